	.target	sm_90a

	.elftype	@"ET_EXEC"


//--------------------- .note.nv.tkinfo           --------------------------
	.section	.note.nv.tkinfo,"",@"SHT_NOTE"
	.sectionflags	@"SHF_NOTE_NV_TKINFO"
	.tkinfo
        /*0018*/ 	.word	0x00000002
        /*0030*/ 	.string	""
        /*0030*/ 	.string	"ptxas"
        /*0030*/ 	.string	"Cuda compilation tools, release 13.0, V13.0.88"
        /*0030*/ 	.string	"Build cuda_13.0.r13.0/compiler.36424714_0"
        /*0030*/ 	.string	"-arch sm_90a -m 64 "



//--------------------- .note.nv.cuinfo           --------------------------
	.section	.note.nv.cuinfo,"",@"SHT_NOTE"
	.sectionflags	@"SHF_NOTE_NV_CUINFO"
        /*0018*/ 	.short	0x0002
        /*001a*/ 	.short	0x005a
        /*001c*/ 	.short	0x0082
	.zero		2


//--------------------- .nv.info                  --------------------------
	.section	.nv.info,"",@"SHT_CUDA_INFO"
	.align	4


	//----- nvinfo : EIATTR_REGCOUNT
	.align		4
        /*0000*/ 	.byte	0x04, 0x2f
        /*0002*/ 	.short	(.L_19 - .L_18)
	.align		4
.L_18:
        /*0004*/ 	.word	index@(_ZN7cutlass13device_kernelIN5flash11enable_sm90INS1_16FlashAttnFwdSm90INS1_25CollectiveMainloopFwdSm90ILi2EN4cute5tupleIJNS5_1CILi1EEES8_S8_EEENS6_IJNS7_ILi192EEENS7_ILi128EEENS7_ILi64EEEEEELi64ENS_10bfloat16_tEfNS_4arch4Sm90ELb1ELb0ELb0ELb1ELb1ELb1ELb0ELb1ELb1ELb1ELb1ELb0EEENS1_21CollectiveEpilogueFwdINS6_IJSA_SC_SB_EEES9_SE_SG_Li384ELb1ELb1ELb1ELb0EEENS1_36VarlenDynamicPersistentTileSchedulerILi192ELi128ELi384ELi128ELb1ELb1ELb1ELb1ELb1ELb1EEEEEEEEEvNT_6ParamsE)
        /*0008*/ 	.word	0x00000080


	//----- nvinfo : EIATTR_FRAME_SIZE
	.align		4
.L_19:
        /*000c*/ 	.byte	0x04, 0x11
        /*000e*/ 	.short	(.L_21 - .L_20)
	.align		4
.L_20:
        /*0010*/ 	.word	index@(_ZN7cutlass13device_kernelIN5flash11enable_sm90INS1_16FlashAttnFwdSm90INS1_25CollectiveMainloopFwdSm90ILi2EN4cute5tupleIJNS5_1CILi1EEES8_S8_EEENS6_IJNS7_ILi192EEENS7_ILi128EEENS7_ILi64EEEEEELi64ENS_10bfloat16_tEfNS_4arch4Sm90ELb1ELb0ELb0ELb1ELb1ELb1ELb0ELb1ELb1ELb1ELb1ELb0EEENS1_21CollectiveEpilogueFwdINS6_IJSA_SC_SB_EEES9_SE_SG_Li384ELb1ELb1ELb1ELb0EEENS1_36VarlenDynamicPersistentTileSchedulerILi192ELi128ELi384ELi128ELb1ELb1ELb1ELb1ELb1ELb1EEEEEEEEEvNT_6ParamsE)
        /*0014*/ 	.word	0x00000078


	//----- nvinfo : EIATTR_REGCOUNT
	.align		4
.L_21:
        /*0018*/ 	.byte	0x04, 0x2f
        /*001a*/ 	.short	(.L_23 - .L_22)
	.align		4
.L_22:
        /*001c*/ 	.word	index@(_ZN7cutlass13device_kernelIN5flash11enable_sm90INS1_16FlashAttnFwdSm90INS1_25CollectiveMainloopFwdSm90ILi2EN4cute5tupleIJNS5_1CILi1EEES8_S8_EEENS6_IJNS7_ILi192EEENS7_ILi128EEENS7_ILi64EEEEEELi64ENS_10bfloat16_tEfNS_4arch4Sm90ELb1ELb0ELb0ELb1ELb1ELb0ELb0ELb1ELb1ELb1ELb1ELb0EEENS1_21CollectiveEpilogueFwdINS6_IJSA_SC_SB_EEES9_SE_SG_Li384ELb1ELb1ELb1ELb0EEENS1_36VarlenDynamicPersistentTileSchedulerILi192ELi128ELi384ELi128ELb1ELb1ELb1ELb1ELb1ELb1EEEEEEEEEvNT_6ParamsE)
        /*0020*/ 	.word	0x00000080


	//----- nvinfo : EIATTR_FRAME_SIZE
	.align		4
.L_23:
        /*0024*/ 	.byte	0x04, 0x11
        /*0026*/ 	.short	(.L_25 - .L_24)
	.align		4
.L_24:
        /*0028*/ 	.word	index@(_ZN7cutlass13device_kernelIN5flash11enable_sm90INS1_16FlashAttnFwdSm90INS1_25CollectiveMainloopFwdSm90ILi2EN4cute5tupleIJNS5_1CILi1EEES8_S8_EEENS6_IJNS7_ILi192EEENS7_ILi128EEENS7_ILi64EEEEEELi64ENS_10bfloat16_tEfNS_4arch4Sm90ELb1ELb0ELb0ELb1ELb1ELb0ELb0ELb1ELb1ELb1ELb1ELb0EEENS1_21CollectiveEpilogueFwdINS6_IJSA_SC_SB_EEES9_SE_SG_Li384ELb1ELb1ELb1ELb0EEENS1_36VarlenDynamicPersistentTileSchedulerILi192ELi128ELi384ELi128ELb1ELb1ELb1ELb1ELb1ELb1EEEEEEEEEvNT_6ParamsE)
        /*002c*/ 	.word	0x00000040


	//----- nvinfo : EIATTR_REGCOUNT
	.align		4
.L_25:
        /*0030*/ 	.byte	0x04, 0x2f
        /*0032*/ 	.short	(.L_27 - .L_26)
	.align		4
.L_26:
        /*0034*/ 	.word	index@(_ZN7cutlass13device_kernelIN5flash11enable_sm90INS1_16FlashAttnFwdSm90INS1_25CollectiveMainloopFwdSm90ILi2EN4cute5tupleIJNS5_1CILi1EEES8_S8_EEENS6_IJNS7_ILi192EEENS7_ILi128EEENS7_ILi64EEEEEELi64ENS_10bfloat16_tEfNS_4arch4Sm90ELb1ELb0ELb0ELb0ELb1ELb0ELb0ELb1ELb1ELb1ELb1ELb0EEENS1_21CollectiveEpilogueFwdINS6_IJSA_SC_SB_EEES9_SE_SG_Li384ELb0ELb1ELb1ELb0EEENS1_19SingleTileSchedulerILb0ELb1ELb1ELi192EEEEEEEEEvNT_6ParamsE)
        /*0038*/ 	.word	0x00000080


	//----- nvinfo : EIATTR_FRAME_SIZE
	.align		4
.L_27:
        /*003c*/ 	.byte	0x04, 0x11
        /*003e*/ 	.short	(.L_29 - .L_28)
	.align		4
.L_28:
        /*0040*/ 	.word	index@(_ZN7cutlass13device_kernelIN5flash11enable_sm90INS1_16FlashAttnFwdSm90INS1_25CollectiveMainloopFwdSm90ILi2EN4cute5tupleIJNS5_1CILi1EEES8_S8_EEENS6_IJNS7_ILi192EEENS7_ILi128EEENS7_ILi64EEEEEELi64ENS_10bfloat16_tEfNS_4arch4Sm90ELb1ELb0ELb0ELb0ELb1ELb0ELb0ELb1ELb1ELb1ELb1ELb0EEENS1_21CollectiveEpilogueFwdINS6_IJSA_SC_SB_EEES9_SE_SG_Li384ELb0ELb1ELb1ELb0EEENS1_19SingleTileSchedulerILb0ELb1ELb1ELi192EEEEEEEEEvNT_6ParamsE)
        /*0044*/ 	.word	0x00000008


	//----- nvinfo : EIATTR_REGCOUNT
	.align		4
.L_29:
        /*0048*/ 	.byte	0x04, 0x2f
        /*004a*/ 	.short	(.L_31 - .L_30)
	.align		4
.L_30:
        /*004c*/ 	.word	index@(_ZN7cutlass13device_kernelIN5flash11enable_sm90INS1_16FlashAttnFwdSm90INS1_25CollectiveMainloopFwdSm90ILi2EN4cute5tupleIJNS5_1CILi1EEES8_S8_EEENS6_IJNS7_ILi192EEENS7_ILi128EEENS7_ILi64EEEEEELi64ENS_10bfloat16_tEfNS_4arch4Sm90ELb0ELb1ELb0ELb1ELb1ELb1ELb0ELb1ELb1ELb1ELb1ELb0EEENS1_21CollectiveEpilogueFwdINS6_IJSA_SC_SB_EEES9_SE_SG_Li384ELb1ELb1ELb1ELb0EEENS1_36VarlenDynamicPersistentTileSchedulerILi192ELi128ELi384ELi128ELb1ELb1ELb1ELb1ELb0ELb1EEEEEEEEEvNT_6ParamsE)
        /*0050*/ 	.word	0x00000080


	//----- nvinfo : EIATTR_FRAME_SIZE
	.align		4
.L_31:
        /*0054*/ 	.byte	0x04, 0x11
        /*0056*/ 	.short	(.L_33 - .L_32)
	.align		4
.L_32:
        /*0058*/ 	.word	index@(_ZN7cutlass13device_kernelIN5flash11enable_sm90INS1_16FlashAttnFwdSm90INS1_25CollectiveMainloopFwdSm90ILi2EN4cute5tupleIJNS5_1CILi1EEES8_S8_EEENS6_IJNS7_ILi192EEENS7_ILi128EEENS7_ILi64EEEEEELi64ENS_10bfloat16_tEfNS_4arch4Sm90ELb0ELb1ELb0ELb1ELb1ELb1ELb0ELb1ELb1ELb1ELb1ELb0EEENS1_21CollectiveEpilogueFwdINS6_IJSA_SC_SB_EEES9_SE_SG_Li384ELb1ELb1ELb1ELb0EEENS1_36VarlenDynamicPersistentTileSchedulerILi192ELi128ELi384ELi128ELb1ELb1ELb1ELb1ELb0ELb1EEEEEEEEEvNT_6ParamsE)
        /*005c*/ 	.word	0x00000070


	//----- nvinfo : EIATTR_REGCOUNT
	.align		4
.L_33:
        /*0060*/ 	.byte	0x04, 0x2f
        /*0062*/ 	.short	(.L_35 - .L_34)
	.align		4
.L_34:
        /*0064*/ 	.word	index@(_ZN7cutlass13device_kernelIN5flash11enable_sm90INS1_16FlashAttnFwdSm90INS1_25CollectiveMainloopFwdSm90ILi2EN4cute5tupleIJNS5_1CILi1EEES8_S8_EEENS6_IJNS7_ILi192EEENS7_ILi128EEENS7_ILi64EEEEEELi64ENS_10bfloat16_tEfNS_4arch4Sm90ELb0ELb1ELb0ELb1ELb1ELb0ELb0ELb1ELb1ELb1ELb1ELb0EEENS1_21CollectiveEpilogueFwdINS6_IJSA_SC_SB_EEES9_SE_SG_Li384ELb1ELb1ELb1ELb0EEENS1_36VarlenDynamicPersistentTileSchedulerILi192ELi128ELi384ELi128ELb1ELb1ELb1ELb1ELb0ELb1EEEEEEEEEvNT_6ParamsE)
        /*0068*/ 	.word	0x00000080


	//----- nvinfo : EIATTR_FRAME_SIZE
	.align		4
.L_35:
        /*006c*/ 	.byte	0x04, 0x11
        /*006e*/ 	.short	(.L_37 - .L_36)
	.align		4
.L_36:
        /*0070*/ 	.word	index@(_ZN7cutlass13device_kernelIN5flash11enable_sm90INS1_16FlashAttnFwdSm90INS1_25CollectiveMainloopFwdSm90ILi2EN4cute5tupleIJNS5_1CILi1EEES8_S8_EEENS6_IJNS7_ILi192EEENS7_ILi128EEENS7_ILi64EEEEEELi64ENS_10bfloat16_tEfNS_4arch4Sm90ELb0ELb1ELb0ELb1ELb1ELb0ELb0ELb1ELb1ELb1ELb1ELb0EEENS1_21CollectiveEpilogueFwdINS6_IJSA_SC_SB_EEES9_SE_SG_Li384ELb1ELb1ELb1ELb0EEENS1_36VarlenDynamicPersistentTileSchedulerILi192ELi128ELi384ELi128ELb1ELb1ELb1ELb1ELb0ELb1EEEEEEEEEvNT_6ParamsE)
        /*0074*/ 	.word	0x00000040


	//----- nvinfo : EIATTR_REGCOUNT
	.align		4
.L_37:
        /*0078*/ 	.byte	0x04, 0x2f
        /*007a*/ 	.short	(.L_39 - .L_38)
	.align		4
.L_38:
        /*007c*/ 	.word	index@(_ZN7cutlass13device_kernelIN5flash11enable_sm90INS1_16FlashAttnFwdSm90INS1_25CollectiveMainloopFwdSm90ILi2EN4cute5tupleIJNS5_1CILi1EEES8_S8_EEENS6_IJNS7_ILi192EEENS7_ILi128EEENS7_ILi64EEEEEELi64ENS_10bfloat16_tEfNS_4arch4Sm90ELb0ELb1ELb0ELb0ELb1ELb0ELb0ELb1ELb1ELb1ELb1ELb0EEENS1_21CollectiveEpilogueFwdINS6_IJSA_SC_SB_EEES9_SE_SG_Li384ELb0ELb1ELb1ELb0EEENS1_19SingleTileSchedulerILb0ELb1ELb1ELi192EEEEEEEEEvNT_6ParamsE)
        /*0080*/ 	.word	0x00000080


	//----- nvinfo : EIATTR_FRAME_SIZE
	.align		4
.L_39:
        /*0084*/ 	.byte	0x04, 0x11
        /*0086*/ 	.short	(.L_41 - .L_40)
	.align		4
.L_40:
        /*0088*/ 	.word	index@(_ZN7cutlass13device_kernelIN5flash11enable_sm90INS1_16FlashAttnFwdSm90INS1_25CollectiveMainloopFwdSm90ILi2EN4cute5tupleIJNS5_1CILi1EEES8_S8_EEENS6_IJNS7_ILi192EEENS7_ILi128EEENS7_ILi64EEEEEELi64ENS_10bfloat16_tEfNS_4arch4Sm90ELb0ELb1ELb0ELb0ELb1ELb0ELb0ELb1ELb1ELb1ELb1ELb0EEENS1_21CollectiveEpilogueFwdINS6_IJSA_SC_SB_EEES9_SE_SG_Li384ELb0ELb1ELb1ELb0EEENS1_19SingleTileSchedulerILb0ELb1ELb1ELi192EEEEEEEEEvNT_6ParamsE)
        /*008c*/ 	.word	0x00000008


	//----- nvinfo : EIATTR_REGCOUNT
	.align		4
.L_41:
        /*0090*/ 	.byte	0x04, 0x2f
        /*0092*/ 	.short	(.L_43 - .L_42)
	.align		4
.L_42:
        /*0094*/ 	.word	index@(_ZN7cutlass13device_kernelIN5flash11enable_sm90INS1_16FlashAttnFwdSm90INS1_25CollectiveMainloopFwdSm90ILi2EN4cute5tupleIJNS5_1CILi1EEES8_S8_EEENS6_IJNS7_ILi192EEENS7_ILi128EEENS7_ILi64EEEEEELi64ENS_10bfloat16_tEfNS_4arch4Sm90ELb0ELb0ELb0ELb1ELb1ELb1ELb0ELb1ELb1ELb1ELb1ELb0EEENS1_21CollectiveEpilogueFwdINS6_IJSA_SC_SB_EEES9_SE_SG_Li384ELb1ELb1ELb1ELb0EEENS1_36VarlenDynamicPersistentTileSchedulerILi192ELi128ELi384ELi128ELb1ELb1ELb1ELb0ELb1ELb1EEEEEEEEEvNT_6ParamsE)
        /*0098*/ 	.word	0x00000080


	//----- nvinfo : EIATTR_FRAME_SIZE
	.align		4
.L_43:
        /*009c*/ 	.byte	0x04, 0x11
        /*009e*/ 	.short	(.L_45 - .L_44)
	.align		4
.L_44:
        /*00a0*/ 	.word	index@(_ZN7cutlass13device_kernelIN5flash11enable_sm90INS1_16FlashAttnFwdSm90INS1_25CollectiveMainloopFwdSm90ILi2EN4cute5tupleIJNS5_1CILi1EEES8_S8_EEENS6_IJNS7_ILi192EEENS7_ILi128EEENS7_ILi64EEEEEELi64ENS_10bfloat16_tEfNS_4arch4Sm90ELb0ELb0ELb0ELb1ELb1ELb1ELb0ELb1ELb1ELb1ELb1ELb0EEENS1_21CollectiveEpilogueFwdINS6_IJSA_SC_SB_EEES9_SE_SG_Li384ELb1ELb1ELb1ELb0EEENS1_36VarlenDynamicPersistentTileSchedulerILi192ELi128ELi384ELi128ELb1ELb1ELb1ELb0ELb1ELb1EEEEEEEEEvNT_6ParamsE)
        /*00a4*/ 	.word	0x00000078


	//----- nvinfo : EIATTR_REGCOUNT
	.align		4
.L_45:
        /*00a8*/ 	.byte	0x04, 0x2f
        /*00aa*/ 	.short	(.L_47 - .L_46)
	.align		4
.L_46:
        /*00ac*/ 	.word	index@(_ZN7cutlass13device_kernelIN5flash11enable_sm90INS1_16FlashAttnFwdSm90INS1_25CollectiveMainloopFwdSm90ILi2EN4cute5tupleIJNS5_1CILi1EEES8_S8_EEENS6_IJNS7_ILi192EEENS7_ILi128EEENS7_ILi64EEEEEELi64ENS_10bfloat16_tEfNS_4arch4Sm90ELb0ELb0ELb0ELb1ELb1ELb0ELb0ELb1ELb1ELb1ELb1ELb0EEENS1_21CollectiveEpilogueFwdINS6_IJSA_SC_SB_EEES9_SE_SG_Li384ELb1ELb1ELb1ELb0EEENS1_36VarlenDynamicPersistentTileSchedulerILi192ELi128ELi384ELi128ELb1ELb1ELb1ELb0ELb1ELb1EEEEEEEEEvNT_6ParamsE)
        /*00b0*/ 	.word	0x00000080


	//----- nvinfo : EIATTR_FRAME_SIZE
	.align		4
.L_47:
        /*00b4*/ 	.byte	0x04, 0x11
        /*00b6*/ 	.short	(.L_49 - .L_48)
	.align		4
.L_48:
        /*00b8*/ 	.word	index@(_ZN7cutlass13device_kernelIN5flash11enable_sm90INS1_16FlashAttnFwdSm90INS1_25CollectiveMainloopFwdSm90ILi2EN4cute5tupleIJNS5_1CILi1EEES8_S8_EEENS6_IJNS7_ILi192EEENS7_ILi128EEENS7_ILi64EEEEEELi64ENS_10bfloat16_tEfNS_4arch4Sm90ELb0ELb0ELb0ELb1ELb1ELb0ELb0ELb1ELb1ELb1ELb1ELb0EEENS1_21CollectiveEpilogueFwdINS6_IJSA_SC_SB_EEES9_SE_SG_Li384ELb1ELb1ELb1ELb0EEENS1_36VarlenDynamicPersistentTileSchedulerILi192ELi128ELi384ELi128ELb1ELb1ELb1ELb0ELb1ELb1EEEEEEEEEvNT_6ParamsE)
        /*00bc*/ 	.word	0x00000050


	//----- nvinfo : EIATTR_REGCOUNT
	.align		4
.L_49:
        /*00c0*/ 	.byte	0x04, 0x2f
        /*00c2*/ 	.short	(.L_51 - .L_50)
	.align		4
.L_50:
        /*00c4*/ 	.word	index@(_ZN7cutlass13device_kernelIN5flash11enable_sm90INS1_16FlashAttnFwdSm90INS1_25CollectiveMainloopFwdSm90ILi2EN4cute5tupleIJNS5_1CILi1EEES8_S8_EEENS6_IJNS7_ILi192EEENS7_ILi128EEENS7_ILi64EEEEEELi64ENS_10bfloat16_tEfNS_4arch4Sm90ELb0ELb0ELb0ELb0ELb1ELb0ELb0ELb1ELb1ELb1ELb1ELb0EEENS1_21CollectiveEpilogueFwdINS6_IJSA_SC_SB_EEES9_SE_SG_Li384ELb0ELb1ELb1ELb0EEENS1_19SingleTileSchedulerILb0ELb1ELb1ELi192EEEEEEEEEvNT_6ParamsE)
        /*00c8*/ 	.word	0x00000080


	//----- nvinfo : EIATTR_FRAME_SIZE
	.align		4
.L_51:
        /*00cc*/ 	.byte	0x04, 0x11
        /*00ce*/ 	.short	(.L_53 - .L_52)
	.align		4
.L_52:
        /*00d0*/ 	.word	index@(_ZN7cutlass13device_kernelIN5flash11enable_sm90INS1_16FlashAttnFwdSm90INS1_25CollectiveMainloopFwdSm90ILi2EN4cute5tupleIJNS5_1CILi1EEES8_S8_EEENS6_IJNS7_ILi192EEENS7_ILi128EEENS7_ILi64EEEEEELi64ENS_10bfloat16_tEfNS_4arch4Sm90ELb0ELb0ELb0ELb0ELb1ELb0ELb0ELb1ELb1ELb1ELb1ELb0EEENS1_21CollectiveEpilogueFwdINS6_IJSA_SC_SB_EEES9_SE_SG_Li384ELb0ELb1ELb1ELb0EEENS1_19SingleTileSchedulerILb0ELb1ELb1ELi192EEEEEEEEEvNT_6ParamsE)
        /*00d4*/ 	.word	0x00000008


	//----- nvinfo : EIATTR_MIN_STACK_SIZE
	.align		4
.L_53:
        /*00d8*/ 	.byte	0x04, 0x12
        /*00da*/ 	.short	(.L_55 - .L_54)
	.align		4
.L_54:
        /*00dc*/ 	.word	index@(_ZN7cutlass13device_kernelIN5flash11enable_sm90INS1_16FlashAttnFwdSm90INS1_25CollectiveMainloopFwdSm90ILi2EN4cute5tupleIJNS5_1CILi1EEES8_S8_EEENS6_IJNS7_ILi192EEENS7_ILi128EEENS7_ILi64EEEEEELi64ENS_10bfloat16_tEfNS_4arch4Sm90ELb0ELb0ELb0ELb0ELb1ELb0ELb0ELb1ELb1ELb1ELb1ELb0EEENS1_21CollectiveEpilogueFwdINS6_IJSA_SC_SB_EEES9_SE_SG_Li384ELb0ELb1ELb1ELb0EEENS1_19SingleTileSchedulerILb0ELb1ELb1ELi192EEEEEEEEEvNT_6ParamsE)
        /*00e0*/ 	.word	0x00000008


	//----- nvinfo : EIATTR_MIN_STACK_SIZE
	.align		4
.L_55:
        /*00e4*/ 	.byte	0x04, 0x12
        /*00e6*/ 	.short	(.L_57 - .L_56)
	.align		4
.L_56:
        /*00e8*/ 	.word	index@(_ZN7cutlass13device_kernelIN5flash11enable_sm90INS1_16FlashAttnFwdSm90INS1_25CollectiveMainloopFwdSm90ILi2EN4cute5tupleIJNS5_1CILi1EEES8_S8_EEENS6_IJNS7_ILi192EEENS7_ILi128EEENS7_ILi64EEEEEELi64ENS_10bfloat16_tEfNS_4arch4Sm90ELb0ELb0ELb0ELb1ELb1ELb0ELb0ELb1ELb1ELb1ELb1ELb0EEENS1_21CollectiveEpilogueFwdINS6_IJSA_SC_SB_EEES9_SE_SG_Li384ELb1ELb1ELb1ELb0EEENS1_36VarlenDynamicPersistentTileSchedulerILi192ELi128ELi384ELi128ELb1ELb1ELb1ELb0ELb1ELb1EEEEEEEEEvNT_6ParamsE)
        /*00ec*/ 	.word	0x00000050


	//----- nvinfo : EIATTR_MIN_STACK_SIZE
	.align		4
.L_57:
        /*00f0*/ 	.byte	0x04, 0x12
        /*00f2*/ 	.short	(.L_59 - .L_58)
	.align		4
.L_58:
        /*00f4*/ 	.word	index@(_ZN7cutlass13device_kernelIN5flash11enable_sm90INS1_16FlashAttnFwdSm90INS1_25CollectiveMainloopFwdSm90ILi2EN4cute5tupleIJNS5_1CILi1EEES8_S8_EEENS6_IJNS7_ILi192EEENS7_ILi128EEENS7_ILi64EEEEEELi64ENS_10bfloat16_tEfNS_4arch4Sm90ELb0ELb0ELb0ELb1ELb1ELb1ELb0ELb1ELb1ELb1ELb1ELb0EEENS1_21CollectiveEpilogueFwdINS6_IJSA_SC_SB_EEES9_SE_SG_Li384ELb1ELb1ELb1ELb0EEENS1_36VarlenDynamicPersistentTileSchedulerILi192ELi128ELi384ELi128ELb1ELb1ELb1ELb0ELb1ELb1EEEEEEEEEvNT_6ParamsE)
        /*00f8*/ 	.word	0x00000078


	//----- nvinfo : EIATTR_MIN_STACK_SIZE
	.align		4
.L_59:
        /*00fc*/ 	.byte	0x04, 0x12
        /*00fe*/ 	.short	(.L_61 - .L_60)
	.align		4
.L_60:
        /*0100*/ 	.word	index@(_ZN7cutlass13device_kernelIN5flash11enable_sm90INS1_16FlashAttnFwdSm90INS1_25CollectiveMainloopFwdSm90ILi2EN4cute5tupleIJNS5_1CILi1EEES8_S8_EEENS6_IJNS7_ILi192EEENS7_ILi128EEENS7_ILi64EEEEEELi64ENS_10bfloat16_tEfNS_4arch4Sm90ELb0ELb1ELb0ELb0ELb1ELb0ELb0ELb1ELb1ELb1ELb1ELb0EEENS1_21CollectiveEpilogueFwdINS6_IJSA_SC_SB_EEES9_SE_SG_Li384ELb0ELb1ELb1ELb0EEENS1_19SingleTileSchedulerILb0ELb1ELb1ELi192EEEEEEEEEvNT_6ParamsE)
        /*0104*/ 	.word	0x00000008


	//----- nvinfo : EIATTR_MIN_STACK_SIZE
	.align		4
.L_61:
        /*0108*/ 	.byte	0x04, 0x12
        /*010a*/ 	.short	(.L_63 - .L_62)
	.align		4
.L_62:
        /*010c*/ 	.word	index@(_ZN7cutlass13device_kernelIN5flash11enable_sm90INS1_16FlashAttnFwdSm90INS1_25CollectiveMainloopFwdSm90ILi2EN4cute5tupleIJNS5_1CILi1EEES8_S8_EEENS6_IJNS7_ILi192EEENS7_ILi128EEENS7_ILi64EEEEEELi64ENS_10bfloat16_tEfNS_4arch4Sm90ELb0ELb1ELb0ELb1ELb1ELb0ELb0ELb1ELb1ELb1ELb1ELb0EEENS1_21CollectiveEpilogueFwdINS6_IJSA_SC_SB_EEES9_SE_SG_Li384ELb1ELb1ELb1ELb0EEENS1_36VarlenDynamicPersistentTileSchedulerILi192ELi128ELi384ELi128ELb1ELb1ELb1ELb1ELb0ELb1EEEEEEEEEvNT_6ParamsE)
        /*0110*/ 	.word	0x00000040


	//----- nvinfo : EIATTR_MIN_STACK_SIZE
	.align		4
.L_63:
        /*0114*/ 	.byte	0x04, 0x12
        /*0116*/ 	.short	(.L_65 - .L_64)
	.align		4
.L_64:
        /*0118*/ 	.word	index@(_ZN7cutlass13device_kernelIN5flash11enable_sm90INS1_16FlashAttnFwdSm90INS1_25CollectiveMainloopFwdSm90ILi2EN4cute5tupleIJNS5_1CILi1EEES8_S8_EEENS6_IJNS7_ILi192EEENS7_ILi128EEENS7_ILi64EEEEEELi64ENS_10bfloat16_tEfNS_4arch4Sm90ELb0ELb1ELb0ELb1ELb1ELb1ELb0ELb1ELb1ELb1ELb1ELb0EEENS1_21CollectiveEpilogueFwdINS6_IJSA_SC_SB_EEES9_SE_SG_Li384ELb1ELb1ELb1ELb0EEENS1_36VarlenDynamicPersistentTileSchedulerILi192ELi128ELi384ELi128ELb1ELb1ELb1ELb1ELb0ELb1EEEEEEEEEvNT_6ParamsE)
        /*011c*/ 	.word	0x00000070


	//----- nvinfo : EIATTR_MIN_STACK_SIZE
	.align		4
.L_65:
        /*0120*/ 	.byte	0x04, 0x12
        /*0122*/ 	.short	(.L_67 - .L_66)
	.align		4
.L_66:
        /*0124*/ 	.word	index@(_ZN7cutlass13device_kernelIN5flash11enable_sm90INS1_16FlashAttnFwdSm90INS1_25CollectiveMainloopFwdSm90ILi2EN4cute5tupleIJNS5_1CILi1EEES8_S8_EEENS6_IJNS7_ILi192EEENS7_ILi128EEENS7_ILi64EEEEEELi64ENS_10bfloat16_tEfNS_4arch4Sm90ELb1ELb0ELb0ELb0ELb1ELb0ELb0ELb1ELb1ELb1ELb1ELb0EEENS1_21CollectiveEpilogueFwdINS6_IJSA_SC_SB_EEES9_SE_SG_Li384ELb0ELb1ELb1ELb0EEENS1_19SingleTileSchedulerILb0ELb1ELb1ELi192EEEEEEEEEvNT_6ParamsE)
        /*0128*/ 	.word	0x00000008


	//----- nvinfo : EIATTR_MIN_STACK_SIZE
	.align		4
.L_67:
        /*012c*/ 	.byte	0x04, 0x12
        /*012e*/ 	.short	(.L_69 - .L_68)
	.align		4
.L_68:
        /*0130*/ 	.word	index@(_ZN7cutlass13device_kernelIN5flash11enable_sm90INS1_16FlashAttnFwdSm90INS1_25CollectiveMainloopFwdSm90ILi2EN4cute5tupleIJNS5_1CILi1EEES8_S8_EEENS6_IJNS7_ILi192EEENS7_ILi128EEENS7_ILi64EEEEEELi64ENS_10bfloat16_tEfNS_4arch4Sm90ELb1ELb0ELb0ELb1ELb1ELb0ELb0ELb1ELb1ELb1ELb1ELb0EEENS1_21CollectiveEpilogueFwdINS6_IJSA_SC_SB_EEES9_SE_SG_Li384ELb1ELb1ELb1ELb0EEENS1_36VarlenDynamicPersistentTileSchedulerILi192ELi128ELi384ELi128ELb1ELb1ELb1ELb1ELb1ELb1EEEEEEEEEvNT_6ParamsE)
        /*0134*/ 	.word	0x00000040


	//----- nvinfo : EIATTR_MIN_STACK_SIZE
	.align		4
.L_69:
        /*0138*/ 	.byte	0x04, 0x12
        /*013a*/ 	.short	(.L_71 - .L_70)
	.align		4
.L_70:
        /*013c*/ 	.word	index@(_ZN7cutlass13device_kernelIN5flash11enable_sm90INS1_16FlashAttnFwdSm90INS1_25CollectiveMainloopFwdSm90ILi2EN4cute5tupleIJNS5_1CILi1EEES8_S8_EEENS6_IJNS7_ILi192EEENS7_ILi128EEENS7_ILi64EEEEEELi64ENS_10bfloat16_tEfNS_4arch4Sm90ELb1ELb0ELb0ELb1ELb1ELb1ELb0ELb1ELb1ELb1ELb1ELb0EEENS1_21CollectiveEpilogueFwdINS6_IJSA_SC_SB_EEES9_SE_SG_Li384ELb1ELb1ELb1ELb0EEENS1_36VarlenDynamicPersistentTileSchedulerILi192ELi128ELi384ELi128ELb1ELb1ELb1ELb1ELb1ELb1EEEEEEEEEvNT_6ParamsE)
        /*0140*/ 	.word	0x00000078
.L_71:


//--------------------- .nv.compat                --------------------------
	.section	.nv.compat,"",@"SHT_CUDA_COMPAT_INFO"
	.align	4
        /*0000*/ 	.byte	0x02, 0x09, 0x01, 0x00, 0x02, 0x02, 0x04, 0x00, 0x02, 0x05, 0x05, 0x00, 0x03, 0x07, 0x01, 0x01
        /*0010*/ 	.byte	0x02, 0x03, 0x01, 0x00, 0x02, 0x06, 0x01, 0x00, 0x04, 0x0b, 0x08, 0x00, 0x00, 0x00, 0x00, 0x00
        /*0020*/ 	.byte	0x00, 0x00, 0x00, 0x00


//--------------------- .nv.info._ZN7cutlass13device_kernelIN5flash11enable_sm90INS1_16FlashAttnFwdSm90INS1_25CollectiveMainloopFwdSm90ILi2EN4cute5tupleIJNS5_1CILi1EEES8_S8_EEENS6_IJNS7_ILi192EEENS7_ILi128EEENS7_ILi64EEEEEELi64ENS_10bfloat16_tEfNS_4arch4Sm90ELb0ELb0ELb0ELb0ELb1ELb0ELb0ELb1ELb1ELb1ELb1ELb0EEENS1_21CollectiveEpilogueFwdINS6_IJSA_SC_SB_EEES9_SE_SG_Li384ELb0ELb1ELb1ELb0EEENS1_19SingleTileSchedulerILb0ELb1ELb1ELi192EEEEEEEEEvNT_6ParamsE --------------------------
	.section	.nv.info._ZN7cutlass13device_kernelIN5flash11enable_sm90INS1_16FlashAttnFwdSm90INS1_25CollectiveMainloopFwdSm90ILi2EN4cute5tupleIJNS5_1CILi1EEES8_S8_EEENS6_IJNS7_ILi192EEENS7_ILi128EEENS7_ILi64EEEEEELi64ENS_10bfloat16_tEfNS_4arch4Sm90ELb0ELb0ELb0ELb0ELb1ELb0ELb0ELb1ELb1ELb1ELb1ELb0EEENS1_21CollectiveEpilogueFwdINS6_IJSA_SC_SB_EEES9_SE_SG_Li384ELb0ELb1ELb1ELb0EEENS1_19SingleTileSchedulerILb0ELb1ELb1ELi192EEEEEEEEEvNT_6ParamsE,"",@"SHT_CUDA_INFO"
	.sectionflags	@""
	.align	4


	//----- nvinfo : EIATTR_CUDA_API_VERSION
	.align		4
        /*0000*/ 	.byte	0x04, 0x37
        /*0002*/ 	.short	(.L_73 - .L_72)
.L_72:
        /*0004*/ 	.word	0x00000082


	//----- nvinfo : EIATTR_KPARAM_INFO
	.align		4
.L_73:
        /*0008*/ 	.byte	0x04, 0x17
        /*000a*/ 	.short	(.L_75 - .L_74)
.L_74:
        /*000c*/ 	.word	0x00000000
        /*0010*/ 	.short	0x0000
        /*0012*/ 	.short	0x0070
        /*0014*/ 	.byte	0x00, 0xf0, 0x01, 0x28


	//----- nvinfo : EIATTR_SPARSE_MMA_MASK
	.align		4
.L_75:
        /*0018*/ 	.byte	0x03, 0x50
        /*001a*/ 	.short	0x0000


	//----- nvinfo : EIATTR_MAXREG_COUNT
	.align		4
        /*001c*/ 	.byte	0x03, 0x1b
        /*001e*/ 	.short	0x0080


	//----- nvinfo : EIATTR_NUM_BARRIERS
	.align		4
        /*0020*/ 	.byte	0x02, 0x4c
        /*0022*/ 	.byte	0x10
	.zero		1


	//----- nvinfo : EIATTR_EXTERNS
	.align		4
        /*0024*/ 	.byte	0x04, 0x0f
        /*0026*/ 	.short	(.L_77 - .L_76)


	//   ....[0]....
	.align		4
.L_76:
        /*0028*/ 	.word	index@(__assertfail)


	//----- nvinfo : EIATTR_ANNOTATIONS
	.align		4
.L_77:
        /*002c*/ 	.byte	0x04, 0x55
        /*002e*/ 	.short	(.L_79 - .L_78)


	//   ....[0]....
.L_78:
        /*0030*/ 	.word	0x00000001
        /*0034*/ 	.byte	0x40, 0x76, 0x00, 0x00, 0x01, 0x00, 0x00, 0x00, 0xa0, 0x8e, 0x00, 0x00


	//----- nvinfo : EIATTR_MERCURY_ISA_VERSION
	.align		4
.L_79:
        /*0040*/ 	.byte	0x03, 0x5f
        /*0042*/ 	.short	0x0101


	//----- nvinfo : EIATTR_INT_WARP_WIDE_INSTR_OFFSETS
	.align		4
        /*0044*/ 	.byte	0x04, 0x31
        /*0046*/ 	.short	(.L_81 - .L_80)


	//   ....[0]....
.L_80:
        /*0048*/ 	.word	0x000000c0


	//   ....[1]....
        /*004c*/ 	.word	0x000000d0


	//   ....[2]....
        /*0050*/ 	.word	0x00000170


	//----- nvinfo : EIATTR_COOP_GROUP_MASK_REGIDS
	.align		4
.L_81:
        /*0054*/ 	.byte	0x04, 0x29
        /*0056*/ 	.short	(.L_83 - .L_82)


	//   ....[0]....
.L_82:
        /*0058*/ 	.word	0xffffffff


	//   ....[1]....
        /*005c*/ 	.word	0xffffffff


	//   ....[2]....
        /*0060*/ 	.word	0xffffffff


	//   ....[3]....
        /*0064*/ 	.word	0xffffffff


	//   ....[4]....
        /*0068*/ 	.word	0xffffffff


	//   ....[5]....
        /*006c*/ 	.word	0xffffffff


	//   ....[6]....
        /*0070*/ 	.word	0xffffffff


	//   ....[7]....
        /*0074*/ 	.word	0xffffffff


	//   ....[8]....
        /*0078*/ 	.word	0xffffffff


	//   ....[9]....
        /*007c*/ 	.word	0xffffffff


	//   ....[10]....
        /*0080*/ 	.word	0xffffffff


	//   ....[11]....
        /*0084*/ 	.word	0xffffffff


	//   ....[12]....
        /*0088*/ 	.word	0xffffffff


	//   ....[13]....
        /*008c*/ 	.word	0xffffffff


	//   ....[14]....
        /*0090*/ 	.word	0xffffffff


	//   ....[15]....
        /*0094*/ 	.word	0xffffffff


	//   ....[16]....
        /*0098*/ 	.word	0xffffffff


	//   ....[17]....
        /*009c*/ 	.word	0xffffffff


	//   ....[18]....
        /*00a0*/ 	.word	0xffffffff


	//   ....[19]....
        /*00a4*/ 	.word	0xffffffff


	//   ....[20]....
        /*00a8*/ 	.word	0xffffffff


	//   ....[21]....
        /*00ac*/ 	.word	0xffffffff


	//   ....[22]....
        /*00b0*/ 	.word	0xffffffff


	//   ....[23]....
        /*00b4*/ 	.word	0xffffffff


	//   ....[24]....
        /*00b8*/ 	.word	0xffffffff


	//   ....[25]....
        /*00bc*/ 	.word	0xffffffff


	//   ....[26]....
        /*00c0*/ 	.word	0xffffffff


	//   ....[27]....
        /*00c4*/ 	.word	0xffffffff


	//   ....[28]....
        /*00c8*/ 	.word	0xffffffff


	//   ....[29]....
        /*00cc*/ 	.word	0xffffffff


	//   ....[30]....
        /*00d0*/ 	.word	0xffffffff


	//   ....[31]....
        /*00d4*/ 	.word	0xffffffff


	//   ....[32]....
        /*00d8*/ 	.word	0xffffffff


	//   ....[33]....
        /*00dc*/ 	.word	0xffffffff


	//   ....[34]....
        /*00e0*/ 	.word	0xffffffff


	//   ....[35]....
        /*00e4*/ 	.word	0xffffffff


	//   ....[36]....
        /*00e8*/ 	.word	0xffffffff


	//   ....[37]....
        /*00ec*/ 	.word	0xffffffff


	//   ....[38]....
        /*00f0*/ 	.word	0xffffffff


	//   ....[39]....
        /*00f4*/ 	.word	0xffffffff


	//   ....[40]....
        /*00f8*/ 	.word	0xffffffff


	//   ....[41]....
        /*00fc*/ 	.word	0xffffffff


	//   ....[42]....
        /*0100*/ 	.word	0xffffffff


	//   ....[43]....
        /*0104*/ 	.word	0xffffffff


	//   ....[44]....
        /*0108*/ 	.word	0xffffffff


	//   ....[45]....
        /*010c*/ 	.word	0xffffffff


	//   ....[46]....
        /*0110*/ 	.word	0xffffffff


	//   ....[47]....
        /*0114*/ 	.word	0xffffffff


	//   ....[48]....
        /*0118*/ 	.word	0xffffffff


	//   ....[49]....
        /*011c*/ 	.word	0xffffffff


	//   ....[50]....
        /*0120*/ 	.word	0xffffffff


	//   ....[51]....
        /*0124*/ 	.word	0xffffffff


	//   ....[52]....
        /*0128*/ 	.word	0xffffffff


	//   ....[53]....
        /*012c*/ 	.word	0xffffffff


	//   ....[54]....
        /*0130*/ 	.word	0xffffffff


	//   ....[55]....
        /*0134*/ 	.word	0xffffffff


	//   ....[56]....
        /*0138*/ 	.word	0xffffffff


	//   ....[57]....
        /*013c*/ 	.word	0xffffffff


	//   ....[58]....
        /*0140*/ 	.word	0xffffffff


	//   ....[59]....
        /*0144*/ 	.word	0xffffffff


	//   ....[60]....
        /*0148*/ 	.word	0xffffffff


	//   ....[61]....
        /*014c*/ 	.word	0xffffffff


	//   ....[62]....
        /*0150*/ 	.word	0xffffffff


	//   ....[63]....
        /*0154*/ 	.word	0xffffffff


	//   ....[64]....
        /*0158*/ 	.word	0xffffffff


	//   ....[65]....
        /*015c*/ 	.word	0xffffffff


	//   ....[66]....
        /*0160*/ 	.word	0xffffffff


	//   ....[67]....
        /*0164*/ 	.word	0xffffffff


	//   ....[68]....
        /*0168*/ 	.word	0xffffffff


	//   ....[69]....
        /*016c*/ 	.word	0xffffffff


	//   ....[70]....
        /*0170*/ 	.word	0xffffffff


	//   ....[71]....
        /*0174*/ 	.word	0xffffffff


	//   ....[72]....
        /*0178*/ 	.word	0xffffffff


	//   ....[73]....
        /*017c*/ 	.word	0xffffffff


	//   ....[74]....
        /*0180*/ 	.word	0xffffffff


	//   ....[75]....
        /*0184*/ 	.word	0xffffffff


	//   ....[76]....
        /*0188*/ 	.word	0xffffffff


	//   ....[77]....
        /*018c*/ 	.word	0xffffffff


	//   ....[78]....
        /*0190*/ 	.word	0xffffffff


	//   ....[79]....
        /*0194*/ 	.word	0xffffffff


	//   ....[80]....
        /*0198*/ 	.word	0xffffffff


	//   ....[81]....
        /*019c*/ 	.word	0xffffffff


	//   ....[82]....
        /*01a0*/ 	.word	0xffffffff


	//   ....[83]....
        /*01a4*/ 	.word	0xffffffff


	//   ....[84]....
        /*01a8*/ 	.word	0xffffffff


	//   ....[85]....
        /*01ac*/ 	.word	0xffffffff


	//   ....[86]....
        /*01b0*/ 	.word	0xffffffff


	//   ....[87]....
        /*01b4*/ 	.word	0xffffffff


	//   ....[88]....
        /*01b8*/ 	.word	0xffffffff


	//   ....[89]....
        /*01bc*/ 	.word	0xffffffff


	//   ....[90]....
        /*01c0*/ 	.word	0xffffffff


	//   ....[91]....
        /*01c4*/ 	.word	0xffffffff


	//   ....[92]....
        /*01c8*/ 	.word	0xffffffff


	//   ....[93]....
        /*01cc*/ 	.word	0xffffffff


	//   ....[94]....
        /*01d0*/ 	.word	0xffffffff


	//   ....[95]....
        /*01d4*/ 	.word	0xffffffff


	//   ....[96]....
        /*01d8*/ 	.word	0xffffffff


	//   ....[97]....
        /*01dc*/ 	.word	0xffffffff


	//   ....[98]....
        /*01e0*/ 	.word	0xffffffff


	//   ....[99]....
        /*01e4*/ 	.word	0xffffffff


	//   ....[100]....
        /*01e8*/ 	.word	0xffffffff


	//   ....[101]....
        /*01ec*/ 	.word	0xffffffff


	//   ....[102]....
        /*01f0*/ 	.word	0xffffffff


	//   ....[103]....
        /*01f4*/ 	.word	0xffffffff


	//   ....[104]....
        /*01f8*/ 	.word	0xffffffff


	//   ....[105]....
        /*01fc*/ 	.word	0xffffffff


	//   ....[106]....
        /*0200*/ 	.word	0xffffffff


	//   ....[107]....
        /*0204*/ 	.word	0xffffffff


	//   ....[108]....
        /*0208*/ 	.word	0xffffffff


	//   ....[109]....
        /*020c*/ 	.word	0xffffffff


	//   ....[110]....
        /*0210*/ 	.word	0xffffffff


	//   ....[111]....
        /*0214*/ 	.word	0xffffffff


	//   ....[112]....
        /*0218*/ 	.word	0xffffffff


	//   ....[113]....
        /*021c*/ 	.word	0xffffffff


	//   ....[114]....
        /*0220*/ 	.word	0xffffffff


	//   ....[115]....
        /*0224*/ 	.word	0xffffffff


	//   ....[116]....
        /*0228*/ 	.word	0xffffffff


	//   ....[117]....
        /*022c*/ 	.word	0x0500000f


	//   ....[118]....
        /*0230*/ 	.word	0x0500000f


	//   ....[119]....
        /*0234*/ 	.word	0x0500000f


	//   ....[120]....
        /*0238*/ 	.word	0x0500000f


	//   ....[121]....
        /*023c*/ 	.word	0x0500000f


	//   ....[122]....
        /*0240*/ 	.word	0x0500000f


	//   ....[123]....
        /*0244*/ 	.word	0x0500000f


	//   ....[124]....
        /*0248*/ 	.word	0x0500000f


	//   ....[125]....
        /*024c*/ 	.word	0x0500000f


	//   ....[126]....
        /*0250*/ 	.word	0x0500000f


	//   ....[127]....
        /*0254*/ 	.word	0x0500000f


	//   ....[128]....
        /*0258*/ 	.word	0x0500000f


	//   ....[129]....
        /*025c*/ 	.word	0x0500000f


	//   ....[130]....
        /*0260*/ 	.word	0x0500000f


	//   ....[131]....
        /*0264*/ 	.word	0x0500000f


	//   ....[132]....
        /*0268*/ 	.word	0x0500000f


	//   ....[133]....
        /*026c*/ 	.word	0x0500000f


	//   ....[134]....
        /*0270*/ 	.word	0x0500000f


	//   ....[135]....
        /*0274*/ 	.word	0x0500000f


	//   ....[136]....
        /*0278*/ 	.word	0x0500000f


	//   ....[137]....
        /*027c*/ 	.word	0x0500000f


	//   ....[138]....
        /*0280*/ 	.word	0x0500000f


	//   ....[139]....
        /*0284*/ 	.word	0x0500000f


	//   ....[140]....
        /*0288*/ 	.word	0x0500000f


	//   ....[141]....
        /*028c*/ 	.word	0x0500000f


	//   ....[142]....
        /*0290*/ 	.word	0x0500000f


	//   ....[143]....
        /*0294*/ 	.word	0x0500000f


	//   ....[144]....
        /*0298*/ 	.word	0x0500000f


	//   ....[145]....
        /*029c*/ 	.word	0x0500000f


	//   ....[146]....
        /*02a0*/ 	.word	0x0500000f


	//   ....[147]....
        /*02a4*/ 	.word	0x0500000f


	//   ....[148]....
        /*02a8*/ 	.word	0x0500000f


	//   ....[149]....
        /*02ac*/ 	.word	0x0500000f


	//   ....[150]....
        /*02b0*/ 	.word	0x0500000f


	//   ....[151]....
        /*02b4*/ 	.word	0x0500000f


	//   ....[152]....
        /*02b8*/ 	.word	0x0500000f


	//   ....[153]....
        /*02bc*/ 	.word	0x0500000f


	//   ....[154]....
        /*02c0*/ 	.word	0x0500000f


	//   ....[155]....
        /*02c4*/ 	.word	0x0500000f


	//   ....[156]....
        /*02c8*/ 	.word	0x0500000f


	//   ....[157]....
        /*02cc*/ 	.word	0x0500000f


	//   ....[158]....
        /*02d0*/ 	.word	0x0500000f


	//   ....[159]....
        /*02d4*/ 	.word	0x0500000f


	//   ....[160]....
        /*02d8*/ 	.word	0x0500000f


	//   ....[161]....
        /*02dc*/ 	.word	0x0500000f


	//   ....[162]....
        /*02e0*/ 	.word	0x0500000f


	//   ....[163]....
        /*02e4*/ 	.word	0x0500000f


	//   ....[164]....
        /*02e8*/ 	.word	0x0500000f


	//   ....[165]....
        /*02ec*/ 	.word	0x0500000f


	//   ....[166]....
        /*02f0*/ 	.word	0x0500000f


	//   ....[167]....
        /*02f4*/ 	.word	0x0500000f


	//   ....[168]....
        /*02f8*/ 	.word	0x0500000f


	//   ....[169]....
        /*02fc*/ 	.word	0x0500000f


	//   ....[170]....
        /*0300*/ 	.word	0x0500000f


	//   ....[171]....
        /*0304*/ 	.word	0x0500000f


	//   ....[172]....
        /*0308*/ 	.word	0x0500000f


	//   ....[173]....
        /*030c*/ 	.word	0x0500000f


	//   ....[174]....
        /*0310*/ 	.word	0x0500000f


	//   ....[175]....
        /*0314*/ 	.word	0x0500000f


	//   ....[176]....
        /*0318*/ 	.word	0x0500000f


	//   ....[177]....
        /*031c*/ 	.word	0x0500000f


	//   ....[178]....
        /*0320*/ 	.word	0x0500000f


	//   ....[179]....
        /*0324*/ 	.word	0x0500000f


	//   ....[180]....
        /*0328*/ 	.word	0x0500000f


	//   ....[181]....
        /*032c*/ 	.word	0x0500000f


	//   ....[182]....
        /*0330*/ 	.word	0x0500000f


	//   ....[183]....
        /*0334*/ 	.word	0x0500000f


	//   ....[184]....
        /*0338*/ 	.word	0x0500000f


	//   ....[185]....
        /*033c*/ 	.word	0x0500000f


	//   ....[186]....
        /*0340*/ 	.word	0x0500000f


	//   ....[187]....
        /*0344*/ 	.word	0x0500000f


	//   ....[188]....
        /*0348*/ 	.word	0x0500000f


	//   ....[189]....
        /*034c*/ 	.word	0x0500000f


	//   ....[190]....
        /*0350*/ 	.word	0x0500000f


	//   ....[191]....
        /*0354*/ 	.word	0x0500000f


	//   ....[192]....
        /*0358*/ 	.word	0x0500000f


	//   ....[193]....
        /*035c*/ 	.word	0x0500000f


	//   ....[194]....
        /*0360*/ 	.word	0x0500000f


	//   ....[195]....
        /*0364*/ 	.word	0x0500000f


	//   ....[196]....
        /*0368*/ 	.word	0x0500000f


	//   ....[197]....
        /*036c*/ 	.word	0x0500000f


	//   ....[198]....
        /*0370*/ 	.word	0x0500000f


	//   ....[199]....
        /*0374*/ 	.word	0x0500000f


	//   ....[200]....
        /*0378*/ 	.word	0x0500000f


	//   ....[201]....
        /*037c*/ 	.word	0x0500000f


	//   ....[202]....
        /*0380*/ 	.word	0x0500000f


	//   ....[203]....
        /*0384*/ 	.word	0x0500000f


	//   ....[204]....
        /*0388*/ 	.word	0x0500000f


	//   ....[205]....
        /*038c*/ 	.word	0x0500000f


	//   ....[206]....
        /*0390*/ 	.word	0x0500000f


	//----- nvinfo : EIATTR_COOP_GROUP_INSTR_OFFSETS
	.align		4
.L_83:
        /*0394*/ 	.byte	0x04, 0x28
        /*0396*/ 	.short	(.L_85 - .L_84)


	//   ....[0]....
.L_84:
        /*0398*/ 	.word	0x00000080


	//   ....[1]....
        /*039c*/ 	.word	0x00000090


	//   ....[2]....
        /*03a0*/ 	.word	0x000002d0


	//   ....[3]....
        /*03a4*/ 	.word	0x00000430


	//   ....[4]....
        /*03a8*/ 	.word	0x00000550


	//   ....[5]....
        /*03ac*/ 	.word	0x000006b0


	//   ....[6]....
        /*03b0*/ 	.word	0x00000f50


	//   ....[7]....
        /*03b4*/ 	.word	0x00001e30


	//   ....[8]....
        /*03b8*/ 	.word	0x00001f60


	//   ....[9]....
        /*03bc*/ 	.word	0x00002540


	//   ....[10]....
        /*03c0*/ 	.word	0x00002600


	//   ....[11]....
        /*03c4*/ 	.word	0x00003d90


	//   ....[12]....
        /*03c8*/ 	.word	0x00003da0


	//   ....[13]....
        /*03cc*/ 	.word	0x00003e00


	//   ....[14]....
        /*03d0*/ 	.word	0x00003e20


	//   ....[15]....
        /*03d4*/ 	.word	0x000050d0


	//   ....[16]....
        /*03d8*/ 	.word	0x00005110


	//   ....[17]....
        /*03dc*/ 	.word	0x000051d0


	//   ....[18]....
        /*03e0*/ 	.word	0x000051e0


	//   ....[19]....
        /*03e4*/ 	.word	0x00005f70


	//   ....[20]....
        /*03e8*/ 	.word	0x00005fb0


	//   ....[21]....
        /*03ec*/ 	.word	0x00005ff0


	//   ....[22]....
        /*03f0*/ 	.word	0x00006030


	//   ....[23]....
        /*03f4*/ 	.word	0x00006050


	//   ....[24]....
        /*03f8*/ 	.word	0x00006070


	//   ....[25]....
        /*03fc*/ 	.word	0x000063b0


	//   ....[26]....
        /*0400*/ 	.word	0x000063c0


	//   ....[27]....
        /*0404*/ 	.word	0x00006ae0


	//   ....[28]....
        /*0408*/ 	.word	0x00007bb0


	//   ....[29]....
        /*040c*/ 	.word	0x00007bd0


	//   ....[30]....
        /*0410*/ 	.word	0x00007be0


	//   ....[31]....
        /*0414*/ 	.word	0x00007bf0


	//   ....[32]....
        /*0418*/ 	.word	0x00007c00


	//   ....[33]....
        /*041c*/ 	.word	0x00007c50


	//   ....[34]....
        /*0420*/ 	.word	0x00007c80


	//   ....[35]....
        /*0424*/ 	.word	0x00007cb0


	//   ....[36]....
        /*0428*/ 	.word	0x00007cd0


	//   ....[37]....
        /*042c*/ 	.word	0x00007d30


	//   ....[38]....
        /*0430*/ 	.word	0x00007d80


	//   ....[39]....
        /*0434*/ 	.word	0x00007db0


	//   ....[40]....
        /*0438*/ 	.word	0x00007de0


	//   ....[41]....
        /*043c*/ 	.word	0x00007e10


	//   ....[42]....
        /*0440*/ 	.word	0x00007e40


	//   ....[43]....
        /*0444*/ 	.word	0x00007e60


	//   ....[44]....
        /*0448*/ 	.word	0x00008600


	//   ....[45]....
        /*044c*/ 	.word	0x00008610


	//   ....[46]....
        /*0450*/ 	.word	0x00008620


	//   ....[47]....
        /*0454*/ 	.word	0x00008660


	//   ....[48]....
        /*0458*/ 	.word	0x000086b0


	//   ....[49]....
        /*045c*/ 	.word	0x00008700


	//   ....[50]....
        /*0460*/ 	.word	0x00008760


	//   ....[51]....
        /*0464*/ 	.word	0x00008790


	//   ....[52]....
        /*0468*/ 	.word	0x000087c0


	//   ....[53]....
        /*046c*/ 	.word	0x00008830


	//   ....[54]....
        /*0470*/ 	.word	0x00008860


	//   ....[55]....
        /*0474*/ 	.word	0x00008890


	//   ....[56]....
        /*0478*/ 	.word	0x000088c0


	//   ....[57]....
        /*047c*/ 	.word	0x00008930


	//   ....[58]....
        /*0480*/ 	.word	0x00008940


	//   ....[59]....
        /*0484*/ 	.word	0x00008970


	//   ....[60]....
        /*0488*/ 	.word	0x000089c0


	//   ....[61]....
        /*048c*/ 	.word	0x00008a40


	//   ....[62]....
        /*0490*/ 	.word	0x00008a70


	//   ....[63]....
        /*0494*/ 	.word	0x00008a90


	//   ....[64]....
        /*0498*/ 	.word	0x00008ac0


	//   ....[65]....
        /*049c*/ 	.word	0x00008ad0


	//   ....[66]....
        /*04a0*/ 	.word	0x00008b10


	//   ....[67]....
        /*04a4*/ 	.word	0x00008b90


	//   ....[68]....
        /*04a8*/ 	.word	0x000092a0


	//   ....[69]....
        /*04ac*/ 	.word	0x000092d0


	//   ....[70]....
        /*04b0*/ 	.word	0x000092e0


	//   ....[71]....
        /*04b4*/ 	.word	0x00009320


	//   ....[72]....
        /*04b8*/ 	.word	0x00009330


	//   ....[73]....
        /*04bc*/ 	.word	0x00009370


	//   ....[74]....
        /*04c0*/ 	.word	0x00009380


	//   ....[75]....
        /*04c4*/ 	.word	0x000093c0


	//   ....[76]....
        /*04c8*/ 	.word	0x000093d0


	//   ....[77]....
        /*04cc*/ 	.word	0x00009410


	//   ....[78]....
        /*04d0*/ 	.word	0x00009420


	//   ....[79]....
        /*04d4*/ 	.word	0x00009460


	//   ....[80]....
        /*04d8*/ 	.word	0x00009470


	//   ....[81]....
        /*04dc*/ 	.word	0x000094b0


	//   ....[82]....
        /*04e0*/ 	.word	0x000094c0


	//   ....[83]....
        /*04e4*/ 	.word	0x000094d0


	//   ....[84]....
        /*04e8*/ 	.word	0x00009730


	//   ....[85]....
        /*04ec*/ 	.word	0x00009760


	//   ....[86]....
        /*04f0*/ 	.word	0x00009770


	//   ....[87]....
        /*04f4*/ 	.word	0x00009780


	//   ....[88]....
        /*04f8*/ 	.word	0x00009790


	//   ....[89]....
        /*04fc*/ 	.word	0x000097a0


	//   ....[90]....
        /*0500*/ 	.word	0x000097c0


	//   ....[91]....
        /*0504*/ 	.word	0x00009810


	//   ....[92]....
        /*0508*/ 	.word	0x00009830


	//   ....[93]....
        /*050c*/ 	.word	0x00009870


	//   ....[94]....
        /*0510*/ 	.word	0x00009890


	//   ....[95]....
        /*0514*/ 	.word	0x000098d0


	//   ....[96]....
        /*0518*/ 	.word	0x000098f0


	//   ....[97]....
        /*051c*/ 	.word	0x00009930


	//   ....[98]....
        /*0520*/ 	.word	0x00009950


	//   ....[99]....
        /*0524*/ 	.word	0x00009980


	//   ....[100]....
        /*0528*/ 	.word	0x00009e90


	//   ....[101]....
        /*052c*/ 	.word	0x00009ec0


	//   ....[102]....
        /*0530*/ 	.word	0x00009ef0


	//   ....[103]....
        /*0534*/ 	.word	0x00009f10


	//   ....[104]....
        /*0538*/ 	.word	0x00009f20


	//   ....[105]....
        /*053c*/ 	.word	0x00009f30


	//   ....[106]....
        /*0540*/ 	.word	0x00009f50


	//   ....[107]....
        /*0544*/ 	.word	0x00009f70


	//   ....[108]....
        /*0548*/ 	.word	0x00009f90


	//   ....[109]....
        /*054c*/ 	.word	0x00009fb0


	//   ....[110]....
        /*0550*/ 	.word	0x00009fd0


	//   ....[111]....
        /*0554*/ 	.word	0x00009ff0


	//   ....[112]....
        /*0558*/ 	.word	0x0000a020


	//   ....[113]....
        /*055c*/ 	.word	0x0000a040


	//   ....[114]....
        /*0560*/ 	.word	0x0000a0a0


	//   ....[115]....
        /*0564*/ 	.word	0x0000a0d0


	//   ....[116]....
        /*0568*/ 	.word	0x0000a3e0


	//   ....[117]....
        /*056c*/ 	.word	0x0000a880


	//   ....[118]....
        /*0570*/ 	.word	0x0000a970


	//   ....[119]....
        /*0574*/ 	.word	0x0000aa10


	//   ....[120]....
        /*0578*/ 	.word	0x0000aaa0


	//   ....[121]....
        /*057c*/ 	.word	0x0000ab50


	//   ....[122]....
        /*0580*/ 	.word	0x0000abb0


	//   ....[123]....
        /*0584*/ 	.word	0x0000ac50


	//   ....[124]....
        /*0588*/ 	.word	0x0000acb0


	//   ....[125]....
        /*058c*/ 	.word	0x0000ada0


	//   ....[126]....
        /*0590*/ 	.word	0x0000ae10


	//   ....[127]....
        /*0594*/ 	.word	0x0000aeb0


	//   ....[128]....
        /*0598*/ 	.word	0x0000af10


	//   ....[129]....
        /*059c*/ 	.word	0x0000afe0


	//   ....[130]....
        /*05a0*/ 	.word	0x0000b040


	//   ....[131]....
        /*05a4*/ 	.word	0x0000b0f0


	//   ....[132]....
        /*05a8*/ 	.word	0x0000b150


	//   ....[133]....
        /*05ac*/ 	.word	0x0000b210


	//   ....[134]....
        /*05b0*/ 	.word	0x0000b2a0


	//   ....[135]....
        /*05b4*/ 	.word	0x0000b2f0


	//   ....[136]....
        /*05b8*/ 	.word	0x0000b3c0


	//   ....[137]....
        /*05bc*/ 	.word	0x0000b480


	//   ....[138]....
        /*05c0*/ 	.word	0x0000b4e0


	//   ....[139]....
        /*05c4*/ 	.word	0x0000b5a0


	//   ....[140]....
        /*05c8*/ 	.word	0x0000b610


	//   ....[141]....
        /*05cc*/ 	.word	0x0000b6f0


	//   ....[142]....
        /*05d0*/ 	.word	0x0000b750


	//   ....[143]....
        /*05d4*/ 	.word	0x0000b810


	//   ....[144]....
        /*05d8*/ 	.word	0x0000b880


	//   ....[145]....
        /*05dc*/ 	.word	0x0000b960


	//   ....[146]....
        /*05e0*/ 	.word	0x0000b9c0


	//   ....[147]....
        /*05e4*/ 	.word	0x0000ba80


	//   ....[148]....
        /*05e8*/ 	.word	0x0000baf0


	//   ....[149]....
        /*05ec*/ 	.word	0x0000bbc0


	//   ....[150]....
        /*05f0*/ 	.word	0x0000bc30


	//   ....[151]....
        /*05f4*/ 	.word	0x0000bcf0


	//   ....[152]....
        /*05f8*/ 	.word	0x0000bd50


	//   ....[153]....
        /*05fc*/ 	.word	0x0000be20


	//   ....[154]....
        /*0600*/ 	.word	0x0000be80


	//   ....[155]....
        /*0604*/ 	.word	0x0000bf40


	//   ....[156]....
        /*0608*/ 	.word	0x0000bfc0


	//   ....[157]....
        /*060c*/ 	.word	0x0000c070


	//   ....[158]....
        /*0610*/ 	.word	0x0000c1b0


	//   ....[159]....
        /*0614*/ 	.word	0x0000c250


	//   ....[160]....
        /*0618*/ 	.word	0x0000c2f0


	//   ....[161]....
        /*061c*/ 	.word	0x0000c380


	//   ....[162]....
        /*0620*/ 	.word	0x0000c420


	//   ....[163]....
        /*0624*/ 	.word	0x0000c4b0


	//   ....[164]....
        /*0628*/ 	.word	0x0000c550


	//   ....[165]....
        /*062c*/ 	.word	0x0000c5e0


	//   ....[166]....
        /*0630*/ 	.word	0x0000c680


	//   ....[167]....
        /*0634*/ 	.word	0x0000c710


	//   ....[168]....
        /*0638*/ 	.word	0x0000c7b0


	//   ....[169]....
        /*063c*/ 	.word	0x0000c840


	//   ....[170]....
        /*0640*/ 	.word	0x0000c8e0


	//   ....[171]....
        /*0644*/ 	.word	0x0000c970


	//   ....[172]....
        /*0648*/ 	.word	0x0000ca10


	//   ....[173]....
        /*064c*/ 	.word	0x0000caa0


	//   ....[174]....
        /*0650*/ 	.word	0x0000cb80


	//   ....[175]....
        /*0654*/ 	.word	0x0000cc30


	//   ....[176]....
        /*0658*/ 	.word	0x0000cc90


	//   ....[177]....
        /*065c*/ 	.word	0x0000cd40


	//   ....[178]....
        /*0660*/ 	.word	0x0000cdd0


	//   ....[179]....
        /*0664*/ 	.word	0x0000ce70


	//   ....[180]....
        /*0668*/ 	.word	0x0000cef0


	//   ....[181]....
        /*066c*/ 	.word	0x0000cf90


	//   ....[182]....
        /*0670*/ 	.word	0x0000d020


	//   ....[183]....
        /*0674*/ 	.word	0x0000d0c0


	//   ....[184]....
        /*0678*/ 	.word	0x0000d140


	//   ....[185]....
        /*067c*/ 	.word	0x0000d1e0


	//   ....[186]....
        /*0680*/ 	.word	0x0000d270


	//   ....[187]....
        /*0684*/ 	.word	0x0000d310


	//   ....[188]....
        /*0688*/ 	.word	0x0000d390


	//   ....[189]....
        /*068c*/ 	.word	0x0000d420


	//   ....[190]....
        /*0690*/ 	.word	0x0000d500


	//   ....[191]....
        /*0694*/ 	.word	0x0000d5c0


	//   ....[192]....
        /*0698*/ 	.word	0x0000d620


	//   ....[193]....
        /*069c*/ 	.word	0x0000d6d0


	//   ....[194]....
        /*06a0*/ 	.word	0x0000d730


	//   ....[195]....
        /*06a4*/ 	.word	0x0000d7f0


	//   ....[196]....
        /*06a8*/ 	.word	0x0000d850


	//   ....[197]....
        /*06ac*/ 	.word	0x0000d910


	//   ....[198]....
        /*06b0*/ 	.word	0x0000d970


	//   ....[199]....
        /*06b4*/ 	.word	0x0000da30


	//   ....[200]....
        /*06b8*/ 	.word	0x0000da90


	//   ....[201]....
        /*06bc*/ 	.word	0x0000db50


	//   ....[202]....
        /*06c0*/ 	.word	0x0000dbb0


	//   ....[203]....
        /*06c4*/ 	.word	0x0000dc70


	//   ....[204]....
        /*06c8*/ 	.word	0x0000dcd0


	//   ....[205]....
        /*06cc*/ 	.word	0x0000dd80


	//   ....[206]....
        /*06d0*/ 	.word	0x0000de90


	//----- nvinfo : EIATTR_REG_RECONFIG
	.align		4
.L_85:
        /*06d4*/ 	.byte	0x01, 0x54
	.zero		2


	//----- nvinfo : EIATTR_SYSCALL_OFFSETS
	.align		4
        /*06d8*/ 	.byte	0x04, 0x46
        /*06da*/ 	.short	(.L_87 - .L_86)


	//   ....[0]....
.L_86:
        /*06dc*/ 	.word	0x00001110


	//   ....[1]....
        /*06e0*/ 	.word	0x00007210


	//   ....[2]....
        /*06e4*/ 	.word	0x00007350


	//   ....[3]....
        /*06e8*/ 	.word	0x00007440


	//   ....[4]....
        /*06ec*/ 	.word	0x000081c0


	//----- nvinfo : EIATTR_MBARRIER_INSTR_OFFSETS
	.align		4
.L_87:
        /*06f0*/ 	.byte	0x04, 0x39
        /*06f2*/ 	.short	(.L_89 - .L_88)


	//   ....[0]....
.L_88:
        /*06f4*/ 	.word	0x00000180
        /*06f8*/ 	.word	0x000000ff
        /*06fc*/ 	.word	0x00016800
        /*0700*/ 	.short	0x0100
        /*0702*/ 	.byte	0x08
	.zero		1


	//   ....[1]....
        /*0704*/ 	.word	0x00000190
        /*0708*/ 	.word	0x000000ff
        /*070c*/ 	.word	0x00016820
        /*0710*/ 	.short	0x0100
        /*0712*/ 	.byte	0x08
	.zero		1


	//   ....[2]....
        /*0714*/ 	.word	0x00000280
        /*0718*/ 	.word	0x000000ff
        /*071c*/ 	.word	0x00016830
        /*0720*/ 	.short	0x0100
        /*0722*/ 	.byte	0x08
	.zero		1


	//   ....[3]....
        /*0724*/ 	.word	0x00000290
        /*0728*/ 	.word	0x000000ff
        /*072c*/ 	.word	0x00016840
        /*0730*/ 	.short	0x0100
        /*0732*/ 	.byte	0x08
	.zero		1


	//   ....[4]....
        /*0734*/ 	.word	0x000002a0
        /*0738*/ 	.word	0x000000ff
        /*073c*/ 	.word	0x00016838
        /*0740*/ 	.short	0x0100
        /*0742*/ 	.byte	0x08
	.zero		1


	//   ....[5]....
        /*0744*/ 	.word	0x000002b0
        /*0748*/ 	.word	0x000000ff
        /*074c*/ 	.word	0x00016848
        /*0750*/ 	.short	0x0100
        /*0752*/ 	.byte	0x08
	.zero		1


	//   ....[6]....
        /*0754*/ 	.word	0x000003e0
        /*0758*/ 	.word	0x000000ff
        /*075c*/ 	.word	0x00016850
        /*0760*/ 	.short	0x0100
        /*0762*/ 	.byte	0x08
	.zero		1


	//   ....[7]....
        /*0764*/ 	.word	0x000003f0
        /*0768*/ 	.word	0x000000ff
        /*076c*/ 	.word	0x00016860
        /*0770*/ 	.short	0x0100
        /*0772*/ 	.byte	0x08
	.zero		1


	//   ....[8]....
        /*0774*/ 	.word	0x00000400
        /*0778*/ 	.word	0x000000ff
        /*077c*/ 	.word	0x00016858
        /*0780*/ 	.short	0x0100
        /*0782*/ 	.byte	0x08
	.zero		1


	//   ....[9]....
        /*0784*/ 	.word	0x00000410
        /*0788*/ 	.word	0x000000ff
        /*078c*/ 	.word	0x00016868
        /*0790*/ 	.short	0x0100
        /*0792*/ 	.byte	0x08
	.zero		1


	//   ....[10]....
        /*0794*/ 	.word	0x00000500
        /*0798*/ 	.word	0x000000ff
        /*079c*/ 	.word	0x00016870
        /*07a0*/ 	.short	0x0100
        /*07a2*/ 	.byte	0x06
	.zero		1


	//   ....[11]....
        /*07a4*/ 	.word	0x00000510
        /*07a8*/ 	.word	0x000000ff
        /*07ac*/ 	.word	0x00016880
        /*07b0*/ 	.short	0x0100
        /*07b2*/ 	.byte	0x06
	.zero		1


	//   ....[12]....
        /*07b4*/ 	.word	0x00000520
        /*07b8*/ 	.word	0x000000ff
        /*07bc*/ 	.word	0x00016878
        /*07c0*/ 	.short	0x0100
        /*07c2*/ 	.byte	0x06
	.zero		1


	//   ....[13]....
        /*07c4*/ 	.word	0x00000530
        /*07c8*/ 	.word	0x000000ff
        /*07cc*/ 	.word	0x00016888
        /*07d0*/ 	.short	0x0100
        /*07d2*/ 	.byte	0x06
	.zero		1


	//   ....[14]....
        /*07d4*/ 	.word	0x00000660
        /*07d8*/ 	.word	0x000000ff
        /*07dc*/ 	.word	0x00016890
        /*07e0*/ 	.short	0x0100
        /*07e2*/ 	.byte	0x08
	.zero		1


	//   ....[15]....
        /*07e4*/ 	.word	0x00000670
        /*07e8*/ 	.word	0x000000ff
        /*07ec*/ 	.word	0x000168a0
        /*07f0*/ 	.short	0x0100
        /*07f2*/ 	.byte	0x08
	.zero		1


	//   ....[16]....
        /*07f4*/ 	.word	0x00000680
        /*07f8*/ 	.word	0x000000ff
        /*07fc*/ 	.word	0x00016898
        /*0800*/ 	.short	0x0100
        /*0802*/ 	.byte	0x08
	.zero		1


	//   ....[17]....
        /*0804*/ 	.word	0x00000690
        /*0808*/ 	.word	0x000000ff
        /*080c*/ 	.word	0x000168a8
        /*0810*/ 	.short	0x0100
        /*0812*/ 	.byte	0x08
	.zero		1


	//   ....[18]....
        /*0814*/ 	.word	0x000007d0
        /*0818*/ 	.word	0x000000ff
        /*081c*/ 	.word	0x000168b0
        /*0820*/ 	.short	0x0100
        /*0822*/ 	.byte	0x08
	.zero		1


	//   ....[19]....
        /*0824*/ 	.word	0x000007e0
        /*0828*/ 	.word	0x000000ff
        /*082c*/ 	.word	0x000168c0
        /*0830*/ 	.short	0x0100
        /*0832*/ 	.byte	0x08
	.zero		1


	//   ....[20]....
        /*0834*/ 	.word	0x000007f0
        /*0838*/ 	.word	0x000000ff
        /*083c*/ 	.word	0x000168b8
        /*0840*/ 	.short	0x0100
        /*0842*/ 	.byte	0x08
	.zero		1


	//   ....[21]....
        /*0844*/ 	.word	0x00000800
        /*0848*/ 	.word	0x000000ff
        /*084c*/ 	.word	0x000168c8
        /*0850*/ 	.short	0x0100
        /*0852*/ 	.byte	0x08
	.zero		1


	//   ....[22]....
        /*0854*/ 	.word	0x00001130
        /*0858*/ 	.word	0x000000ff
        /*085c*/ 	.word	0x00016800
        /*0860*/ 	.short	0x010a
        /*0862*/ 	.byte	0x28
	.zero		1


	//   ....[23]....
        /*0864*/ 	.word	0x000011a0
        /*0868*/ 	.word	0x000000ff
        /*086c*/ 	.word	0x00016830
        /*0870*/ 	.short	0x010a
        /*0872*/ 	.byte	0x28
	.zero		1


	//   ....[24]....
        /*0874*/ 	.word	0x00001200
        /*0878*/ 	.word	0x000000ff
        /*087c*/ 	.word	0x00016830
        /*0880*/ 	.short	0x010a
        /*0882*/ 	.byte	0x28
	.zero		1


	//   ....[25]....
        /*0884*/ 	.word	0x00001eb0
        /*0888*/ 	.word	0x000000ff
        /*088c*/ 	.word	0x00000000
        /*0890*/ 	.short	0x0101
        /*0892*/ 	.byte	0x04
	.zero		1


	//   ....[26]....
        /*0894*/ 	.word	0x00003360
        /*0898*/ 	.word	0x000000ff
        /*089c*/ 	.word	0x00016830
        /*08a0*/ 	.short	0x010a
        /*08a2*/ 	.byte	0x0a
	.zero		1


	//   ....[27]....
        /*08a4*/ 	.word	0x000033a0
        /*08a8*/ 	.word	0x000000ff
        /*08ac*/ 	.word	0x00016830
        /*08b0*/ 	.short	0x010a
        /*08b2*/ 	.byte	0x0a
	.zero		1


	//   ....[28]....
        /*08b4*/ 	.word	0x000035e0
        /*08b8*/ 	.word	0x000000ff
        /*08bc*/ 	.word	0x00016850
        /*08c0*/ 	.short	0x010a
        /*08c2*/ 	.byte	0x0a
	.zero		1


	//   ....[29]....
        /*08c4*/ 	.word	0x00003620
        /*08c8*/ 	.word	0x000000ff
        /*08cc*/ 	.word	0x00016850
        /*08d0*/ 	.short	0x010a
        /*08d2*/ 	.byte	0x0a
	.zero		1


	//   ....[30]....
        /*08d4*/ 	.word	0x00003e10
        /*08d8*/ 	.word	0x000000ff
        /*08dc*/ 	.word	0x00000000
        /*08e0*/ 	.short	0x0101
        /*08e2*/ 	.byte	0x06
	.zero		1


	//   ....[31]....
        /*08e4*/ 	.word	0x00004c00
        /*08e8*/ 	.word	0x000000ff
        /*08ec*/ 	.word	0x00000000
        /*08f0*/ 	.short	0x0101
        /*08f2*/ 	.byte	0x05
	.zero		1


	//   ....[32]....
        /*08f4*/ 	.word	0x00005030
        /*08f8*/ 	.word	0x000000ff
        /*08fc*/ 	.word	0x00016850
        /*0900*/ 	.short	0x010a
        /*0902*/ 	.byte	0x05
	.zero		1


	//   ....[33]....
        /*0904*/ 	.word	0x00005070
        /*0908*/ 	.word	0x000000ff
        /*090c*/ 	.word	0x00016850
        /*0910*/ 	.short	0x010a
        /*0912*/ 	.byte	0x05
	.zero		1


	//   ....[34]....
        /*0914*/ 	.word	0x00005640
        /*0918*/ 	.word	0x000000ff
        /*091c*/ 	.word	0x00000000
        /*0920*/ 	.short	0x0101
        /*0922*/ 	.byte	0x04
	.zero		1


	//   ....[35]....
        /*0924*/ 	.word	0x00006060
        /*0928*/ 	.word	0x000000ff
        /*092c*/ 	.word	0x00000000
        /*0930*/ 	.short	0x0101
        /*0932*/ 	.byte	0x04
	.zero		1


	//   ....[36]....
        /*0934*/ 	.word	0x000078b0
        /*0938*/ 	.word	0x000000ff
        /*093c*/ 	.word	0x00016840
        /*0940*/ 	.short	0x010a
        /*0942*/ 	.byte	0x2d
	.zero		1


	//   ....[37]....
        /*0944*/ 	.word	0x00007f60
        /*0948*/ 	.word	0x000000ff
        /*094c*/ 	.word	0x00016830
        /*0950*/ 	.short	0x0107
        /*0952*/ 	.byte	0x2d
	.zero		1


	//   ....[38]....
        /*0954*/ 	.word	0x00007ff0
        /*0958*/ 	.word	0x000000ff
        /*095c*/ 	.word	0x00016830
        /*0960*/ 	.short	0x0101
        /*0962*/ 	.byte	0x2d
	.zero		1


	//   ....[39]....
        /*0964*/ 	.word	0x00008c80
        /*0968*/ 	.word	0x000000ff
        /*096c*/ 	.word	0x00016800
        /*0970*/ 	.short	0x0107
        /*0972*/ 	.byte	0x2d
	.zero		1


	//   ....[40]....
        /*0974*/ 	.word	0x00008cc0
        /*0978*/ 	.word	0x000000ff
        /*097c*/ 	.word	0x00016800
        /*0980*/ 	.short	0x0101
        /*0982*/ 	.byte	0x2d
	.zero		1


	//   ....[41]....
        /*0984*/ 	.word	0x00008cd0
        /*0988*/ 	.word	0x000000ff
        /*098c*/ 	.word	0x00016820
        /*0990*/ 	.short	0x010a
        /*0992*/ 	.byte	0x2d
	.zero		1


	//   ....[42]....
        /*0994*/ 	.word	0x000090b0
        /*0998*/ 	.word	0x00000007
        /*099c*/ 	.word	0x00016840
        /*09a0*/ 	.short	0x010a
        /*09a2*/ 	.byte	0x3f
	.zero		1


	//   ....[43]....
        /*09a4*/ 	.word	0x00009590
        /*09a8*/ 	.word	0x00000007
        /*09ac*/ 	.word	0x00016830
        /*09b0*/ 	.short	0x0107
        /*09b2*/ 	.byte	0x3f
	.zero		1


	//   ....[44]....
        /*09b4*/ 	.word	0x00009660
        /*09b8*/ 	.word	0x00000007
        /*09bc*/ 	.word	0x00016830
        /*09c0*/ 	.short	0x0101
        /*09c2*/ 	.byte	0x3f
	.zero		1


	//   ....[45]....
        /*09c4*/ 	.word	0x000096c0
        /*09c8*/ 	.word	0x00000007
        /*09cc*/ 	.word	0x00016860
        /*09d0*/ 	.short	0x010a
        /*09d2*/ 	.byte	0x3f
	.zero		1


	//   ....[46]....
        /*09d4*/ 	.word	0x00009ab0
        /*09d8*/ 	.word	0x00000007
        /*09dc*/ 	.word	0x00016850
        /*09e0*/ 	.short	0x0107
        /*09e2*/ 	.byte	0x3f
	.zero		1


	//   ....[47]....
        /*09e4*/ 	.word	0x00009c20
        /*09e8*/ 	.word	0x00000007
        /*09ec*/ 	.word	0x00016850
        /*09f0*/ 	.short	0x0101
        /*09f2*/ 	.byte	0x3f
	.zero		1


	//   ....[48]....
        /*09f4*/ 	.word	0x00009de0
        /*09f8*/ 	.word	0x00000000
        /*09fc*/ 	.word	0x00016860
        /*0a00*/ 	.short	0x010a
        /*0a02*/ 	.byte	0x3f
	.zero		1


	//   ....[49]....
        /*0a04*/ 	.word	0x0000a200
        /*0a08*/ 	.word	0x00000000
        /*0a0c*/ 	.word	0x00016850
        /*0a10*/ 	.short	0x0107
        /*0a12*/ 	.byte	0x3f
	.zero		1


	//   ....[50]....
        /*0a14*/ 	.word	0x0000a2e0
        /*0a18*/ 	.word	0x00000000
        /*0a1c*/ 	.word	0x00016850
        /*0a20*/ 	.short	0x0101
        /*0a22*/ 	.byte	0x3f
	.zero		1


	//   ....[51]....
        /*0a24*/ 	.word	0x0000a370
        /*0a28*/ 	.word	0x00000007
        /*0a2c*/ 	.word	0x00016820
        /*0a30*/ 	.short	0x010a
        /*0a32*/ 	.byte	0x3f
	.zero		1


	//   ....[52]....
        /*0a34*/ 	.word	0x0000a4d0
        /*0a38*/ 	.word	0x00000005
        /*0a3c*/ 	.word	0x00016840
        /*0a40*/ 	.short	0x010a
        /*0a42*/ 	.byte	0x3f
	.zero		1


	//   ....[53]....
        /*0a44*/ 	.word	0x0000a570
        /*0a48*/ 	.word	0x00000003
        /*0a4c*/ 	.word	0x00016840
        /*0a50*/ 	.short	0x010a
        /*0a52*/ 	.byte	0x3f
	.zero		1


	//   ....[54]....
        /*0a54*/ 	.word	0x0000a5b0
        /*0a58*/ 	.word	0x00000005
        /*0a5c*/ 	.word	0x00016860
        /*0a60*/ 	.short	0x010a
        /*0a62*/ 	.byte	0x3f
	.zero		1


	//   ....[55]....
        /*0a64*/ 	.word	0x0000a5f0
        /*0a68*/ 	.word	0x00000003
        /*0a6c*/ 	.word	0x00016860
        /*0a70*/ 	.short	0x010a
        /*0a72*/ 	.byte	0x3f
	.zero		1


	//   ....[56]....
        /*0a74*/ 	.word	0x0000a660
        /*0a78*/ 	.word	0x00000003
        /*0a7c*/ 	.word	0x00016800
        /*0a80*/ 	.short	0x010a
        /*0a82*/ 	.byte	0x3f
	.zero		1


	//   ....[57]....
        /*0a84*/ 	.word	0x0000a6c0
        /*0a88*/ 	.word	0x00000003
        /*0a8c*/ 	.word	0x00016830
        /*0a90*/ 	.short	0x010a
        /*0a92*/ 	.byte	0x3f
	.zero		1


	//   ....[58]....
        /*0a94*/ 	.word	0x0000a720
        /*0a98*/ 	.word	0x00000005
        /*0a9c*/ 	.word	0x00016830
        /*0aa0*/ 	.short	0x010a
        /*0aa2*/ 	.byte	0x3f
	.zero		1


	//   ....[59]....
        /*0aa4*/ 	.word	0x0000a780
        /*0aa8*/ 	.word	0x00000005
        /*0aac*/ 	.word	0x00016850
        /*0ab0*/ 	.short	0x010a
        /*0ab2*/ 	.byte	0x3f
	.zero		1


	//   ....[60]....
        /*0ab4*/ 	.word	0x0000a7e0
        /*0ab8*/ 	.word	0x00000003
        /*0abc*/ 	.word	0x00016850
        /*0ac0*/ 	.short	0x010a
        /*0ac2*/ 	.byte	0x3f
	.zero		1


	//   ....[61]....
        /*0ac4*/ 	.word	0x0000a8c0
        /*0ac8*/ 	.word	0x00000002
        /*0acc*/ 	.word	0x00016840
        /*0ad0*/ 	.short	0x010a
        /*0ad2*/ 	.byte	0x3f
	.zero		1


	//   ....[62]....
        /*0ad4*/ 	.word	0x0000c0b0
        /*0ad8*/ 	.word	0x00000003
        /*0adc*/ 	.word	0x00016820
        /*0ae0*/ 	.short	0x010a
        /*0ae2*/ 	.byte	0x3f
	.zero		1


	//   ....[63]....
        /*0ae4*/ 	.word	0x0000c100
        /*0ae8*/ 	.word	0x00000007
        /*0aec*/ 	.word	0x00016840
        /*0af0*/ 	.short	0x010a
        /*0af2*/ 	.byte	0x3f
	.zero		1


	//   ....[64]....
        /*0af4*/ 	.word	0x0000cad0
        /*0af8*/ 	.word	0x00000007
        /*0afc*/ 	.word	0x00016860
        /*0b00*/ 	.short	0x010a
        /*0b02*/ 	.byte	0x3f
	.zero		1


	//   ....[65]....
        /*0b04*/ 	.word	0x0000d450
        /*0b08*/ 	.word	0x00000000
        /*0b0c*/ 	.word	0x00016860
        /*0b10*/ 	.short	0x010a
        /*0b12*/ 	.byte	0x3f
	.zero		1


	//   ....[66]....
        /*0b14*/ 	.word	0x0000ddb0
        /*0b18*/ 	.word	0x00000007
        /*0b1c*/ 	.word	0x00016820
        /*0b20*/ 	.short	0x010a
        /*0b22*/ 	.byte	0x3f
	.zero		1


	//   ....[67]....
        /*0b24*/ 	.word	0x0000df50
        /*0b28*/ 	.word	0x00000005
        /*0b2c*/ 	.word	0x00016840
        /*0b30*/ 	.short	0x010a
        /*0b32*/ 	.byte	0x3f
	.zero		1


	//   ....[68]....
        /*0b34*/ 	.word	0x0000dfa0
        /*0b38*/ 	.word	0x00000003
        /*0b3c*/ 	.word	0x00016840
        /*0b40*/ 	.short	0x010a
        /*0b42*/ 	.byte	0x3f
	.zero		1


	//   ....[69]....
        /*0b44*/ 	.word	0x0000dff0
        /*0b48*/ 	.word	0x00000005
        /*0b4c*/ 	.word	0x00016860
        /*0b50*/ 	.short	0x010a
        /*0b52*/ 	.byte	0x3f
	.zero		1


	//----- nvinfo : EIATTR_NUM_MBARRIERS
	.align		4
.L_89:
        /*0b54*/ 	.byte	0x03, 0x38
        /*0b56*/ 	.short	0x0016


	//----- nvinfo : EIATTR_EXIT_INSTR_OFFSETS
	.align		4
        /*0b58*/ 	.byte	0x04, 0x1c
        /*0b5a*/ 	.short	(.L_91 - .L_90)


	//   ....[0]....
.L_90:
        /*0b5c*/ 	.word	0x0000a640


	//----- nvinfo : EIATTR_MAX_THREADS
	.align		4
.L_91:
        /*0b60*/ 	.byte	0x04, 0x05
        /*0b62*/ 	.short	(.L_93 - .L_92)
.L_92:
        /*0b64*/ 	.word	0x00000200
        /*0b68*/ 	.word	0x00000001
        /*0b6c*/ 	.word	0x00000001


	//----- nvinfo : EIATTR_CRS_STACK_SIZE
	.align		4
.L_93:
        /*0b70*/ 	.byte	0x04, 0x1e
        /*0b72*/ 	.short	(.L_95 - .L_94)
.L_94:
        /*0b74*/ 	.word	0x00000000


	//----- nvinfo : EIATTR_CBANK_PARAM_SIZE
	.align		4
.L_95:
        /*0b78*/ 	.byte	0x03, 0x19
        /*0b7a*/ 	.short	0x0a70


	//----- nvinfo : EIATTR_PARAM_CBANK
	.align		4
        /*0b7c*/ 	.byte	0x04, 0x0a
        /*0b7e*/ 	.short	(.L_97 - .L_96)
	.align		4
.L_96:
        /*0b80*/ 	.word	index@(.nv.constant0._ZN7cutlass13device_kernelIN5flash11enable_sm90INS1_16FlashAttnFwdSm90INS1_25CollectiveMainloopFwdSm90ILi2EN4cute5tupleIJNS5_1CILi1EEES8_S8_EEENS6_IJNS7_ILi192EEENS7_ILi128EEENS7_ILi64EEEEEELi64ENS_10bfloat16_tEfNS_4arch4Sm90ELb0ELb0ELb0ELb0ELb1ELb0ELb0ELb1ELb1ELb1ELb1ELb0EEENS1_21CollectiveEpilogueFwdINS6_IJSA_SC_SB_EEES9_SE_SG_Li384ELb0ELb1ELb1ELb0EEENS1_19SingleTileSchedulerILb0ELb1ELb1ELi192EEEEEEEEEvNT_6ParamsE)
        /*0b84*/ 	.short	0x0210
        /*0b86*/ 	.short	0x0a70


	//----- nvinfo : EIATTR_SW_WAR
	.align		4
.L_97:
        /*0b88*/ 	.byte	0x04, 0x36
        /*0b8a*/ 	.short	(.L_99 - .L_98)
.L_98:
        /*0b8c*/ 	.word	0x00000008
.L_99:


//--------------------- .nv.info._ZN7cutlass13device_kernelIN5flash11enable_sm90INS1_16FlashAttnFwdSm90INS1_25CollectiveMainloopFwdSm90ILi2EN4cute5tupleIJNS5_1CILi1EEES8_S8_EEENS6_IJNS7_ILi192EEENS7_ILi128EEENS7_ILi64EEEEEELi64ENS_10bfloat16_tEfNS_4arch4Sm90ELb0ELb0ELb0ELb1ELb1ELb0ELb0ELb1ELb1ELb1ELb1ELb0EEENS1_21CollectiveEpilogueFwdINS6_IJSA_SC_SB_EEES9_SE_SG_Li384ELb1ELb1ELb1ELb0EEENS1_36VarlenDynamicPersistentTileSchedulerILi192ELi128ELi384ELi128ELb1ELb1ELb1ELb0ELb1ELb1EEEEEEEEEvNT_6ParamsE --------------------------
	.section	.nv.info._ZN7cutlass13device_kernelIN5flash11enable_sm90INS1_16FlashAttnFwdSm90INS1_25CollectiveMainloopFwdSm90ILi2EN4cute5tupleIJNS5_1CILi1EEES8_S8_EEENS6_IJNS7_ILi192EEENS7_ILi128EEENS7_ILi64EEEEEELi64ENS_10bfloat16_tEfNS_4arch4Sm90ELb0ELb0ELb0ELb1ELb1ELb0ELb0ELb1ELb1ELb1ELb1ELb0EEENS1_21CollectiveEpilogueFwdINS6_IJSA_SC_SB_EEES9_SE_SG_Li384ELb1ELb1ELb1ELb0EEENS1_36VarlenDynamicPersistentTileSchedulerILi192ELi128ELi384ELi128ELb1ELb1ELb1ELb0ELb1ELb1EEEEEEEEEvNT_6ParamsE,"",@"SHT_CUDA_INFO"
	.sectionflags	@""
	.align	4


	//----- nvinfo : EIATTR_CUDA_API_VERSION
	.align		4
        /*0000*/ 	.byte	0x04, 0x37
        /*0002*/ 	.short	(.L_101 - .L_100)
.L_100:
        /*0004*/ 	.word	0x00000082


	//----- nvinfo : EIATTR_KPARAM_INFO
	.align		4
.L_101:
        /*0008*/ 	.byte	0x04, 0x17
        /*000a*/ 	.short	(.L_103 - .L_102)
.L_102:
        /*000c*/ 	.word	0x00000000
        /*0010*/ 	.short	0x0000
        /*0012*/ 	.short	0x0070
        /*0014*/ 	.byte	0x00, 0xf0, 0x01, 0x2a


	//----- nvinfo : EIATTR_SPARSE_MMA_MASK
	.align		4
.L_103:
        /*0018*/ 	.byte	0x03, 0x50
        /*001a*/ 	.short	0x0000


	//----- nvinfo : EIATTR_MAXREG_COUNT
	.align		4
        /*001c*/ 	.byte	0x03, 0x1b
        /*001e*/ 	.short	0x0080


	//----- nvinfo : EIATTR_NUM_BARRIERS
	.align		4
        /*0020*/ 	.byte	0x02, 0x4c
        /*0022*/ 	.byte	0x10
	.zero		1


	//----- nvinfo : EIATTR_EXTERNS
	.align		4
        /*0024*/ 	.byte	0x04, 0x0f
        /*0026*/ 	.short	(.L_105 - .L_104)


	//   ....[0]....
	.align		4
.L_104:
        /*0028*/ 	.word	index@(__assertfail)


	//----- nvinfo : EIATTR_ANNOTATIONS
	.align		4
.L_105:
        /*002c*/ 	.byte	0x04, 0x55
        /*002e*/ 	.short	(.L_107 - .L_106)


	//   ....[0]....
.L_106:
        /*0030*/ 	.word	0x00000001
        /*0034*/ 	.byte	0x60, 0x08, 0x00, 0x00, 0x01, 0x00, 0x00, 0x00, 0xb0, 0x09, 0x00, 0x00, 0x01, 0x00, 0x00, 0x00
        /* <DEDUP_REMOVED lines=44> */
        /*0304*/ 	.byte	0x30, 0xdd, 0x00, 0x00


	//----- nvinfo : EIATTR_MERCURY_ISA_VERSION
	.align		4
.L_107:
        /*0308*/ 	.byte	0x03, 0x5f
        /*030a*/ 	.short	0x0101


	//----- nvinfo : EIATTR_UNUSED_LOAD_BYTE_OFFSET
	.align		4
        /*030c*/ 	.byte	0x04, 0x44
        /*030e*/ 	.short	(.L_109 - .L_108)


	//   ....[0]....
.L_108:
        /*0310*/ 	.word	0x00000960
        /*0314*/ 	.word	0x0000fff0


	//   ....[1]....
        /*0318*/ 	.word	0x00005f10
        /*031c*/ 	.word	0x0000fff0


	//----- nvinfo : EIATTR_INT_WARP_WIDE_INSTR_OFFSETS
	.align		4
.L_109:
        /*0320*/ 	.byte	0x04, 0x31
        /*0322*/ 	.short	(.L_111 - .L_110)


	//   ....[0]....
.L_110:
        /*0324*/ 	.word	0x000000c0


	//   ....[1]....
        /*0328*/ 	.word	0x000000d0


	//   ....[2]....
        /*032c*/ 	.word	0x00000170


	//   ....[3]....
        /*0330*/ 	.word	0x000096b0


	//   ....[4]....
        /*0334*/ 	.word	0x00009740


	//   ....[5]....
        /*0338*/ 	.word	0x0000c860


	//   ....[6]....
        /*033c*/ 	.word	0x0000c8f0


	//----- nvinfo : EIATTR_COOP_GROUP_MASK_REGIDS
	.align		4
.L_111:
        /*0340*/ 	.byte	0x04, 0x29
        /*0342*/ 	.short	(.L_113 - .L_112)


	//   ....[0]....
.L_112:
        /*0344*/ 	.word	0xffffffff


	//   ....[1]....
        /*0348*/ 	.word	0xffffffff


	//   ....[2]....
        /*034c*/ 	.word	0xffffffff


	//   ....[3]....
        /*0350*/ 	.word	0xffffffff


	//   ....[4]....
        /*0354*/ 	.word	0xffffffff


	//   ....[5]....
        /*0358*/ 	.word	0xffffffff


	//   ....[6]....
        /*035c*/ 	.word	0xffffffff


	//   ....[7]....
        /*0360*/ 	.word	0xffffffff


	//   ....[8]....
        /*0364*/ 	.word	0xffffffff


	//   ....[9]....
        /*0368*/ 	.word	0xffffffff


	//   ....[10]....
        /*036c*/ 	.word	0xffffffff


	//   ....[11]....
        /*0370*/ 	.word	0xffffffff


	//   ....[12]....
        /*0374*/ 	.word	0xffffffff


	//   ....[13]....
        /*0378*/ 	.word	0xffffffff


	//   ....[14]....
        /*037c*/ 	.word	0xffffffff


	//   ....[15]....
        /*0380*/ 	.word	0xffffffff


	//   ....[16]....
        /*0384*/ 	.word	0xffffffff


	//   ....[17]....
        /*0388*/ 	.word	0xffffffff


	//   ....[18]....
        /*038c*/ 	.word	0xffffffff


	//   ....[19]....
        /*0390*/ 	.word	0xffffffff


	//   ....[20]....
        /*0394*/ 	.word	0xffffffff


	//   ....[21]....
        /*0398*/ 	.word	0xffffffff


	//   ....[22]....
        /*039c*/ 	.word	0xffffffff


	//   ....[23]....
        /*03a0*/ 	.word	0xffffffff


	//   ....[24]....
        /*03a4*/ 	.word	0xffffffff


	//   ....[25]....
        /*03a8*/ 	.word	0xffffffff


	//   ....[26]....
        /*03ac*/ 	.word	0xffffffff


	//   ....[27]....
        /*03b0*/ 	.word	0xffffffff


	//   ....[28]....
        /*03b4*/ 	.word	0xffffffff


	//   ....[29]....
        /*03b8*/ 	.word	0xffffffff


	//   ....[30]....
        /*03bc*/ 	.word	0xffffffff


	//   ....[31]....
        /*03c0*/ 	.word	0xffffffff


	//   ....[32]....
        /*03c4*/ 	.word	0xffffffff


	//   ....[33]....
        /*03c8*/ 	.word	0xffffffff


	//   ....[34]....
        /*03cc*/ 	.word	0xffffffff


	//   ....[35]....
        /*03d0*/ 	.word	0xffffffff


	//   ....[36]....
        /*03d4*/ 	.word	0xffffffff


	//   ....[37]....
        /*03d8*/ 	.word	0xffffffff


	//   ....[38]....
        /*03dc*/ 	.word	0xffffffff


	//   ....[39]....
        /*03e0*/ 	.word	0xffffffff


	//   ....[40]....
        /*03e4*/ 	.word	0xffffffff


	//   ....[41]....
        /*03e8*/ 	.word	0xffffffff


	//   ....[42]....
        /*03ec*/ 	.word	0xffffffff


	//   ....[43]....
        /*03f0*/ 	.word	0xffffffff


	//   ....[44]....
        /*03f4*/ 	.word	0xffffffff


	//   ....[45]....
        /*03f8*/ 	.word	0xffffffff


	//   ....[46]....
        /*03fc*/ 	.word	0xffffffff


	//   ....[47]....
        /*0400*/ 	.word	0xffffffff


	//   ....[48]....
        /*0404*/ 	.word	0xffffffff


	//   ....[49]....
        /*0408*/ 	.word	0xffffffff


	//   ....[50]....
        /*040c*/ 	.word	0xffffffff


	//   ....[51]....
        /*0410*/ 	.word	0xffffffff


	//   ....[52]....
        /*0414*/ 	.word	0xffffffff


	//   ....[53]....
        /*0418*/ 	.word	0xffffffff


	//   ....[54]....
        /*041c*/ 	.word	0xffffffff


	//   ....[55]....
        /*0420*/ 	.word	0xffffffff


	//   ....[56]....
        /*0424*/ 	.word	0xffffffff


	//   ....[57]....
        /*0428*/ 	.word	0xffffffff


	//   ....[58]....
        /*042c*/ 	.word	0xffffffff


	//   ....[59]....
        /*0430*/ 	.word	0xffffffff


	//   ....[60]....
        /*0434*/ 	.word	0xffffffff


	//   ....[61]....
        /*0438*/ 	.word	0xffffffff


	//   ....[62]....
        /*043c*/ 	.word	0xffffffff


	//   ....[63]....
        /*0440*/ 	.word	0xffffffff


	//   ....[64]....
        /*0444*/ 	.word	0xffffffff


	//   ....[65]....
        /*0448*/ 	.word	0xffffffff


	//   ....[66]....
        /*044c*/ 	.word	0xffffffff


	//   ....[67]....
        /*0450*/ 	.word	0xffffffff


	//   ....[68]....
        /*0454*/ 	.word	0xffffffff


	//   ....[69]....
        /*0458*/ 	.word	0xffffffff


	//   ....[70]....
        /*045c*/ 	.word	0xffffffff


	//   ....[71]....
        /*0460*/ 	.word	0xffffffff


	//   ....[72]....
        /*0464*/ 	.word	0xffffffff


	//   ....[73]....
        /*0468*/ 	.word	0xffffffff


	//   ....[74]....
        /*046c*/ 	.word	0xffffffff


	//   ....[75]....
        /*0470*/ 	.word	0xffffffff


	//   ....[76]....
        /*0474*/ 	.word	0xffffffff


	//   ....[77]....
        /*0478*/ 	.word	0xffffffff


	//   ....[78]....
        /*047c*/ 	.word	0xffffffff


	//   ....[79]....
        /*0480*/ 	.word	0xffffffff


	//   ....[80]....
        /*0484*/ 	.word	0xffffffff


	//   ....[81]....
        /*0488*/ 	.word	0xffffffff


	//   ....[82]....
        /*048c*/ 	.word	0xffffffff


	//   ....[83]....
        /*0490*/ 	.word	0xffffffff


	//   ....[84]....
        /*0494*/ 	.word	0xffffffff


	//   ....[85]....
        /*0498*/ 	.word	0xffffffff


	//   ....[86]....
        /*049c*/ 	.word	0xffffffff


	//   ....[87]....
        /*04a0*/ 	.word	0xffffffff


	//   ....[88]....
        /*04a4*/ 	.word	0xffffffff


	//   ....[89]....
        /*04a8*/ 	.word	0xffffffff


	//   ....[90]....
        /*04ac*/ 	.word	0xffffffff


	//   ....[91]....
        /*04b0*/ 	.word	0xffffffff


	//   ....[92]....
        /*04b4*/ 	.word	0xffffffff


	//   ....[93]....
        /*04b8*/ 	.word	0xffffffff


	//   ....[94]....
        /*04bc*/ 	.word	0xffffffff


	//   ....[95]....
        /*04c0*/ 	.word	0xffffffff


	//   ....[96]....
        /*04c4*/ 	.word	0xffffffff


	//   ....[97]....
        /*04c8*/ 	.word	0xffffffff


	//   ....[98]....
        /*04cc*/ 	.word	0xffffffff


	//   ....[99]....
        /*04d0*/ 	.word	0xffffffff


	//   ....[100]....
        /*04d4*/ 	.word	0xffffffff


	//   ....[101]....
        /*04d8*/ 	.word	0xffffffff


	//   ....[102]....
        /*04dc*/ 	.word	0xffffffff


	//   ....[103]....
        /*04e0*/ 	.word	0xffffffff


	//   ....[104]....
        /*04e4*/ 	.word	0xffffffff


	//   ....[105]....
        /*04e8*/ 	.word	0xffffffff


	//   ....[106]....
        /*04ec*/ 	.word	0xffffffff


	//   ....[107]....
        /*04f0*/ 	.word	0xffffffff


	//   ....[108]....
        /*04f4*/ 	.word	0xffffffff


	//   ....[109]....
        /*04f8*/ 	.word	0xffffffff


	//   ....[110]....
        /*04fc*/ 	.word	0xffffffff


	//   ....[111]....
        /*0500*/ 	.word	0xffffffff


	//   ....[112]....
        /*0504*/ 	.word	0xffffffff


	//   ....[113]....
        /*0508*/ 	.word	0xffffffff


	//   ....[114]....
        /*050c*/ 	.word	0xffffffff


	//   ....[115]....
        /*0510*/ 	.word	0xffffffff


	//   ....[116]....
        /*0514*/ 	.word	0xffffffff


	//   ....[117]....
        /*0518*/ 	.word	0xffffffff


	//   ....[118]....
        /*051c*/ 	.word	0xffffffff


	//   ....[119]....
        /*0520*/ 	.word	0xffffffff


	//   ....[120]....
        /*0524*/ 	.word	0xffffffff


	//   ....[121]....
        /*0528*/ 	.word	0xffffffff


	//   ....[122]....
        /*052c*/ 	.word	0xffffffff


	//   ....[123]....
        /*0530*/ 	.word	0xffffffff


	//   ....[124]....
        /*0534*/ 	.word	0xffffffff


	//   ....[125]....
        /*0538*/ 	.word	0xffffffff


	//   ....[126]....
        /*053c*/ 	.word	0xffffffff


	//   ....[127]....
        /*0540*/ 	.word	0xffffffff


	//   ....[128]....
        /*0544*/ 	.word	0xffffffff


	//   ....[129]....
        /*0548*/ 	.word	0xffffffff


	//   ....[130]....
        /*054c*/ 	.word	0xffffffff


	//   ....[131]....
        /*0550*/ 	.word	0xffffffff


	//   ....[132]....
        /*0554*/ 	.word	0xffffffff


	//   ....[133]....
        /*0558*/ 	.word	0xffffffff


	//   ....[134]....
        /*055c*/ 	.word	0xffffffff


	//   ....[135]....
        /*0560*/ 	.word	0xffffffff


	//   ....[136]....
        /*0564*/ 	.word	0xffffffff


	//   ....[137]....
        /*0568*/ 	.word	0xffffffff


	//   ....[138]....
        /*056c*/ 	.word	0xffffffff


	//   ....[139]....
        /*0570*/ 	.word	0xffffffff


	//   ....[140]....
        /*0574*/ 	.word	0xffffffff


	//   ....[141]....
        /*0578*/ 	.word	0xffffffff


	//   ....[142]....
        /*057c*/ 	.word	0xffffffff


	//   ....[143]....
        /*0580*/ 	.word	0xffffffff


	//   ....[144]....
        /*0584*/ 	.word	0xffffffff


	//   ....[145]....
        /*0588*/ 	.word	0xffffffff


	//   ....[146]....
        /*058c*/ 	.word	0xffffffff


	//   ....[147]....
        /*0590*/ 	.word	0xffffffff


	//   ....[148]....
        /*0594*/ 	.word	0xffffffff


	//   ....[149]....
        /*0598*/ 	.word	0xffffffff


	//   ....[150]....
        /*059c*/ 	.word	0xffffffff


	//   ....[151]....
        /*05a0*/ 	.word	0xffffffff


	//   ....[152]....
        /*05a4*/ 	.word	0xffffffff


	//   ....[153]....
        /*05a8*/ 	.word	0xffffffff


	//   ....[154]....
        /*05ac*/ 	.word	0xffffffff


	//   ....[155]....
        /*05b0*/ 	.word	0xffffffff


	//   ....[156]....
        /*05b4*/ 	.word	0xffffffff


	//   ....[157]....
        /*05b8*/ 	.word	0xffffffff


	//   ....[158]....
        /*05bc*/ 	.word	0xffffffff


	//   ....[159]....
        /*05c0*/ 	.word	0xffffffff


	//   ....[160]....
        /*05c4*/ 	.word	0xffffffff


	//   ....[161]....
        /*05c8*/ 	.word	0xffffffff


	//   ....[162]....
        /*05cc*/ 	.word	0xffffffff


	//   ....[163]....
        /*05d0*/ 	.word	0xffffffff


	//   ....[164]....
        /*05d4*/ 	.word	0xffffffff


	//   ....[165]....
        /*05d8*/ 	.word	0xffffffff


	//   ....[166]....
        /*05dc*/ 	.word	0xffffffff


	//   ....[167]....
        /*05e0*/ 	.word	0x0500000f


	//   ....[168]....
        /*05e4*/ 	.word	0x0500000f


	//   ....[169]....
        /*05e8*/ 	.word	0x0500000f


	//   ....[170]....
        /*05ec*/ 	.word	0x0500000f


	//   ....[171]....
        /*05f0*/ 	.word	0x0500000f


	//   ....[172]....
        /*05f4*/ 	.word	0x0500000f


	//   ....[173]....
        /*05f8*/ 	.word	0x0500000f


	//   ....[174]....
        /*05fc*/ 	.word	0x0500000f


	//   ....[175]....
        /*0600*/ 	.word	0x0500000f


	//   ....[176]....
        /*0604*/ 	.word	0x0500000f


	//   ....[177]....
        /*0608*/ 	.word	0x0500000f


	//   ....[178]....
        /*060c*/ 	.word	0x0500000f


	//   ....[179]....
        /*0610*/ 	.word	0x0500000f


	//   ....[180]....
        /*0614*/ 	.word	0x0500000f


	//   ....[181]....
        /*0618*/ 	.word	0x0500000f


	//   ....[182]....
        /*061c*/ 	.word	0x0500000f


	//   ....[183]....
        /*0620*/ 	.word	0x0500000f


	//   ....[184]....
        /*0624*/ 	.word	0x0500000f


	//   ....[185]....
        /*0628*/ 	.word	0x0500000f


	//   ....[186]....
        /*062c*/ 	.word	0x0500000f


	//   ....[187]....
        /*0630*/ 	.word	0x0500000f


	//   ....[188]....
        /*0634*/ 	.word	0x0500000f


	//   ....[189]....
        /*0638*/ 	.word	0x0500000f


	//   ....[190]....
        /*063c*/ 	.word	0x0500000f


	//   ....[191]....
        /*0640*/ 	.word	0x0500000f


	//   ....[192]....
        /*0644*/ 	.word	0x0500000f


	//   ....[193]....
        /*0648*/ 	.word	0x0500000f


	//   ....[194]....
        /*064c*/ 	.word	0x0500000f


	//   ....[195]....
        /*0650*/ 	.word	0x0500000f


	//   ....[196]....
        /*0654*/ 	.word	0x0500000f


	//   ....[197]....
        /*0658*/ 	.word	0x0500000f


	//   ....[198]....
        /*065c*/ 	.word	0x0500000f


	//   ....[199]....
        /*0660*/ 	.word	0x0500000f


	//   ....[200]....
        /*0664*/ 	.word	0x0500000f


	//   ....[201]....
        /*0668*/ 	.word	0x0500000f


	//   ....[202]....
        /*066c*/ 	.word	0x0500000f


	//   ....[203]....
        /*0670*/ 	.word	0x0500000f


	//   ....[204]....
        /*0674*/ 	.word	0x0500000f


	//   ....[205]....
        /*0678*/ 	.word	0x0500000f


	//   ....[206]....
        /*067c*/ 	.word	0x0500000f


	//   ....[207]....
        /*0680*/ 	.word	0x0500000f


	//   ....[208]....
        /*0684*/ 	.word	0x0500000f


	//   ....[209]....
        /*0688*/ 	.word	0x0500000f


	//   ....[210]....
        /*068c*/ 	.word	0x0500000f


	//   ....[211]....
        /*0690*/ 	.word	0x0500000f


	//   ....[212]....
        /*0694*/ 	.word	0x0500000f


	//   ....[213]....
        /*0698*/ 	.word	0x0500000f


	//   ....[214]....
        /*069c*/ 	.word	0x0500000f


	//   ....[215]....
        /*06a0*/ 	.word	0x0500000f


	//   ....[216]....
        /*06a4*/ 	.word	0x0500000f


	//   ....[217]....
        /*06a8*/ 	.word	0x0500000f


	//   ....[218]....
        /*06ac*/ 	.word	0x0500000f


	//   ....[219]....
        /*06b0*/ 	.word	0x0500000f


	//   ....[220]....
        /*06b4*/ 	.word	0x0500000f


	//   ....[221]....
        /*06b8*/ 	.word	0x0500000f


	//   ....[222]....
        /*06bc*/ 	.word	0x0500000f


	//   ....[223]....
        /*06c0*/ 	.word	0x0500000f


	//   ....[224]....
        /*06c4*/ 	.word	0x0500000f


	//   ....[225]....
        /*06c8*/ 	.word	0x0500000f


	//   ....[226]....
        /*06cc*/ 	.word	0x0500000f


	//   ....[227]....
        /*06d0*/ 	.word	0x0500000f


	//   ....[228]....
        /*06d4*/ 	.word	0x0500000f


	//   ....[229]....
        /*06d8*/ 	.word	0x0500000f


	//   ....[230]....
        /*06dc*/ 	.word	0x0500000f


	//   ....[231]....
        /*06e0*/ 	.word	0x0500000f


	//   ....[232]....
        /*06e4*/ 	.word	0x0500000f


	//   ....[233]....
        /*06e8*/ 	.word	0x0500000f


	//   ....[234]....
        /*06ec*/ 	.word	0x0500000f


	//   ....[235]....
        /*06f0*/ 	.word	0x0500000f


	//   ....[236]....
        /*06f4*/ 	.word	0x0500000f


	//   ....[237]....
        /*06f8*/ 	.word	0x0500000f


	//   ....[238]....
        /*06fc*/ 	.word	0x0500000f


	//   ....[239]....
        /*0700*/ 	.word	0x0500000f


	//   ....[240]....
        /*0704*/ 	.word	0x0500000f


	//   ....[241]....
        /*0708*/ 	.word	0x0500000f


	//   ....[242]....
        /*070c*/ 	.word	0x0500000f


	//   ....[243]....
        /*0710*/ 	.word	0x0500000f


	//   ....[244]....
        /*0714*/ 	.word	0x0500000f


	//   ....[245]....
        /*0718*/ 	.word	0x0500000f


	//   ....[246]....
        /*071c*/ 	.word	0x0500000f


	//   ....[247]....
        /*0720*/ 	.word	0x0500000f


	//   ....[248]....
        /*0724*/ 	.word	0x0500000f


	//   ....[249]....
        /*0728*/ 	.word	0x0500000f


	//   ....[250]....
        /*072c*/ 	.word	0x0500000f


	//   ....[251]....
        /*0730*/ 	.word	0x0500000f


	//   ....[252]....
        /*0734*/ 	.word	0x0500000f


	//   ....[253]....
        /*0738*/ 	.word	0x0500000f


	//   ....[254]....
        /*073c*/ 	.word	0x0500000f


	//   ....[255]....
        /*0740*/ 	.word	0x0500000f


	//   ....[0]....
        /*0744*/ 	.word	0x0500000f


	//   ....[1]....
        /*0748*/ 	.word	0x0500000f


	//   ....[2]....
        /*074c*/ 	.word	0x0500000f


	//   ....[3]....
        /*0750*/ 	.word	0x0500000f


	//   ....[4]....
        /*0754*/ 	.word	0x0500000f


	//   ....[5]....
        /*0758*/ 	.word	0x0500000f


	//   ....[6]....
        /*075c*/ 	.word	0x0500000f


	//   ....[7]....
        /*0760*/ 	.word	0x0500000f


	//   ....[8]....
        /*0764*/ 	.word	0x0500000f


	//   ....[9]....
        /*0768*/ 	.word	0x0500000f


	//   ....[10]....
        /*076c*/ 	.word	0x0500000f


	//   ....[11]....
        /*0770*/ 	.word	0x0500000f


	//   ....[12]....
        /*0774*/ 	.word	0x0500000f


	//   ....[13]....
        /*0778*/ 	.word	0x0500000f


	//   ....[14]....
        /*077c*/ 	.word	0x0500000f


	//   ....[15]....
        /*0780*/ 	.word	0x0500000f


	//   ....[16]....
        /*0784*/ 	.word	0x0500000f


	//   ....[17]....
        /*0788*/ 	.word	0x0500000f


	//   ....[18]....
        /*078c*/ 	.word	0x0500000f


	//----- nvinfo : EIATTR_COOP_GROUP_INSTR_OFFSETS
	.align		4
.L_113:
        /*0790*/ 	.byte	0x04, 0x28
        /*0792*/ 	.short	(.L_115 - .L_114)


	//   ....[0]....
.L_114:
        /*0794*/ 	.word	0x00000080


	//   ....[1]....
        /*0798*/ 	.word	0x000000b0


	//   ....[2]....
        /*079c*/ 	.word	0x000002d0


	//   ....[3]....
        /*07a0*/ 	.word	0x00000430


	//   ....[4]....
        /*07a4*/ 	.word	0x00000550


	//   ....[5]....
        /*07a8*/ 	.word	0x000006b0


	//   ....[6]....
        /*07ac*/ 	.word	0x00001580


	//   ....[7]....
        /*07b0*/ 	.word	0x00002440


	//   ....[8]....
        /*07b4*/ 	.word	0x00002540


	//   ....[9]....
        /*07b8*/ 	.word	0x00002860


	//   ....[10]....
        /*07bc*/ 	.word	0x00002a20


	//   ....[11]....
        /*07c0*/ 	.word	0x00004460


	//   ....[12]....
        /*07c4*/ 	.word	0x00004470


	//   ....[13]....
        /*07c8*/ 	.word	0x000044a0


	//   ....[14]....
        /*07cc*/ 	.word	0x000044c0


	//   ....[15]....
        /*07d0*/ 	.word	0x00005760


	//   ....[16]....
        /*07d4*/ 	.word	0x00005790


	//   ....[17]....
        /*07d8*/ 	.word	0x00005870


	//   ....[18]....
        /*07dc*/ 	.word	0x00005880


	//   ....[19]....
        /*07e0*/ 	.word	0x00006730


	//   ....[20]....
        /*07e4*/ 	.word	0x00006740


	//   ....[21]....
        /*07e8*/ 	.word	0x00006750


	//   ....[22]....
        /*07ec*/ 	.word	0x000067a0


	//   ....[23]....
        /*07f0*/ 	.word	0x00006d40


	//   ....[24]....
        /*07f4*/ 	.word	0x00006d80


	//   ....[25]....
        /*07f8*/ 	.word	0x00006db0


	//   ....[26]....
        /*07fc*/ 	.word	0x00006df0


	//   ....[27]....
        /*0800*/ 	.word	0x00006e20


	//   ....[28]....
        /*0804*/ 	.word	0x00006e40


	//   ....[29]....
        /*0808*/ 	.word	0x00006e60


	//   ....[30]....
        /*080c*/ 	.word	0x00006e80


	//   ....[31]....
        /*0810*/ 	.word	0x00007230


	//   ....[32]....
        /*0814*/ 	.word	0x00007260


	//   ....[33]....
        /*0818*/ 	.word	0x000074e0


	//   ....[34]....
        /*081c*/ 	.word	0x000074f0


	//   ....[35]....
        /*0820*/ 	.word	0x00007f50


	//   ....[36]....
        /*0824*/ 	.word	0x00007f80


	//   ....[37]....
        /*0828*/ 	.word	0x00007fc0


	//   ....[38]....
        /*082c*/ 	.word	0x00007ff0


	//   ....[39]....
        /*0830*/ 	.word	0x00008010


	//   ....[40]....
        /*0834*/ 	.word	0x00008020


	//   ....[41]....
        /*0838*/ 	.word	0x00008030


	//   ....[42]....
        /*083c*/ 	.word	0x00008050


	//   ....[43]....
        /*0840*/ 	.word	0x000081a0


	//   ....[44]....
        /*0844*/ 	.word	0x000083d0


	//   ....[45]....
        /*0848*/ 	.word	0x00008400


	//   ....[46]....
        /*084c*/ 	.word	0x00008430


	//   ....[47]....
        /*0850*/ 	.word	0x00008460


	//   ....[48]....
        /*0854*/ 	.word	0x00008490


	//   ....[49]....
        /*0858*/ 	.word	0x000084c0


	//   ....[50]....
        /*085c*/ 	.word	0x00008630


	//   ....[51]....
        /*0860*/ 	.word	0x00008660


	//   ....[52]....
        /*0864*/ 	.word	0x00008690


	//   ....[53]....
        /*0868*/ 	.word	0x000086c0


	//   ....[54]....
        /*086c*/ 	.word	0x000086f0


	//   ....[55]....
        /*0870*/ 	.word	0x00008720


	//   ....[56]....
        /*0874*/ 	.word	0x000087b0


	//   ....[57]....
        /*0878*/ 	.word	0x000087e0


	//   ....[58]....
        /*087c*/ 	.word	0x000087f0


	//   ....[59]....
        /*0880*/ 	.word	0x00008890


	//   ....[60]....
        /*0884*/ 	.word	0x0000a260


	//   ....[61]....
        /*0888*/ 	.word	0x0000a280


	//   ....[62]....
        /*088c*/ 	.word	0x0000a310


	//   ....[63]....
        /*0890*/ 	.word	0x0000a330


	//   ....[64]....
        /*0894*/ 	.word	0x0000a3b0


	//   ....[65]....
        /*0898*/ 	.word	0x0000a3d0


	//   ....[66]....
        /*089c*/ 	.word	0x0000a450


	//   ....[67]....
        /*08a0*/ 	.word	0x0000a470


	//   ....[68]....
        /*08a4*/ 	.word	0x0000a4f0


	//   ....[69]....
        /*08a8*/ 	.word	0x0000a510


	//   ....[70]....
        /*08ac*/ 	.word	0x0000a590


	//   ....[71]....
        /*08b0*/ 	.word	0x0000a5b0


	//   ....[72]....
        /*08b4*/ 	.word	0x0000a630


	//   ....[73]....
        /*08b8*/ 	.word	0x0000a650


	//   ....[74]....
        /*08bc*/ 	.word	0x0000a660


	//   ....[75]....
        /*08c0*/ 	.word	0x0000a670


	//   ....[76]....
        /*08c4*/ 	.word	0x0000af40


	//   ....[77]....
        /*08c8*/ 	.word	0x0000af70


	//   ....[78]....
        /*08cc*/ 	.word	0x0000b010


	//   ....[79]....
        /*08d0*/ 	.word	0x0000b030


	//   ....[80]....
        /*08d4*/ 	.word	0x0000b0b0


	//   ....[81]....
        /*08d8*/ 	.word	0x0000b0d0


	//   ....[82]....
        /*08dc*/ 	.word	0x0000b150


	//   ....[83]....
        /*08e0*/ 	.word	0x0000b170


	//   ....[84]....
        /*08e4*/ 	.word	0x0000b1f0


	//   ....[85]....
        /*08e8*/ 	.word	0x0000b210


	//   ....[86]....
        /*08ec*/ 	.word	0x0000b290


	//   ....[87]....
        /*08f0*/ 	.word	0x0000b2b0


	//   ....[88]....
        /*08f4*/ 	.word	0x0000b330


	//   ....[89]....
        /*08f8*/ 	.word	0x0000b350


	//   ....[90]....
        /*08fc*/ 	.word	0x0000b360


	//   ....[91]....
        /*0900*/ 	.word	0x0000b3d0


	//   ....[92]....
        /*0904*/ 	.word	0x0000b420


	//   ....[93]....
        /*0908*/ 	.word	0x0000b450


	//   ....[94]....
        /*090c*/ 	.word	0x0000b4e0


	//   ....[95]....
        /*0910*/ 	.word	0x0000b4f0


	//   ....[96]....
        /*0914*/ 	.word	0x0000b560


	//   ....[97]....
        /*0918*/ 	.word	0x0000b570


	//   ....[98]....
        /*091c*/ 	.word	0x0000b5b0


	//   ....[99]....
        /*0920*/ 	.word	0x0000b5d0


	//   ....[100]....
        /*0924*/ 	.word	0x0000bd20


	//   ....[101]....
        /*0928*/ 	.word	0x0000bd50


	//   ....[102]....
        /*092c*/ 	.word	0x0000bda0


	//   ....[103]....
        /*0930*/ 	.word	0x0000bdb0


	//   ....[104]....
        /*0934*/ 	.word	0x0000bdf0


	//   ....[105]....
        /*0938*/ 	.word	0x0000be00


	//   ....[106]....
        /*093c*/ 	.word	0x0000be40


	//   ....[107]....
        /*0940*/ 	.word	0x0000be50


	//   ....[108]....
        /*0944*/ 	.word	0x0000be90


	//   ....[109]....
        /*0948*/ 	.word	0x0000bea0


	//   ....[110]....
        /*094c*/ 	.word	0x0000bee0


	//   ....[111]....
        /*0950*/ 	.word	0x0000bef0


	//   ....[112]....
        /*0954*/ 	.word	0x0000bf30


	//   ....[113]....
        /*0958*/ 	.word	0x0000bf40


	//   ....[114]....
        /*095c*/ 	.word	0x0000bf50


	//   ....[115]....
        /*0960*/ 	.word	0x0000bf90


	//   ....[116]....
        /*0964*/ 	.word	0x0000c240


	//   ....[117]....
        /*0968*/ 	.word	0x0000c270


	//   ....[118]....
        /*096c*/ 	.word	0x0000c2d0


	//   ....[119]....
        /*0970*/ 	.word	0x0000c2e0


	//   ....[120]....
        /*0974*/ 	.word	0x0000c330


	//   ....[121]....
        /*0978*/ 	.word	0x0000c340


	//   ....[122]....
        /*097c*/ 	.word	0x0000c390


	//   ....[123]....
        /*0980*/ 	.word	0x0000c3a0


	//   ....[124]....
        /*0984*/ 	.word	0x0000c3f0


	//   ....[125]....
        /*0988*/ 	.word	0x0000c400


	//   ....[126]....
        /*098c*/ 	.word	0x0000c450


	//   ....[127]....
        /*0990*/ 	.word	0x0000c460


	//   ....[128]....
        /*0994*/ 	.word	0x0000c4b0


	//   ....[129]....
        /*0998*/ 	.word	0x0000c4c0


	//   ....[130]....
        /*099c*/ 	.word	0x0000c4d0


	//   ....[131]....
        /*09a0*/ 	.word	0x0000c510


	//   ....[132]....
        /*09a4*/ 	.word	0x0000cac0


	//   ....[133]....
        /*09a8*/ 	.word	0x0000cb00


	//   ....[134]....
        /*09ac*/ 	.word	0x0000cb20


	//   ....[135]....
        /*09b0*/ 	.word	0x0000cb60


	//   ....[136]....
        /*09b4*/ 	.word	0x0000cb80


	//   ....[137]....
        /*09b8*/ 	.word	0x0000cbc0


	//   ....[138]....
        /*09bc*/ 	.word	0x0000cbe0


	//   ....[139]....
        /*09c0*/ 	.word	0x0000cc20


	//   ....[140]....
        /*09c4*/ 	.word	0x0000cc40


	//   ....[141]....
        /*09c8*/ 	.word	0x0000cc80


	//   ....[142]....
        /*09cc*/ 	.word	0x0000cca0


	//   ....[143]....
        /*09d0*/ 	.word	0x0000cce0


	//   ....[144]....
        /*09d4*/ 	.word	0x0000cd00


	//   ....[145]....
        /*09d8*/ 	.word	0x0000cd40


	//   ....[146]....
        /*09dc*/ 	.word	0x0000cd60


	//   ....[147]....
        /*09e0*/ 	.word	0x0000cd70


	//   ....[148]....
        /*09e4*/ 	.word	0x0000d130


	//   ....[149]....
        /*09e8*/ 	.word	0x0000d160


	//   ....[150]....
        /*09ec*/ 	.word	0x0000d1c0


	//   ....[151]....
        /*09f0*/ 	.word	0x0000d1f0


	//   ....[152]....
        /*09f4*/ 	.word	0x0000d220


	//   ....[153]....
        /*09f8*/ 	.word	0x0000d250


	//   ....[154]....
        /*09fc*/ 	.word	0x0000d280


	//   ....[155]....
        /*0a00*/ 	.word	0x0000d2b0


	//   ....[156]....
        /*0a04*/ 	.word	0x0000d450


	//   ....[157]....
        /*0a08*/ 	.word	0x0000d480


	//   ....[158]....
        /*0a0c*/ 	.word	0x0000d4b0


	//   ....[159]....
        /*0a10*/ 	.word	0x0000d4e0


	//   ....[160]....
        /*0a14*/ 	.word	0x0000d510


	//   ....[161]....
        /*0a18*/ 	.word	0x0000d540


	//   ....[162]....
        /*0a1c*/ 	.word	0x0000d600


	//   ....[163]....
        /*0a20*/ 	.word	0x0000d620


	//   ....[164]....
        /*0a24*/ 	.word	0x0000d630


	//   ....[165]....
        /*0a28*/ 	.word	0x0000d690


	//   ....[166]....
        /*0a2c*/ 	.word	0x0000dcb0


	//   ....[167]....
        /*0a30*/ 	.word	0x0000e190


	//   ....[168]....
        /*0a34*/ 	.word	0x0000e280


	//   ....[169]....
        /*0a38*/ 	.word	0x0000e320


	//   ....[170]....
        /*0a3c*/ 	.word	0x0000e380


	//   ....[171]....
        /*0a40*/ 	.word	0x0000e470


	//   ....[172]....
        /*0a44*/ 	.word	0x0000e4e0


	//   ....[173]....
        /*0a48*/ 	.word	0x0000e5d0


	//   ....[174]....
        /*0a4c*/ 	.word	0x0000e640


	//   ....[175]....
        /*0a50*/ 	.word	0x0000e730


	//   ....[176]....
        /*0a54*/ 	.word	0x0000e7a0


	//   ....[177]....
        /*0a58*/ 	.word	0x0000e890


	//   ....[178]....
        /*0a5c*/ 	.word	0x0000e900


	//   ....[179]....
        /*0a60*/ 	.word	0x0000e9f0


	//   ....[180]....
        /*0a64*/ 	.word	0x0000ea60


	//   ....[181]....
        /*0a68*/ 	.word	0x0000eb50


	//   ....[182]....
        /*0a6c*/ 	.word	0x0000ebc0


	//   ....[183]....
        /*0a70*/ 	.word	0x0000eca0


	//   ....[184]....
        /*0a74*/ 	.word	0x0000ed50


	//   ....[185]....
        /*0a78*/ 	.word	0x0000edc0


	//   ....[186]....
        /*0a7c*/ 	.word	0x0000ee20


	//   ....[187]....
        /*0a80*/ 	.word	0x0000ef10


	//   ....[188]....
        /*0a84*/ 	.word	0x0000ef70


	//   ....[189]....
        /*0a88*/ 	.word	0x0000f070


	//   ....[190]....
        /*0a8c*/ 	.word	0x0000f0d0


	//   ....[191]....
        /*0a90*/ 	.word	0x0000f1d0


	//   ....[192]....
        /*0a94*/ 	.word	0x0000f230


	//   ....[193]....
        /*0a98*/ 	.word	0x0000f330


	//   ....[194]....
        /*0a9c*/ 	.word	0x0000f390


	//   ....[195]....
        /*0aa0*/ 	.word	0x0000f490


	//   ....[196]....
        /*0aa4*/ 	.word	0x0000f4f0


	//   ....[197]....
        /*0aa8*/ 	.word	0x0000f5f0


	//   ....[198]....
        /*0aac*/ 	.word	0x0000f650


	//   ....[199]....
        /*0ab0*/ 	.word	0x0000f700


	//   ....[200]....
        /*0ab4*/ 	.word	0x0000f7c0


	//   ....[201]....
        /*0ab8*/ 	.word	0x0000f880


	//   ....[202]....
        /*0abc*/ 	.word	0x0000f8e0


	//   ....[203]....
        /*0ac0*/ 	.word	0x0000f9e0


	//   ....[204]....
        /*0ac4*/ 	.word	0x0000fa40


	//   ....[205]....
        /*0ac8*/ 	.word	0x0000fb10


	//   ....[206]....
        /*0acc*/ 	.word	0x0000fb70


	//   ....[207]....
        /*0ad0*/ 	.word	0x0000fc30


	//   ....[208]....
        /*0ad4*/ 	.word	0x0000fd70


	//   ....[209]....
        /*0ad8*/ 	.word	0x0000fe10


	//   ....[210]....
        /*0adc*/ 	.word	0x0000fe80


	//   ....[211]....
        /*0ae0*/ 	.word	0x0000ff30


	//   ....[212]....
        /*0ae4*/ 	.word	0x0000ff90


	//   ....[213]....
        /*0ae8*/ 	.word	0x00010040


	//   ....[214]....
        /*0aec*/ 	.word	0x000100a0


	//   ....[215]....
        /*0af0*/ 	.word	0x00010150


	//   ....[216]....
        /*0af4*/ 	.word	0x000101b0


	//   ....[217]....
        /*0af8*/ 	.word	0x00010260


	//   ....[218]....
        /*0afc*/ 	.word	0x000102c0


	//   ....[219]....
        /*0b00*/ 	.word	0x00010370


	//   ....[220]....
        /*0b04*/ 	.word	0x000103d0


	//   ....[221]....
        /*0b08*/ 	.word	0x00010480


	//   ....[222]....
        /*0b0c*/ 	.word	0x000104e0


	//   ....[223]....
        /*0b10*/ 	.word	0x00010590


	//   ....[224]....
        /*0b14*/ 	.word	0x00010680


	//   ....[225]....
        /*0b18*/ 	.word	0x00010730


	//   ....[226]....
        /*0b1c*/ 	.word	0x00010790


	//   ....[227]....
        /*0b20*/ 	.word	0x00010850


	//   ....[228]....
        /*0b24*/ 	.word	0x000108b0


	//   ....[229]....
        /*0b28*/ 	.word	0x00010970


	//   ....[230]....
        /*0b2c*/ 	.word	0x000109d0


	//   ....[231]....
        /*0b30*/ 	.word	0x00010a90


	//   ....[232]....
        /*0b34*/ 	.word	0x00010af0


	//   ....[233]....
        /*0b38*/ 	.word	0x00010bb0


	//   ....[234]....
        /*0b3c*/ 	.word	0x00010c10


	//   ....[235]....
        /*0b40*/ 	.word	0x00010cd0


	//   ....[236]....
        /*0b44*/ 	.word	0x00010d30


	//   ....[237]....
        /*0b48*/ 	.word	0x00010df0


	//   ....[238]....
        /*0b4c*/ 	.word	0x00010e50


	//   ....[239]....
        /*0b50*/ 	.word	0x00010f00


	//   ....[240]....
        /*0b54*/ 	.word	0x00010ff0


	//   ....[241]....
        /*0b58*/ 	.word	0x000110a0


	//   ....[242]....
        /*0b5c*/ 	.word	0x00011110


	//   ....[243]....
        /*0b60*/ 	.word	0x000111c0


	//   ....[244]....
        /*0b64*/ 	.word	0x00011220


	//   ....[245]....
        /*0b68*/ 	.word	0x000112d0


	//   ....[246]....
        /*0b6c*/ 	.word	0x00011330


	//   ....[247]....
        /*0b70*/ 	.word	0x000113e0


	//   ....[248]....
        /*0b74*/ 	.word	0x00011440


	//   ....[249]....
        /*0b78*/ 	.word	0x000114f0


	//   ....[250]....
        /*0b7c*/ 	.word	0x00011550


	//   ....[251]....
        /*0b80*/ 	.word	0x00011600


	//   ....[252]....
        /*0b84*/ 	.word	0x00011660


	//   ....[253]....
        /*0b88*/ 	.word	0x00011710


	//   ....[254]....
        /*0b8c*/ 	.word	0x00011770


	//   ....[255]....
        /*0b90*/ 	.word	0x00011810


	//   ....[0]....
        /*0b94*/ 	.word	0x000118a0


	//   ....[1]....
        /*0b98*/ 	.word	0x00011940


	//   ....[2]....
        /*0b9c*/ 	.word	0x00011ac0


	//   ....[3]....
        /*0ba0*/ 	.word	0x00011b30


	//   ....[4]....
        /*0ba4*/ 	.word	0x00011ba0


	//   ....[5]....
        /*0ba8*/ 	.word	0x00011c10


	//   ....[6]....
        /*0bac*/ 	.word	0x00011c80


	//   ....[7]....
        /*0bb0*/ 	.word	0x00011d00


	//   ....[8]....
        /*0bb4*/ 	.word	0x00011d80


	//   ....[9]....
        /*0bb8*/ 	.word	0x00011e10


	//   ....[10]....
        /*0bbc*/ 	.word	0x00011e80


	//   ....[11]....
        /*0bc0*/ 	.word	0x00011ef0


	//   ....[12]....
        /*0bc4*/ 	.word	0x00011f60


	//   ....[13]....
        /*0bc8*/ 	.word	0x00011fe0


	//   ....[14]....
        /*0bcc*/ 	.word	0x00012050


	//   ....[15]....
        /*0bd0*/ 	.word	0x000120f0


	//   ....[16]....
        /*0bd4*/ 	.word	0x00012140


	//   ....[17]....
        /*0bd8*/ 	.word	0x000121d0


	//   ....[18]....
        /*0bdc*/ 	.word	0x00012300


	//----- nvinfo : EIATTR_REG_RECONFIG
	.align		4
.L_115:
        /*0be0*/ 	.byte	0x01, 0x54
	.zero		2


	//----- nvinfo : EIATTR_SYSCALL_OFFSETS
	.align		4
        /*0be4*/ 	.byte	0x04, 0x46
        /*0be6*/ 	.short	(.L_117 - .L_116)


	//   ....[0]....
.L_116:
        /*0be8*/ 	.word	0x00001730


	//   ....[1]....
        /*0bec*/ 	.word	0x000098a0


	//   ....[2]....
        /*0bf0*/ 	.word	0x000099f0


	//   ....[3]....
        /*0bf4*/ 	.word	0x00009ae0


	//   ....[4]....
        /*0bf8*/ 	.word	0x0000aa80


	//----- nvinfo : EIATTR_MBARRIER_INSTR_OFFSETS
	.align		4
.L_117:
        /*0bfc*/ 	.byte	0x04, 0x39
        /*0bfe*/ 	.short	(.L_119 - .L_118)


	//   ....[0]....
.L_118:
        /*0c00*/ 	.word	0x00000180
        /*0c04*/ 	.word	0x000000ff
        /*0c08*/ 	.word	0x00016800
        /*0c0c*/ 	.short	0x0100
        /*0c0e*/ 	.byte	0x08
	.zero		1


	//   ....[1]....
        /*0c10*/ 	.word	0x00000190
        /*0c14*/ 	.word	0x000000ff
        /*0c18*/ 	.word	0x00016820
        /*0c1c*/ 	.short	0x0100
        /*0c1e*/ 	.byte	0x08
	.zero		1


	//   ....[2]....
        /*0c20*/ 	.word	0x00000280
        /*0c24*/ 	.word	0x000000ff
        /*0c28*/ 	.word	0x00016830
        /*0c2c*/ 	.short	0x0100
        /*0c2e*/ 	.byte	0x08
	.zero		1


	//   ....[3]....
        /*0c30*/ 	.word	0x00000290
        /*0c34*/ 	.word	0x000000ff
        /*0c38*/ 	.word	0x00016840
        /*0c3c*/ 	.short	0x0100
        /*0c3e*/ 	.byte	0x08
	.zero		1


	//   ....[4]....
        /*0c40*/ 	.word	0x000002a0
        /*0c44*/ 	.word	0x000000ff
        /*0c48*/ 	.word	0x00016838
        /*0c4c*/ 	.short	0x0100
        /*0c4e*/ 	.byte	0x08
	.zero		1


	//   ....[5]....
        /*0c50*/ 	.word	0x000002b0
        /*0c54*/ 	.word	0x000000ff
        /*0c58*/ 	.word	0x00016848
        /*0c5c*/ 	.short	0x0100
        /*0c5e*/ 	.byte	0x08
	.zero		1


	//   ....[6]....
        /*0c60*/ 	.word	0x000003e0
        /*0c64*/ 	.word	0x000000ff
        /*0c68*/ 	.word	0x00016850
        /*0c6c*/ 	.short	0x0100
        /*0c6e*/ 	.byte	0x08
	.zero		1


	//   ....[7]....
        /*0c70*/ 	.word	0x000003f0
        /*0c74*/ 	.word	0x000000ff
        /*0c78*/ 	.word	0x00016860
        /*0c7c*/ 	.short	0x0100
        /*0c7e*/ 	.byte	0x08
	.zero		1


	//   ....[8]....
        /*0c80*/ 	.word	0x00000400
        /*0c84*/ 	.word	0x000000ff
        /*0c88*/ 	.word	0x00016858
        /*0c8c*/ 	.short	0x0100
        /*0c8e*/ 	.byte	0x08
	.zero		1


	//   ....[9]....
        /*0c90*/ 	.word	0x00000410
        /*0c94*/ 	.word	0x000000ff
        /*0c98*/ 	.word	0x00016868
        /*0c9c*/ 	.short	0x0100
        /*0c9e*/ 	.byte	0x08
	.zero		1


	//   ....[10]....
        /*0ca0*/ 	.word	0x00000500
        /*0ca4*/ 	.word	0x000000ff
        /*0ca8*/ 	.word	0x00016870
        /*0cac*/ 	.short	0x0100
        /*0cae*/ 	.byte	0x06
	.zero		1


	//   ....[11]....
        /*0cb0*/ 	.word	0x00000510
        /*0cb4*/ 	.word	0x000000ff
        /*0cb8*/ 	.word	0x00016880
        /*0cbc*/ 	.short	0x0100
        /*0cbe*/ 	.byte	0x06
	.zero		1


	//   ....[12]....
        /*0cc0*/ 	.word	0x00000520
        /*0cc4*/ 	.word	0x000000ff
        /*0cc8*/ 	.word	0x00016878
        /*0ccc*/ 	.short	0x0100
        /*0cce*/ 	.byte	0x06
	.zero		1


	//   ....[13]....
        /*0cd0*/ 	.word	0x00000530
        /*0cd4*/ 	.word	0x000000ff
        /*0cd8*/ 	.word	0x00016888
        /*0cdc*/ 	.short	0x0100
        /*0cde*/ 	.byte	0x06
	.zero		1


	//   ....[14]....
        /*0ce0*/ 	.word	0x00000660
        /*0ce4*/ 	.word	0x000000ff
        /*0ce8*/ 	.word	0x00016890
        /*0cec*/ 	.short	0x0100
        /*0cee*/ 	.byte	0x08
	.zero		1


	//   ....[15]....
        /*0cf0*/ 	.word	0x00000670
        /*0cf4*/ 	.word	0x000000ff
        /*0cf8*/ 	.word	0x000168a0
        /*0cfc*/ 	.short	0x0100
        /*0cfe*/ 	.byte	0x08
	.zero		1


	//   ....[16]....
        /*0d00*/ 	.word	0x00000680
        /*0d04*/ 	.word	0x000000ff
        /*0d08*/ 	.word	0x00016898
        /*0d0c*/ 	.short	0x0100
        /*0d0e*/ 	.byte	0x08
	.zero		1


	//   ....[17]....
        /*0d10*/ 	.word	0x00000690
        /*0d14*/ 	.word	0x000000ff
        /*0d18*/ 	.word	0x000168a8
        /*0d1c*/ 	.short	0x0100
        /*0d1e*/ 	.byte	0x08
	.zero		1


	//   ....[18]....
        /*0d20*/ 	.word	0x000007c0
        /*0d24*/ 	.word	0x000000ff
        /*0d28*/ 	.word	0x000168b0
        /*0d2c*/ 	.short	0x0100
        /*0d2e*/ 	.byte	0x08
	.zero		1


	//   ....[19]....
        /*0d30*/ 	.word	0x000007d0
        /*0d34*/ 	.word	0x000000ff
        /*0d38*/ 	.word	0x000168c0
        /*0d3c*/ 	.short	0x0100
        /*0d3e*/ 	.byte	0x08
	.zero		1


	//   ....[20]....
        /*0d40*/ 	.word	0x000007e0
        /*0d44*/ 	.word	0x000000ff
        /*0d48*/ 	.word	0x000168b8
        /*0d4c*/ 	.short	0x0100
        /*0d4e*/ 	.byte	0x08
	.zero		1


	//   ....[21]....
        /*0d50*/ 	.word	0x000007f0
        /*0d54*/ 	.word	0x000000ff
        /*0d58*/ 	.word	0x000168c8
        /*0d5c*/ 	.short	0x0100
        /*0d5e*/ 	.byte	0x08
	.zero		1


	//   ....[22]....
        /*0d60*/ 	.word	0x000017a0
        /*0d64*/ 	.word	0x000000ff
        /*0d68*/ 	.word	0x00016800
        /*0d6c*/ 	.short	0x010a
        /*0d6e*/ 	.byte	0x2b
	.zero		1


	//   ....[23]....
        /*0d70*/ 	.word	0x00001820
        /*0d74*/ 	.word	0x00000004
        /*0d78*/ 	.word	0x00016830
        /*0d7c*/ 	.short	0x010a
        /*0d7e*/ 	.byte	0x3f
	.zero		1


	//   ....[24]....
        /*0d80*/ 	.word	0x00001870
        /*0d84*/ 	.word	0x00000004
        /*0d88*/ 	.word	0x00016830
        /*0d8c*/ 	.short	0x010a
        /*0d8e*/ 	.byte	0x3f
	.zero		1


	//   ....[25]....
        /*0d90*/ 	.word	0x00002980
        /*0d94*/ 	.word	0x000000ff
        /*0d98*/ 	.word	0x00000000
        /*0d9c*/ 	.short	0x0101
        /*0d9e*/ 	.byte	0x06
	.zero		1


	//   ....[26]....
        /*0da0*/ 	.word	0x00003920
        /*0da4*/ 	.word	0x000000ff
        /*0da8*/ 	.word	0x00016830
        /*0dac*/ 	.short	0x010a
        /*0dae*/ 	.byte	0x0a
	.zero		1


	//   ....[27]....
        /*0db0*/ 	.word	0x00003960
        /*0db4*/ 	.word	0x000000ff
        /*0db8*/ 	.word	0x00016830
        /*0dbc*/ 	.short	0x010a
        /*0dbe*/ 	.byte	0x0a
	.zero		1


	//   ....[28]....
        /*0dc0*/ 	.word	0x00003be0
        /*0dc4*/ 	.word	0x000000ff
        /*0dc8*/ 	.word	0x00016850
        /*0dcc*/ 	.short	0x010a
        /*0dce*/ 	.byte	0x0a
	.zero		1


	//   ....[29]....
        /*0dd0*/ 	.word	0x00003c20
        /*0dd4*/ 	.word	0x000000ff
        /*0dd8*/ 	.word	0x00016850
        /*0ddc*/ 	.short	0x010a
        /*0dde*/ 	.byte	0x0a
	.zero		1


	//   ....[30]....
        /*0de0*/ 	.word	0x000040f0
        /*0de4*/ 	.word	0x000000ff
        /*0de8*/ 	.word	0x00000000
        /*0dec*/ 	.short	0x0101
        /*0dee*/ 	.byte	0x07
	.zero		1


	//   ....[31]....
        /*0df0*/ 	.word	0x000052a0
        /*0df4*/ 	.word	0x000000ff
        /*0df8*/ 	.word	0x00000000
        /*0dfc*/ 	.short	0x0101
        /*0dfe*/ 	.byte	0x06
	.zero		1


	//   ....[32]....
        /*0e00*/ 	.word	0x000056d0
        /*0e04*/ 	.word	0x000000ff
        /*0e08*/ 	.word	0x00016850
        /*0e0c*/ 	.short	0x010a
        /*0e0e*/ 	.byte	0x05
	.zero		1


	//   ....[33]....
        /*0e10*/ 	.word	0x00005710
        /*0e14*/ 	.word	0x000000ff
        /*0e18*/ 	.word	0x00016850
        /*0e1c*/ 	.short	0x010a
        /*0e1e*/ 	.byte	0x05
	.zero		1


	//   ....[34]....
        /*0e20*/ 	.word	0x00005ce0
        /*0e24*/ 	.word	0x000000ff
        /*0e28*/ 	.word	0x00000000
        /*0e2c*/ 	.short	0x0101
        /*0e2e*/ 	.byte	0x04
	.zero		1


	//   ....[35]....
        /*0e30*/ 	.word	0x00006e30
        /*0e34*/ 	.word	0x00000000
        /*0e38*/ 	.word	0x00000000
        /*0e3c*/ 	.short	0x0101
        /*0e3e*/ 	.byte	0x3f
	.zero		1


	//   ....[36]....
        /*0e40*/ 	.word	0x00007240
        /*0e44*/ 	.word	0x00000004
        /*0e48*/ 	.word	0x00000000
        /*0e4c*/ 	.short	0x0101
        /*0e4e*/ 	.byte	0x3f
	.zero		1


	//   ....[37]....
        /*0e50*/ 	.word	0x00009fe0
        /*0e54*/ 	.word	0x00000003
        /*0e58*/ 	.word	0x00016840
        /*0e5c*/ 	.short	0x010a
        /*0e5e*/ 	.byte	0x3f
	.zero		1


	//   ....[38]....
        /*0e60*/ 	.word	0x0000a770
        /*0e64*/ 	.word	0x00000003
        /*0e68*/ 	.word	0x00016830
        /*0e6c*/ 	.short	0x0107
        /*0e6e*/ 	.byte	0x3f
	.zero		1


	//   ....[39]....
        /*0e70*/ 	.word	0x0000a840
        /*0e74*/ 	.word	0x00000003
        /*0e78*/ 	.word	0x00016830
        /*0e7c*/ 	.short	0x0101
        /*0e7e*/ 	.byte	0x3f
	.zero		1


	//   ....[40]....
        /*0e80*/ 	.word	0x0000b670
        /*0e84*/ 	.word	0x00000016
        /*0e88*/ 	.word	0x00016800
        /*0e8c*/ 	.short	0x0107
        /*0e8e*/ 	.byte	0x3f
	.zero		1


	//   ....[41]....
        /*0e90*/ 	.word	0x0000b760
        /*0e94*/ 	.word	0x00000016
        /*0e98*/ 	.word	0x00016800
        /*0e9c*/ 	.short	0x0101
        /*0e9e*/ 	.byte	0x3f
	.zero		1


	//   ....[42]....
        /*0ea0*/ 	.word	0x0000b780
        /*0ea4*/ 	.word	0x00000016
        /*0ea8*/ 	.word	0x00016820
        /*0eac*/ 	.short	0x010a
        /*0eae*/ 	.byte	0x3f
	.zero		1


	//   ....[43]....
        /*0eb0*/ 	.word	0x0000bb30
        /*0eb4*/ 	.word	0x00000005
        /*0eb8*/ 	.word	0x00016840
        /*0ebc*/ 	.short	0x010a
        /*0ebe*/ 	.byte	0x3f
	.zero		1


	//   ....[44]....
        /*0ec0*/ 	.word	0x0000c010
        /*0ec4*/ 	.word	0x00000005
        /*0ec8*/ 	.word	0x00016830
        /*0ecc*/ 	.short	0x0107
        /*0ece*/ 	.byte	0x3f
	.zero		1


	//   ....[45]....
        /*0ed0*/ 	.word	0x0000c0d0
        /*0ed4*/ 	.word	0x00000005
        /*0ed8*/ 	.word	0x00016830
        /*0edc*/ 	.short	0x0101
        /*0ede*/ 	.byte	0x3f
	.zero		1


	//   ....[46]....
        /*0ee0*/ 	.word	0x0000c130
        /*0ee4*/ 	.word	0x00000005
        /*0ee8*/ 	.word	0x00016860
        /*0eec*/ 	.short	0x010a
        /*0eee*/ 	.byte	0x3f
	.zero		1


	//   ....[47]....
        /*0ef0*/ 	.word	0x0000c600
        /*0ef4*/ 	.word	0x00000005
        /*0ef8*/ 	.word	0x00016850
        /*0efc*/ 	.short	0x0107
        /*0efe*/ 	.byte	0x3f
	.zero		1


	//   ....[48]....
        /*0f00*/ 	.word	0x0000c780
        /*0f04*/ 	.word	0x00000005
        /*0f08*/ 	.word	0x00016850
        /*0f0c*/ 	.short	0x0101
        /*0f0e*/ 	.byte	0x3f
	.zero		1


	//   ....[49]....
        /*0f10*/ 	.word	0x0000c9a0
        /*0f14*/ 	.word	0x00000000
        /*0f18*/ 	.word	0x00016860
        /*0f1c*/ 	.short	0x010a
        /*0f1e*/ 	.byte	0x3f
	.zero		1


	//   ....[50]....
        /*0f20*/ 	.word	0x0000ce20
        /*0f24*/ 	.word	0x00000000
        /*0f28*/ 	.word	0x00016850
        /*0f2c*/ 	.short	0x0107
        /*0f2e*/ 	.byte	0x3f
	.zero		1


	//   ....[51]....
        /*0f30*/ 	.word	0x0000cef0
        /*0f34*/ 	.word	0x00000000
        /*0f38*/ 	.word	0x00016850
        /*0f3c*/ 	.short	0x0101
        /*0f3e*/ 	.byte	0x3f
	.zero		1


	//   ....[52]....
        /*0f40*/ 	.word	0x0000dc30
        /*0f44*/ 	.word	0x00000005
        /*0f48*/ 	.word	0x00016820
        /*0f4c*/ 	.short	0x010a
        /*0f4e*/ 	.byte	0x3f
	.zero		1


	//   ....[53]....
        /*0f50*/ 	.word	0x0000ddb0
        /*0f54*/ 	.word	0x00000003
        /*0f58*/ 	.word	0x00016840
        /*0f5c*/ 	.short	0x010a
        /*0f5e*/ 	.byte	0x3f
	.zero		1


	//   ....[54]....
        /*0f60*/ 	.word	0x0000de50
        /*0f64*/ 	.word	0x00000019
        /*0f68*/ 	.word	0x00016840
        /*0f6c*/ 	.short	0x010a
        /*0f6e*/ 	.byte	0x3f
	.zero		1


	//   ....[55]....
        /*0f70*/ 	.word	0x0000de90
        /*0f74*/ 	.word	0x00000003
        /*0f78*/ 	.word	0x00016860
        /*0f7c*/ 	.short	0x010a
        /*0f7e*/ 	.byte	0x3f
	.zero		1


	//   ....[56]....
        /*0f80*/ 	.word	0x0000ded0
        /*0f84*/ 	.word	0x00000019
        /*0f88*/ 	.word	0x00016860
        /*0f8c*/ 	.short	0x010a
        /*0f8e*/ 	.byte	0x3f
	.zero		1


	//   ....[57]....
        /*0f90*/ 	.word	0x0000df40
        /*0f94*/ 	.word	0x00000003
        /*0f98*/ 	.word	0x00016800
        /*0f9c*/ 	.short	0x010a
        /*0f9e*/ 	.byte	0x3f
	.zero		1


	//   ....[58]....
        /*0fa0*/ 	.word	0x0000df90
        /*0fa4*/ 	.word	0x00000004
        /*0fa8*/ 	.word	0x00016830
        /*0fac*/ 	.short	0x010a
        /*0fae*/ 	.byte	0x3f
	.zero		1


	//   ....[59]....
        /*0fb0*/ 	.word	0x0000dff0
        /*0fb4*/ 	.word	0x00000003
        /*0fb8*/ 	.word	0x00016830
        /*0fbc*/ 	.short	0x010a
        /*0fbe*/ 	.byte	0x3f
	.zero		1


	//   ....[60]....
        /*0fc0*/ 	.word	0x0000e050
        /*0fc4*/ 	.word	0x00000003
        /*0fc8*/ 	.word	0x00016850
        /*0fcc*/ 	.short	0x010a
        /*0fce*/ 	.byte	0x3f
	.zero		1


	//   ....[61]....
        /*0fd0*/ 	.word	0x0000e0b0
        /*0fd4*/ 	.word	0x00000009
        /*0fd8*/ 	.word	0x00016850
        /*0fdc*/ 	.short	0x010a
        /*0fde*/ 	.byte	0x3f
	.zero		1


	//   ....[62]....
        /*0fe0*/ 	.word	0x0000e1d0
        /*0fe4*/ 	.word	0x00000003
        /*0fe8*/ 	.word	0x00016840
        /*0fec*/ 	.short	0x010a
        /*0fee*/ 	.byte	0x3f
	.zero		1


	//   ....[63]....
        /*0ff0*/ 	.word	0x0000fc70
        /*0ff4*/ 	.word	0x00000016
        /*0ff8*/ 	.word	0x00016820
        /*0ffc*/ 	.short	0x010a
        /*0ffe*/ 	.byte	0x3f
	.zero		1


	//   ....[64]....
        /*1000*/ 	.word	0x0000fcc0
        /*1004*/ 	.word	0x00000005
        /*1008*/ 	.word	0x00016840
        /*100c*/ 	.short	0x010a
        /*100e*/ 	.byte	0x3f
	.zero		1


	//   ....[65]....
        /*1010*/ 	.word	0x000105d0
        /*1014*/ 	.word	0x00000005
        /*1018*/ 	.word	0x00016860
        /*101c*/ 	.short	0x010a
        /*101e*/ 	.byte	0x3f
	.zero		1


	//   ....[66]....
        /*1020*/ 	.word	0x00010f40
        /*1024*/ 	.word	0x00000000
        /*1028*/ 	.word	0x00016860
        /*102c*/ 	.short	0x010a
        /*102e*/ 	.byte	0x3f
	.zero		1


	//   ....[67]....
        /*1030*/ 	.word	0x00012220
        /*1034*/ 	.word	0x00000005
        /*1038*/ 	.word	0x00016820
        /*103c*/ 	.short	0x010a
        /*103e*/ 	.byte	0x3f
	.zero		1


	//   ....[68]....
        /*1040*/ 	.word	0x000123c0
        /*1044*/ 	.word	0x00000003
        /*1048*/ 	.word	0x00016840
        /*104c*/ 	.short	0x010a
        /*104e*/ 	.byte	0x3f
	.zero		1


	//   ....[69]....
        /*1050*/ 	.word	0x00012410
        /*1054*/ 	.word	0x00000019
        /*1058*/ 	.word	0x00016840
        /*105c*/ 	.short	0x010a
        /*105e*/ 	.byte	0x3f
	.zero		1


	//   ....[70]....
        /*1060*/ 	.word	0x00012460
        /*1064*/ 	.word	0x00000003
        /*1068*/ 	.word	0x00016860
        /*106c*/ 	.short	0x010a
        /*106e*/ 	.byte	0x3f
	.zero		1


	//----- nvinfo : EIATTR_NUM_MBARRIERS
	.align		4
.L_119:
        /*1070*/ 	.byte	0x03, 0x38
        /*1072*/ 	.short	0x0016


	//----- nvinfo : EIATTR_EXIT_INSTR_OFFSETS
	.align		4
        /*1074*/ 	.byte	0x04, 0x1c
        /*1076*/ 	.short	(.L_121 - .L_120)


	//   ....[0]....
.L_120:
        /*1078*/ 	.word	0x000009a0


	//   ....[1]....
        /*107c*/ 	.word	0x00008150


	//   ....[2]....
        /*1080*/ 	.word	0x0000df20


	//----- nvinfo : EIATTR_MAX_THREADS
	.align		4
.L_121:
        /*1084*/ 	.byte	0x04, 0x05
        /*1086*/ 	.short	(.L_123 - .L_122)
.L_122:
        /*1088*/ 	.word	0x00000200
        /*108c*/ 	.word	0x00000001
        /*1090*/ 	.word	0x00000001


	//----- nvinfo : EIATTR_CRS_STACK_SIZE
	.align		4
.L_123:
        /*1094*/ 	.byte	0x04, 0x1e
        /*1096*/ 	.short	(.L_125 - .L_124)
.L_124:
        /*1098*/ 	.word	0x00000000


	//----- nvinfo : EIATTR_CBANK_PARAM_SIZE
	.align		4
.L_125:
        /*109c*/ 	.byte	0x03, 0x19
        /*109e*/ 	.short	0x0af0


	//----- nvinfo : EIATTR_PARAM_CBANK
	.align		4
        /*10a0*/ 	.byte	0x04, 0x0a
        /*10a2*/ 	.short	(.L_127 - .L_126)
	.align		4
.L_126:
        /*10a4*/ 	.word	index@(.nv.constant0._ZN7cutlass13device_kernelIN5flash11enable_sm90INS1_16FlashAttnFwdSm90INS1_25CollectiveMainloopFwdSm90ILi2EN4cute5tupleIJNS5_1CILi1EEES8_S8_EEENS6_IJNS7_ILi192EEENS7_ILi128EEENS7_ILi64EEEEEELi64ENS_10bfloat16_tEfNS_4arch4Sm90ELb0ELb0ELb0ELb1ELb1ELb0ELb0ELb1ELb1ELb1ELb1ELb0EEENS1_21CollectiveEpilogueFwdINS6_IJSA_SC_SB_EEES9_SE_SG_Li384ELb1ELb1ELb1ELb0EEENS1_36VarlenDynamicPersistentTileSchedulerILi192ELi128ELi384ELi128ELb1ELb1ELb1ELb0ELb1ELb1EEEEEEEEEvNT_6ParamsE)
        /*10a8*/ 	.short	0x0210
        /*10aa*/ 	.short	0x0af0


	//----- nvinfo : EIATTR_SW_WAR
	.align		4
.L_127:
        /*10ac*/ 	.byte	0x04, 0x36
        /*10ae*/ 	.short	(.L_129 - .L_128)
.L_128:
        /*10b0*/ 	.word	0x00000008
.L_129:


//--------------------- .nv.info._ZN7cutlass13device_kernelIN5flash11enable_sm90INS1_16FlashAttnFwdSm90INS1_25CollectiveMainloopFwdSm90ILi2EN4cute5tupleIJNS5_1CILi1EEES8_S8_EEENS6_IJNS7_ILi192EEENS7_ILi128EEENS7_ILi64EEEEEELi64ENS_10bfloat16_tEfNS_4arch4Sm90ELb0ELb0ELb0ELb1ELb1ELb1ELb0ELb1ELb1ELb1ELb1ELb0EEENS1_21CollectiveEpilogueFwdINS6_IJSA_SC_SB_EEES9_SE_SG_Li384ELb1ELb1ELb1ELb0EEENS1_36VarlenDynamicPersistentTileSchedulerILi192ELi128ELi384ELi128ELb1ELb1ELb1ELb0ELb1ELb1EEEEEEEEEvNT_6ParamsE --------------------------
	.section	.nv.info._ZN7cutlass13device_kernelIN5flash11enable_sm90INS1_16FlashAttnFwdSm90INS1_25CollectiveMainloopFwdSm90ILi2EN4cute5tupleIJNS5_1CILi1EEES8_S8_EEENS6_IJNS7_ILi192EEENS7_ILi128EEENS7_ILi64EEEEEELi64ENS_10bfloat16_tEfNS_4arch4Sm90ELb0ELb0ELb0ELb1ELb1ELb1ELb0ELb1ELb1ELb1ELb1ELb0EEENS1_21CollectiveEpilogueFwdINS6_IJSA_SC_SB_EEES9_SE_SG_Li384ELb1ELb1ELb1ELb0EEENS1_36VarlenDynamicPersistentTileSchedulerILi192ELi128ELi384ELi128ELb1ELb1ELb1ELb0ELb1ELb1EEEEEEEEEvNT_6ParamsE,"",@"SHT_CUDA_INFO"
	.sectionflags	@""
	.align	4


	//----- nvinfo : EIATTR_CUDA_API_VERSION
	.align		4
        /*0000*/ 	.byte	0x04, 0x37
        /*0002*/ 	.short	(.L_131 - .L_130)
.L_130:
        /*0004*/ 	.word	0x00000082


	//----- nvinfo : EIATTR_KPARAM_INFO
	.align		4
.L_131:
        /*0008*/ 	.byte	0x04, 0x17
        /*000a*/ 	.short	(.L_133 - .L_132)
.L_132:
        /*000c*/ 	.word	0x00000000
        /*0010*/ 	.short	0x0000
        /*0012*/ 	.short	0x0070
        /*0014*/ 	.byte	0x00, 0xf0, 0x01, 0x2a


	//----- nvinfo : EIATTR_SPARSE_MMA_MASK
	.align		4
.L_133:
        /*0018*/ 	.byte	0x03, 0x50
        /*001a*/ 	.short	0x0000


	//----- nvinfo : EIATTR_MAXREG_COUNT
	.align		4
        /*001c*/ 	.byte	0x03, 0x1b
        /*001e*/ 	.short	0x0080


	//----- nvinfo : EIATTR_NUM_BARRIERS
	.align		4
        /*0020*/ 	.byte	0x02, 0x4c
        /*0022*/ 	.byte	0x10
	.zero		1


	//----- nvinfo : EIATTR_EXTERNS
	.align		4
        /*0024*/ 	.byte	0x04, 0x0f
        /*0026*/ 	.short	(.L_135 - .L_134)


	//   ....[0]....
	.align		4
.L_134:
        /*0028*/ 	.word	index@(__assertfail)


	//----- nvinfo : EIATTR_ANNOTATIONS
	.align		4
.L_135:
        /*002c*/ 	.byte	0x04, 0x55
        /*002e*/ 	.short	(.L_137 - .L_136)


	//   ....[0]....
.L_136:
        /* <DEDUP_REMOVED lines=68> */
        /*0464*/ 	.byte	0xb0, 0x62, 0x01, 0x00, 0x01, 0x00, 0x00, 0x00, 0x60, 0x6f, 0x01, 0x00


	//----- nvinfo : EIATTR_MERCURY_ISA_VERSION
	.align		4
.L_137:
        /*0470*/ 	.byte	0x03, 0x5f
        /*0472*/ 	.short	0x0101


	//----- nvinfo : EIATTR_UNUSED_LOAD_BYTE_OFFSET
	.align		4
        /*0474*/ 	.byte	0x04, 0x44
        /*0476*/ 	.short	(.L_139 - .L_138)


	//   ....[0]....
.L_138:
        /*0478*/ 	.word	0x00000a80
        /*047c*/ 	.word	0x0000fff0


	//   ....[1]....
        /*0480*/ 	.word	0x0000d2e0
        /*0484*/ 	.word	0x0000fff0


	//----- nvinfo : EIATTR_INT_WARP_WIDE_INSTR_OFFSETS
	.align		4
.L_139:
        /*0488*/ 	.byte	0x04, 0x31
        /*048a*/ 	.short	(.L_141 - .L_140)


	//   ....[0]....
.L_140:
        /*048c*/ 	.word	0x00000130


	//   ....[1]....
        /*0490*/ 	.word	0x00000170


	//   ....[2]....
        /*0494*/ 	.word	0x000001e0


	//   ....[3]....
        /*0498*/ 	.word	0x00011d20


	//   ....[4]....
        /*049c*/ 	.word	0x00011db0


	//   ....[5]....
        /*04a0*/ 	.word	0x00014f60


	//   ....[6]....
        /*04a4*/ 	.word	0x00014ff0


	//----- nvinfo : EIATTR_COOP_GROUP_MASK_REGIDS
	.align		4
.L_141:
        /*04a8*/ 	.byte	0x04, 0x29
        /*04aa*/ 	.short	(.L_143 - .L_142)


	//   ....[0]....
.L_142:
        /*04ac*/ 	.word	0xffffffff


	//   ....[1]....
        /*04b0*/ 	.word	0xffffffff


	//   ....[2]....
        /*04b4*/ 	.word	0xffffffff


	//   ....[3]....
        /*04b8*/ 	.word	0xffffffff


	//   ....[4]....
        /*04bc*/ 	.word	0xffffffff


	//   ....[5]....
        /*04c0*/ 	.word	0xffffffff


	//   ....[6]....
        /*04c4*/ 	.word	0xffffffff


	//   ....[7]....
        /*04c8*/ 	.word	0xffffffff


	//   ....[8]....
        /*04cc*/ 	.word	0xffffffff


	//   ....[9]....
        /*04d0*/ 	.word	0xffffffff


	//   ....[10]....
        /*04d4*/ 	.word	0xffffffff


	//   ....[11]....
        /*04d8*/ 	.word	0xffffffff


	//   ....[12]....
        /*04dc*/ 	.word	0xffffffff


	//   ....[13]....
        /*04e0*/ 	.word	0xffffffff


	//   ....[14]....
        /*04e4*/ 	.word	0xffffffff


	//   ....[15]....
        /*04e8*/ 	.word	0xffffffff


	//   ....[16]....
        /*04ec*/ 	.word	0xffffffff


	//   ....[17]....
        /*04f0*/ 	.word	0xffffffff


	//   ....[18]....
        /*04f4*/ 	.word	0xffffffff


	//   ....[19]....
        /*04f8*/ 	.word	0xffffffff


	//   ....[20]....
        /*04fc*/ 	.word	0xffffffff


	//   ....[21]....
        /*0500*/ 	.word	0xffffffff


	//   ....[22]....
        /*0504*/ 	.word	0xffffffff


	//   ....[23]....
        /*0508*/ 	.word	0xffffffff


	//   ....[24]....
        /*050c*/ 	.word	0xffffffff


	//   ....[25]....
        /*0510*/ 	.word	0xffffffff


	//   ....[26]....
        /*0514*/ 	.word	0xffffffff


	//   ....[27]....
        /*0518*/ 	.word	0xffffffff


	//   ....[28]....
        /*051c*/ 	.word	0xffffffff


	//   ....[29]....
        /*0520*/ 	.word	0xffffffff


	//   ....[30]....
        /*0524*/ 	.word	0xffffffff


	//   ....[31]....
        /*0528*/ 	.word	0xffffffff


	//   ....[32]....
        /*052c*/ 	.word	0xffffffff


	//   ....[33]....
        /*0530*/ 	.word	0xffffffff


	//   ....[34]....
        /*0534*/ 	.word	0xffffffff


	//   ....[35]....
        /*0538*/ 	.word	0xffffffff


	//   ....[36]....
        /*053c*/ 	.word	0xffffffff


	//   ....[37]....
        /*0540*/ 	.word	0xffffffff


	//   ....[38]....
        /*0544*/ 	.word	0xffffffff


	//   ....[39]....
        /*0548*/ 	.word	0xffffffff


	//   ....[40]....
        /*054c*/ 	.word	0xffffffff


	//   ....[41]....
        /*0550*/ 	.word	0xffffffff


	//   ....[42]....
        /*0554*/ 	.word	0xffffffff


	//   ....[43]....
        /*0558*/ 	.word	0xffffffff


	//   ....[44]....
        /*055c*/ 	.word	0xffffffff


	//   ....[45]....
        /*0560*/ 	.word	0xffffffff


	//   ....[46]....
        /*0564*/ 	.word	0xffffffff


	//   ....[47]....
        /*0568*/ 	.word	0xffffffff


	//   ....[48]....
        /*056c*/ 	.word	0xffffffff


	//   ....[49]....
        /*0570*/ 	.word	0xffffffff


	//   ....[50]....
        /*0574*/ 	.word	0xffffffff


	//   ....[51]....
        /*0578*/ 	.word	0xffffffff


	//   ....[52]....
        /*057c*/ 	.word	0xffffffff


	//   ....[53]....
        /*0580*/ 	.word	0xffffffff


	//   ....[54]....
        /*0584*/ 	.word	0xffffffff


	//   ....[55]....
        /*0588*/ 	.word	0xffffffff


	//   ....[56]....
        /*058c*/ 	.word	0xffffffff


	//   ....[57]....
        /*0590*/ 	.word	0xffffffff


	//   ....[58]....
        /*0594*/ 	.word	0xffffffff


	//   ....[59]....
        /*0598*/ 	.word	0xffffffff


	//   ....[60]....
        /*059c*/ 	.word	0xffffffff


	//   ....[61]....
        /*05a0*/ 	.word	0xffffffff


	//   ....[62]....
        /*05a4*/ 	.word	0xffffffff


	//   ....[63]....
        /*05a8*/ 	.word	0xffffffff


	//   ....[64]....
        /*05ac*/ 	.word	0xffffffff


	//   ....[65]....
        /*05b0*/ 	.word	0xffffffff


	//   ....[66]....
        /*05b4*/ 	.word	0xffffffff


	//   ....[67]....
        /*05b8*/ 	.word	0xffffffff


	//   ....[68]....
        /*05bc*/ 	.word	0xffffffff


	//   ....[69]....
        /*05c0*/ 	.word	0xffffffff


	//   ....[70]....
        /*05c4*/ 	.word	0xffffffff


	//   ....[71]....
        /*05c8*/ 	.word	0xffffffff


	//   ....[72]....
        /*05cc*/ 	.word	0xffffffff


	//   ....[73]....
        /*05d0*/ 	.word	0xffffffff


	//   ....[74]....
        /*05d4*/ 	.word	0xffffffff


	//   ....[75]....
        /*05d8*/ 	.word	0xffffffff


	//   ....[76]....
        /*05dc*/ 	.word	0xffffffff


	//   ....[77]....
        /*05e0*/ 	.word	0xffffffff


	//   ....[78]....
        /*05e4*/ 	.word	0xffffffff


	//   ....[79]....
        /*05e8*/ 	.word	0xffffffff


	//   ....[80]....
        /*05ec*/ 	.word	0xffffffff


	//   ....[81]....
        /*05f0*/ 	.word	0xffffffff


	//   ....[82]....
        /*05f4*/ 	.word	0xffffffff


	//   ....[83]....
        /*05f8*/ 	.word	0xffffffff


	//   ....[84]....
        /*05fc*/ 	.word	0xffffffff


	//   ....[85]....
        /*0600*/ 	.word	0xffffffff


	//   ....[86]....
        /*0604*/ 	.word	0xffffffff


	//   ....[87]....
        /*0608*/ 	.word	0xffffffff


	//   ....[88]....
        /*060c*/ 	.word	0xffffffff


	//   ....[89]....
        /*0610*/ 	.word	0xffffffff


	//   ....[90]....
        /*0614*/ 	.word	0xffffffff


	//   ....[91]....
        /*0618*/ 	.word	0xffffffff


	//   ....[92]....
        /*061c*/ 	.word	0xffffffff


	//   ....[93]....
        /*0620*/ 	.word	0xffffffff


	//   ....[94]....
        /*0624*/ 	.word	0xffffffff


	//   ....[95]....
        /*0628*/ 	.word	0xffffffff


	//   ....[96]....
        /*062c*/ 	.word	0xffffffff


	//   ....[97]....
        /*0630*/ 	.word	0xffffffff


	//   ....[98]....
        /*0634*/ 	.word	0xffffffff


	//   ....[99]....
        /*0638*/ 	.word	0xffffffff


	//   ....[100]....
        /*063c*/ 	.word	0xffffffff


	//   ....[101]....
        /*0640*/ 	.word	0xffffffff


	//   ....[102]....
        /*0644*/ 	.word	0xffffffff


	//   ....[103]....
        /*0648*/ 	.word	0xffffffff


	//   ....[104]....
        /*064c*/ 	.word	0xffffffff


	//   ....[105]....
        /*0650*/ 	.word	0xffffffff


	//   ....[106]....
        /*0654*/ 	.word	0xffffffff


	//   ....[107]....
        /*0658*/ 	.word	0xffffffff


	//   ....[108]....
        /*065c*/ 	.word	0xffffffff


	//   ....[109]....
        /*0660*/ 	.word	0xffffffff


	//   ....[110]....
        /*0664*/ 	.word	0xffffffff


	//   ....[111]....
        /*0668*/ 	.word	0xffffffff


	//   ....[112]....
        /*066c*/ 	.word	0xffffffff


	//   ....[113]....
        /*0670*/ 	.word	0xffffffff


	//   ....[114]....
        /*0674*/ 	.word	0xffffffff


	//   ....[115]....
        /*0678*/ 	.word	0xffffffff


	//   ....[116]....
        /*067c*/ 	.word	0xffffffff


	//   ....[117]....
        /*0680*/ 	.word	0xffffffff


	//   ....[118]....
        /*0684*/ 	.word	0xffffffff


	//   ....[119]....
        /*0688*/ 	.word	0xffffffff


	//   ....[120]....
        /*068c*/ 	.word	0xffffffff


	//   ....[121]....
        /*0690*/ 	.word	0xffffffff


	//   ....[122]....
        /*0694*/ 	.word	0xffffffff


	//   ....[123]....
        /*0698*/ 	.word	0xffffffff


	//   ....[124]....
        /*069c*/ 	.word	0xffffffff


	//   ....[125]....
        /*06a0*/ 	.word	0xffffffff


	//   ....[126]....
        /*06a4*/ 	.word	0xffffffff


	//   ....[127]....
        /*06a8*/ 	.word	0xffffffff


	//   ....[128]....
        /*06ac*/ 	.word	0xffffffff


	//   ....[129]....
        /*06b0*/ 	.word	0xffffffff


	//   ....[130]....
        /*06b4*/ 	.word	0xffffffff


	//   ....[131]....
        /*06b8*/ 	.word	0xffffffff


	//   ....[132]....
        /*06bc*/ 	.word	0xffffffff


	//   ....[133]....
        /*06c0*/ 	.word	0xffffffff


	//   ....[134]....
        /*06c4*/ 	.word	0xffffffff


	//   ....[135]....
        /*06c8*/ 	.word	0xffffffff


	//   ....[136]....
        /*06cc*/ 	.word	0xffffffff


	//   ....[137]....
        /*06d0*/ 	.word	0xffffffff


	//   ....[138]....
        /*06d4*/ 	.word	0xffffffff


	//   ....[139]....
        /*06d8*/ 	.word	0xffffffff


	//   ....[140]....
        /*06dc*/ 	.word	0xffffffff


	//   ....[141]....
        /*06e0*/ 	.word	0xffffffff


	//   ....[142]....
        /*06e4*/ 	.word	0xffffffff


	//   ....[143]....
        /*06e8*/ 	.word	0xffffffff


	//   ....[144]....
        /*06ec*/ 	.word	0xffffffff


	//   ....[145]....
        /*06f0*/ 	.word	0xffffffff


	//   ....[146]....
        /*06f4*/ 	.word	0xffffffff


	//   ....[147]....
        /*06f8*/ 	.word	0xffffffff


	//   ....[148]....
        /*06fc*/ 	.word	0xffffffff


	//   ....[149]....
        /*0700*/ 	.word	0xffffffff


	//   ....[150]....
        /*0704*/ 	.word	0xffffffff


	//   ....[151]....
        /*0708*/ 	.word	0xffffffff


	//   ....[152]....
        /*070c*/ 	.word	0xffffffff


	//   ....[153]....
        /*0710*/ 	.word	0xffffffff


	//   ....[154]....
        /*0714*/ 	.word	0xffffffff


	//   ....[155]....
        /*0718*/ 	.word	0xffffffff


	//   ....[156]....
        /*071c*/ 	.word	0xffffffff


	//   ....[157]....
        /*0720*/ 	.word	0xffffffff


	//   ....[158]....
        /*0724*/ 	.word	0xffffffff


	//   ....[159]....
        /*0728*/ 	.word	0xffffffff


	//   ....[160]....
        /*072c*/ 	.word	0xffffffff


	//   ....[161]....
        /*0730*/ 	.word	0xffffffff


	//   ....[162]....
        /*0734*/ 	.word	0xffffffff


	//   ....[163]....
        /*0738*/ 	.word	0xffffffff


	//   ....[164]....
        /*073c*/ 	.word	0xffffffff


	//   ....[165]....
        /*0740*/ 	.word	0xffffffff


	//   ....[166]....
        /*0744*/ 	.word	0xffffffff


	//   ....[167]....
        /*0748*/ 	.word	0xffffffff


	//   ....[168]....
        /*074c*/ 	.word	0xffffffff


	//   ....[169]....
        /*0750*/ 	.word	0xffffffff


	//   ....[170]....
        /*0754*/ 	.word	0xffffffff


	//   ....[171]....
        /*0758*/ 	.word	0xffffffff


	//   ....[172]....
        /*075c*/ 	.word	0xffffffff


	//   ....[173]....
        /*0760*/ 	.word	0xffffffff


	//   ....[174]....
        /*0764*/ 	.word	0xffffffff


	//   ....[175]....
        /*0768*/ 	.word	0xffffffff


	//   ....[176]....
        /*076c*/ 	.word	0xffffffff


	//   ....[177]....
        /*0770*/ 	.word	0xffffffff


	//   ....[178]....
        /*0774*/ 	.word	0xffffffff


	//   ....[179]....
        /*0778*/ 	.word	0xffffffff


	//   ....[180]....
        /*077c*/ 	.word	0xffffffff


	//   ....[181]....
        /*0780*/ 	.word	0xffffffff


	//   ....[182]....
        /*0784*/ 	.word	0xffffffff


	//   ....[183]....
        /*0788*/ 	.word	0xffffffff


	//   ....[184]....
        /*078c*/ 	.word	0xffffffff


	//   ....[185]....
        /*0790*/ 	.word	0xffffffff


	//   ....[186]....
        /*0794*/ 	.word	0xffffffff


	//   ....[187]....
        /*0798*/ 	.word	0xffffffff


	//   ....[188]....
        /*079c*/ 	.word	0xffffffff


	//   ....[189]....
        /*07a0*/ 	.word	0xffffffff


	//   ....[190]....
        /*07a4*/ 	.word	0xffffffff


	//   ....[191]....
        /*07a8*/ 	.word	0xffffffff


	//   ....[192]....
        /*07ac*/ 	.word	0xffffffff


	//   ....[193]....
        /*07b0*/ 	.word	0x0500000f


	//   ....[194]....
        /*07b4*/ 	.word	0x0500000f


	//   ....[195]....
        /*07b8*/ 	.word	0x0500000f


	//   ....[196]....
        /*07bc*/ 	.word	0x0500000f


	//   ....[197]....
        /*07c0*/ 	.word	0x0500000f


	//   ....[198]....
        /*07c4*/ 	.word	0x0500000f


	//   ....[199]....
        /*07c8*/ 	.word	0x0500000f


	//   ....[200]....
        /*07cc*/ 	.word	0x0500000f


	//   ....[201]....
        /*07d0*/ 	.word	0x0500000f


	//   ....[202]....
        /*07d4*/ 	.word	0x0500000f


	//   ....[203]....
        /*07d8*/ 	.word	0x0500000f


	//   ....[204]....
        /*07dc*/ 	.word	0x0500000f


	//   ....[205]....
        /*07e0*/ 	.word	0x0500000f


	//   ....[206]....
        /*07e4*/ 	.word	0x0500000f


	//   ....[207]....
        /*07e8*/ 	.word	0x0500000f


	//   ....[208]....
        /*07ec*/ 	.word	0x0500000f


	//   ....[209]....
        /*07f0*/ 	.word	0x0500000f


	//   ....[210]....
        /*07f4*/ 	.word	0x0500000f


	//   ....[211]....
        /*07f8*/ 	.word	0x0500000f


	//   ....[212]....
        /*07fc*/ 	.word	0x0500000f


	//   ....[213]....
        /*0800*/ 	.word	0x0500000f


	//   ....[214]....
        /*0804*/ 	.word	0x0500000f


	//   ....[215]....
        /*0808*/ 	.word	0x0500000f


	//   ....[216]....
        /*080c*/ 	.word	0x0500000f


	//   ....[217]....
        /*0810*/ 	.word	0x0500000f


	//   ....[218]....
        /*0814*/ 	.word	0x0500000f


	//   ....[219]....
        /*0818*/ 	.word	0x0500000f


	//   ....[220]....
        /*081c*/ 	.word	0x0500000f


	//   ....[221]....
        /*0820*/ 	.word	0x0500000f


	//   ....[222]....
        /*0824*/ 	.word	0x0500000f


	//   ....[223]....
        /*0828*/ 	.word	0x0500000f


	//   ....[224]....
        /*082c*/ 	.word	0x0500000f


	//   ....[225]....
        /*0830*/ 	.word	0x0500000f


	//   ....[226]....
        /*0834*/ 	.word	0x0500000f


	//   ....[227]....
        /*0838*/ 	.word	0x0500000f


	//   ....[228]....
        /*083c*/ 	.word	0x0500000f


	//   ....[229]....
        /*0840*/ 	.word	0x0500000f


	//   ....[230]....
        /*0844*/ 	.word	0x0500000f


	//   ....[231]....
        /*0848*/ 	.word	0x0500000f


	//   ....[232]....
        /*084c*/ 	.word	0x0500000f


	//   ....[233]....
        /*0850*/ 	.word	0x0500000f


	//   ....[234]....
        /*0854*/ 	.word	0x0500000f


	//   ....[235]....
        /*0858*/ 	.word	0x0500000f


	//   ....[236]....
        /*085c*/ 	.word	0x0500000f


	//   ....[237]....
        /*0860*/ 	.word	0x0500000f


	//   ....[238]....
        /*0864*/ 	.word	0x0500000f


	//   ....[239]....
        /*0868*/ 	.word	0x0500000f


	//   ....[240]....
        /*086c*/ 	.word	0x0500000f


	//   ....[241]....
        /*0870*/ 	.word	0x0500000f


	//   ....[242]....
        /*0874*/ 	.word	0x0500000f


	//   ....[243]....
        /*0878*/ 	.word	0x0500000f


	//   ....[244]....
        /*087c*/ 	.word	0x0500000f


	//   ....[245]....
        /*0880*/ 	.word	0x0500000f


	//   ....[246]....
        /*0884*/ 	.word	0x0500000f


	//   ....[247]....
        /*0888*/ 	.word	0x0500000f


	//   ....[248]....
        /*088c*/ 	.word	0x0500000f


	//   ....[249]....
        /*0890*/ 	.word	0x0500000f


	//   ....[250]....
        /*0894*/ 	.word	0x0500000f


	//   ....[251]....
        /*0898*/ 	.word	0x0500000f


	//   ....[252]....
        /*089c*/ 	.word	0x0500000f


	//   ....[253]....
        /*08a0*/ 	.word	0x0500000f


	//   ....[254]....
        /*08a4*/ 	.word	0x0500000f


	//   ....[255]....
        /*08a8*/ 	.word	0x0500000f


	//   ....[0]....
        /*08ac*/ 	.word	0x0500000f


	//   ....[1]....
        /*08b0*/ 	.word	0x0500000f


	//   ....[2]....
        /*08b4*/ 	.word	0x0500000f


	//   ....[3]....
        /*08b8*/ 	.word	0x0500000f


	//   ....[4]....
        /*08bc*/ 	.word	0x0500000f


	//   ....[5]....
        /*08c0*/ 	.word	0x0500000f


	//   ....[6]....
        /*08c4*/ 	.word	0x0500000f


	//   ....[7]....
        /*08c8*/ 	.word	0x0500000f


	//   ....[8]....
        /*08cc*/ 	.word	0x0500000f


	//   ....[9]....
        /*08d0*/ 	.word	0x0500000f


	//   ....[10]....
        /*08d4*/ 	.word	0x0500000f


	//   ....[11]....
        /*08d8*/ 	.word	0x0500000f


	//   ....[12]....
        /*08dc*/ 	.word	0x0500000f


	//   ....[13]....
        /*08e0*/ 	.word	0x0500000f


	//   ....[14]....
        /*08e4*/ 	.word	0x0500000f


	//   ....[15]....
        /*08e8*/ 	.word	0x0500000f


	//   ....[16]....
        /*08ec*/ 	.word	0x0500000f


	//   ....[17]....
        /*08f0*/ 	.word	0x0500000f


	//   ....[18]....
        /*08f4*/ 	.word	0x0500000f


	//   ....[19]....
        /*08f8*/ 	.word	0x0500000f


	//   ....[20]....
        /*08fc*/ 	.word	0x0500000f


	//   ....[21]....
        /*0900*/ 	.word	0x0500000f


	//   ....[22]....
        /*0904*/ 	.word	0x0500000f


	//   ....[23]....
        /*0908*/ 	.word	0x0500000f


	//   ....[24]....
        /*090c*/ 	.word	0x0500000f


	//   ....[25]....
        /*0910*/ 	.word	0x0500000f


	//   ....[26]....
        /*0914*/ 	.word	0x0500000f


	//   ....[27]....
        /*0918*/ 	.word	0x0500000f


	//   ....[28]....
        /*091c*/ 	.word	0x0500000f


	//   ....[29]....
        /*0920*/ 	.word	0x0500000f


	//   ....[30]....
        /*0924*/ 	.word	0x0500000f


	//   ....[31]....
        /*0928*/ 	.word	0x0500000f


	//   ....[32]....
        /*092c*/ 	.word	0x0500000f


	//   ....[33]....
        /*0930*/ 	.word	0x0500000f


	//   ....[34]....
        /*0934*/ 	.word	0x0500000f


	//   ....[35]....
        /*0938*/ 	.word	0x0500000f


	//   ....[36]....
        /*093c*/ 	.word	0x0500000f


	//   ....[37]....
        /*0940*/ 	.word	0x0500000f


	//   ....[38]....
        /*0944*/ 	.word	0x0500000f


	//   ....[39]....
        /*0948*/ 	.word	0x0500000f


	//   ....[40]....
        /*094c*/ 	.word	0x0500000f


	//   ....[41]....
        /*0950*/ 	.word	0x0500000f


	//   ....[42]....
        /*0954*/ 	.word	0x0500000f


	//   ....[43]....
        /*0958*/ 	.word	0x0500000f


	//   ....[44]....
        /*095c*/ 	.word	0x0500000f


	//   ....[45]....
        /*0960*/ 	.word	0x0500000f


	//   ....[46]....
        /*0964*/ 	.word	0x0500000f


	//   ....[47]....
        /*0968*/ 	.word	0x0500000f


	//   ....[48]....
        /*096c*/ 	.word	0x0500000f


	//   ....[49]....
        /*0970*/ 	.word	0x0500000f


	//   ....[50]....
        /*0974*/ 	.word	0x0500000f


	//   ....[51]....
        /*0978*/ 	.word	0x0500000f


	//   ....[52]....
        /*097c*/ 	.word	0x0500000f


	//   ....[53]....
        /*0980*/ 	.word	0x0500000f


	//   ....[54]....
        /*0984*/ 	.word	0x0500000f


	//   ....[55]....
        /*0988*/ 	.word	0x0500000f


	//   ....[56]....
        /*098c*/ 	.word	0x0500000f


	//   ....[57]....
        /*0990*/ 	.word	0x0500000f


	//   ....[58]....
        /*0994*/ 	.word	0x0500000f


	//   ....[59]....
        /*0998*/ 	.word	0x0500000f


	//   ....[60]....
        /*099c*/ 	.word	0x0500000f


	//   ....[61]....
        /*09a0*/ 	.word	0x0500000f


	//   ....[62]....
        /*09a4*/ 	.word	0x0500000f


	//   ....[63]....
        /*09a8*/ 	.word	0x0500000f


	//   ....[64]....
        /*09ac*/ 	.word	0x0500000f


	//   ....[65]....
        /*09b0*/ 	.word	0x0500000f


	//   ....[66]....
        /*09b4*/ 	.word	0x0500000f


	//   ....[67]....
        /*09b8*/ 	.word	0x0500000f


	//   ....[68]....
        /*09bc*/ 	.word	0x0500000f


	//   ....[69]....
        /*09c0*/ 	.word	0x0500000f


	//   ....[70]....
        /*09c4*/ 	.word	0x0500000f


	//   ....[71]....
        /*09c8*/ 	.word	0x0500000f


	//   ....[72]....
        /*09cc*/ 	.word	0x0500000f


	//   ....[73]....
        /*09d0*/ 	.word	0x0500000f


	//   ....[74]....
        /*09d4*/ 	.word	0x0500000f


	//   ....[75]....
        /*09d8*/ 	.word	0x0500000f


	//   ....[76]....
        /*09dc*/ 	.word	0x0500000f


	//   ....[77]....
        /*09e0*/ 	.word	0x0500000f


	//   ....[78]....
        /*09e4*/ 	.word	0x0500000f


	//   ....[79]....
        /*09e8*/ 	.word	0x0500000f


	//   ....[80]....
        /*09ec*/ 	.word	0x0500000f


	//   ....[81]....
        /*09f0*/ 	.word	0x0500000f


	//   ....[82]....
        /*09f4*/ 	.word	0x0500000f


	//   ....[83]....
        /*09f8*/ 	.word	0x0500000f


	//   ....[84]....
        /*09fc*/ 	.word	0x0500000f


	//   ....[85]....
        /*0a00*/ 	.word	0x0500000f


	//   ....[86]....
        /*0a04*/ 	.word	0x0500000f


	//----- nvinfo : EIATTR_COOP_GROUP_INSTR_OFFSETS
	.align		4
.L_143:
        /*0a08*/ 	.byte	0x04, 0x28
        /*0a0a*/ 	.short	(.L_145 - .L_144)


	//   ....[0]....
.L_144:
        /*0a0c*/ 	.word	0x00000070


	//   ....[1]....
        /*0a10*/ 	.word	0x00000140


	//   ....[2]....
        /*0a14*/ 	.word	0x00000190


	//   ....[3]....
        /*0a18*/ 	.word	0x000003c0


	//   ....[4]....
        /*0a1c*/ 	.word	0x00000520


	//   ....[5]....
        /*0a20*/ 	.word	0x00000640


	//   ....[6]....
        /*0a24*/ 	.word	0x000007a0


	//   ....[7]....
        /*0a28*/ 	.word	0x00002db0


	//   ....[8]....
        /*0a2c*/ 	.word	0x00002dc0


	//   ....[9]....
        /*0a30*/ 	.word	0x00003510


	//   ....[10]....
        /*0a34*/ 	.word	0x00003520


	//   ....[11]....
        /*0a38*/ 	.word	0x00004240


	//   ....[12]....
        /*0a3c*/ 	.word	0x00004250


	//   ....[13]....
        /*0a40*/ 	.word	0x00004a50


	//   ....[14]....
        /*0a44*/ 	.word	0x00004a60


	//   ....[15]....
        /*0a48*/ 	.word	0x00005480


	//   ....[16]....
        /*0a4c*/ 	.word	0x00005490


	//   ....[17]....
        /*0a50*/ 	.word	0x000055a0


	//   ....[18]....
        /*0a54*/ 	.word	0x000055b0


	//   ....[19]....
        /*0a58*/ 	.word	0x00005920


	//   ....[20]....
        /*0a5c*/ 	.word	0x00005940


	//   ....[21]....
        /*0a60*/ 	.word	0x00005a20


	//   ....[22]....
        /*0a64*/ 	.word	0x00005a40


	//   ....[23]....
        /*0a68*/ 	.word	0x000060f0


	//   ....[24]....
        /*0a6c*/ 	.word	0x000066d0


	//   ....[25]....
        /*0a70*/ 	.word	0x000066e0


	//   ....[26]....
        /*0a74*/ 	.word	0x000066f0


	//   ....[27]....
        /*0a78*/ 	.word	0x00006700


	//   ....[28]....
        /*0a7c*/ 	.word	0x00007750


	//   ....[29]....
        /*0a80*/ 	.word	0x00007760


	//   ....[30]....
        /*0a84*/ 	.word	0x00007770


	//   ....[31]....
        /*0a88*/ 	.word	0x00007780


	//   ....[32]....
        /*0a8c*/ 	.word	0x000093d0


	//   ....[33]....
        /*0a90*/ 	.word	0x000093f0


	//   ....[34]....
        /*0a94*/ 	.word	0x000097c0


	//   ....[35]....
        /*0a98*/ 	.word	0x00009800


	//   ....[36]....
        /*0a9c*/ 	.word	0x0000b4e0


	//   ....[37]....
        /*0aa0*/ 	.word	0x0000b500


	//   ....[38]....
        /*0aa4*/ 	.word	0x0000ba20


	//   ....[39]....
        /*0aa8*/ 	.word	0x0000ba80


	//   ....[40]....
        /*0aac*/ 	.word	0x0000ca40


	//   ....[41]....
        /*0ab0*/ 	.word	0x0000cd10


	//   ....[42]....
        /*0ab4*/ 	.word	0x0000cd40


	//   ....[43]....
        /*0ab8*/ 	.word	0x0000ce10


	//   ....[44]....
        /*0abc*/ 	.word	0x0000dba0


	//   ....[45]....
        /*0ac0*/ 	.word	0x0000dbc0


	//   ....[46]....
        /*0ac4*/ 	.word	0x0000dbd0


	//   ....[47]....
        /*0ac8*/ 	.word	0x0000dbe0


	//   ....[48]....
        /*0acc*/ 	.word	0x0000e130


	//   ....[49]....
        /*0ad0*/ 	.word	0x0000e170


	//   ....[50]....
        /*0ad4*/ 	.word	0x0000e1a0


	//   ....[51]....
        /*0ad8*/ 	.word	0x0000e1d0


	//   ....[52]....
        /*0adc*/ 	.word	0x0000e1f0


	//   ....[53]....
        /*0ae0*/ 	.word	0x0000e200


	//   ....[54]....
        /*0ae4*/ 	.word	0x0000e240


	//   ....[55]....
        /*0ae8*/ 	.word	0x0000e270


	//   ....[56]....
        /*0aec*/ 	.word	0x0000e720


	//   ....[57]....
        /*0af0*/ 	.word	0x0000e730


	//   ....[58]....
        /*0af4*/ 	.word	0x0000e9b0


	//   ....[59]....
        /*0af8*/ 	.word	0x0000e9c0


	//   ....[60]....
        /*0afc*/ 	.word	0x0000f4b0


	//   ....[61]....
        /*0b00*/ 	.word	0x0000f4e0


	//   ....[62]....
        /*0b04*/ 	.word	0x0000f500


	//   ....[63]....
        /*0b08*/ 	.word	0x0000f530


	//   ....[64]....
        /*0b0c*/ 	.word	0x0000f560


	//   ....[65]....
        /*0b10*/ 	.word	0x0000f570


	//   ....[66]....
        /*0b14*/ 	.word	0x0000f5a0


	//   ....[67]....
        /*0b18*/ 	.word	0x0000f610


	//   ....[68]....
        /*0b1c*/ 	.word	0x0000f730


	//   ....[69]....
        /*0b20*/ 	.word	0x0000f960


	//   ....[70]....
        /*0b24*/ 	.word	0x0000f990


	//   ....[71]....
        /*0b28*/ 	.word	0x0000f9c0


	//   ....[72]....
        /*0b2c*/ 	.word	0x0000f9f0


	//   ....[73]....
        /*0b30*/ 	.word	0x0000fa20


	//   ....[74]....
        /*0b34*/ 	.word	0x0000fa50


	//   ....[75]....
        /*0b38*/ 	.word	0x0000fbe0


	//   ....[76]....
        /*0b3c*/ 	.word	0x0000fc10


	//   ....[77]....
        /*0b40*/ 	.word	0x0000fc40


	//   ....[78]....
        /*0b44*/ 	.word	0x0000fc70


	//   ....[79]....
        /*0b48*/ 	.word	0x0000fca0


	//   ....[80]....
        /*0b4c*/ 	.word	0x0000fcd0


	//   ....[81]....
        /*0b50*/ 	.word	0x0000fd60


	//   ....[82]....
        /*0b54*/ 	.word	0x0000fd90


	//   ....[83]....
        /*0b58*/ 	.word	0x0000fda0


	//   ....[84]....
        /*0b5c*/ 	.word	0x0000fe40


	//   ....[85]....
        /*0b60*/ 	.word	0x00010dd0


	//   ....[86]....
        /*0b64*/ 	.word	0x000128b0


	//   ....[87]....
        /*0b68*/ 	.word	0x000128d0


	//   ....[88]....
        /*0b6c*/ 	.word	0x00012960


	//   ....[89]....
        /*0b70*/ 	.word	0x00012980


	//   ....[90]....
        /*0b74*/ 	.word	0x00012a00


	//   ....[91]....
        /*0b78*/ 	.word	0x00012a20


	//   ....[92]....
        /*0b7c*/ 	.word	0x00012aa0


	//   ....[93]....
        /*0b80*/ 	.word	0x00012ac0


	//   ....[94]....
        /*0b84*/ 	.word	0x00012b40


	//   ....[95]....
        /*0b88*/ 	.word	0x00012b60


	//   ....[96]....
        /*0b8c*/ 	.word	0x00012be0


	//   ....[97]....
        /*0b90*/ 	.word	0x00012c00


	//   ....[98]....
        /*0b94*/ 	.word	0x00012c80


	//   ....[99]....
        /*0b98*/ 	.word	0x00012ca0


	//   ....[100]....
        /*0b9c*/ 	.word	0x00012cb0


	//   ....[101]....
        /*0ba0*/ 	.word	0x00012cc0


	//   ....[102]....
        /*0ba4*/ 	.word	0x000135e0


	//   ....[103]....
        /*0ba8*/ 	.word	0x00013610


	//   ....[104]....
        /*0bac*/ 	.word	0x00013630


	//   ....[105]....
        /*0bb0*/ 	.word	0x000136b0


	//   ....[106]....
        /*0bb4*/ 	.word	0x000136d0


	//   ....[107]....
        /*0bb8*/ 	.word	0x00013750


	//   ....[108]....
        /*0bbc*/ 	.word	0x00013770


	//   ....[109]....
        /*0bc0*/ 	.word	0x000137f0


	//   ....[110]....
        /*0bc4*/ 	.word	0x00013810


	//   ....[111]....
        /*0bc8*/ 	.word	0x00013890


	//   ....[112]....
        /*0bcc*/ 	.word	0x000138b0


	//   ....[113]....
        /*0bd0*/ 	.word	0x00013930


	//   ....[114]....
        /*0bd4*/ 	.word	0x00013950


	//   ....[115]....
        /*0bd8*/ 	.word	0x000139d0


	//   ....[116]....
        /*0bdc*/ 	.word	0x000139f0


	//   ....[117]....
        /*0be0*/ 	.word	0x00013a00


	//   ....[118]....
        /*0be4*/ 	.word	0x00013a70


	//   ....[119]....
        /*0be8*/ 	.word	0x00013ac0


	//   ....[120]....
        /*0bec*/ 	.word	0x00013b50


	//   ....[121]....
        /*0bf0*/ 	.word	0x00013b80


	//   ....[122]....
        /*0bf4*/ 	.word	0x00013b90


	//   ....[123]....
        /*0bf8*/ 	.word	0x00013c00


	//   ....[124]....
        /*0bfc*/ 	.word	0x00013c10


	//   ....[125]....
        /*0c00*/ 	.word	0x00013c20


	//   ....[126]....
        /*0c04*/ 	.word	0x00014410


	//   ....[127]....
        /*0c08*/ 	.word	0x00014430


	//   ....[128]....
        /*0c0c*/ 	.word	0x000144a0


	//   ....[129]....
        /*0c10*/ 	.word	0x000144b0


	//   ....[130]....
        /*0c14*/ 	.word	0x000144f0


	//   ....[131]....
        /*0c18*/ 	.word	0x00014500


	//   ....[132]....
        /*0c1c*/ 	.word	0x00014540


	//   ....[133]....
        /*0c20*/ 	.word	0x00014550


	//   ....[134]....
        /*0c24*/ 	.word	0x00014590


	//   ....[135]....
        /*0c28*/ 	.word	0x000145a0


	//   ....[136]....
        /*0c2c*/ 	.word	0x000145e0


	//   ....[137]....
        /*0c30*/ 	.word	0x000145f0


	//   ....[138]....
        /*0c34*/ 	.word	0x00014630


	//   ....[139]....
        /*0c38*/ 	.word	0x00014640


	//   ....[140]....
        /*0c3c*/ 	.word	0x00014650


	//   ....[141]....
        /*0c40*/ 	.word	0x00014690


	//   ....[142]....
        /*0c44*/ 	.word	0x00014940


	//   ....[143]....
        /*0c48*/ 	.word	0x00014970


	//   ....[144]....
        /*0c4c*/ 	.word	0x000149d0


	//   ....[145]....
        /*0c50*/ 	.word	0x000149e0


	//   ....[146]....
        /*0c54*/ 	.word	0x00014a30


	//   ....[147]....
        /*0c58*/ 	.word	0x00014a40


	//   ....[148]....
        /*0c5c*/ 	.word	0x00014a90


	//   ....[149]....
        /*0c60*/ 	.word	0x00014aa0


	//   ....[150]....
        /*0c64*/ 	.word	0x00014af0


	//   ....[151]....
        /*0c68*/ 	.word	0x00014b00


	//   ....[152]....
        /*0c6c*/ 	.word	0x00014b50


	//   ....[153]....
        /*0c70*/ 	.word	0x00014b60


	//   ....[154]....
        /*0c74*/ 	.word	0x00014bb0


	//   ....[155]....
        /*0c78*/ 	.word	0x00014bc0


	//   ....[156]....
        /*0c7c*/ 	.word	0x00014bd0


	//   ....[157]....
        /*0c80*/ 	.word	0x00014c10


	//   ....[158]....
        /*0c84*/ 	.word	0x000151e0


	//   ....[159]....
        /*0c88*/ 	.word	0x00015220


	//   ....[160]....
        /*0c8c*/ 	.word	0x00015240


	//   ....[161]....
        /*0c90*/ 	.word	0x00015280


	//   ....[162]....
        /*0c94*/ 	.word	0x000152a0


	//   ....[163]....
        /*0c98*/ 	.word	0x000152e0


	//   ....[164]....
        /*0c9c*/ 	.word	0x00015300


	//   ....[165]....
        /*0ca0*/ 	.word	0x00015340


	//   ....[166]....
        /*0ca4*/ 	.word	0x00015360


	//   ....[167]....
        /*0ca8*/ 	.word	0x000153a0


	//   ....[168]....
        /*0cac*/ 	.word	0x000153c0


	//   ....[169]....
        /*0cb0*/ 	.word	0x00015400


	//   ....[170]....
        /*0cb4*/ 	.word	0x00015420


	//   ....[171]....
        /*0cb8*/ 	.word	0x00015460


	//   ....[172]....
        /*0cbc*/ 	.word	0x00015480


	//   ....[173]....
        /*0cc0*/ 	.word	0x00015490


	//   ....[174]....
        /*0cc4*/ 	.word	0x00015840


	//   ....[175]....
        /*0cc8*/ 	.word	0x00015870


	//   ....[176]....
        /*0ccc*/ 	.word	0x000158e0


	//   ....[177]....
        /*0cd0*/ 	.word	0x00015910


	//   ....[178]....
        /*0cd4*/ 	.word	0x00015940


	//   ....[179]....
        /*0cd8*/ 	.word	0x00015970


	//   ....[180]....
        /*0cdc*/ 	.word	0x000159a0


	//   ....[181]....
        /*0ce0*/ 	.word	0x000159d0


	//   ....[182]....
        /*0ce4*/ 	.word	0x00015b70


	//   ....[183]....
        /*0ce8*/ 	.word	0x00015ba0


	//   ....[184]....
        /*0cec*/ 	.word	0x00015bd0


	//   ....[185]....
        /*0cf0*/ 	.word	0x00015c00


	//   ....[186]....
        /*0cf4*/ 	.word	0x00015c30


	//   ....[187]....
        /*0cf8*/ 	.word	0x00015c60


	//   ....[188]....
        /*0cfc*/ 	.word	0x00015d20


	//   ....[189]....
        /*0d00*/ 	.word	0x00015d40


	//   ....[190]....
        /*0d04*/ 	.word	0x00015d50


	//   ....[191]....
        /*0d08*/ 	.word	0x00015db0


	//   ....[192]....
        /*0d0c*/ 	.word	0x000163d0


	//   ....[193]....
        /*0d10*/ 	.word	0x000166f0


	//   ....[194]....
        /*0d14*/ 	.word	0x00016780


	//   ....[195]....
        /*0d18*/ 	.word	0x00016810


	//   ....[196]....
        /*0d1c*/ 	.word	0x000168a0


	//   ....[197]....
        /*0d20*/ 	.word	0x00016980


	//   ....[198]....
        /*0d24*/ 	.word	0x00016a10


	//   ....[199]....
        /*0d28*/ 	.word	0x00016ab0


	//   ....[200]....
        /*0d2c*/ 	.word	0x00016b40


	//   ....[201]....
        /*0d30*/ 	.word	0x00016c30


	//   ....[202]....
        /*0d34*/ 	.word	0x00016cc0


	//   ....[203]....
        /*0d38*/ 	.word	0x00016d60


	//   ....[204]....
        /*0d3c*/ 	.word	0x00016df0


	//   ....[205]....
        /*0d40*/ 	.word	0x00016f30


	//   ....[206]....
        /*0d44*/ 	.word	0x00016fe0


	//   ....[207]....
        /*0d48*/ 	.word	0x00017070


	//   ....[208]....
        /*0d4c*/ 	.word	0x000170c0


	//   ....[209]....
        /*0d50*/ 	.word	0x00017110


	//   ....[210]....
        /*0d54*/ 	.word	0x000171f0


	//   ....[211]....
        /*0d58*/ 	.word	0x00017280


	//   ....[212]....
        /*0d5c*/ 	.word	0x000172d0


	//   ....[213]....
        /*0d60*/ 	.word	0x00017320


	//   ....[214]....
        /*0d64*/ 	.word	0x00017540


	//   ....[215]....
        /*0d68*/ 	.word	0x000175a0


	//   ....[216]....
        /*0d6c*/ 	.word	0x00017660


	//   ....[217]....
        /*0d70*/ 	.word	0x000176d0


	//   ....[218]....
        /*0d74*/ 	.word	0x00017730


	//   ....[219]....
        /*0d78*/ 	.word	0x000177e0


	//   ....[220]....
        /*0d7c*/ 	.word	0x00017840


	//   ....[221]....
        /*0d80*/ 	.word	0x000178d0


	//   ....[222]....
        /*0d84*/ 	.word	0x00017950


	//   ....[223]....
        /*0d88*/ 	.word	0x000179a0


	//   ....[224]....
        /*0d8c*/ 	.word	0x00017a30


	//   ....[225]....
        /*0d90*/ 	.word	0x00017ac0


	//   ....[226]....
        /*0d94*/ 	.word	0x00017b60


	//   ....[227]....
        /*0d98*/ 	.word	0x00017c00


	//   ....[228]....
        /*0d9c*/ 	.word	0x00017c60


	//   ....[229]....
        /*0da0*/ 	.word	0x00017cd0


	//   ....[230]....
        /*0da4*/ 	.word	0x00017d30


	//   ....[231]....
        /*0da8*/ 	.word	0x00017da0


	//   ....[232]....
        /*0dac*/ 	.word	0x00017e60


	//   ....[233]....
        /*0db0*/ 	.word	0x00017ec0


	//   ....[234]....
        /*0db4*/ 	.word	0x00017f80


	//   ....[235]....
        /*0db8*/ 	.word	0x00018260


	//   ....[236]....
        /*0dbc*/ 	.word	0x00018350


	//   ....[237]....
        /*0dc0*/ 	.word	0x000183f0


	//   ....[238]....
        /*0dc4*/ 	.word	0x00018450


	//   ....[239]....
        /*0dc8*/ 	.word	0x00018540


	//   ....[240]....
        /*0dcc*/ 	.word	0x000185b0


	//   ....[241]....
        /*0dd0*/ 	.word	0x000186a0


	//   ....[242]....
        /*0dd4*/ 	.word	0x00018710


	//   ....[243]....
        /*0dd8*/ 	.word	0x00018800


	//   ....[244]....
        /*0ddc*/ 	.word	0x00018870


	//   ....[245]....
        /*0de0*/ 	.word	0x00018960


	//   ....[246]....
        /*0de4*/ 	.word	0x000189d0


	//   ....[247]....
        /*0de8*/ 	.word	0x00018ac0


	//   ....[248]....
        /*0dec*/ 	.word	0x00018b30


	//   ....[249]....
        /*0df0*/ 	.word	0x00018c20


	//   ....[250]....
        /*0df4*/ 	.word	0x00018c90


	//   ....[251]....
        /*0df8*/ 	.word	0x00018d30


	//   ....[252]....
        /*0dfc*/ 	.word	0x00018e20


	//   ....[253]....
        /*0e00*/ 	.word	0x00018e90


	//   ....[254]....
        /*0e04*/ 	.word	0x00018ef0


	//   ....[255]....
        /*0e08*/ 	.word	0x00018fe0


	//   ....[0]....
        /*0e0c*/ 	.word	0x00019040


	//   ....[1]....
        /*0e10*/ 	.word	0x00019140


	//   ....[2]....
        /*0e14*/ 	.word	0x000191a0


	//   ....[3]....
        /*0e18*/ 	.word	0x000192a0


	//   ....[4]....
        /*0e1c*/ 	.word	0x00019300


	//   ....[5]....
        /*0e20*/ 	.word	0x00019400


	//   ....[6]....
        /*0e24*/ 	.word	0x00019460


	//   ....[7]....
        /*0e28*/ 	.word	0x00019560


	//   ....[8]....
        /*0e2c*/ 	.word	0x000195c0


	//   ....[9]....
        /*0e30*/ 	.word	0x000196c0


	//   ....[10]....
        /*0e34*/ 	.word	0x00019720


	//   ....[11]....
        /*0e38*/ 	.word	0x000197d0


	//   ....[12]....
        /*0e3c*/ 	.word	0x00019880


	//   ....[13]....
        /*0e40*/ 	.word	0x00019970


	//   ....[14]....
        /*0e44*/ 	.word	0x000199d0


	//   ....[15]....
        /*0e48*/ 	.word	0x00019ab0


	//   ....[16]....
        /*0e4c*/ 	.word	0x00019b10


	//   ....[17]....
        /*0e50*/ 	.word	0x00019be0


	//   ....[18]....
        /*0e54*/ 	.word	0x00019c40


	//   ....[19]....
        /*0e58*/ 	.word	0x00019d00


	//   ....[20]....
        /*0e5c*/ 	.word	0x00019e40


	//   ....[21]....
        /*0e60*/ 	.word	0x00019ef0


	//   ....[22]....
        /*0e64*/ 	.word	0x00019f60


	//   ....[23]....
        /*0e68*/ 	.word	0x0001a030


	//   ....[24]....
        /*0e6c*/ 	.word	0x0001a090


	//   ....[25]....
        /*0e70*/ 	.word	0x0001a140


	//   ....[26]....
        /*0e74*/ 	.word	0x0001a1a0


	//   ....[27]....
        /*0e78*/ 	.word	0x0001a250


	//   ....[28]....
        /*0e7c*/ 	.word	0x0001a2b0


	//   ....[29]....
        /*0e80*/ 	.word	0x0001a360


	//   ....[30]....
        /*0e84*/ 	.word	0x0001a3c0


	//   ....[31]....
        /*0e88*/ 	.word	0x0001a470


	//   ....[32]....
        /*0e8c*/ 	.word	0x0001a4d0


	//   ....[33]....
        /*0e90*/ 	.word	0x0001a580


	//   ....[34]....
        /*0e94*/ 	.word	0x0001a5e0


	//   ....[35]....
        /*0e98*/ 	.word	0x0001a690


	//   ....[36]....
        /*0e9c*/ 	.word	0x0001a780


	//   ....[37]....
        /*0ea0*/ 	.word	0x0001a830


	//   ....[38]....
        /*0ea4*/ 	.word	0x0001a890


	//   ....[39]....
        /*0ea8*/ 	.word	0x0001a950


	//   ....[40]....
        /*0eac*/ 	.word	0x0001a9b0


	//   ....[41]....
        /*0eb0*/ 	.word	0x0001aa70


	//   ....[42]....
        /*0eb4*/ 	.word	0x0001aad0


	//   ....[43]....
        /*0eb8*/ 	.word	0x0001ab90


	//   ....[44]....
        /*0ebc*/ 	.word	0x0001abf0


	//   ....[45]....
        /*0ec0*/ 	.word	0x0001acb0


	//   ....[46]....
        /*0ec4*/ 	.word	0x0001ad10


	//   ....[47]....
        /*0ec8*/ 	.word	0x0001add0


	//   ....[48]....
        /*0ecc*/ 	.word	0x0001ae30


	//   ....[49]....
        /*0ed0*/ 	.word	0x0001aef0


	//   ....[50]....
        /*0ed4*/ 	.word	0x0001af50


	//   ....[51]....
        /*0ed8*/ 	.word	0x0001b000


	//   ....[52]....
        /*0edc*/ 	.word	0x0001b0f0


	//   ....[53]....
        /*0ee0*/ 	.word	0x0001b1a0


	//   ....[54]....
        /*0ee4*/ 	.word	0x0001b210


	//   ....[55]....
        /*0ee8*/ 	.word	0x0001b2c0


	//   ....[56]....
        /*0eec*/ 	.word	0x0001b320


	//   ....[57]....
        /*0ef0*/ 	.word	0x0001b3d0


	//   ....[58]....
        /*0ef4*/ 	.word	0x0001b430


	//   ....[59]....
        /*0ef8*/ 	.word	0x0001b4e0


	//   ....[60]....
        /*0efc*/ 	.word	0x0001b540


	//   ....[61]....
        /*0f00*/ 	.word	0x0001b5f0


	//   ....[62]....
        /*0f04*/ 	.word	0x0001b650


	//   ....[63]....
        /*0f08*/ 	.word	0x0001b700


	//   ....[64]....
        /*0f0c*/ 	.word	0x0001b760


	//   ....[65]....
        /*0f10*/ 	.word	0x0001b810


	//   ....[66]....
        /*0f14*/ 	.word	0x0001b870


	//   ....[67]....
        /*0f18*/ 	.word	0x0001b910


	//   ....[68]....
        /*0f1c*/ 	.word	0x0001b9a0


	//   ....[69]....
        /*0f20*/ 	.word	0x0001ba40


	//   ....[70]....
        /*0f24*/ 	.word	0x0001bbc0


	//   ....[71]....
        /*0f28*/ 	.word	0x0001bc30


	//   ....[72]....
        /*0f2c*/ 	.word	0x0001bca0


	//   ....[73]....
        /*0f30*/ 	.word	0x0001bd10


	//   ....[74]....
        /*0f34*/ 	.word	0x0001bd80


	//   ....[75]....
        /*0f38*/ 	.word	0x0001be00


	//   ....[76]....
        /*0f3c*/ 	.word	0x0001be80


	//   ....[77]....
        /*0f40*/ 	.word	0x0001bf10


	//   ....[78]....
        /*0f44*/ 	.word	0x0001bf80


	//   ....[79]....
        /*0f48*/ 	.word	0x0001bff0


	//   ....[80]....
        /*0f4c*/ 	.word	0x0001c060


	//   ....[81]....
        /*0f50*/ 	.word	0x0001c0e0


	//   ....[82]....
        /*0f54*/ 	.word	0x0001c150


	//   ....[83]....
        /*0f58*/ 	.word	0x0001c1f0


	//   ....[84]....
        /*0f5c*/ 	.word	0x0001c240


	//   ....[85]....
        /*0f60*/ 	.word	0x0001c2d0


	//   ....[86]....
        /*0f64*/ 	.word	0x0001c400


	//----- nvinfo : EIATTR_REG_RECONFIG
	.align		4
.L_145:
        /*0f68*/ 	.byte	0x01, 0x54
	.zero		2


	//----- nvinfo : EIATTR_SYSCALL_OFFSETS
	.align		4
        /*0f6c*/ 	.byte	0x04, 0x46
        /*0f6e*/ 	.short	(.L_147 - .L_146)


	//   ....[0]....
.L_146:
        /*0f70*/ 	.word	0x00001ae0


	//   ....[1]....
        /*0f74*/ 	.word	0x00001c30


	//   ....[2]....
        /*0f78*/ 	.word	0x000062c0


	//   ....[3]....
        /*0f7c*/ 	.word	0x00006640


	//   ....[4]....
        /*0f80*/ 	.word	0x00011f10


	//   ....[5]....
        /*0f84*/ 	.word	0x00012060


	//   ....[6]....
        /*0f88*/ 	.word	0x00012150


	//   ....[7]....
        /*0f8c*/ 	.word	0x000130f0


	//----- nvinfo : EIATTR_MBARRIER_INSTR_OFFSETS
	.align		4
.L_147:
        /*0f90*/ 	.byte	0x04, 0x39
        /*0f92*/ 	.short	(.L_149 - .L_148)


	//   ....[0]....
.L_148:
        /*0f94*/ 	.word	0x00000270
        /*0f98*/ 	.word	0x000000ff
        /*0f9c*/ 	.word	0x00016800
        /*0fa0*/ 	.short	0x0100
        /*0fa2*/ 	.byte	0x08
	.zero		1


	//   ....[1]....
        /*0fa4*/ 	.word	0x00000280
        /*0fa8*/ 	.word	0x000000ff
        /*0fac*/ 	.word	0x00016820
        /*0fb0*/ 	.short	0x0100
        /*0fb2*/ 	.byte	0x08
	.zero		1


	//   ....[2]....
        /*0fb4*/ 	.word	0x00000370
        /*0fb8*/ 	.word	0x000000ff
        /*0fbc*/ 	.word	0x00016830
        /*0fc0*/ 	.short	0x0100
        /*0fc2*/ 	.byte	0x08
	.zero		1


	//   ....[3]....
        /*0fc4*/ 	.word	0x00000380
        /*0fc8*/ 	.word	0x000000ff
        /*0fcc*/ 	.word	0x00016840
        /*0fd0*/ 	.short	0x0100
        /*0fd2*/ 	.byte	0x08
	.zero		1


	//   ....[4]....
        /*0fd4*/ 	.word	0x00000390
        /*0fd8*/ 	.word	0x000000ff
        /*0fdc*/ 	.word	0x00016838
        /*0fe0*/ 	.short	0x0100
        /*0fe2*/ 	.byte	0x08
	.zero		1


	//   ....[5]....
        /*0fe4*/ 	.word	0x000003a0
        /*0fe8*/ 	.word	0x000000ff
        /*0fec*/ 	.word	0x00016848
        /*0ff0*/ 	.short	0x0100
        /*0ff2*/ 	.byte	0x08
	.zero		1


	//   ....[6]....
        /*0ff4*/ 	.word	0x000004d0
        /*0ff8*/ 	.word	0x000000ff
        /*0ffc*/ 	.word	0x00016850
        /*1000*/ 	.short	0x0100
        /*1002*/ 	.byte	0x08
	.zero		1


	//   ....[7]....
        /*1004*/ 	.word	0x000004e0
        /*1008*/ 	.word	0x000000ff
        /*100c*/ 	.word	0x00016860
        /*1010*/ 	.short	0x0100
        /*1012*/ 	.byte	0x08
	.zero		1


	//   ....[8]....
        /*1014*/ 	.word	0x000004f0
        /*1018*/ 	.word	0x000000ff
        /*101c*/ 	.word	0x00016858
        /*1020*/ 	.short	0x0100
        /*1022*/ 	.byte	0x08
	.zero		1


	//   ....[9]....
        /*1024*/ 	.word	0x00000500
        /*1028*/ 	.word	0x000000ff
        /*102c*/ 	.word	0x00016868
        /*1030*/ 	.short	0x0100
        /*1032*/ 	.byte	0x08
	.zero		1


	//   ....[10]....
        /*1034*/ 	.word	0x000005f0
        /*1038*/ 	.word	0x000000ff
        /*103c*/ 	.word	0x00016870
        /*1040*/ 	.short	0x0100
        /*1042*/ 	.byte	0x06
	.zero		1


	//   ....[11]....
        /*1044*/ 	.word	0x00000600
        /*1048*/ 	.word	0x000000ff
        /*104c*/ 	.word	0x00016880
        /*1050*/ 	.short	0x0100
        /*1052*/ 	.byte	0x06
	.zero		1


	//   ....[12]....
        /*1054*/ 	.word	0x00000610
        /*1058*/ 	.word	0x000000ff
        /*105c*/ 	.word	0x00016878
        /*1060*/ 	.short	0x0100
        /*1062*/ 	.byte	0x06
	.zero		1


	//   ....[13]....
        /*1064*/ 	.word	0x00000620
        /*1068*/ 	.word	0x000000ff
        /*106c*/ 	.word	0x00016888
        /*1070*/ 	.short	0x0100
        /*1072*/ 	.byte	0x06
	.zero		1


	//   ....[14]....
        /*1074*/ 	.word	0x00000750
        /*1078*/ 	.word	0x000000ff
        /*107c*/ 	.word	0x00016890
        /*1080*/ 	.short	0x0100
        /*1082*/ 	.byte	0x08
	.zero		1


	//   ....[15]....
        /*1084*/ 	.word	0x00000760
        /*1088*/ 	.word	0x000000ff
        /*108c*/ 	.word	0x000168a0
        /*1090*/ 	.short	0x0100
        /*1092*/ 	.byte	0x08
	.zero		1


	//   ....[16]....
        /*1094*/ 	.word	0x00000770
        /*1098*/ 	.word	0x000000ff
        /*109c*/ 	.word	0x00016898
        /*10a0*/ 	.short	0x0100
        /*10a2*/ 	.byte	0x08
	.zero		1


	//   ....[17]....
        /*10a4*/ 	.word	0x00000780
        /*10a8*/ 	.word	0x000000ff
        /*10ac*/ 	.word	0x000168a8
        /*10b0*/ 	.short	0x0100
        /*10b2*/ 	.byte	0x08
	.zero		1


	//   ....[18]....
        /*10b4*/ 	.word	0x000008b0
        /*10b8*/ 	.word	0x000000ff
        /*10bc*/ 	.word	0x000168b0
        /*10c0*/ 	.short	0x0100
        /*10c2*/ 	.byte	0x08
	.zero		1


	//   ....[19]....
        /*10c4*/ 	.word	0x000008c0
        /*10c8*/ 	.word	0x000000ff
        /*10cc*/ 	.word	0x000168c0
        /*10d0*/ 	.short	0x0100
        /*10d2*/ 	.byte	0x08
	.zero		1


	//   ....[20]....
        /*10d4*/ 	.word	0x000008d0
        /*10d8*/ 	.word	0x000000ff
        /*10dc*/ 	.word	0x000168b8
        /*10e0*/ 	.short	0x0100
        /*10e2*/ 	.byte	0x08
	.zero		1


	//   ....[21]....
        /*10e4*/ 	.word	0x000008e0
        /*10e8*/ 	.word	0x000000ff
        /*10ec*/ 	.word	0x000168c8
        /*10f0*/ 	.short	0x0100
        /*10f2*/ 	.byte	0x08
	.zero		1


	//   ....[22]....
        /*10f4*/ 	.word	0x00002d60
        /*10f8*/ 	.word	0x00000046
        /*10fc*/ 	.word	0x00016890
        /*1100*/ 	.short	0x010a
        /*1102*/ 	.byte	0x3f
	.zero		1


	//   ....[23]....
        /*1104*/ 	.word	0x000041e0
        /*1108*/ 	.word	0x00000046
        /*110c*/ 	.word	0x00016890
        /*1110*/ 	.short	0x010a
        /*1112*/ 	.byte	0x3f
	.zero		1


	//   ....[24]....
        /*1114*/ 	.word	0x000052e0
        /*1118*/ 	.word	0x00000046
        /*111c*/ 	.word	0x00016890
        /*1120*/ 	.short	0x010a
        /*1122*/ 	.byte	0x3f
	.zero		1


	//   ....[25]....
        /*1124*/ 	.word	0x00005770
        /*1128*/ 	.word	0x00000004
        /*112c*/ 	.word	0x00000000
        /*1130*/ 	.short	0x0101
        /*1132*/ 	.byte	0x3f
	.zero		1


	//   ....[26]....
        /*1134*/ 	.word	0x000057b0
        /*1138*/ 	.word	0x00000046
        /*113c*/ 	.word	0x000168b0
        /*1140*/ 	.short	0x010a
        /*1142*/ 	.byte	0x3f
	.zero		1


	//   ....[27]....
        /*1144*/ 	.word	0x00005bc0
        /*1148*/ 	.word	0x00000046
        /*114c*/ 	.word	0x00000000
        /*1150*/ 	.short	0x0101
        /*1152*/ 	.byte	0x3f
	.zero		1


	//   ....[28]....
        /*1154*/ 	.word	0x00006360
        /*1158*/ 	.word	0x00000012
        /*115c*/ 	.word	0x00016800
        /*1160*/ 	.short	0x010a
        /*1162*/ 	.byte	0x3f
	.zero		1


	//   ....[29]....
        /*1164*/ 	.word	0x000063b0
        /*1168*/ 	.word	0x00000012
        /*116c*/ 	.word	0x00016800
        /*1170*/ 	.short	0x010a
        /*1172*/ 	.byte	0x3f
	.zero		1


	//   ....[30]....
        /*1174*/ 	.word	0x00006a60
        /*1178*/ 	.word	0x00000012
        /*117c*/ 	.word	0x00016800
        /*1180*/ 	.short	0x010a
        /*1182*/ 	.byte	0x3f
	.zero		1


	//   ....[31]....
        /*1184*/ 	.word	0x00007a70
        /*1188*/ 	.word	0x00000012
        /*118c*/ 	.word	0x00016800
        /*1190*/ 	.short	0x010a
        /*1192*/ 	.byte	0x3f
	.zero		1


	//   ....[32]....
        /*1194*/ 	.word	0x00008830
        /*1198*/ 	.word	0x00000003
        /*119c*/ 	.word	0x00016830
        /*11a0*/ 	.short	0x010a
        /*11a2*/ 	.byte	0x3f
	.zero		1


	//   ....[33]....
        /*11a4*/ 	.word	0x000088d0
        /*11a8*/ 	.word	0x00000003
        /*11ac*/ 	.word	0x00016830
        /*11b0*/ 	.short	0x010a
        /*11b2*/ 	.byte	0x3f
	.zero		1


	//   ....[34]....
        /*11b4*/ 	.word	0x00009e30
        /*11b8*/ 	.word	0x00000003
        /*11bc*/ 	.word	0x00000000
        /*11c0*/ 	.short	0x0101
        /*11c2*/ 	.byte	0x3f
	.zero		1


	//   ....[35]....
        /*11c4*/ 	.word	0x0000aa20
        /*11c8*/ 	.word	0x00000009
        /*11cc*/ 	.word	0x00016830
        /*11d0*/ 	.short	0x010a
        /*11d2*/ 	.byte	0x3f
	.zero		1


	//   ....[36]....
        /*11d4*/ 	.word	0x0000aa70
        /*11d8*/ 	.word	0x00000009
        /*11dc*/ 	.word	0x00016830
        /*11e0*/ 	.short	0x010a
        /*11e2*/ 	.byte	0x3f
	.zero		1


	//   ....[37]....
        /*11e4*/ 	.word	0x0000ade0
        /*11e8*/ 	.word	0x00000004
        /*11ec*/ 	.word	0x00016850
        /*11f0*/ 	.short	0x010a
        /*11f2*/ 	.byte	0x3f
	.zero		1


	//   ....[38]....
        /*11f4*/ 	.word	0x0000ae20
        /*11f8*/ 	.word	0x00000004
        /*11fc*/ 	.word	0x00016850
        /*1200*/ 	.short	0x010a
        /*1202*/ 	.byte	0x3f
	.zero		1


	//   ....[39]....
        /*1204*/ 	.word	0x0000b2d0
        /*1208*/ 	.word	0x00000000
        /*120c*/ 	.word	0x00000000
        /*1210*/ 	.short	0x0101
        /*1212*/ 	.byte	0x3f
	.zero		1


	//   ....[40]....
        /*1214*/ 	.word	0x0000c5e0
        /*1218*/ 	.word	0x0000000b
        /*121c*/ 	.word	0x00000000
        /*1220*/ 	.short	0x0101
        /*1222*/ 	.byte	0x3f
	.zero		1


	//   ....[41]....
        /*1224*/ 	.word	0x0000c940
        /*1228*/ 	.word	0x0000000c
        /*122c*/ 	.word	0x00016850
        /*1230*/ 	.short	0x010a
        /*1232*/ 	.byte	0x3f
	.zero		1


	//   ....[42]....
        /*1234*/ 	.word	0x0000c9b0
        /*1238*/ 	.word	0x0000000c
        /*123c*/ 	.word	0x00016850
        /*1240*/ 	.short	0x010a
        /*1242*/ 	.byte	0x3f
	.zero		1


	//   ....[43]....
        /*1244*/ 	.word	0x0000cfc0
        /*1248*/ 	.word	0x00000000
        /*124c*/ 	.word	0x00000000
        /*1250*/ 	.short	0x0101
        /*1252*/ 	.byte	0x3f
	.zero		1


	//   ....[44]....
        /*1254*/ 	.word	0x0000e100
        /*1258*/ 	.word	0x00000003
        /*125c*/ 	.word	0x00000000
        /*1260*/ 	.short	0x0101
        /*1262*/ 	.byte	0x3f
	.zero		1


	//   ....[45]....
        /*1264*/ 	.word	0x0000e5e0
        /*1268*/ 	.word	0x00000008
        /*126c*/ 	.word	0x00000000
        /*1270*/ 	.short	0x0101
        /*1272*/ 	.byte	0x3f
	.zero		1


	//   ....[46]....
        /*1274*/ 	.word	0x00010eb0
        /*1278*/ 	.word	0x00000010
        /*127c*/ 	.word	0x00016820
        /*1280*/ 	.short	0x010a
        /*1282*/ 	.byte	0x3f
	.zero		1


	//   ....[47]....
        /*1284*/ 	.word	0x00010f70
        /*1288*/ 	.word	0x00000006
        /*128c*/ 	.word	0x000168a0
        /*1290*/ 	.short	0x010a
        /*1292*/ 	.byte	0x3f
	.zero		1


	//   ....[48]....
        /*1294*/ 	.word	0x000111b0
        /*1298*/ 	.word	0x00000006
        /*129c*/ 	.word	0x000168c0
        /*12a0*/ 	.short	0x010a
        /*12a2*/ 	.byte	0x3f
	.zero		1


	//   ....[49]....
        /*12a4*/ 	.word	0x00011540
        /*12a8*/ 	.word	0x00000006
        /*12ac*/ 	.word	0x000168a0
        /*12b0*/ 	.short	0x010a
        /*12b2*/ 	.byte	0x3f
	.zero		1


	//   ....[50]....
        /*12b4*/ 	.word	0x00011760
        /*12b8*/ 	.word	0x00000006
        /*12bc*/ 	.word	0x000168c0
        /*12c0*/ 	.short	0x010a
        /*12c2*/ 	.byte	0x3f
	.zero		1


	//   ....[51]....
        /*12c4*/ 	.word	0x00012610
        /*12c8*/ 	.word	0x00000003
        /*12cc*/ 	.word	0x00016840
        /*12d0*/ 	.short	0x010a
        /*12d2*/ 	.byte	0x3f
	.zero		1


	//   ....[52]....
        /*12d4*/ 	.word	0x00012dc0
        /*12d8*/ 	.word	0x00000003
        /*12dc*/ 	.word	0x00016830
        /*12e0*/ 	.short	0x0107
        /*12e2*/ 	.byte	0x3f
	.zero		1


	//   ....[53]....
        /*12e4*/ 	.word	0x00012e90
        /*12e8*/ 	.word	0x00000003
        /*12ec*/ 	.word	0x00016830
        /*12f0*/ 	.short	0x0101
        /*12f2*/ 	.byte	0x3f
	.zero		1


	//   ....[54]....
        /*12f4*/ 	.word	0x00013d00
        /*12f8*/ 	.word	0x00000010
        /*12fc*/ 	.word	0x00016800
        /*1300*/ 	.short	0x0107
        /*1302*/ 	.byte	0x3f
	.zero		1


	//   ....[55]....
        /*1304*/ 	.word	0x00013df0
        /*1308*/ 	.word	0x00000010
        /*130c*/ 	.word	0x00016800
        /*1310*/ 	.short	0x0101
        /*1312*/ 	.byte	0x3f
	.zero		1


	//   ....[56]....
        /*1314*/ 	.word	0x00013e10
        /*1318*/ 	.word	0x00000010
        /*131c*/ 	.word	0x00016820
        /*1320*/ 	.short	0x010a
        /*1322*/ 	.byte	0x3f
	.zero		1


	//   ....[57]....
        /*1324*/ 	.word	0x000141e0
        /*1328*/ 	.word	0x00000005
        /*132c*/ 	.word	0x00016840
        /*1330*/ 	.short	0x010a
        /*1332*/ 	.byte	0x3f
	.zero		1


	//   ....[58]....
        /*1334*/ 	.word	0x00014710
        /*1338*/ 	.word	0x00000005
        /*133c*/ 	.word	0x00016830
        /*1340*/ 	.short	0x0107
        /*1342*/ 	.byte	0x3f
	.zero		1


	//   ....[59]....
        /*1344*/ 	.word	0x000147d0
        /*1348*/ 	.word	0x00000005
        /*134c*/ 	.word	0x00016830
        /*1350*/ 	.short	0x0101
        /*1352*/ 	.byte	0x3f
	.zero		1


	//   ....[60]....
        /*1354*/ 	.word	0x00014830
        /*1358*/ 	.word	0x00000005
        /*135c*/ 	.word	0x00016860
        /*1360*/ 	.short	0x010a
        /*1362*/ 	.byte	0x3f
	.zero		1


	//   ....[61]....
        /*1364*/ 	.word	0x00014d00
        /*1368*/ 	.word	0x00000005
        /*136c*/ 	.word	0x00016850
        /*1370*/ 	.short	0x0107
        /*1372*/ 	.byte	0x3f
	.zero		1


	//   ....[62]....
        /*1374*/ 	.word	0x00014e80
        /*1378*/ 	.word	0x00000005
        /*137c*/ 	.word	0x00016850
        /*1380*/ 	.short	0x0101
        /*1382*/ 	.byte	0x3f
	.zero		1


	//   ....[63]....
        /*1384*/ 	.word	0x000150a0
        /*1388*/ 	.word	0x00000000
        /*138c*/ 	.word	0x00016860
        /*1390*/ 	.short	0x010a
        /*1392*/ 	.byte	0x3f
	.zero		1


	//   ....[64]....
        /*1394*/ 	.word	0x00015540
        /*1398*/ 	.word	0x00000000
        /*139c*/ 	.word	0x00016850
        /*13a0*/ 	.short	0x0107
        /*13a2*/ 	.byte	0x3f
	.zero		1


	//   ....[65]....
        /*13a4*/ 	.word	0x00015610
        /*13a8*/ 	.word	0x00000000
        /*13ac*/ 	.word	0x00016850
        /*13b0*/ 	.short	0x0101
        /*13b2*/ 	.byte	0x3f
	.zero		1


	//   ....[66]....
        /*13b4*/ 	.word	0x00016350
        /*13b8*/ 	.word	0x00000005
        /*13bc*/ 	.word	0x00016820
        /*13c0*/ 	.short	0x010a
        /*13c2*/ 	.byte	0x3f
	.zero		1


	//   ....[67]....
        /*13c4*/ 	.word	0x000164c0
        /*13c8*/ 	.word	0x00000003
        /*13cc*/ 	.word	0x00016840
        /*13d0*/ 	.short	0x010a
        /*13d2*/ 	.byte	0x3f
	.zero		1


	//   ....[68]....
        /*13d4*/ 	.word	0x00016560
        /*13d8*/ 	.word	0x00000005
        /*13dc*/ 	.word	0x00016840
        /*13e0*/ 	.short	0x010a
        /*13e2*/ 	.byte	0x3f
	.zero		1


	//   ....[69]....
        /*13e4*/ 	.word	0x000165a0
        /*13e8*/ 	.word	0x00000003
        /*13ec*/ 	.word	0x00016860
        /*13f0*/ 	.short	0x010a
        /*13f2*/ 	.byte	0x3f
	.zero		1


	//   ....[70]....
        /*13f4*/ 	.word	0x000165e0
        /*13f8*/ 	.word	0x00000005
        /*13fc*/ 	.word	0x00016860
        /*1400*/ 	.short	0x010a
        /*1402*/ 	.byte	0x3f
	.zero		1


	//   ....[71]....
        /*1404*/ 	.word	0x00016640
        /*1408*/ 	.word	0x00000046
        /*140c*/ 	.word	0x00016890
        /*1410*/ 	.short	0x010a
        /*1412*/ 	.byte	0x3f
	.zero		1


	//   ....[72]....
        /*1414*/ 	.word	0x000168d0
        /*1418*/ 	.word	0x00000046
        /*141c*/ 	.word	0x00016890
        /*1420*/ 	.short	0x010a
        /*1422*/ 	.byte	0x3f
	.zero		1


	//   ....[73]....
        /*1424*/ 	.word	0x00016b80
        /*1428*/ 	.word	0x00000046
        /*142c*/ 	.word	0x00016890
        /*1430*/ 	.short	0x010a
        /*1432*/ 	.byte	0x3f
	.zero		1


	//   ....[74]....
        /*1434*/ 	.word	0x00016e30
        /*1438*/ 	.word	0x00000046
        /*143c*/ 	.word	0x000168b0
        /*1440*/ 	.short	0x010a
        /*1442*/ 	.byte	0x3f
	.zero		1


	//   ....[75]....
        /*1444*/ 	.word	0x00017140
        /*1448*/ 	.word	0x00000012
        /*144c*/ 	.word	0x00016800
        /*1450*/ 	.short	0x010a
        /*1452*/ 	.byte	0x3f
	.zero		1


	//   ....[76]....
        /*1454*/ 	.word	0x00017350
        /*1458*/ 	.word	0x00000012
        /*145c*/ 	.word	0x00016800
        /*1460*/ 	.short	0x010a
        /*1462*/ 	.byte	0x3f
	.zero		1


	//   ....[77]....
        /*1464*/ 	.word	0x000173a0
        /*1468*/ 	.word	0x00000003
        /*146c*/ 	.word	0x00016830
        /*1470*/ 	.short	0x010a
        /*1472*/ 	.byte	0x3f
	.zero		1


	//   ....[78]....
        /*1474*/ 	.word	0x000173f0
        /*1478*/ 	.word	0x00000009
        /*147c*/ 	.word	0x00016830
        /*1480*/ 	.short	0x010a
        /*1482*/ 	.byte	0x3f
	.zero		1


	//   ....[79]....
        /*1484*/ 	.word	0x00017440
        /*1488*/ 	.word	0x00000004
        /*148c*/ 	.word	0x00016850
        /*1490*/ 	.short	0x010a
        /*1492*/ 	.byte	0x3f
	.zero		1


	//   ....[80]....
        /*1494*/ 	.word	0x00017490
        /*1498*/ 	.word	0x0000000c
        /*149c*/ 	.word	0x00016850
        /*14a0*/ 	.short	0x010a
        /*14a2*/ 	.byte	0x3f
	.zero		1


	//   ....[81]....
        /*14a4*/ 	.word	0x00018040
        /*14a8*/ 	.word	0x00000010
        /*14ac*/ 	.word	0x00016820
        /*14b0*/ 	.short	0x010a
        /*14b2*/ 	.byte	0x3f
	.zero		1


	//   ....[82]....
        /*14b4*/ 	.word	0x00018090
        /*14b8*/ 	.word	0x00000006
        /*14bc*/ 	.word	0x000168a0
        /*14c0*/ 	.short	0x010a
        /*14c2*/ 	.byte	0x3f
	.zero		1


	//   ....[83]....
        /*14c4*/ 	.word	0x000180e0
        /*14c8*/ 	.word	0x00000006
        /*14cc*/ 	.word	0x000168c0
        /*14d0*/ 	.short	0x010a
        /*14d2*/ 	.byte	0x3f
	.zero		1


	//   ....[84]....
        /*14d4*/ 	.word	0x00018130
        /*14d8*/ 	.word	0x00000006
        /*14dc*/ 	.word	0x000168a0
        /*14e0*/ 	.short	0x010a
        /*14e2*/ 	.byte	0x3f
	.zero		1


	//   ....[85]....
        /*14e4*/ 	.word	0x00018180
        /*14e8*/ 	.word	0x00000006
        /*14ec*/ 	.word	0x000168c0
        /*14f0*/ 	.short	0x010a
        /*14f2*/ 	.byte	0x3f
	.zero		1


	//   ....[86]....
        /*14f4*/ 	.word	0x000182a0
        /*14f8*/ 	.word	0x00000003
        /*14fc*/ 	.word	0x00016840
        /*1500*/ 	.short	0x010a
        /*1502*/ 	.byte	0x3f
	.zero		1


	//   ....[87]....
        /*1504*/ 	.word	0x00019d40
        /*1508*/ 	.word	0x00000010
        /*150c*/ 	.word	0x00016820
        /*1510*/ 	.short	0x010a
        /*1512*/ 	.byte	0x3f
	.zero		1


	//   ....[88]....
        /*1514*/ 	.word	0x00019d90
        /*1518*/ 	.word	0x00000005
        /*151c*/ 	.word	0x00016840
        /*1520*/ 	.short	0x010a
        /*1522*/ 	.byte	0x3f
	.zero		1


	//   ....[89]....
        /*1524*/ 	.word	0x0001a6d0
        /*1528*/ 	.word	0x00000005
        /*152c*/ 	.word	0x00016860
        /*1530*/ 	.short	0x010a
        /*1532*/ 	.byte	0x3f
	.zero		1


	//   ....[90]....
        /*1534*/ 	.word	0x0001b040
        /*1538*/ 	.word	0x00000000
        /*153c*/ 	.word	0x00016860
        /*1540*/ 	.short	0x010a
        /*1542*/ 	.byte	0x3f
	.zero		1


	//   ....[91]....
        /*1544*/ 	.word	0x0001c320
        /*1548*/ 	.word	0x00000005
        /*154c*/ 	.word	0x00016820
        /*1550*/ 	.short	0x010a
        /*1552*/ 	.byte	0x3f
	.zero		1


	//   ....[92]....
        /*1554*/ 	.word	0x0001c4c0
        /*1558*/ 	.word	0x00000003
        /*155c*/ 	.word	0x00016840
        /*1560*/ 	.short	0x010a
        /*1562*/ 	.byte	0x3f
	.zero		1


	//   ....[93]....
        /*1564*/ 	.word	0x0001c510
        /*1568*/ 	.word	0x00000005
        /*156c*/ 	.word	0x00016840
        /*1570*/ 	.short	0x010a
        /*1572*/ 	.byte	0x3f
	.zero		1


	//   ....[94]....
        /*1574*/ 	.word	0x0001c560
        /*1578*/ 	.word	0x00000003
        /*157c*/ 	.word	0x00016860
        /*1580*/ 	.short	0x010a
        /*1582*/ 	.byte	0x3f
	.zero		1


	//----- nvinfo : EIATTR_NUM_MBARRIERS
	.align		4
.L_149:
        /*1584*/ 	.byte	0x03, 0x38
        /*1586*/ 	.short	0x0016


	//----- nvinfo : EIATTR_EXIT_INSTR_OFFSETS
	.align		4
        /*1588*/ 	.byte	0x04, 0x1c
        /*158a*/ 	.short	(.L_151 - .L_150)


	//   ....[0]....
.L_150:
        /*158c*/ 	.word	0x00016630


	//----- nvinfo : EIATTR_MAX_THREADS
	.align		4
.L_151:
        /*1590*/ 	.byte	0x04, 0x05
        /*1592*/ 	.short	(.L_153 - .L_152)
.L_152:
        /*1594*/ 	.word	0x00000200
        /*1598*/ 	.word	0x00000001
        /*159c*/ 	.word	0x00000001


	//----- nvinfo : EIATTR_CRS_STACK_SIZE
	.align		4
.L_153:
        /*15a0*/ 	.byte	0x04, 0x1e
        /*15a2*/ 	.short	(.L_155 - .L_154)
.L_154:
        /*15a4*/ 	.word	0x00000000


	//----- nvinfo : EIATTR_CBANK_PARAM_SIZE
	.align		4
.L_155:
        /*15a8*/ 	.byte	0x03, 0x19
        /*15aa*/ 	.short	0x0af0


	//----- nvinfo : EIATTR_PARAM_CBANK
	.align		4
        /*15ac*/ 	.byte	0x04, 0x0a
        /*15ae*/ 	.short	(.L_157 - .L_156)
	.align		4
.L_156:
        /*15b0*/ 	.word	index@(.nv.constant0._ZN7cutlass13device_kernelIN5flash11enable_sm90INS1_16FlashAttnFwdSm90INS1_25CollectiveMainloopFwdSm90ILi2EN4cute5tupleIJNS5_1CILi1EEES8_S8_EEENS6_IJNS7_ILi192EEENS7_ILi128EEENS7_ILi64EEEEEELi64ENS_10bfloat16_tEfNS_4arch4Sm90ELb0ELb0ELb0ELb1ELb1ELb1ELb0ELb1ELb1ELb1ELb1ELb0EEENS1_21CollectiveEpilogueFwdINS6_IJSA_SC_SB_EEES9_SE_SG_Li384ELb1ELb1ELb1ELb0EEENS1_36VarlenDynamicPersistentTileSchedulerILi192ELi128ELi384ELi128ELb1ELb1ELb1ELb0ELb1ELb1EEEEEEEEEvNT_6ParamsE)
        /*15b4*/ 	.short	0x0210
        /*15b6*/ 	.short	0x0af0


	//----- nvinfo : EIATTR_SW_WAR
	.align		4
.L_157:
        /*15b8*/ 	.byte	0x04, 0x36
        /*15ba*/ 	.short	(.L_159 - .L_158)
.L_158:
        /*15bc*/ 	.word	0x00000008
.L_159:


//--------------------- .nv.info._ZN7cutlass13device_kernelIN5flash11enable_sm90INS1_16FlashAttnFwdSm90INS1_25CollectiveMainloopFwdSm90ILi2EN4cute5tupleIJNS5_1CILi1EEES8_S8_EEENS6_IJNS7_ILi192EEENS7_ILi128EEENS7_ILi64EEEEEELi64ENS_10bfloat16_tEfNS_4arch4Sm90ELb0ELb1ELb0ELb0ELb1ELb0ELb0ELb1ELb1ELb1ELb1ELb0EEENS1_21CollectiveEpilogueFwdINS6_IJSA_SC_SB_EEES9_SE_SG_Li384ELb0ELb1ELb1ELb0EEENS1_19SingleTileSchedulerILb0ELb1ELb1ELi192EEEEEEEEEvNT_6ParamsE --------------------------
	.section	.nv.info._ZN7cutlass13device_kernelIN5flash11enable_sm90INS1_16FlashAttnFwdSm90INS1_25CollectiveMainloopFwdSm90ILi2EN4cute5tupleIJNS5_1CILi1EEES8_S8_EEENS6_IJNS7_ILi192EEENS7_ILi128EEENS7_ILi64EEEEEELi64ENS_10bfloat16_tEfNS_4arch4Sm90ELb0ELb1ELb0ELb0ELb1ELb0ELb0ELb1ELb1ELb1ELb1ELb0EEENS1_21CollectiveEpilogueFwdINS6_IJSA_SC_SB_EEES9_SE_SG_Li384ELb0ELb1ELb1ELb0EEENS1_19SingleTileSchedulerILb0ELb1ELb1ELi192EEEEEEEEEvNT_6ParamsE,"",@"SHT_CUDA_INFO"
	.sectionflags	@""
	.align	4


	//----- nvinfo : EIATTR_CUDA_API_VERSION
	.align		4
        /*0000*/ 	.byte	0x04, 0x37
        /*0002*/ 	.short	(.L_161 - .L_160)
.L_160:
        /*0004*/ 	.word	0x00000082


	//----- nvinfo : EIATTR_KPARAM_INFO
	.align		4
.L_161:
        /*0008*/ 	.byte	0x04, 0x17
        /*000a*/ 	.short	(.L_163 - .L_162)
.L_162:
        /*000c*/ 	.word	0x00000000
        /*0010*/ 	.short	0x0000
        /*0012*/ 	.short	0x0070
        /*0014*/ 	.byte	0x00, 0xf0, 0x01, 0x28


	//----- nvinfo : EIATTR_SPARSE_MMA_MASK
	.align		4
.L_163:
        /*0018*/ 	.byte	0x03, 0x50
        /*001a*/ 	.short	0x0000


	//----- nvinfo : EIATTR_MAXREG_COUNT
	.align		4
        /*001c*/ 	.byte	0x03, 0x1b
        /*001e*/ 	.short	0x0080


	//----- nvinfo : EIATTR_NUM_BARRIERS
	.align		4
        /*0020*/ 	.byte	0x02, 0x4c
        /*0022*/ 	.byte	0x10
	.zero		1


	//----- nvinfo : EIATTR_EXTERNS
	.align		4
        /*0024*/ 	.byte	0x04, 0x0f
        /*0026*/ 	.short	(.L_165 - .L_164)


	//   ....[0]....
	.align		4
.L_164:
        /*0028*/ 	.word	index@(__assertfail)


	//----- nvinfo : EIATTR_ANNOTATIONS
	.align		4
.L_165:
        /*002c*/ 	.byte	0x04, 0x55
        /*002e*/ 	.short	(.L_167 - .L_166)


	//   ....[0]....
.L_166:
        /*0030*/ 	.word	0x00000001
        /*0034*/ 	.byte	0xd0, 0xf0, 0x00, 0x00, 0x01, 0x00, 0x00, 0x00, 0x70, 0x09, 0x01, 0x00


	//----- nvinfo : EIATTR_MERCURY_ISA_VERSION
	.align		4
.L_167:
        /*0040*/ 	.byte	0x03, 0x5f
        /*0042*/ 	.short	0x0101


	//----- nvinfo : EIATTR_INT_WARP_WIDE_INSTR_OFFSETS
	.align		4
        /*0044*/ 	.byte	0x04, 0x31
        /*0046*/ 	.short	(.L_169 - .L_168)


	//   ....[0]....
.L_168:
        /*0048*/ 	.word	0x000000c0


	//   ....[1]....
        /*004c*/ 	.word	0x000000d0


	//   ....[2]....
        /*0050*/ 	.word	0x00000170


	//----- nvinfo : EIATTR_COOP_GROUP_MASK_REGIDS
	.align		4
.L_169:
        /*0054*/ 	.byte	0x04, 0x29
        /*0056*/ 	.short	(.L_171 - .L_170)


	//   ....[0]....
.L_170:
        /*0058*/ 	.word	0xffffffff


	//   ....[1]....
        /*005c*/ 	.word	0xffffffff


	//   ....[2]....
        /*0060*/ 	.word	0xffffffff


	//   ....[3]....
        /*0064*/ 	.word	0xffffffff


	//   ....[4]....
        /*0068*/ 	.word	0xffffffff


	//   ....[5]....
        /*006c*/ 	.word	0xffffffff


	//   ....[6]....
        /*0070*/ 	.word	0xffffffff


	//   ....[7]....
        /*0074*/ 	.word	0xffffffff


	//   ....[8]....
        /*0078*/ 	.word	0xffffffff


	//   ....[9]....
        /*007c*/ 	.word	0xffffffff


	//   ....[10]....
        /*0080*/ 	.word	0xffffffff


	//   ....[11]....
        /*0084*/ 	.word	0xffffffff


	//   ....[12]....
        /*0088*/ 	.word	0xffffffff


	//   ....[13]....
        /*008c*/ 	.word	0xffffffff


	//   ....[14]....
        /*0090*/ 	.word	0xffffffff


	//   ....[15]....
        /*0094*/ 	.word	0xffffffff


	//   ....[16]....
        /*0098*/ 	.word	0xffffffff


	//   ....[17]....
        /*009c*/ 	.word	0xffffffff


	//   ....[18]....
        /*00a0*/ 	.word	0xffffffff


	//   ....[19]....
        /*00a4*/ 	.word	0xffffffff


	//   ....[20]....
        /*00a8*/ 	.word	0xffffffff


	//   ....[21]....
        /*00ac*/ 	.word	0xffffffff


	//   ....[22]....
        /*00b0*/ 	.word	0xffffffff


	//   ....[23]....
        /*00b4*/ 	.word	0xffffffff


	//   ....[24]....
        /*00b8*/ 	.word	0xffffffff


	//   ....[25]....
        /*00bc*/ 	.word	0xffffffff


	//   ....[26]....
        /*00c0*/ 	.word	0xffffffff


	//   ....[27]....
        /*00c4*/ 	.word	0xffffffff


	//   ....[28]....
        /*00c8*/ 	.word	0xffffffff


	//   ....[29]....
        /*00cc*/ 	.word	0xffffffff


	//   ....[30]....
        /*00d0*/ 	.word	0xffffffff


	//   ....[31]....
        /*00d4*/ 	.word	0xffffffff


	//   ....[32]....
        /*00d8*/ 	.word	0xffffffff


	//   ....[33]....
        /*00dc*/ 	.word	0xffffffff


	//   ....[34]....
        /*00e0*/ 	.word	0xffffffff


	//   ....[35]....
        /*00e4*/ 	.word	0xffffffff


	//   ....[36]....
        /*00e8*/ 	.word	0xffffffff


	//   ....[37]....
        /*00ec*/ 	.word	0xffffffff


	//   ....[38]....
        /*00f0*/ 	.word	0xffffffff


	//   ....[39]....
        /*00f4*/ 	.word	0xffffffff


	//   ....[40]....
        /*00f8*/ 	.word	0xffffffff


	//   ....[41]....
        /*00fc*/ 	.word	0xffffffff


	//   ....[42]....
        /*0100*/ 	.word	0xffffffff


	//   ....[43]....
        /*0104*/ 	.word	0xffffffff


	//   ....[44]....
        /*0108*/ 	.word	0xffffffff


	//   ....[45]....
        /*010c*/ 	.word	0xffffffff


	//   ....[46]....
        /*0110*/ 	.word	0xffffffff


	//   ....[47]....
        /*0114*/ 	.word	0xffffffff


	//   ....[48]....
        /*0118*/ 	.word	0xffffffff


	//   ....[49]....
        /*011c*/ 	.word	0xffffffff


	//   ....[50]....
        /*0120*/ 	.word	0xffffffff


	//   ....[51]....
        /*0124*/ 	.word	0xffffffff


	//   ....[52]....
        /*0128*/ 	.word	0xffffffff


	//   ....[53]....
        /*012c*/ 	.word	0xffffffff


	//   ....[54]....
        /*0130*/ 	.word	0xffffffff


	//   ....[55]....
        /*0134*/ 	.word	0xffffffff


	//   ....[56]....
        /*0138*/ 	.word	0xffffffff


	//   ....[57]....
        /*013c*/ 	.word	0xffffffff


	//   ....[58]....
        /*0140*/ 	.word	0xffffffff


	//   ....[59]....
        /*0144*/ 	.word	0xffffffff


	//   ....[60]....
        /*0148*/ 	.word	0xffffffff


	//   ....[61]....
        /*014c*/ 	.word	0xffffffff


	//   ....[62]....
        /*0150*/ 	.word	0xffffffff


	//   ....[63]....
        /*0154*/ 	.word	0xffffffff


	//   ....[64]....
        /*0158*/ 	.word	0xffffffff


	//   ....[65]....
        /*015c*/ 	.word	0xffffffff


	//   ....[66]....
        /*0160*/ 	.word	0xffffffff


	//   ....[67]....
        /*0164*/ 	.word	0xffffffff


	//   ....[68]....
        /*0168*/ 	.word	0xffffffff


	//   ....[69]....
        /*016c*/ 	.word	0xffffffff


	//   ....[70]....
        /*0170*/ 	.word	0xffffffff


	//   ....[71]....
        /*0174*/ 	.word	0xffffffff


	//   ....[72]....
        /*0178*/ 	.word	0xffffffff


	//   ....[73]....
        /*017c*/ 	.word	0xffffffff


	//   ....[74]....
        /*0180*/ 	.word	0xffffffff


	//   ....[75]....
        /*0184*/ 	.word	0xffffffff


	//   ....[76]....
        /*0188*/ 	.word	0xffffffff


	//   ....[77]....
        /*018c*/ 	.word	0xffffffff


	//   ....[78]....
        /*0190*/ 	.word	0xffffffff


	//   ....[79]....
        /*0194*/ 	.word	0xffffffff


	//   ....[80]....
        /*0198*/ 	.word	0xffffffff


	//   ....[81]....
        /*019c*/ 	.word	0xffffffff


	//   ....[82]....
        /*01a0*/ 	.word	0xffffffff


	//   ....[83]....
        /*01a4*/ 	.word	0xffffffff


	//   ....[84]....
        /*01a8*/ 	.word	0xffffffff


	//   ....[85]....
        /*01ac*/ 	.word	0xffffffff


	//   ....[86]....
        /*01b0*/ 	.word	0xffffffff


	//   ....[87]....
        /*01b4*/ 	.word	0xffffffff


	//   ....[88]....
        /*01b8*/ 	.word	0xffffffff


	//   ....[89]....
        /*01bc*/ 	.word	0xffffffff


	//   ....[90]....
        /*01c0*/ 	.word	0xffffffff


	//   ....[91]....
        /*01c4*/ 	.word	0xffffffff


	//   ....[92]....
        /*01c8*/ 	.word	0xffffffff


	//   ....[93]....
        /*01cc*/ 	.word	0xffffffff


	//   ....[94]....
        /*01d0*/ 	.word	0xffffffff


	//   ....[95]....
        /*01d4*/ 	.word	0xffffffff


	//   ....[96]....
        /*01d8*/ 	.word	0xffffffff


	//   ....[97]....
        /*01dc*/ 	.word	0xffffffff


	//   ....[98]....
        /*01e0*/ 	.word	0xffffffff


	//   ....[99]....
        /*01e4*/ 	.word	0xffffffff


	//   ....[100]....
        /*01e8*/ 	.word	0xffffffff


	//   ....[101]....
        /*01ec*/ 	.word	0xffffffff


	//   ....[102]....
        /*01f0*/ 	.word	0xffffffff


	//   ....[103]....
        /*01f4*/ 	.word	0xffffffff


	//   ....[104]....
        /*01f8*/ 	.word	0xffffffff


	//   ....[105]....
        /*01fc*/ 	.word	0xffffffff


	//   ....[106]....
        /*0200*/ 	.word	0xffffffff


	//   ....[107]....
        /*0204*/ 	.word	0xffffffff


	//   ....[108]....
        /*0208*/ 	.word	0xffffffff


	//   ....[109]....
        /*020c*/ 	.word	0xffffffff


	//   ....[110]....
        /*0210*/ 	.word	0xffffffff


	//   ....[111]....
        /*0214*/ 	.word	0xffffffff


	//   ....[112]....
        /*0218*/ 	.word	0xffffffff


	//   ....[113]....
        /*021c*/ 	.word	0xffffffff


	//   ....[114]....
        /*0220*/ 	.word	0xffffffff


	//   ....[115]....
        /*0224*/ 	.word	0xffffffff


	//   ....[116]....
        /*0228*/ 	.word	0xffffffff


	//   ....[117]....
        /*022c*/ 	.word	0xffffffff


	//   ....[118]....
        /*0230*/ 	.word	0xffffffff


	//   ....[119]....
        /*0234*/ 	.word	0xffffffff


	//   ....[120]....
        /*0238*/ 	.word	0xffffffff


	//   ....[121]....
        /*023c*/ 	.word	0xffffffff


	//   ....[122]....
        /*0240*/ 	.word	0xffffffff


	//   ....[123]....
        /*0244*/ 	.word	0xffffffff


	//   ....[124]....
        /*0248*/ 	.word	0xffffffff


	//   ....[125]....
        /*024c*/ 	.word	0xffffffff


	//   ....[126]....
        /*0250*/ 	.word	0xffffffff


	//   ....[127]....
        /*0254*/ 	.word	0xffffffff


	//   ....[128]....
        /*0258*/ 	.word	0xffffffff


	//   ....[129]....
        /*025c*/ 	.word	0xffffffff


	//   ....[130]....
        /*0260*/ 	.word	0xffffffff


	//   ....[131]....
        /*0264*/ 	.word	0x0500000f


	//   ....[132]....
        /*0268*/ 	.word	0x0500000f


	//   ....[133]....
        /*026c*/ 	.word	0x0500000f


	//   ....[134]....
        /*0270*/ 	.word	0x0500000f


	//   ....[135]....
        /*0274*/ 	.word	0x0500000f


	//   ....[136]....
        /*0278*/ 	.word	0x0500000f


	//   ....[137]....
        /*027c*/ 	.word	0x0500000f


	//   ....[138]....
        /*0280*/ 	.word	0x0500000f


	//   ....[139]....
        /*0284*/ 	.word	0x0500000f


	//   ....[140]....
        /*0288*/ 	.word	0x0500000f


	//   ....[141]....
        /*028c*/ 	.word	0x0500000f


	//   ....[142]....
        /*0290*/ 	.word	0x0500000f


	//   ....[143]....
        /*0294*/ 	.word	0x0500000f


	//   ....[144]....
        /*0298*/ 	.word	0x0500000f


	//   ....[145]....
        /*029c*/ 	.word	0x0500000f


	//   ....[146]....
        /*02a0*/ 	.word	0x0500000f


	//   ....[147]....
        /*02a4*/ 	.word	0x0500000f


	//   ....[148]....
        /*02a8*/ 	.word	0x0500000f


	//   ....[149]....
        /*02ac*/ 	.word	0x0500000f


	//   ....[150]....
        /*02b0*/ 	.word	0x0500000f


	//   ....[151]....
        /*02b4*/ 	.word	0x0500000f


	//   ....[152]....
        /*02b8*/ 	.word	0x0500000f


	//   ....[153]....
        /*02bc*/ 	.word	0x0500000f


	//   ....[154]....
        /*02c0*/ 	.word	0x0500000f


	//   ....[155]....
        /*02c4*/ 	.word	0x0500000f


	//   ....[156]....
        /*02c8*/ 	.word	0x0500000f


	//   ....[157]....
        /*02cc*/ 	.word	0x0500000f


	//   ....[158]....
        /*02d0*/ 	.word	0x0500000f


	//   ....[159]....
        /*02d4*/ 	.word	0x0500000f


	//   ....[160]....
        /*02d8*/ 	.word	0x0500000f


	//   ....[161]....
        /*02dc*/ 	.word	0x0500000f


	//   ....[162]....
        /*02e0*/ 	.word	0x0500000f


	//   ....[163]....
        /*02e4*/ 	.word	0x0500000f


	//   ....[164]....
        /*02e8*/ 	.word	0x0500000f


	//   ....[165]....
        /*02ec*/ 	.word	0x0500000f


	//   ....[166]....
        /*02f0*/ 	.word	0x0500000f


	//   ....[167]....
        /*02f4*/ 	.word	0x0500000f


	//   ....[168]....
        /*02f8*/ 	.word	0x0500000f


	//   ....[169]....
        /*02fc*/ 	.word	0x0500000f


	//   ....[170]....
        /*0300*/ 	.word	0x0500000f


	//   ....[171]....
        /*0304*/ 	.word	0x0500000f


	//   ....[172]....
        /*0308*/ 	.word	0x0500000f


	//   ....[173]....
        /*030c*/ 	.word	0x0500000f


	//   ....[174]....
        /*0310*/ 	.word	0x0500000f


	//   ....[175]....
        /*0314*/ 	.word	0x0500000f


	//   ....[176]....
        /*0318*/ 	.word	0x0500000f


	//   ....[177]....
        /*031c*/ 	.word	0x0500000f


	//   ....[178]....
        /*0320*/ 	.word	0x0500000f


	//   ....[179]....
        /*0324*/ 	.word	0x0500000f


	//   ....[180]....
        /*0328*/ 	.word	0x0500000f


	//   ....[181]....
        /*032c*/ 	.word	0x0500000f


	//   ....[182]....
        /*0330*/ 	.word	0x0500000f


	//   ....[183]....
        /*0334*/ 	.word	0x0500000f


	//   ....[184]....
        /*0338*/ 	.word	0x0500000f


	//   ....[185]....
        /*033c*/ 	.word	0x0500000f


	//   ....[186]....
        /*0340*/ 	.word	0x0500000f


	//   ....[187]....
        /*0344*/ 	.word	0x0500000f


	//   ....[188]....
        /*0348*/ 	.word	0x0500000f


	//   ....[189]....
        /*034c*/ 	.word	0x0500000f


	//   ....[190]....
        /*0350*/ 	.word	0x0500000f


	//   ....[191]....
        /*0354*/ 	.word	0x0500000f


	//   ....[192]....
        /*0358*/ 	.word	0x0500000f


	//   ....[193]....
        /*035c*/ 	.word	0x0500000f


	//   ....[194]....
        /*0360*/ 	.word	0x0500000f


	//   ....[195]....
        /*0364*/ 	.word	0x0500000f


	//   ....[196]....
        /*0368*/ 	.word	0x0500000f


	//   ....[197]....
        /*036c*/ 	.word	0x0500000f


	//   ....[198]....
        /*0370*/ 	.word	0x0500000f


	//   ....[199]....
        /*0374*/ 	.word	0x0500000f


	//   ....[200]....
        /*0378*/ 	.word	0x0500000f


	//   ....[201]....
        /*037c*/ 	.word	0x0500000f


	//   ....[202]....
        /*0380*/ 	.word	0x0500000f


	//   ....[203]....
        /*0384*/ 	.word	0x0500000f


	//   ....[204]....
        /*0388*/ 	.word	0x0500000f


	//   ....[205]....
        /*038c*/ 	.word	0x0500000f


	//   ....[206]....
        /*0390*/ 	.word	0x0500000f


	//   ....[207]....
        /*0394*/ 	.word	0x0500000f


	//   ....[208]....
        /*0398*/ 	.word	0x0500000f


	//   ....[209]....
        /*039c*/ 	.word	0x0500000f


	//   ....[210]....
        /*03a0*/ 	.word	0x0500000f


	//   ....[211]....
        /*03a4*/ 	.word	0x0500000f


	//   ....[212]....
        /*03a8*/ 	.word	0x0500000f


	//   ....[213]....
        /*03ac*/ 	.word	0x0500000f


	//   ....[214]....
        /*03b0*/ 	.word	0x0500000f


	//   ....[215]....
        /*03b4*/ 	.word	0x0500000f


	//   ....[216]....
        /*03b8*/ 	.word	0x0500000f


	//   ....[217]....
        /*03bc*/ 	.word	0x0500000f


	//   ....[218]....
        /*03c0*/ 	.word	0x0500000f


	//   ....[219]....
        /*03c4*/ 	.word	0x0500000f


	//   ....[220]....
        /*03c8*/ 	.word	0x0500000f


	//----- nvinfo : EIATTR_COOP_GROUP_INSTR_OFFSETS
	.align		4
.L_171:
        /*03cc*/ 	.byte	0x04, 0x28
        /*03ce*/ 	.short	(.L_173 - .L_172)


	//   ....[0]....
.L_172:
        /*03d0*/ 	.word	0x00000080


	//   ....[1]....
        /*03d4*/ 	.word	0x00000090


	//   ....[2]....
        /*03d8*/ 	.word	0x000002d0


	//   ....[3]....
        /*03dc*/ 	.word	0x00000430


	//   ....[4]....
        /*03e0*/ 	.word	0x00000550


	//   ....[5]....
        /*03e4*/ 	.word	0x000006b0


	//   ....[6]....
        /*03e8*/ 	.word	0x00001420


	//   ....[7]....
        /*03ec*/ 	.word	0x00001c10


	//   ....[8]....
        /*03f0*/ 	.word	0x00001ea0


	//   ....[9]....
        /*03f4*/ 	.word	0x000031f0


	//   ....[10]....
        /*03f8*/ 	.word	0x00003300


	//   ....[11]....
        /*03fc*/ 	.word	0x00003b80


	//   ....[12]....
        /*0400*/ 	.word	0x00003be0


	//   ....[13]....
        /*0404*/ 	.word	0x00005210


	//   ....[14]....
        /*0408*/ 	.word	0x00005430


	//   ....[15]....
        /*040c*/ 	.word	0x00005fe0


	//   ....[16]....
        /*0410*/ 	.word	0x00006000


	//   ....[17]....
        /*0414*/ 	.word	0x000069c0


	//   ....[18]....
        /*0418*/ 	.word	0x00006a30


	//   ....[19]....
        /*041c*/ 	.word	0x00008640


	//   ....[20]....
        /*0420*/ 	.word	0x00008650


	//   ....[21]....
        /*0424*/ 	.word	0x00008690


	//   ....[22]....
        /*0428*/ 	.word	0x000086a0


	//   ....[23]....
        /*042c*/ 	.word	0x0000a030


	//   ....[24]....
        /*0430*/ 	.word	0x0000a250


	//   ....[25]....
        /*0434*/ 	.word	0x0000ae00


	//   ....[26]....
        /*0438*/ 	.word	0x0000ae20


	//   ....[27]....
        /*043c*/ 	.word	0x0000b7e0


	//   ....[28]....
        /*0440*/ 	.word	0x0000b840


	//   ....[29]....
        /*0444*/ 	.word	0x0000c740


	//   ....[30]....
        /*0448*/ 	.word	0x0000c760


	//   ....[31]....
        /*044c*/ 	.word	0x0000c820


	//   ....[32]....
        /*0450*/ 	.word	0x0000c830


	//   ....[33]....
        /*0454*/ 	.word	0x0000d570


	//   ....[34]....
        /*0458*/ 	.word	0x0000d5c0


	//   ....[35]....
        /*045c*/ 	.word	0x0000d600


	//   ....[36]....
        /*0460*/ 	.word	0x0000d630


	//   ....[37]....
        /*0464*/ 	.word	0x0000d660


	//   ....[38]....
        /*0468*/ 	.word	0x0000d680


	//   ....[39]....
        /*046c*/ 	.word	0x0000d9c0


	//   ....[40]....
        /*0470*/ 	.word	0x0000d9d0


	//   ....[41]....
        /*0474*/ 	.word	0x0000e0f0


	//   ....[42]....
        /*0478*/ 	.word	0x0000f640


	//   ....[43]....
        /*047c*/ 	.word	0x0000f660


	//   ....[44]....
        /*0480*/ 	.word	0x0000f670


	//   ....[45]....
        /*0484*/ 	.word	0x0000f680


	//   ....[46]....
        /*0488*/ 	.word	0x0000f690


	//   ....[47]....
        /*048c*/ 	.word	0x0000f6e0


	//   ....[48]....
        /*0490*/ 	.word	0x0000f710


	//   ....[49]....
        /*0494*/ 	.word	0x0000f740


	//   ....[50]....
        /*0498*/ 	.word	0x0000f760


	//   ....[51]....
        /*049c*/ 	.word	0x0000f7c0


	//   ....[52]....
        /*04a0*/ 	.word	0x0000f810


	//   ....[53]....
        /*04a4*/ 	.word	0x0000f840


	//   ....[54]....
        /*04a8*/ 	.word	0x0000f870


	//   ....[55]....
        /*04ac*/ 	.word	0x0000f8a0


	//   ....[56]....
        /*04b0*/ 	.word	0x0000f8d0


	//   ....[57]....
        /*04b4*/ 	.word	0x0000f8f0


	//   ....[58]....
        /*04b8*/ 	.word	0x000100c0


	//   ....[59]....
        /*04bc*/ 	.word	0x000100d0


	//   ....[60]....
        /*04c0*/ 	.word	0x000100e0


	//   ....[61]....
        /*04c4*/ 	.word	0x000100f0


	//   ....[62]....
        /*04c8*/ 	.word	0x00010100


	//   ....[63]....
        /*04cc*/ 	.word	0x000101c0


	//   ....[64]....
        /*04d0*/ 	.word	0x00010210


	//   ....[65]....
        /*04d4*/ 	.word	0x00010250


	//   ....[66]....
        /*04d8*/ 	.word	0x000102a0


	//   ....[67]....
        /*04dc*/ 	.word	0x000102d0


	//   ....[68]....
        /*04e0*/ 	.word	0x00010320


	//   ....[69]....
        /*04e4*/ 	.word	0x00010350


	//   ....[70]....
        /*04e8*/ 	.word	0x000103a0


	//   ....[71]....
        /*04ec*/ 	.word	0x000103c0


	//   ....[72]....
        /*04f0*/ 	.word	0x000103d0


	//   ....[73]....
        /*04f4*/ 	.word	0x00010400


	//   ....[74]....
        /*04f8*/ 	.word	0x000104a0


	//   ....[75]....
        /*04fc*/ 	.word	0x000104d0


	//   ....[76]....
        /*0500*/ 	.word	0x00010530


	//   ....[77]....
        /*0504*/ 	.word	0x00010550


	//   ....[78]....
        /*0508*/ 	.word	0x00010590


	//   ....[79]....
        /*050c*/ 	.word	0x000105b0


	//   ....[80]....
        /*0510*/ 	.word	0x000105d0


	//   ....[81]....
        /*0514*/ 	.word	0x00010650


	//   ....[82]....
        /*0518*/ 	.word	0x00010d70


	//   ....[83]....
        /*051c*/ 	.word	0x00010da0


	//   ....[84]....
        /*0520*/ 	.word	0x00010db0


	//   ....[85]....
        /*0524*/ 	.word	0x00010df0


	//   ....[86]....
        /*0528*/ 	.word	0x00010e00


	//   ....[87]....
        /*052c*/ 	.word	0x00010e40


	//   ....[88]....
        /*0530*/ 	.word	0x00010e50


	//   ....[89]....
        /*0534*/ 	.word	0x00010e90


	//   ....[90]....
        /*0538*/ 	.word	0x00010ea0


	//   ....[91]....
        /*053c*/ 	.word	0x00010ee0


	//   ....[92]....
        /*0540*/ 	.word	0x00010ef0


	//   ....[93]....
        /*0544*/ 	.word	0x00010f30


	//   ....[94]....
        /*0548*/ 	.word	0x00010f40


	//   ....[95]....
        /*054c*/ 	.word	0x00010f80


	//   ....[96]....
        /*0550*/ 	.word	0x00010f90


	//   ....[97]....
        /*0554*/ 	.word	0x00010fa0


	//   ....[98]....
        /*0558*/ 	.word	0x00011200


	//   ....[99]....
        /*055c*/ 	.word	0x00011230


	//   ....[100]....
        /*0560*/ 	.word	0x00011240


	//   ....[101]....
        /*0564*/ 	.word	0x00011250


	//   ....[102]....
        /*0568*/ 	.word	0x00011260


	//   ....[103]....
        /*056c*/ 	.word	0x00011270


	//   ....[104]....
        /*0570*/ 	.word	0x00011290


	//   ....[105]....
        /*0574*/ 	.word	0x000112e0


	//   ....[106]....
        /*0578*/ 	.word	0x00011300


	//   ....[107]....
        /*057c*/ 	.word	0x00011340


	//   ....[108]....
        /*0580*/ 	.word	0x00011360


	//   ....[109]....
        /*0584*/ 	.word	0x000113a0


	//   ....[110]....
        /*0588*/ 	.word	0x000113c0


	//   ....[111]....
        /*058c*/ 	.word	0x00011400


	//   ....[112]....
        /*0590*/ 	.word	0x00011420


	//   ....[113]....
        /*0594*/ 	.word	0x00011450


	//   ....[114]....
        /*0598*/ 	.word	0x00011960


	//   ....[115]....
        /*059c*/ 	.word	0x00011990


	//   ....[116]....
        /*05a0*/ 	.word	0x000119c0


	//   ....[117]....
        /*05a4*/ 	.word	0x000119e0


	//   ....[118]....
        /*05a8*/ 	.word	0x000119f0


	//   ....[119]....
        /*05ac*/ 	.word	0x00011a00


	//   ....[120]....
        /*05b0*/ 	.word	0x00011a20


	//   ....[121]....
        /*05b4*/ 	.word	0x00011a40


	//   ....[122]....
        /*05b8*/ 	.word	0x00011a60


	//   ....[123]....
        /*05bc*/ 	.word	0x00011a80


	//   ....[124]....
        /*05c0*/ 	.word	0x00011aa0


	//   ....[125]....
        /*05c4*/ 	.word	0x00011ac0


	//   ....[126]....
        /*05c8*/ 	.word	0x00011af0


	//   ....[127]....
        /*05cc*/ 	.word	0x00011b10


	//   ....[128]....
        /*05d0*/ 	.word	0x00011b50


	//   ....[129]....
        /*05d4*/ 	.word	0x00011ba0


	//   ....[130]....
        /*05d8*/ 	.word	0x00011eb0


	//   ....[131]....
        /*05dc*/ 	.word	0x000124d0


	//   ....[132]....
        /*05e0*/ 	.word	0x000125c0


	//   ....[133]....
        /*05e4*/ 	.word	0x00012660


	//   ....[134]....
        /*05e8*/ 	.word	0x000126f0


	//   ....[135]....
        /*05ec*/ 	.word	0x000127a0


	//   ....[136]....
        /*05f0*/ 	.word	0x00012800


	//   ....[137]....
        /*05f4*/ 	.word	0x000128a0


	//   ....[138]....
        /*05f8*/ 	.word	0x00012900


	//   ....[139]....
        /*05fc*/ 	.word	0x000129f0


	//   ....[140]....
        /*0600*/ 	.word	0x00012a60


	//   ....[141]....
        /*0604*/ 	.word	0x00012b00


	//   ....[142]....
        /*0608*/ 	.word	0x00012b60


	//   ....[143]....
        /*060c*/ 	.word	0x00012c30


	//   ....[144]....
        /*0610*/ 	.word	0x00012c90


	//   ....[145]....
        /*0614*/ 	.word	0x00012d40


	//   ....[146]....
        /*0618*/ 	.word	0x00012da0


	//   ....[147]....
        /*061c*/ 	.word	0x00012e60


	//   ....[148]....
        /*0620*/ 	.word	0x00012ef0


	//   ....[149]....
        /*0624*/ 	.word	0x00012f50


	//   ....[150]....
        /*0628*/ 	.word	0x00013010


	//   ....[151]....
        /*062c*/ 	.word	0x000130c0


	//   ....[152]....
        /*0630*/ 	.word	0x00013120


	//   ....[153]....
        /*0634*/ 	.word	0x00013200


	//   ....[154]....
        /*0638*/ 	.word	0x00013270


	//   ....[155]....
        /*063c*/ 	.word	0x00013330


	//   ....[156]....
        /*0640*/ 	.word	0x00013390


	//   ....[157]....
        /*0644*/ 	.word	0x00013470


	//   ....[158]....
        /*0648*/ 	.word	0x000134e0


	//   ....[159]....
        /*064c*/ 	.word	0x00013590


	//   ....[160]....
        /*0650*/ 	.word	0x000135f0


	//   ....[161]....
        /*0654*/ 	.word	0x000136d0


	//   ....[162]....
        /*0658*/ 	.word	0x00013740


	//   ....[163]....
        /*065c*/ 	.word	0x00013800


	//   ....[164]....
        /*0660*/ 	.word	0x00013870


	//   ....[165]....
        /*0664*/ 	.word	0x00013950


	//   ....[166]....
        /*0668*/ 	.word	0x000139c0


	//   ....[167]....
        /*066c*/ 	.word	0x00013a70


	//   ....[168]....
        /*0670*/ 	.word	0x00013ad0


	//   ....[169]....
        /*0674*/ 	.word	0x00013b90


	//   ....[170]....
        /*0678*/ 	.word	0x00013c10


	//   ....[171]....
        /*067c*/ 	.word	0x00013cc0


	//   ....[172]....
        /*0680*/ 	.word	0x00013e00


	//   ....[173]....
        /*0684*/ 	.word	0x00013ea0


	//   ....[174]....
        /*0688*/ 	.word	0x00013f40


	//   ....[175]....
        /*068c*/ 	.word	0x00013fd0


	//   ....[176]....
        /*0690*/ 	.word	0x00014070


	//   ....[177]....
        /*0694*/ 	.word	0x00014100


	//   ....[178]....
        /*0698*/ 	.word	0x000141a0


	//   ....[179]....
        /*069c*/ 	.word	0x00014230


	//   ....[180]....
        /*06a0*/ 	.word	0x000142d0


	//   ....[181]....
        /*06a4*/ 	.word	0x00014360


	//   ....[182]....
        /*06a8*/ 	.word	0x00014400


	//   ....[183]....
        /*06ac*/ 	.word	0x00014490


	//   ....[184]....
        /*06b0*/ 	.word	0x00014530


	//   ....[185]....
        /*06b4*/ 	.word	0x000145c0


	//   ....[186]....
        /*06b8*/ 	.word	0x00014660


	//   ....[187]....
        /*06bc*/ 	.word	0x000146f0


	//   ....[188]....
        /*06c0*/ 	.word	0x000147d0


	//   ....[189]....
        /*06c4*/ 	.word	0x00014880


	//   ....[190]....
        /*06c8*/ 	.word	0x000148e0


	//   ....[191]....
        /*06cc*/ 	.word	0x00014990


	//   ....[192]....
        /*06d0*/ 	.word	0x00014a20


	//   ....[193]....
        /*06d4*/ 	.word	0x00014ac0


	//   ....[194]....
        /*06d8*/ 	.word	0x00014b40


	//   ....[195]....
        /*06dc*/ 	.word	0x00014be0


	//   ....[196]....
        /*06e0*/ 	.word	0x00014c70


	//   ....[197]....
        /*06e4*/ 	.word	0x00014d10


	//   ....[198]....
        /*06e8*/ 	.word	0x00014d90


	//   ....[199]....
        /*06ec*/ 	.word	0x00014e30


	//   ....[200]....
        /*06f0*/ 	.word	0x00014ec0


	//   ....[201]....
        /*06f4*/ 	.word	0x00014f60


	//   ....[202]....
        /*06f8*/ 	.word	0x00014fe0


	//   ....[203]....
        /*06fc*/ 	.word	0x00015070


	//   ....[204]....
        /*0700*/ 	.word	0x00015150


	//   ....[205]....
        /*0704*/ 	.word	0x00015210


	//   ....[206]....
        /*0708*/ 	.word	0x00015270


	//   ....[207]....
        /*070c*/ 	.word	0x00015320


	//   ....[208]....
        /*0710*/ 	.word	0x00015380


	//   ....[209]....
        /*0714*/ 	.word	0x00015440


	//   ....[210]....
        /*0718*/ 	.word	0x000154a0


	//   ....[211]....
        /*071c*/ 	.word	0x00015560


	//   ....[212]....
        /*0720*/ 	.word	0x000155c0


	//   ....[213]....
        /*0724*/ 	.word	0x00015680


	//   ....[214]....
        /*0728*/ 	.word	0x000156e0


	//   ....[215]....
        /*072c*/ 	.word	0x000157a0


	//   ....[216]....
        /*0730*/ 	.word	0x00015800


	//   ....[217]....
        /*0734*/ 	.word	0x000158c0


	//   ....[218]....
        /*0738*/ 	.word	0x00015920


	//   ....[219]....
        /*073c*/ 	.word	0x000159d0


	//   ....[220]....
        /*0740*/ 	.word	0x00015ae0


	//----- nvinfo : EIATTR_REG_RECONFIG
	.align		4
.L_173:
        /*0744*/ 	.byte	0x01, 0x54
	.zero		2


	//----- nvinfo : EIATTR_SYSCALL_OFFSETS
	.align		4
        /*0748*/ 	.byte	0x04, 0x46
        /*074a*/ 	.short	(.L_175 - .L_174)


	//   ....[0]....
.L_174:
        /*074c*/ 	.word	0x000015e0


	//   ....[1]....
        /*0750*/ 	.word	0x0000ecb0


	//   ....[2]....
        /*0754*/ 	.word	0x0000edf0


	//   ....[3]....
        /*0758*/ 	.word	0x0000eee0


	//   ....[4]....
        /*075c*/ 	.word	0x0000fc40


	//----- nvinfo : EIATTR_MBARRIER_INSTR_OFFSETS
	.align		4
.L_175:
        /*0760*/ 	.byte	0x04, 0x39
        /*0762*/ 	.short	(.L_177 - .L_176)


	//   ....[0]....
.L_176:
        /*0764*/ 	.word	0x00000180
        /*0768*/ 	.word	0x000000ff
        /*076c*/ 	.word	0x00016800
        /*0770*/ 	.short	0x0100
        /*0772*/ 	.byte	0x08
	.zero		1


	//   ....[1]....
        /*0774*/ 	.word	0x00000190
        /*0778*/ 	.word	0x000000ff
        /*077c*/ 	.word	0x00016820
        /*0780*/ 	.short	0x0100
        /*0782*/ 	.byte	0x08
	.zero		1


	//   ....[2]....
        /*0784*/ 	.word	0x00000280
        /*0788*/ 	.word	0x000000ff
        /*078c*/ 	.word	0x00016830
        /*0790*/ 	.short	0x0100
        /*0792*/ 	.byte	0x08
	.zero		1


	//   ....[3]....
        /*0794*/ 	.word	0x00000290
        /*0798*/ 	.word	0x000000ff
        /*079c*/ 	.word	0x00016840
        /*07a0*/ 	.short	0x0100
        /*07a2*/ 	.byte	0x08
	.zero		1


	//   ....[4]....
        /*07a4*/ 	.word	0x000002a0
        /*07a8*/ 	.word	0x000000ff
        /*07ac*/ 	.word	0x00016838
        /*07b0*/ 	.short	0x0100
        /*07b2*/ 	.byte	0x08
	.zero		1


	//   ....[5]....
        /*07b4*/ 	.word	0x000002b0
        /*07b8*/ 	.word	0x000000ff
        /*07bc*/ 	.word	0x00016848
        /*07c0*/ 	.short	0x0100
        /*07c2*/ 	.byte	0x08
	.zero		1


	//   ....[6]....
        /*07c4*/ 	.word	0x000003e0
        /*07c8*/ 	.word	0x000000ff
        /*07cc*/ 	.word	0x00016850
        /*07d0*/ 	.short	0x0100
        /*07d2*/ 	.byte	0x08
	.zero		1


	//   ....[7]....
        /*07d4*/ 	.word	0x000003f0
        /*07d8*/ 	.word	0x000000ff
        /*07dc*/ 	.word	0x00016860
        /*07e0*/ 	.short	0x0100
        /*07e2*/ 	.byte	0x08
	.zero		1


	//   ....[8]....
        /*07e4*/ 	.word	0x00000400
        /*07e8*/ 	.word	0x000000ff
        /*07ec*/ 	.word	0x00016858
        /*07f0*/ 	.short	0x0100
        /*07f2*/ 	.byte	0x08
	.zero		1


	//   ....[9]....
        /*07f4*/ 	.word	0x00000410
        /*07f8*/ 	.word	0x000000ff
        /*07fc*/ 	.word	0x00016868
        /*0800*/ 	.short	0x0100
        /*0802*/ 	.byte	0x08
	.zero		1


	//   ....[10]....
        /*0804*/ 	.word	0x00000500
        /*0808*/ 	.word	0x000000ff
        /*080c*/ 	.word	0x00016870
        /*0810*/ 	.short	0x0100
        /*0812*/ 	.byte	0x06
	.zero		1


	//   ....[11]....
        /*0814*/ 	.word	0x00000510
        /*0818*/ 	.word	0x000000ff
        /*081c*/ 	.word	0x00016880
        /*0820*/ 	.short	0x0100
        /*0822*/ 	.byte	0x06
	.zero		1


	//   ....[12]....
        /*0824*/ 	.word	0x00000520
        /*0828*/ 	.word	0x000000ff
        /*082c*/ 	.word	0x00016878
        /*0830*/ 	.short	0x0100
        /*0832*/ 	.byte	0x06
	.zero		1


	//   ....[13]....
        /*0834*/ 	.word	0x00000530
        /*0838*/ 	.word	0x000000ff
        /*083c*/ 	.word	0x00016888
        /*0840*/ 	.short	0x0100
        /*0842*/ 	.byte	0x06
	.zero		1


	//   ....[14]....
        /*0844*/ 	.word	0x00000660
        /*0848*/ 	.word	0x000000ff
        /*084c*/ 	.word	0x00016890
        /*0850*/ 	.short	0x0100
        /*0852*/ 	.byte	0x08
	.zero		1


	//   ....[15]....
        /*0854*/ 	.word	0x00000670
        /*0858*/ 	.word	0x000000ff
        /*085c*/ 	.word	0x000168a0
        /*0860*/ 	.short	0x0100
        /*0862*/ 	.byte	0x08
	.zero		1


	//   ....[16]....
        /*0864*/ 	.word	0x00000680
        /*0868*/ 	.word	0x000000ff
        /*086c*/ 	.word	0x00016898
        /*0870*/ 	.short	0x0100
        /*0872*/ 	.byte	0x08
	.zero		1


	//   ....[17]....
        /*0874*/ 	.word	0x00000690
        /*0878*/ 	.word	0x000000ff
        /*087c*/ 	.word	0x000168a8
        /*0880*/ 	.short	0x0100
        /*0882*/ 	.byte	0x08
	.zero		1


	//   ....[18]....
        /*0884*/ 	.word	0x000007d0
        /*0888*/ 	.word	0x000000ff
        /*088c*/ 	.word	0x000168b0
        /*0890*/ 	.short	0x0100
        /*0892*/ 	.byte	0x08
	.zero		1


	//   ....[19]....
        /*0894*/ 	.word	0x000007e0
        /*0898*/ 	.word	0x000000ff
        /*089c*/ 	.word	0x000168c0
        /*08a0*/ 	.short	0x0100
        /*08a2*/ 	.byte	0x08
	.zero		1


	//   ....[20]....
        /*08a4*/ 	.word	0x000007f0
        /*08a8*/ 	.word	0x000000ff
        /*08ac*/ 	.word	0x000168b8
        /*08b0*/ 	.short	0x0100
        /*08b2*/ 	.byte	0x08
	.zero		1


	//   ....[21]....
        /*08b4*/ 	.word	0x00000800
        /*08b8*/ 	.word	0x000000ff
        /*08bc*/ 	.word	0x000168c8
        /*08c0*/ 	.short	0x0100
        /*08c2*/ 	.byte	0x08
	.zero		1


	//   ....[22]....
        /*08c4*/ 	.word	0x00001600
        /*08c8*/ 	.word	0x000000ff
        /*08cc*/ 	.word	0x00016800
        /*08d0*/ 	.short	0x010a
        /*08d2*/ 	.byte	0x2b
	.zero		1


	//   ....[23]....
        /*08d4*/ 	.word	0x00001670
        /*08d8*/ 	.word	0x000000ff
        /*08dc*/ 	.word	0x00016830
        /*08e0*/ 	.short	0x010a
        /*08e2*/ 	.byte	0x2b
	.zero		1


	//   ....[24]....
        /*08e4*/ 	.word	0x000016d0
        /*08e8*/ 	.word	0x000000ff
        /*08ec*/ 	.word	0x00016830
        /*08f0*/ 	.short	0x010a
        /*08f2*/ 	.byte	0x2b
	.zero		1


	//   ....[25]....
        /*08f4*/ 	.word	0x00001c30
        /*08f8*/ 	.word	0x000000ff
        /*08fc*/ 	.word	0x00000000
        /*0900*/ 	.short	0x0101
        /*0902*/ 	.byte	0x04
	.zero		1


	//   ....[26]....
        /*0904*/ 	.word	0x00004b20
        /*0908*/ 	.word	0x000000ff
        /*090c*/ 	.word	0x00016830
        /*0910*/ 	.short	0x010a
        /*0912*/ 	.byte	0x07
	.zero		1


	//   ....[27]....
        /*0914*/ 	.word	0x00004b60
        /*0918*/ 	.word	0x000000ff
        /*091c*/ 	.word	0x00016830
        /*0920*/ 	.short	0x010a
        /*0922*/ 	.byte	0x07
	.zero		1


	//   ....[28]....
        /*0924*/ 	.word	0x00004d90
        /*0928*/ 	.word	0x000000ff
        /*092c*/ 	.word	0x00016850
        /*0930*/ 	.short	0x010a
        /*0932*/ 	.byte	0x0a
	.zero		1


	//   ....[29]....
        /*0934*/ 	.word	0x00004dd0
        /*0938*/ 	.word	0x000000ff
        /*093c*/ 	.word	0x00016850
        /*0940*/ 	.short	0x010a
        /*0942*/ 	.byte	0x0a
	.zero		1


	//   ....[30]....
        /*0944*/ 	.word	0x000051e0
        /*0948*/ 	.word	0x000000ff
        /*094c*/ 	.word	0x00000000
        /*0950*/ 	.short	0x0101
        /*0952*/ 	.byte	0x0a
	.zero		1


	//   ....[31]....
        /*0954*/ 	.word	0x000074a0
        /*0958*/ 	.word	0x000000ff
        /*095c*/ 	.word	0x00000000
        /*0960*/ 	.short	0x0101
        /*0962*/ 	.byte	0x0a
	.zero		1


	//   ....[32]....
        /*0964*/ 	.word	0x00007c10
        /*0968*/ 	.word	0x000000ff
        /*096c*/ 	.word	0x00016830
        /*0970*/ 	.short	0x010a
        /*0972*/ 	.byte	0x07
	.zero		1


	//   ....[33]....
        /*0974*/ 	.word	0x00007c50
        /*0978*/ 	.word	0x000000ff
        /*097c*/ 	.word	0x00016830
        /*0980*/ 	.short	0x010a
        /*0982*/ 	.byte	0x07
	.zero		1


	//   ....[34]....
        /*0984*/ 	.word	0x00007e80
        /*0988*/ 	.word	0x000000ff
        /*098c*/ 	.word	0x00016850
        /*0990*/ 	.short	0x010a
        /*0992*/ 	.byte	0x0a
	.zero		1


	//   ....[35]....
        /*0994*/ 	.word	0x00007ec0
        /*0998*/ 	.word	0x000000ff
        /*099c*/ 	.word	0x00016850
        /*09a0*/ 	.short	0x010a
        /*09a2*/ 	.byte	0x0a
	.zero		1


	//   ....[36]....
        /*09a4*/ 	.word	0x000082d0
        /*09a8*/ 	.word	0x000000ff
        /*09ac*/ 	.word	0x00000000
        /*09b0*/ 	.short	0x0101
        /*09b2*/ 	.byte	0x0a
	.zero		1


	//   ....[37]....
        /*09b4*/ 	.word	0x00009480
        /*09b8*/ 	.word	0x000000ff
        /*09bc*/ 	.word	0x00000000
        /*09c0*/ 	.short	0x0101
        /*09c2*/ 	.byte	0x0a
	.zero		1


	//   ....[38]....
        /*09c4*/ 	.word	0x000099c0
        /*09c8*/ 	.word	0x000000ff
        /*09cc*/ 	.word	0x00016830
        /*09d0*/ 	.short	0x010a
        /*09d2*/ 	.byte	0x0a
	.zero		1


	//   ....[39]....
        /*09d4*/ 	.word	0x00009a00
        /*09d8*/ 	.word	0x000000ff
        /*09dc*/ 	.word	0x00016830
        /*09e0*/ 	.short	0x010a
        /*09e2*/ 	.byte	0x0a
	.zero		1


	//   ....[40]....
        /*09e4*/ 	.word	0x00009bf0
        /*09e8*/ 	.word	0x000000ff
        /*09ec*/ 	.word	0x00016850
        /*09f0*/ 	.short	0x010a
        /*09f2*/ 	.byte	0x0a
	.zero		1


	//   ....[41]....
        /*09f4*/ 	.word	0x00009c30
        /*09f8*/ 	.word	0x000000ff
        /*09fc*/ 	.word	0x00016850
        /*0a00*/ 	.short	0x010a
        /*0a02*/ 	.byte	0x0a
	.zero		1


	//   ....[42]....
        /*0a04*/ 	.word	0x0000a000
        /*0a08*/ 	.word	0x000000ff
        /*0a0c*/ 	.word	0x00000000
        /*0a10*/ 	.short	0x0101
        /*0a12*/ 	.byte	0x0a
	.zero		1


	//   ....[43]....
        /*0a14*/ 	.word	0x0000c2c0
        /*0a18*/ 	.word	0x000000ff
        /*0a1c*/ 	.word	0x00000000
        /*0a20*/ 	.short	0x0101
        /*0a22*/ 	.byte	0x0a
	.zero		1


	//   ....[44]....
        /*0a24*/ 	.word	0x0000c6c0
        /*0a28*/ 	.word	0x000000ff
        /*0a2c*/ 	.word	0x00016850
        /*0a30*/ 	.short	0x010a
        /*0a32*/ 	.byte	0x08
	.zero		1


	//   ....[45]....
        /*0a34*/ 	.word	0x0000c700
        /*0a38*/ 	.word	0x000000ff
        /*0a3c*/ 	.word	0x00016850
        /*0a40*/ 	.short	0x010a
        /*0a42*/ 	.byte	0x08
	.zero		1


	//   ....[46]....
        /*0a44*/ 	.word	0x0000cc50
        /*0a48*/ 	.word	0x000000ff
        /*0a4c*/ 	.word	0x00000000
        /*0a50*/ 	.short	0x0101
        /*0a52*/ 	.byte	0x04
	.zero		1


	//   ....[47]....
        /*0a54*/ 	.word	0x0000d640
        /*0a58*/ 	.word	0x000000ff
        /*0a5c*/ 	.word	0x00000000
        /*0a60*/ 	.short	0x0101
        /*0a62*/ 	.byte	0x04
	.zero		1


	//   ....[48]....
        /*0a64*/ 	.word	0x0000f340
        /*0a68*/ 	.word	0x000000ff
        /*0a6c*/ 	.word	0x00016840
        /*0a70*/ 	.short	0x010a
        /*0a72*/ 	.byte	0x30
	.zero		1


	//   ....[49]....
        /*0a74*/ 	.word	0x0000f9f0
        /*0a78*/ 	.word	0x000000ff
        /*0a7c*/ 	.word	0x00016830
        /*0a80*/ 	.short	0x0107
        /*0a82*/ 	.byte	0x30
	.zero		1


	//   ....[50]....
        /*0a84*/ 	.word	0x0000fa80
        /*0a88*/ 	.word	0x000000ff
        /*0a8c*/ 	.word	0x00016830
        /*0a90*/ 	.short	0x0101
        /*0a92*/ 	.byte	0x30
	.zero		1


	//   ....[51]....
        /*0a94*/ 	.word	0x00010740
        /*0a98*/ 	.word	0x000000ff
        /*0a9c*/ 	.word	0x00016800
        /*0aa0*/ 	.short	0x0107
        /*0aa2*/ 	.byte	0x30
	.zero		1


	//   ....[52]....
        /*0aa4*/ 	.word	0x00010780
        /*0aa8*/ 	.word	0x000000ff
        /*0aac*/ 	.word	0x00016800
        /*0ab0*/ 	.short	0x0101
        /*0ab2*/ 	.byte	0x30
	.zero		1


	//   ....[53]....
        /*0ab4*/ 	.word	0x000107b0
        /*0ab8*/ 	.word	0x000000ff
        /*0abc*/ 	.word	0x00016820
        /*0ac0*/ 	.short	0x010a
        /*0ac2*/ 	.byte	0x30
	.zero		1


	//   ....[54]....
        /*0ac4*/ 	.word	0x00010b80
        /*0ac8*/ 	.word	0x00000007
        /*0acc*/ 	.word	0x00016840
        /*0ad0*/ 	.short	0x010a
        /*0ad2*/ 	.byte	0x3f
	.zero		1


	//   ....[55]....
        /*0ad4*/ 	.word	0x00011060
        /*0ad8*/ 	.word	0x00000007
        /*0adc*/ 	.word	0x00016830
        /*0ae0*/ 	.short	0x0107
        /*0ae2*/ 	.byte	0x3f
	.zero		1


	//   ....[56]....
        /*0ae4*/ 	.word	0x00011130
        /*0ae8*/ 	.word	0x00000007
        /*0aec*/ 	.word	0x00016830
        /*0af0*/ 	.short	0x0101
        /*0af2*/ 	.byte	0x3f
	.zero		1


	//   ....[57]....
        /*0af4*/ 	.word	0x00011190
        /*0af8*/ 	.word	0x00000007
        /*0afc*/ 	.word	0x00016860
        /*0b00*/ 	.short	0x010a
        /*0b02*/ 	.byte	0x3f
	.zero		1


	//   ....[58]....
        /*0b04*/ 	.word	0x00011580
        /*0b08*/ 	.word	0x00000007
        /*0b0c*/ 	.word	0x00016850
        /*0b10*/ 	.short	0x0107
        /*0b12*/ 	.byte	0x3f
	.zero		1


	//   ....[59]....
        /*0b14*/ 	.word	0x000116f0
        /*0b18*/ 	.word	0x00000007
        /*0b1c*/ 	.word	0x00016850
        /*0b20*/ 	.short	0x0101
        /*0b22*/ 	.byte	0x3f
	.zero		1


	//   ....[60]....
        /*0b24*/ 	.word	0x000118b0
        /*0b28*/ 	.word	0x00000000
        /*0b2c*/ 	.word	0x00016860
        /*0b30*/ 	.short	0x010a
        /*0b32*/ 	.byte	0x3f
	.zero		1


	//   ....[61]....
        /*0b34*/ 	.word	0x00011cd0
        /*0b38*/ 	.word	0x00000000
        /*0b3c*/ 	.word	0x00016850
        /*0b40*/ 	.short	0x0107
        /*0b42*/ 	.byte	0x3f
	.zero		1


	//   ....[62]....
        /*0b44*/ 	.word	0x00011db0
        /*0b48*/ 	.word	0x00000000
        /*0b4c*/ 	.word	0x00016850
        /*0b50*/ 	.short	0x0101
        /*0b52*/ 	.byte	0x3f
	.zero		1


	//   ....[63]....
        /*0b54*/ 	.word	0x00011e40
        /*0b58*/ 	.word	0x00000007
        /*0b5c*/ 	.word	0x00016820
        /*0b60*/ 	.short	0x010a
        /*0b62*/ 	.byte	0x3f
	.zero		1


	//   ....[64]....
        /*0b64*/ 	.word	0x00011fa0
        /*0b68*/ 	.word	0x00000005
        /*0b6c*/ 	.word	0x00016840
        /*0b70*/ 	.short	0x010a
        /*0b72*/ 	.byte	0x3f
	.zero		1


	//   ....[65]....
        /*0b74*/ 	.word	0x00012040
        /*0b78*/ 	.word	0x00000003
        /*0b7c*/ 	.word	0x00016840
        /*0b80*/ 	.short	0x010a
        /*0b82*/ 	.byte	0x3f
	.zero		1


	//   ....[66]....
        /*0b84*/ 	.word	0x00012080
        /*0b88*/ 	.word	0x00000005
        /*0b8c*/ 	.word	0x00016860
        /*0b90*/ 	.short	0x010a
        /*0b92*/ 	.byte	0x3f
	.zero		1


	//   ....[67]....
        /*0b94*/ 	.word	0x000120c0
        /*0b98*/ 	.word	0x00000003
        /*0b9c*/ 	.word	0x00016860
        /*0ba0*/ 	.short	0x010a
        /*0ba2*/ 	.byte	0x3f
	.zero		1


	//   ....[68]....
        /*0ba4*/ 	.word	0x00012130
        /*0ba8*/ 	.word	0x00000003
        /*0bac*/ 	.word	0x00016800
        /*0bb0*/ 	.short	0x010a
        /*0bb2*/ 	.byte	0x3f
	.zero		1


	//   ....[69]....
        /*0bb4*/ 	.word	0x00012190
        /*0bb8*/ 	.word	0x00000003
        /*0bbc*/ 	.word	0x00016830
        /*0bc0*/ 	.short	0x010a
        /*0bc2*/ 	.byte	0x3f
	.zero		1


	//   ....[70]....
        /*0bc4*/ 	.word	0x000121f0
        /*0bc8*/ 	.word	0x00000005
        /*0bcc*/ 	.word	0x00016830
        /*0bd0*/ 	.short	0x010a
        /*0bd2*/ 	.byte	0x3f
	.zero		1


	//   ....[71]....
        /*0bd4*/ 	.word	0x00012250
        /*0bd8*/ 	.word	0x00000005
        /*0bdc*/ 	.word	0x00016850
        /*0be0*/ 	.short	0x010a
        /*0be2*/ 	.byte	0x3f
	.zero		1


	//   ....[72]....
        /*0be4*/ 	.word	0x000122b0
        /*0be8*/ 	.word	0x0000000b
        /*0bec*/ 	.word	0x00016830
        /*0bf0*/ 	.short	0x010a
        /*0bf2*/ 	.byte	0x3f
	.zero		1


	//   ....[73]....
        /*0bf4*/ 	.word	0x00012310
        /*0bf8*/ 	.word	0x0000000b
        /*0bfc*/ 	.word	0x00016850
        /*0c00*/ 	.short	0x010a
        /*0c02*/ 	.byte	0x3f
	.zero		1


	//   ....[74]....
        /*0c04*/ 	.word	0x00012370
        /*0c08*/ 	.word	0x0000000d
        /*0c0c*/ 	.word	0x00016830
        /*0c10*/ 	.short	0x010a
        /*0c12*/ 	.byte	0x3f
	.zero		1


	//   ....[75]....
        /*0c14*/ 	.word	0x000123d0
        /*0c18*/ 	.word	0x0000000d
        /*0c1c*/ 	.word	0x00016850
        /*0c20*/ 	.short	0x010a
        /*0c22*/ 	.byte	0x3f
	.zero		1


	//   ....[76]....
        /*0c24*/ 	.word	0x00012430
        /*0c28*/ 	.word	0x00000006
        /*0c2c*/ 	.word	0x00016850
        /*0c30*/ 	.short	0x010a
        /*0c32*/ 	.byte	0x3f
	.zero		1


	//   ....[77]....
        /*0c34*/ 	.word	0x00012510
        /*0c38*/ 	.word	0x00000002
        /*0c3c*/ 	.word	0x00016840
        /*0c40*/ 	.short	0x010a
        /*0c42*/ 	.byte	0x3f
	.zero		1


	//   ....[78]....
        /*0c44*/ 	.word	0x00013d00
        /*0c48*/ 	.word	0x00000003
        /*0c4c*/ 	.word	0x00016820
        /*0c50*/ 	.short	0x010a
        /*0c52*/ 	.byte	0x3f
	.zero		1


	//   ....[79]....
        /*0c54*/ 	.word	0x00013d50
        /*0c58*/ 	.word	0x00000007
        /*0c5c*/ 	.word	0x00016840
        /*0c60*/ 	.short	0x010a
        /*0c62*/ 	.byte	0x3f
	.zero		1


	//   ....[80]....
        /*0c64*/ 	.word	0x00014720
        /*0c68*/ 	.word	0x00000007
        /*0c6c*/ 	.word	0x00016860
        /*0c70*/ 	.short	0x010a
        /*0c72*/ 	.byte	0x3f
	.zero		1


	//   ....[81]....
        /*0c74*/ 	.word	0x000150a0
        /*0c78*/ 	.word	0x00000000
        /*0c7c*/ 	.word	0x00016860
        /*0c80*/ 	.short	0x010a
        /*0c82*/ 	.byte	0x3f
	.zero		1


	//   ....[82]....
        /*0c84*/ 	.word	0x00015a00
        /*0c88*/ 	.word	0x00000007
        /*0c8c*/ 	.word	0x00016820
        /*0c90*/ 	.short	0x010a
        /*0c92*/ 	.byte	0x3f
	.zero		1


	//   ....[83]....
        /*0c94*/ 	.word	0x00015ba0
        /*0c98*/ 	.word	0x00000005
        /*0c9c*/ 	.word	0x00016840
        /*0ca0*/ 	.short	0x010a
        /*0ca2*/ 	.byte	0x3f
	.zero		1


	//   ....[84]....
        /*0ca4*/ 	.word	0x00015bf0
        /*0ca8*/ 	.word	0x00000003
        /*0cac*/ 	.word	0x00016840
        /*0cb0*/ 	.short	0x010a
        /*0cb2*/ 	.byte	0x3f
	.zero		1


	//   ....[85]....
        /*0cb4*/ 	.word	0x00015c40
        /*0cb8*/ 	.word	0x00000005
        /*0cbc*/ 	.word	0x00016860
        /*0cc0*/ 	.short	0x010a
        /*0cc2*/ 	.byte	0x3f
	.zero		1


	//----- nvinfo : EIATTR_NUM_MBARRIERS
	.align		4
.L_177:
        /*0cc4*/ 	.byte	0x03, 0x38
        /*0cc6*/ 	.short	0x0016


	//----- nvinfo : EIATTR_EXIT_INSTR_OFFSETS
	.align		4
        /*0cc8*/ 	.byte	0x04, 0x1c
        /*0cca*/ 	.short	(.L_179 - .L_178)


	//   ....[0]....
.L_178:
        /*0ccc*/ 	.word	0x00012110


	//----- nvinfo : EIATTR_MAX_THREADS
	.align		4
.L_179:
        /*0cd0*/ 	.byte	0x04, 0x05
        /*0cd2*/ 	.short	(.L_181 - .L_180)
.L_180:
        /*0cd4*/ 	.word	0x00000200
        /*0cd8*/ 	.word	0x00000001
        /*0cdc*/ 	.word	0x00000001


	//----- nvinfo : EIATTR_CRS_STACK_SIZE
	.align		4
.L_181:
        /*0ce0*/ 	.byte	0x04, 0x1e
        /*0ce2*/ 	.short	(.L_183 - .L_182)
.L_182:
        /*0ce4*/ 	.word	0x00000000


	//----- nvinfo : EIATTR_CBANK_PARAM_SIZE
	.align		4
.L_183:
        /*0ce8*/ 	.byte	0x03, 0x19
        /*0cea*/ 	.short	0x0a70


	//----- nvinfo : EIATTR_PARAM_CBANK
	.align		4
        /*0cec*/ 	.byte	0x04, 0x0a
        /*0cee*/ 	.short	(.L_185 - .L_184)
	.align		4
.L_184:
        /*0cf0*/ 	.word	index@(.nv.constant0._ZN7cutlass13device_kernelIN5flash11enable_sm90INS1_16FlashAttnFwdSm90INS1_25CollectiveMainloopFwdSm90ILi2EN4cute5tupleIJNS5_1CILi1EEES8_S8_EEENS6_IJNS7_ILi192EEENS7_ILi128EEENS7_ILi64EEEEEELi64ENS_10bfloat16_tEfNS_4arch4Sm90ELb0ELb1ELb0ELb0ELb1ELb0ELb0ELb1ELb1ELb1ELb1ELb0EEENS1_21CollectiveEpilogueFwdINS6_IJSA_SC_SB_EEES9_SE_SG_Li384ELb0ELb1ELb1ELb0EEENS1_19SingleTileSchedulerILb0ELb1ELb1ELi192EEEEEEEEEvNT_6ParamsE)
        /*0cf4*/ 	.short	0x0210
        /*0cf6*/ 	.short	0x0a70


	//----- nvinfo : EIATTR_SW_WAR
	.align		4
.L_185:
        /*0cf8*/ 	.byte	0x04, 0x36
        /*0cfa*/ 	.short	(.L_187 - .L_186)
.L_186:
        /*0cfc*/ 	.word	0x00000008
.L_187:


//--------------------- .nv.info._ZN7cutlass13device_kernelIN5flash11enable_sm90INS1_16FlashAttnFwdSm90INS1_25CollectiveMainloopFwdSm90ILi2EN4cute5tupleIJNS5_1CILi1EEES8_S8_EEENS6_IJNS7_ILi192EEENS7_ILi128EEENS7_ILi64EEEEEELi64ENS_10bfloat16_tEfNS_4arch4Sm90ELb0ELb1ELb0ELb1ELb1ELb0ELb0ELb1ELb1ELb1ELb1ELb0EEENS1_21CollectiveEpilogueFwdINS6_IJSA_SC_SB_EEES9_SE_SG_Li384ELb1ELb1ELb1ELb0EEENS1_36VarlenDynamicPersistentTileSchedulerILi192ELi128ELi384ELi128ELb1ELb1ELb1ELb1ELb0ELb1EEEEEEEEEvNT_6ParamsE --------------------------
	.section	.nv.info._ZN7cutlass13device_kernelIN5flash11enable_sm90INS1_16FlashAttnFwdSm90INS1_25CollectiveMainloopFwdSm90ILi2EN4cute5tupleIJNS5_1CILi1EEES8_S8_EEENS6_IJNS7_ILi192EEENS7_ILi128EEENS7_ILi64EEEEEELi64ENS_10bfloat16_tEfNS_4arch4Sm90ELb0ELb1ELb0ELb1ELb1ELb0ELb0ELb1ELb1ELb1ELb1ELb0EEENS1_21CollectiveEpilogueFwdINS6_IJSA_SC_SB_EEES9_SE_SG_Li384ELb1ELb1ELb1ELb0EEENS1_36VarlenDynamicPersistentTileSchedulerILi192ELi128ELi384ELi128ELb1ELb1ELb1ELb1ELb0ELb1EEEEEEEEEvNT_6ParamsE,"",@"SHT_CUDA_INFO"
	.sectionflags	@""
	.align	4


	//----- nvinfo : EIATTR_CUDA_API_VERSION
	.align		4
        /*0000*/ 	.byte	0x04, 0x37
        /*0002*/ 	.short	(.L_189 - .L_188)
.L_188:
        /*0004*/ 	.word	0x00000082


	//----- nvinfo : EIATTR_KPARAM_INFO
	.align		4
.L_189:
        /*0008*/ 	.byte	0x04, 0x17
        /*000a*/ 	.short	(.L_191 - .L_190)
.L_190:
        /*000c*/ 	.word	0x00000000
        /*0010*/ 	.short	0x0000
        /*0012*/ 	.short	0x0070
        /*0014*/ 	.byte	0x00, 0xf0, 0x01, 0x2a


	//----- nvinfo : EIATTR_SPARSE_MMA_MASK
	.align		4
.L_191:
        /*0018*/ 	.byte	0x03, 0x50
        /*001a*/ 	.short	0x0000


	//----- nvinfo : EIATTR_MAXREG_COUNT
	.align		4
        /*001c*/ 	.byte	0x03, 0x1b
        /*001e*/ 	.short	0x0080


	//----- nvinfo : EIATTR_NUM_BARRIERS
	.align		4
        /*0020*/ 	.byte	0x02, 0x4c
        /*0022*/ 	.byte	0x10
	.zero		1


	//----- nvinfo : EIATTR_EXTERNS
	.align		4
        /*0024*/ 	.byte	0x04, 0x0f
        /*0026*/ 	.short	(.L_193 - .L_192)


	//   ....[0]....
	.align		4
.L_192:
        /*0028*/ 	.word	index@(__assertfail)


	//----- nvinfo : EIATTR_ANNOTATIONS
	.align		4
.L_193:
        /*002c*/ 	.byte	0x04, 0x55
        /*002e*/ 	.short	(.L_195 - .L_194)


	//   ....[0]....
.L_194:
        /* <DEDUP_REMOVED lines=22> */


	//----- nvinfo : EIATTR_MERCURY_ISA_VERSION
	.align		4
.L_195:
        /*0178*/ 	.byte	0x03, 0x5f
        /*017a*/ 	.short	0x0101


	//----- nvinfo : EIATTR_UNUSED_LOAD_BYTE_OFFSET
	.align		4
        /*017c*/ 	.byte	0x04, 0x44
        /*017e*/ 	.short	(.L_197 - .L_196)


	//   ....[0]....
.L_196:
        /*0180*/ 	.word	0x00000970
        /*0184*/ 	.word	0x0000fff0


	//   ....[1]....
        /*0188*/ 	.word	0x0000d510
        /*018c*/ 	.word	0x0000fff0


	//----- nvinfo : EIATTR_INT_WARP_WIDE_INSTR_OFFSETS
	.align		4
.L_197:
        /*0190*/ 	.byte	0x04, 0x31
        /*0192*/ 	.short	(.L_199 - .L_198)


	//   ....[0]....
.L_198:
        /*0194*/ 	.word	0x000000c0


	//   ....[1]....
        /*0198*/ 	.word	0x000000d0


	//   ....[2]....
        /*019c*/ 	.word	0x00000170


	//   ....[3]....
        /*01a0*/ 	.word	0x00011600


	//   ....[4]....
        /*01a4*/ 	.word	0x00011690


	//   ....[5]....
        /*01a8*/ 	.word	0x00014720


	//   ....[6]....
        /*01ac*/ 	.word	0x000147b0


	//----- nvinfo : EIATTR_COOP_GROUP_MASK_REGIDS
	.align		4
.L_199:
        /*01b0*/ 	.byte	0x04, 0x29
        /*01b2*/ 	.short	(.L_201 - .L_200)


	//   ....[0]....
.L_200:
        /*01b4*/ 	.word	0xffffffff


	//   ....[1]....
        /*01b8*/ 	.word	0xffffffff


	//   ....[2]....
        /*01bc*/ 	.word	0xffffffff


	//   ....[3]....
        /*01c0*/ 	.word	0xffffffff


	//   ....[4]....
        /*01c4*/ 	.word	0xffffffff


	//   ....[5]....
        /*01c8*/ 	.word	0xffffffff


	//   ....[6]....
        /*01cc*/ 	.word	0xffffffff


	//   ....[7]....
        /*01d0*/ 	.word	0xffffffff


	//   ....[8]....
        /*01d4*/ 	.word	0xffffffff


	//   ....[9]....
        /*01d8*/ 	.word	0xffffffff


	//   ....[10]....
        /*01dc*/ 	.word	0xffffffff


	//   ....[11]....
        /*01e0*/ 	.word	0xffffffff


	//   ....[12]....
        /*01e4*/ 	.word	0xffffffff


	//   ....[13]....
        /*01e8*/ 	.word	0xffffffff


	//   ....[14]....
        /*01ec*/ 	.word	0xffffffff


	//   ....[15]....
        /*01f0*/ 	.word	0xffffffff


	//   ....[16]....
        /*01f4*/ 	.word	0xffffffff


	//   ....[17]....
        /*01f8*/ 	.word	0xffffffff


	//   ....[18]....
        /*01fc*/ 	.word	0xffffffff


	//   ....[19]....
        /*0200*/ 	.word	0xffffffff


	//   ....[20]....
        /*0204*/ 	.word	0xffffffff


	//   ....[21]....
        /*0208*/ 	.word	0xffffffff


	//   ....[22]....
        /*020c*/ 	.word	0xffffffff


	//   ....[23]....
        /*0210*/ 	.word	0xffffffff


	//   ....[24]....
        /*0214*/ 	.word	0xffffffff


	//   ....[25]....
        /*0218*/ 	.word	0xffffffff


	//   ....[26]....
        /*021c*/ 	.word	0xffffffff


	//   ....[27]....
        /*0220*/ 	.word	0xffffffff


	//   ....[28]....
        /*0224*/ 	.word	0xffffffff


	//   ....[29]....
        /*0228*/ 	.word	0xffffffff


	//   ....[30]....
        /*022c*/ 	.word	0xffffffff


	//   ....[31]....
        /*0230*/ 	.word	0xffffffff


	//   ....[32]....
        /*0234*/ 	.word	0xffffffff


	//   ....[33]....
        /*0238*/ 	.word	0xffffffff


	//   ....[34]....
        /*023c*/ 	.word	0xffffffff


	//   ....[35]....
        /*0240*/ 	.word	0xffffffff


	//   ....[36]....
        /*0244*/ 	.word	0xffffffff


	//   ....[37]....
        /*0248*/ 	.word	0xffffffff


	//   ....[38]....
        /*024c*/ 	.word	0xffffffff


	//   ....[39]....
        /*0250*/ 	.word	0xffffffff


	//   ....[40]....
        /*0254*/ 	.word	0xffffffff


	//   ....[41]....
        /*0258*/ 	.word	0xffffffff


	//   ....[42]....
        /*025c*/ 	.word	0xffffffff


	//   ....[43]....
        /*0260*/ 	.word	0xffffffff


	//   ....[44]....
        /*0264*/ 	.word	0xffffffff


	//   ....[45]....
        /*0268*/ 	.word	0xffffffff


	//   ....[46]....
        /*026c*/ 	.word	0xffffffff


	//   ....[47]....
        /*0270*/ 	.word	0xffffffff


	//   ....[48]....
        /*0274*/ 	.word	0xffffffff


	//   ....[49]....
        /*0278*/ 	.word	0xffffffff


	//   ....[50]....
        /*027c*/ 	.word	0xffffffff


	//   ....[51]....
        /*0280*/ 	.word	0xffffffff


	//   ....[52]....
        /*0284*/ 	.word	0xffffffff


	//   ....[53]....
        /*0288*/ 	.word	0xffffffff


	//   ....[54]....
        /*028c*/ 	.word	0xffffffff


	//   ....[55]....
        /*0290*/ 	.word	0xffffffff


	//   ....[56]....
        /*0294*/ 	.word	0xffffffff


	//   ....[57]....
        /*0298*/ 	.word	0xffffffff


	//   ....[58]....
        /*029c*/ 	.word	0xffffffff


	//   ....[59]....
        /*02a0*/ 	.word	0xffffffff


	//   ....[60]....
        /*02a4*/ 	.word	0xffffffff


	//   ....[61]....
        /*02a8*/ 	.word	0xffffffff


	//   ....[62]....
        /*02ac*/ 	.word	0xffffffff


	//   ....[63]....
        /*02b0*/ 	.word	0xffffffff


	//   ....[64]....
        /*02b4*/ 	.word	0xffffffff


	//   ....[65]....
        /*02b8*/ 	.word	0xffffffff


	//   ....[66]....
        /*02bc*/ 	.word	0xffffffff


	//   ....[67]....
        /*02c0*/ 	.word	0xffffffff


	//   ....[68]....
        /*02c4*/ 	.word	0xffffffff


	//   ....[69]....
        /*02c8*/ 	.word	0xffffffff


	//   ....[70]....
        /*02cc*/ 	.word	0xffffffff


	//   ....[71]....
        /*02d0*/ 	.word	0xffffffff


	//   ....[72]....
        /*02d4*/ 	.word	0xffffffff


	//   ....[73]....
        /*02d8*/ 	.word	0xffffffff


	//   ....[74]....
        /*02dc*/ 	.word	0xffffffff


	//   ....[75]....
        /*02e0*/ 	.word	0xffffffff


	//   ....[76]....
        /*02e4*/ 	.word	0xffffffff


	//   ....[77]....
        /*02e8*/ 	.word	0xffffffff


	//   ....[78]....
        /*02ec*/ 	.word	0xffffffff


	//   ....[79]....
        /*02f0*/ 	.word	0xffffffff


	//   ....[80]....
        /*02f4*/ 	.word	0xffffffff


	//   ....[81]....
        /*02f8*/ 	.word	0xffffffff


	//   ....[82]....
        /*02fc*/ 	.word	0xffffffff


	//   ....[83]....
        /*0300*/ 	.word	0xffffffff


	//   ....[84]....
        /*0304*/ 	.word	0xffffffff


	//   ....[85]....
        /*0308*/ 	.word	0xffffffff


	//   ....[86]....
        /*030c*/ 	.word	0xffffffff


	//   ....[87]....
        /*0310*/ 	.word	0xffffffff


	//   ....[88]....
        /*0314*/ 	.word	0xffffffff


	//   ....[89]....
        /*0318*/ 	.word	0xffffffff


	//   ....[90]....
        /*031c*/ 	.word	0xffffffff


	//   ....[91]....
        /*0320*/ 	.word	0xffffffff


	//   ....[92]....
        /*0324*/ 	.word	0xffffffff


	//   ....[93]....
        /*0328*/ 	.word	0xffffffff


	//   ....[94]....
        /*032c*/ 	.word	0xffffffff


	//   ....[95]....
        /*0330*/ 	.word	0xffffffff


	//   ....[96]....
        /*0334*/ 	.word	0xffffffff


	//   ....[97]....
        /*0338*/ 	.word	0xffffffff


	//   ....[98]....
        /*033c*/ 	.word	0xffffffff


	//   ....[99]....
        /*0340*/ 	.word	0xffffffff


	//   ....[100]....
        /*0344*/ 	.word	0xffffffff


	//   ....[101]....
        /*0348*/ 	.word	0xffffffff


	//   ....[102]....
        /*034c*/ 	.word	0xffffffff


	//   ....[103]....
        /*0350*/ 	.word	0xffffffff


	//   ....[104]....
        /*0354*/ 	.word	0xffffffff


	//   ....[105]....
        /*0358*/ 	.word	0xffffffff


	//   ....[106]....
        /*035c*/ 	.word	0xffffffff


	//   ....[107]....
        /*0360*/ 	.word	0xffffffff


	//   ....[108]....
        /*0364*/ 	.word	0xffffffff


	//   ....[109]....
        /*0368*/ 	.word	0xffffffff


	//   ....[110]....
        /*036c*/ 	.word	0xffffffff


	//   ....[111]....
        /*0370*/ 	.word	0xffffffff


	//   ....[112]....
        /*0374*/ 	.word	0xffffffff


	//   ....[113]....
        /*0378*/ 	.word	0xffffffff


	//   ....[114]....
        /*037c*/ 	.word	0xffffffff


	//   ....[115]....
        /*0380*/ 	.word	0xffffffff


	//   ....[116]....
        /*0384*/ 	.word	0xffffffff


	//   ....[117]....
        /*0388*/ 	.word	0xffffffff


	//   ....[118]....
        /*038c*/ 	.word	0xffffffff


	//   ....[119]....
        /*0390*/ 	.word	0xffffffff


	//   ....[120]....
        /*0394*/ 	.word	0xffffffff


	//   ....[121]....
        /*0398*/ 	.word	0xffffffff


	//   ....[122]....
        /*039c*/ 	.word	0xffffffff


	//   ....[123]....
        /*03a0*/ 	.word	0xffffffff


	//   ....[124]....
        /*03a4*/ 	.word	0xffffffff


	//   ....[125]....
        /*03a8*/ 	.word	0xffffffff


	//   ....[126]....
        /*03ac*/ 	.word	0xffffffff


	//   ....[127]....
        /*03b0*/ 	.word	0xffffffff


	//   ....[128]....
        /*03b4*/ 	.word	0xffffffff


	//   ....[129]....
        /*03b8*/ 	.word	0xffffffff


	//   ....[130]....
        /*03bc*/ 	.word	0xffffffff


	//   ....[131]....
        /*03c0*/ 	.word	0xffffffff


	//   ....[132]....
        /*03c4*/ 	.word	0xffffffff


	//   ....[133]....
        /*03c8*/ 	.word	0xffffffff


	//   ....[134]....
        /*03cc*/ 	.word	0xffffffff


	//   ....[135]....
        /*03d0*/ 	.word	0xffffffff


	//   ....[136]....
        /*03d4*/ 	.word	0xffffffff


	//   ....[137]....
        /*03d8*/ 	.word	0xffffffff


	//   ....[138]....
        /*03dc*/ 	.word	0xffffffff


	//   ....[139]....
        /*03e0*/ 	.word	0xffffffff


	//   ....[140]....
        /*03e4*/ 	.word	0xffffffff


	//   ....[141]....
        /*03e8*/ 	.word	0xffffffff


	//   ....[142]....
        /*03ec*/ 	.word	0xffffffff


	//   ....[143]....
        /*03f0*/ 	.word	0xffffffff


	//   ....[144]....
        /*03f4*/ 	.word	0xffffffff


	//   ....[145]....
        /*03f8*/ 	.word	0xffffffff


	//   ....[146]....
        /*03fc*/ 	.word	0xffffffff


	//   ....[147]....
        /*0400*/ 	.word	0xffffffff


	//   ....[148]....
        /*0404*/ 	.word	0xffffffff


	//   ....[149]....
        /*0408*/ 	.word	0xffffffff


	//   ....[150]....
        /*040c*/ 	.word	0xffffffff


	//   ....[151]....
        /*0410*/ 	.word	0xffffffff


	//   ....[152]....
        /*0414*/ 	.word	0xffffffff


	//   ....[153]....
        /*0418*/ 	.word	0xffffffff


	//   ....[154]....
        /*041c*/ 	.word	0xffffffff


	//   ....[155]....
        /*0420*/ 	.word	0xffffffff


	//   ....[156]....
        /*0424*/ 	.word	0xffffffff


	//   ....[157]....
        /*0428*/ 	.word	0xffffffff


	//   ....[158]....
        /*042c*/ 	.word	0xffffffff


	//   ....[159]....
        /*0430*/ 	.word	0xffffffff


	//   ....[160]....
        /*0434*/ 	.word	0xffffffff


	//   ....[161]....
        /*0438*/ 	.word	0xffffffff


	//   ....[162]....
        /*043c*/ 	.word	0xffffffff


	//   ....[163]....
        /*0440*/ 	.word	0xffffffff


	//   ....[164]....
        /*0444*/ 	.word	0xffffffff


	//   ....[165]....
        /*0448*/ 	.word	0xffffffff


	//   ....[166]....
        /*044c*/ 	.word	0xffffffff


	//   ....[167]....
        /*0450*/ 	.word	0xffffffff


	//   ....[168]....
        /*0454*/ 	.word	0xffffffff


	//   ....[169]....
        /*0458*/ 	.word	0xffffffff


	//   ....[170]....
        /*045c*/ 	.word	0xffffffff


	//   ....[171]....
        /*0460*/ 	.word	0xffffffff


	//   ....[172]....
        /*0464*/ 	.word	0xffffffff


	//   ....[173]....
        /*0468*/ 	.word	0xffffffff


	//   ....[174]....
        /*046c*/ 	.word	0xffffffff


	//   ....[175]....
        /*0470*/ 	.word	0xffffffff


	//   ....[176]....
        /*0474*/ 	.word	0xffffffff


	//   ....[177]....
        /*0478*/ 	.word	0xffffffff


	//   ....[178]....
        /*047c*/ 	.word	0xffffffff


	//   ....[179]....
        /*0480*/ 	.word	0xffffffff


	//   ....[180]....
        /*0484*/ 	.word	0xffffffff


	//   ....[181]....
        /*0488*/ 	.word	0x0500000f


	//   ....[182]....
        /*048c*/ 	.word	0x0500000f


	//   ....[183]....
        /*0490*/ 	.word	0x0500000f


	//   ....[184]....
        /*0494*/ 	.word	0x0500000f


	//   ....[185]....
        /*0498*/ 	.word	0x0500000f


	//   ....[186]....
        /*049c*/ 	.word	0x0500000f


	//   ....[187]....
        /*04a0*/ 	.word	0x0500000f


	//   ....[188]....
        /*04a4*/ 	.word	0x0500000f


	//   ....[189]....
        /*04a8*/ 	.word	0x0500000f


	//   ....[190]....
        /*04ac*/ 	.word	0x0500000f


	//   ....[191]....
        /*04b0*/ 	.word	0x0500000f


	//   ....[192]....
        /*04b4*/ 	.word	0x0500000f


	//   ....[193]....
        /*04b8*/ 	.word	0x0500000f


	//   ....[194]....
        /*04bc*/ 	.word	0x0500000f


	//   ....[195]....
        /*04c0*/ 	.word	0x0500000f


	//   ....[196]....
        /*04c4*/ 	.word	0x0500000f


	//   ....[197]....
        /*04c8*/ 	.word	0x0500000f


	//   ....[198]....
        /*04cc*/ 	.word	0x0500000f


	//   ....[199]....
        /*04d0*/ 	.word	0x0500000f


	//   ....[200]....
        /*04d4*/ 	.word	0x0500000f


	//   ....[201]....
        /*04d8*/ 	.word	0x0500000f


	//   ....[202]....
        /*04dc*/ 	.word	0x0500000f


	//   ....[203]....
        /*04e0*/ 	.word	0x0500000f


	//   ....[204]....
        /*04e4*/ 	.word	0x0500000f


	//   ....[205]....
        /*04e8*/ 	.word	0x0500000f


	//   ....[206]....
        /*04ec*/ 	.word	0x0500000f


	//   ....[207]....
        /*04f0*/ 	.word	0x0500000f


	//   ....[208]....
        /*04f4*/ 	.word	0x0500000f


	//   ....[209]....
        /*04f8*/ 	.word	0x0500000f


	//   ....[210]....
        /*04fc*/ 	.word	0x0500000f


	//   ....[211]....
        /*0500*/ 	.word	0x0500000f


	//   ....[212]....
        /*0504*/ 	.word	0x0500000f


	//   ....[213]....
        /*0508*/ 	.word	0x0500000f


	//   ....[214]....
        /*050c*/ 	.word	0x0500000f


	//   ....[215]....
        /*0510*/ 	.word	0x0500000f


	//   ....[216]....
        /*0514*/ 	.word	0x0500000f


	//   ....[217]....
        /*0518*/ 	.word	0x0500000f


	//   ....[218]....
        /*051c*/ 	.word	0x0500000f


	//   ....[219]....
        /*0520*/ 	.word	0x0500000f


	//   ....[220]....
        /*0524*/ 	.word	0x0500000f


	//   ....[221]....
        /*0528*/ 	.word	0x0500000f


	//   ....[222]....
        /*052c*/ 	.word	0x0500000f


	//   ....[223]....
        /*0530*/ 	.word	0x0500000f


	//   ....[224]....
        /*0534*/ 	.word	0x0500000f


	//   ....[225]....
        /*0538*/ 	.word	0x0500000f


	//   ....[226]....
        /*053c*/ 	.word	0x0500000f


	//   ....[227]....
        /*0540*/ 	.word	0x0500000f


	//   ....[228]....
        /*0544*/ 	.word	0x0500000f


	//   ....[229]....
        /*0548*/ 	.word	0x0500000f


	//   ....[230]....
        /*054c*/ 	.word	0x0500000f


	//   ....[231]....
        /*0550*/ 	.word	0x0500000f


	//   ....[232]....
        /*0554*/ 	.word	0x0500000f


	//   ....[233]....
        /*0558*/ 	.word	0x0500000f


	//   ....[234]....
        /*055c*/ 	.word	0x0500000f


	//   ....[235]....
        /*0560*/ 	.word	0x0500000f


	//   ....[236]....
        /*0564*/ 	.word	0x0500000f


	//   ....[237]....
        /*0568*/ 	.word	0x0500000f


	//   ....[238]....
        /*056c*/ 	.word	0x0500000f


	//   ....[239]....
        /*0570*/ 	.word	0x0500000f


	//   ....[240]....
        /*0574*/ 	.word	0x0500000f


	//   ....[241]....
        /*0578*/ 	.word	0x0500000f


	//   ....[242]....
        /*057c*/ 	.word	0x0500000f


	//   ....[243]....
        /*0580*/ 	.word	0x0500000f


	//   ....[244]....
        /*0584*/ 	.word	0x0500000f


	//   ....[245]....
        /*0588*/ 	.word	0x0500000f


	//   ....[246]....
        /*058c*/ 	.word	0x0500000f


	//   ....[247]....
        /*0590*/ 	.word	0x0500000f


	//   ....[248]....
        /*0594*/ 	.word	0x0500000f


	//   ....[249]....
        /*0598*/ 	.word	0x0500000f


	//   ....[250]....
        /*059c*/ 	.word	0x0500000f


	//   ....[251]....
        /*05a0*/ 	.word	0x0500000f


	//   ....[252]....
        /*05a4*/ 	.word	0x0500000f


	//   ....[253]....
        /*05a8*/ 	.word	0x0500000f


	//   ....[254]....
        /*05ac*/ 	.word	0x0500000f


	//   ....[255]....
        /*05b0*/ 	.word	0x0500000f


	//   ....[0]....
        /*05b4*/ 	.word	0x0500000f


	//   ....[1]....
        /*05b8*/ 	.word	0x0500000f


	//   ....[2]....
        /*05bc*/ 	.word	0x0500000f


	//   ....[3]....
        /*05c0*/ 	.word	0x0500000f


	//   ....[4]....
        /*05c4*/ 	.word	0x0500000f


	//   ....[5]....
        /*05c8*/ 	.word	0x0500000f


	//   ....[6]....
        /*05cc*/ 	.word	0x0500000f


	//   ....[7]....
        /*05d0*/ 	.word	0x0500000f


	//   ....[8]....
        /*05d4*/ 	.word	0x0500000f


	//   ....[9]....
        /*05d8*/ 	.word	0x0500000f


	//   ....[10]....
        /*05dc*/ 	.word	0x0500000f


	//   ....[11]....
        /*05e0*/ 	.word	0x0500000f


	//   ....[12]....
        /*05e4*/ 	.word	0x0500000f


	//   ....[13]....
        /*05e8*/ 	.word	0x0500000f


	//   ....[14]....
        /*05ec*/ 	.word	0x0500000f


	//   ....[15]....
        /*05f0*/ 	.word	0x0500000f


	//   ....[16]....
        /*05f4*/ 	.word	0x0500000f


	//   ....[17]....
        /*05f8*/ 	.word	0x0500000f


	//   ....[18]....
        /*05fc*/ 	.word	0x0500000f


	//   ....[19]....
        /*0600*/ 	.word	0x0500000f


	//   ....[20]....
        /*0604*/ 	.word	0x0500000f


	//   ....[21]....
        /*0608*/ 	.word	0x0500000f


	//   ....[22]....
        /*060c*/ 	.word	0x0500000f


	//   ....[23]....
        /*0610*/ 	.word	0x0500000f


	//   ....[24]....
        /*0614*/ 	.word	0x0500000f


	//   ....[25]....
        /*0618*/ 	.word	0x0500000f


	//   ....[26]....
        /*061c*/ 	.word	0x0500000f


	//   ....[27]....
        /*0620*/ 	.word	0x0500000f


	//   ....[28]....
        /*0624*/ 	.word	0x0500000f


	//   ....[29]....
        /*0628*/ 	.word	0x0500000f


	//   ....[30]....
        /*062c*/ 	.word	0x0500000f


	//   ....[31]....
        /*0630*/ 	.word	0x0500000f


	//   ....[32]....
        /*0634*/ 	.word	0x0500000f


	//----- nvinfo : EIATTR_COOP_GROUP_INSTR_OFFSETS
	.align		4
.L_201:
        /*0638*/ 	.byte	0x04, 0x28
        /*063a*/ 	.short	(.L_203 - .L_202)


	//   ....[0]....
.L_202:
        /*063c*/ 	.word	0x00000080


	//   ....[1]....
        /*0640*/ 	.word	0x00000090


	//   ....[2]....
        /*0644*/ 	.word	0x000002d0


	//   ....[3]....
        /*0648*/ 	.word	0x00000430


	//   ....[4]....
        /*064c*/ 	.word	0x00000550


	//   ....[5]....
        /*0650*/ 	.word	0x000006b0


	//   ....[6]....
        /*0654*/ 	.word	0x00001c80


	//   ....[7]....
        /*0658*/ 	.word	0x00002300


	//   ....[8]....
        /*065c*/ 	.word	0x00003060


	//   ....[9]....
        /*0660*/ 	.word	0x000038b0


	//   ....[10]....
        /*0664*/ 	.word	0x000039c0


	//   ....[11]....
        /*0668*/ 	.word	0x00004220


	//   ....[12]....
        /*066c*/ 	.word	0x00004280


	//   ....[13]....
        /*0670*/ 	.word	0x000058c0


	//   ....[14]....
        /*0674*/ 	.word	0x00005ac0


	//   ....[15]....
        /*0678*/ 	.word	0x000066a0


	//   ....[16]....
        /*067c*/ 	.word	0x000067a0


	//   ....[17]....
        /*0680*/ 	.word	0x00006f90


	//   ....[18]....
        /*0684*/ 	.word	0x00007000


	//   ....[19]....
        /*0688*/ 	.word	0x00008cb0


	//   ....[20]....
        /*068c*/ 	.word	0x00008cc0


	//   ....[21]....
        /*0690*/ 	.word	0x00008cf0


	//   ....[22]....
        /*0694*/ 	.word	0x00008d00


	//   ....[23]....
        /*0698*/ 	.word	0x0000a6d0


	//   ....[24]....
        /*069c*/ 	.word	0x0000a8d0


	//   ....[25]....
        /*06a0*/ 	.word	0x0000b4b0


	//   ....[26]....
        /*06a4*/ 	.word	0x0000b5b0


	//   ....[27]....
        /*06a8*/ 	.word	0x0000bda0


	//   ....[28]....
        /*06ac*/ 	.word	0x0000be10


	//   ....[29]....
        /*06b0*/ 	.word	0x0000cdc0


	//   ....[30]....
        /*06b4*/ 	.word	0x0000cdf0


	//   ....[31]....
        /*06b8*/ 	.word	0x0000ceb0


	//   ....[32]....
        /*06bc*/ 	.word	0x0000cec0


	//   ....[33]....
        /*06c0*/ 	.word	0x0000ddb0


	//   ....[34]....
        /*06c4*/ 	.word	0x0000ddc0


	//   ....[35]....
        /*06c8*/ 	.word	0x0000ddd0


	//   ....[36]....
        /*06cc*/ 	.word	0x0000de10


	//   ....[37]....
        /*06d0*/ 	.word	0x0000e430


	//   ....[38]....
        /*06d4*/ 	.word	0x0000e470


	//   ....[39]....
        /*06d8*/ 	.word	0x0000e490


	//   ....[40]....
        /*06dc*/ 	.word	0x0000e4d0


	//   ....[41]....
        /*06e0*/ 	.word	0x0000e4f0


	//   ....[42]....
        /*06e4*/ 	.word	0x0000e500


	//   ....[43]....
        /*06e8*/ 	.word	0x0000e520


	//   ....[44]....
        /*06ec*/ 	.word	0x0000e540


	//   ....[45]....
        /*06f0*/ 	.word	0x0000e950


	//   ....[46]....
        /*06f4*/ 	.word	0x0000e980


	//   ....[47]....
        /*06f8*/ 	.word	0x0000ebc0


	//   ....[48]....
        /*06fc*/ 	.word	0x0000ebd0


	//   ....[49]....
        /*0700*/ 	.word	0x0000f720


	//   ....[50]....
        /*0704*/ 	.word	0x0000f750


	//   ....[51]....
        /*0708*/ 	.word	0x0000f790


	//   ....[52]....
        /*070c*/ 	.word	0x0000f7c0


	//   ....[53]....
        /*0710*/ 	.word	0x0000f7d0


	//   ....[54]....
        /*0714*/ 	.word	0x0000f7e0


	//   ....[55]....
        /*0718*/ 	.word	0x0000f7f0


	//   ....[56]....
        /*071c*/ 	.word	0x0000f810


	//   ....[57]....
        /*0720*/ 	.word	0x0000f980


	//   ....[58]....
        /*0724*/ 	.word	0x0000fb80


	//   ....[59]....
        /*0728*/ 	.word	0x0000fbb0


	//   ....[60]....
        /*072c*/ 	.word	0x0000fbe0


	//   ....[61]....
        /*0730*/ 	.word	0x0000fc10


	//   ....[62]....
        /*0734*/ 	.word	0x0000fc40


	//   ....[63]....
        /*0738*/ 	.word	0x0000fc70


	//   ....[64]....
        /*073c*/ 	.word	0x0000fdd0


	//   ....[65]....
        /*0740*/ 	.word	0x0000fe00


	//   ....[66]....
        /*0744*/ 	.word	0x0000fe30


	//   ....[67]....
        /*0748*/ 	.word	0x0000fe60


	//   ....[68]....
        /*074c*/ 	.word	0x0000fe90


	//   ....[69]....
        /*0750*/ 	.word	0x0000fec0


	//   ....[70]....
        /*0754*/ 	.word	0x0000ff50


	//   ....[71]....
        /*0758*/ 	.word	0x0000ff80


	//   ....[72]....
        /*075c*/ 	.word	0x0000ff90


	//   ....[73]....
        /*0760*/ 	.word	0x0000ffd0


	//   ....[74]....
        /*0764*/ 	.word	0x00012150


	//   ....[75]....
        /*0768*/ 	.word	0x00012170


	//   ....[76]....
        /*076c*/ 	.word	0x00012200


	//   ....[77]....
        /*0770*/ 	.word	0x00012220


	//   ....[78]....
        /*0774*/ 	.word	0x000122a0


	//   ....[79]....
        /*0778*/ 	.word	0x000122c0


	//   ....[80]....
        /*077c*/ 	.word	0x00012340


	//   ....[81]....
        /*0780*/ 	.word	0x00012360


	//   ....[82]....
        /*0784*/ 	.word	0x000123e0


	//   ....[83]....
        /*0788*/ 	.word	0x00012400


	//   ....[84]....
        /*078c*/ 	.word	0x00012480


	//   ....[85]....
        /*0790*/ 	.word	0x000124a0


	//   ....[86]....
        /*0794*/ 	.word	0x00012520


	//   ....[87]....
        /*0798*/ 	.word	0x00012540


	//   ....[88]....
        /*079c*/ 	.word	0x00012550


	//   ....[89]....
        /*07a0*/ 	.word	0x00012560


	//   ....[90]....
        /*07a4*/ 	.word	0x00012e10


	//   ....[91]....
        /*07a8*/ 	.word	0x00012e40


	//   ....[92]....
        /*07ac*/ 	.word	0x00012ee0


	//   ....[93]....
        /*07b0*/ 	.word	0x00012f00


	//   ....[94]....
        /*07b4*/ 	.word	0x00012f80


	//   ....[95]....
        /*07b8*/ 	.word	0x00012fa0


	//   ....[96]....
        /*07bc*/ 	.word	0x00013020


	//   ....[97]....
        /*07c0*/ 	.word	0x00013040


	//   ....[98]....
        /*07c4*/ 	.word	0x000130c0


	//   ....[99]....
        /*07c8*/ 	.word	0x000130e0


	//   ....[100]....
        /*07cc*/ 	.word	0x00013160


	//   ....[101]....
        /*07d0*/ 	.word	0x00013180


	//   ....[102]....
        /*07d4*/ 	.word	0x00013200


	//   ....[103]....
        /*07d8*/ 	.word	0x00013220


	//   ....[104]....
        /*07dc*/ 	.word	0x00013230


	//   ....[105]....
        /*07e0*/ 	.word	0x000132a0


	//   ....[106]....
        /*07e4*/ 	.word	0x000132f0


	//   ....[107]....
        /*07e8*/ 	.word	0x00013320


	//   ....[108]....
        /*07ec*/ 	.word	0x000133b0


	//   ....[109]....
        /*07f0*/ 	.word	0x000133c0


	//   ....[110]....
        /*07f4*/ 	.word	0x00013430


	//   ....[111]....
        /*07f8*/ 	.word	0x00013440


	//   ....[112]....
        /*07fc*/ 	.word	0x00013480


	//   ....[113]....
        /*0800*/ 	.word	0x000134a0


	//   ....[114]....
        /*0804*/ 	.word	0x00013be0


	//   ....[115]....
        /*0808*/ 	.word	0x00013c10


	//   ....[116]....
        /*080c*/ 	.word	0x00013c60


	//   ....[117]....
        /*0810*/ 	.word	0x00013c70


	//   ....[118]....
        /*0814*/ 	.word	0x00013cb0


	//   ....[119]....
        /*0818*/ 	.word	0x00013cc0


	//   ....[120]....
        /*081c*/ 	.word	0x00013d00


	//   ....[121]....
        /*0820*/ 	.word	0x00013d10


	//   ....[122]....
        /*0824*/ 	.word	0x00013d50


	//   ....[123]....
        /*0828*/ 	.word	0x00013d60


	//   ....[124]....
        /*082c*/ 	.word	0x00013da0


	//   ....[125]....
        /*0830*/ 	.word	0x00013db0


	//   ....[126]....
        /*0834*/ 	.word	0x00013df0


	//   ....[127]....
        /*0838*/ 	.word	0x00013e00


	//   ....[128]....
        /*083c*/ 	.word	0x00013e10


	//   ....[129]....
        /*0840*/ 	.word	0x00013e50


	//   ....[130]....
        /*0844*/ 	.word	0x00014110


	//   ....[131]....
        /*0848*/ 	.word	0x00014140


	//   ....[132]....
        /*084c*/ 	.word	0x000141a0


	//   ....[133]....
        /*0850*/ 	.word	0x000141b0


	//   ....[134]....
        /*0854*/ 	.word	0x00014200


	//   ....[135]....
        /*0858*/ 	.word	0x00014210


	//   ....[136]....
        /*085c*/ 	.word	0x00014260


	//   ....[137]....
        /*0860*/ 	.word	0x00014270


	//   ....[138]....
        /*0864*/ 	.word	0x000142c0


	//   ....[139]....
        /*0868*/ 	.word	0x000142d0


	//   ....[140]....
        /*086c*/ 	.word	0x00014320


	//   ....[141]....
        /*0870*/ 	.word	0x00014330


	//   ....[142]....
        /*0874*/ 	.word	0x00014380


	//   ....[143]....
        /*0878*/ 	.word	0x00014390


	//   ....[144]....
        /*087c*/ 	.word	0x000143a0


	//   ....[145]....
        /*0880*/ 	.word	0x000143e0


	//   ....[146]....
        /*0884*/ 	.word	0x00014980


	//   ....[147]....
        /*0888*/ 	.word	0x000149c0


	//   ....[148]....
        /*088c*/ 	.word	0x000149d0


	//   ....[149]....
        /*0890*/ 	.word	0x000149e0


	//   ....[150]....
        /*0894*/ 	.word	0x000149f0


	//   ....[151]....
        /*0898*/ 	.word	0x00014a00


	//   ....[152]....
        /*089c*/ 	.word	0x00014a20


	//   ....[153]....
        /*08a0*/ 	.word	0x00014a70


	//   ....[154]....
        /*08a4*/ 	.word	0x00014a90


	//   ....[155]....
        /*08a8*/ 	.word	0x00014ad0


	//   ....[156]....
        /*08ac*/ 	.word	0x00014af0


	//   ....[157]....
        /*08b0*/ 	.word	0x00014b30


	//   ....[158]....
        /*08b4*/ 	.word	0x00014b50


	//   ....[159]....
        /*08b8*/ 	.word	0x00014ba0


	//   ....[160]....
        /*08bc*/ 	.word	0x00014bd0


	//   ....[161]....
        /*08c0*/ 	.word	0x00014c30


	//   ....[162]....
        /*08c4*/ 	.word	0x00014fe0


	//   ....[163]....
        /*08c8*/ 	.word	0x00015010


	//   ....[164]....
        /*08cc*/ 	.word	0x00015070


	//   ....[165]....
        /*08d0*/ 	.word	0x000150a0


	//   ....[166]....
        /*08d4*/ 	.word	0x000150d0


	//   ....[167]....
        /*08d8*/ 	.word	0x00015100


	//   ....[168]....
        /*08dc*/ 	.word	0x00015130


	//   ....[169]....
        /*08e0*/ 	.word	0x00015160


	//   ....[170]....
        /*08e4*/ 	.word	0x00015300


	//   ....[171]....
        /*08e8*/ 	.word	0x00015330


	//   ....[172]....
        /*08ec*/ 	.word	0x00015360


	//   ....[173]....
        /*08f0*/ 	.word	0x00015390


	//   ....[174]....
        /*08f4*/ 	.word	0x000153c0


	//   ....[175]....
        /*08f8*/ 	.word	0x000153f0


	//   ....[176]....
        /*08fc*/ 	.word	0x000154b0


	//   ....[177]....
        /*0900*/ 	.word	0x000154d0


	//   ....[178]....
        /*0904*/ 	.word	0x000154f0


	//   ....[179]....
        /*0908*/ 	.word	0x00015550


	//   ....[180]....
        /*090c*/ 	.word	0x00015f70


	//   ....[181]....
        /*0910*/ 	.word	0x000165d0


	//   ....[182]....
        /*0914*/ 	.word	0x000166c0


	//   ....[183]....
        /*0918*/ 	.word	0x00016760


	//   ....[184]....
        /*091c*/ 	.word	0x000167c0


	//   ....[185]....
        /*0920*/ 	.word	0x000168b0


	//   ....[186]....
        /*0924*/ 	.word	0x00016920


	//   ....[187]....
        /*0928*/ 	.word	0x00016a10


	//   ....[188]....
        /*092c*/ 	.word	0x00016a80


	//   ....[189]....
        /*0930*/ 	.word	0x00016b70


	//   ....[190]....
        /*0934*/ 	.word	0x00016be0


	//   ....[191]....
        /*0938*/ 	.word	0x00016cd0


	//   ....[192]....
        /*093c*/ 	.word	0x00016d40


	//   ....[193]....
        /*0940*/ 	.word	0x00016e30


	//   ....[194]....
        /*0944*/ 	.word	0x00016ea0


	//   ....[195]....
        /*0948*/ 	.word	0x00016f90


	//   ....[196]....
        /*094c*/ 	.word	0x00017000


	//   ....[197]....
        /*0950*/ 	.word	0x000170a0


	//   ....[198]....
        /*0954*/ 	.word	0x00017190


	//   ....[199]....
        /*0958*/ 	.word	0x00017200


	//   ....[200]....
        /*095c*/ 	.word	0x00017260


	//   ....[201]....
        /*0960*/ 	.word	0x00017350


	//   ....[202]....
        /*0964*/ 	.word	0x000173b0


	//   ....[203]....
        /*0968*/ 	.word	0x000174b0


	//   ....[204]....
        /*096c*/ 	.word	0x00017510


	//   ....[205]....
        /*0970*/ 	.word	0x00017610


	//   ....[206]....
        /*0974*/ 	.word	0x00017670


	//   ....[207]....
        /*0978*/ 	.word	0x00017770


	//   ....[208]....
        /*097c*/ 	.word	0x000177d0


	//   ....[209]....
        /*0980*/ 	.word	0x000178d0


	//   ....[210]....
        /*0984*/ 	.word	0x00017930


	//   ....[211]....
        /*0988*/ 	.word	0x00017a30


	//   ....[212]....
        /*098c*/ 	.word	0x00017a90


	//   ....[213]....
        /*0990*/ 	.word	0x00017b40


	//   ....[214]....
        /*0994*/ 	.word	0x00017c00


	//   ....[215]....
        /*0998*/ 	.word	0x00017cc0


	//   ....[216]....
        /*099c*/ 	.word	0x00017d20


	//   ....[217]....
        /*09a0*/ 	.word	0x00017e20


	//   ....[218]....
        /*09a4*/ 	.word	0x00017e80


	//   ....[219]....
        /*09a8*/ 	.word	0x00017f50


	//   ....[220]....
        /*09ac*/ 	.word	0x00017fb0


	//   ....[221]....
        /*09b0*/ 	.word	0x00018070


	//   ....[222]....
        /*09b4*/ 	.word	0x000181b0


	//   ....[223]....
        /*09b8*/ 	.word	0x00018250


	//   ....[224]....
        /*09bc*/ 	.word	0x000182c0


	//   ....[225]....
        /*09c0*/ 	.word	0x00018370


	//   ....[226]....
        /*09c4*/ 	.word	0x000183d0


	//   ....[227]....
        /*09c8*/ 	.word	0x00018480


	//   ....[228]....
        /*09cc*/ 	.word	0x000184e0


	//   ....[229]....
        /*09d0*/ 	.word	0x00018590


	//   ....[230]....
        /*09d4*/ 	.word	0x000185f0


	//   ....[231]....
        /*09d8*/ 	.word	0x000186a0


	//   ....[232]....
        /*09dc*/ 	.word	0x00018700


	//   ....[233]....
        /*09e0*/ 	.word	0x000187b0


	//   ....[234]....
        /*09e4*/ 	.word	0x00018810


	//   ....[235]....
        /*09e8*/ 	.word	0x000188c0


	//   ....[236]....
        /*09ec*/ 	.word	0x00018920


	//   ....[237]....
        /*09f0*/ 	.word	0x000189d0


	//   ....[238]....
        /*09f4*/ 	.word	0x00018ac0


	//   ....[239]....
        /*09f8*/ 	.word	0x00018b70


	//   ....[240]....
        /*09fc*/ 	.word	0x00018bd0


	//   ....[241]....
        /*0a00*/ 	.word	0x00018c90


	//   ....[242]....
        /*0a04*/ 	.word	0x00018cf0


	//   ....[243]....
        /*0a08*/ 	.word	0x00018db0


	//   ....[244]....
        /*0a0c*/ 	.word	0x00018e10


	//   ....[245]....
        /*0a10*/ 	.word	0x00018ed0


	//   ....[246]....
        /*0a14*/ 	.word	0x00018f30


	//   ....[247]....
        /*0a18*/ 	.word	0x00018ff0


	//   ....[248]....
        /*0a1c*/ 	.word	0x00019050


	//   ....[249]....
        /*0a20*/ 	.word	0x00019110


	//   ....[250]....
        /*0a24*/ 	.word	0x00019170


	//   ....[251]....
        /*0a28*/ 	.word	0x00019230


	//   ....[252]....
        /*0a2c*/ 	.word	0x00019290


	//   ....[253]....
        /*0a30*/ 	.word	0x00019340


	//   ....[254]....
        /*0a34*/ 	.word	0x00019430


	//   ....[255]....
        /*0a38*/ 	.word	0x000194e0


	//   ....[0]....
        /*0a3c*/ 	.word	0x00019550


	//   ....[1]....
        /*0a40*/ 	.word	0x00019600


	//   ....[2]....
        /*0a44*/ 	.word	0x00019660


	//   ....[3]....
        /*0a48*/ 	.word	0x00019720


	//   ....[4]....
        /*0a4c*/ 	.word	0x00019780


	//   ....[5]....
        /*0a50*/ 	.word	0x00019840


	//   ....[6]....
        /*0a54*/ 	.word	0x000198a0


	//   ....[7]....
        /*0a58*/ 	.word	0x00019960


	//   ....[8]....
        /*0a5c*/ 	.word	0x000199c0


	//   ....[9]....
        /*0a60*/ 	.word	0x00019a80


	//   ....[10]....
        /*0a64*/ 	.word	0x00019ae0


	//   ....[11]....
        /*0a68*/ 	.word	0x00019ba0


	//   ....[12]....
        /*0a6c*/ 	.word	0x00019c00


	//   ....[13]....
        /*0a70*/ 	.word	0x00019ca0


	//   ....[14]....
        /*0a74*/ 	.word	0x00019d30


	//   ....[15]....
        /*0a78*/ 	.word	0x00019dd0


	//   ....[16]....
        /*0a7c*/ 	.word	0x00019f40


	//   ....[17]....
        /*0a80*/ 	.word	0x00019fb0


	//   ....[18]....
        /*0a84*/ 	.word	0x0001a020


	//   ....[19]....
        /*0a88*/ 	.word	0x0001a090


	//   ....[20]....
        /*0a8c*/ 	.word	0x0001a100


	//   ....[21]....
        /*0a90*/ 	.word	0x0001a180


	//   ....[22]....
        /*0a94*/ 	.word	0x0001a200


	//   ....[23]....
        /*0a98*/ 	.word	0x0001a290


	//   ....[24]....
        /*0a9c*/ 	.word	0x0001a300


	//   ....[25]....
        /*0aa0*/ 	.word	0x0001a370


	//   ....[26]....
        /*0aa4*/ 	.word	0x0001a3e0


	//   ....[27]....
        /*0aa8*/ 	.word	0x0001a460


	//   ....[28]....
        /*0aac*/ 	.word	0x0001a4d0


	//   ....[29]....
        /*0ab0*/ 	.word	0x0001a580


	//   ....[30]....
        /*0ab4*/ 	.word	0x0001a5d0


	//   ....[31]....
        /*0ab8*/ 	.word	0x0001a660


	//   ....[32]....
        /*0abc*/ 	.word	0x0001a790


	//----- nvinfo : EIATTR_REG_RECONFIG
	.align		4
.L_203:
        /*0ac0*/ 	.byte	0x01, 0x54
	.zero		2


	//----- nvinfo : EIATTR_SYSCALL_OFFSETS
	.align		4
        /*0ac4*/ 	.byte	0x04, 0x46
        /*0ac6*/ 	.short	(.L_205 - .L_204)


	//   ....[0]....
.L_204:
        /*0ac8*/ 	.word	0x00001e30


	//   ....[1]....
        /*0acc*/ 	.word	0x000117f0


	//   ....[2]....
        /*0ad0*/ 	.word	0x00011940


	//   ....[3]....
        /*0ad4*/ 	.word	0x00011a30


	//   ....[4]....
        /*0ad8*/ 	.word	0x00012910


	//----- nvinfo : EIATTR_MBARRIER_INSTR_OFFSETS
	.align		4
.L_205:
        /*0adc*/ 	.byte	0x04, 0x39
        /*0ade*/ 	.short	(.L_207 - .L_206)


	//   ....[0]....
.L_206:
        /*0ae0*/ 	.word	0x00000180
        /*0ae4*/ 	.word	0x000000ff
        /*0ae8*/ 	.word	0x00016800
        /*0aec*/ 	.short	0x0100
        /*0aee*/ 	.byte	0x08
	.zero		1


	//   ....[1]....
        /*0af0*/ 	.word	0x00000190
        /*0af4*/ 	.word	0x000000ff
        /*0af8*/ 	.word	0x00016820
        /*0afc*/ 	.short	0x0100
        /*0afe*/ 	.byte	0x08
	.zero		1


	//   ....[2]....
        /*0b00*/ 	.word	0x00000280
        /*0b04*/ 	.word	0x000000ff
        /*0b08*/ 	.word	0x00016830
        /*0b0c*/ 	.short	0x0100
        /*0b0e*/ 	.byte	0x08
	.zero		1


	//   ....[3]....
        /*0b10*/ 	.word	0x00000290
        /*0b14*/ 	.word	0x000000ff
        /*0b18*/ 	.word	0x00016840
        /*0b1c*/ 	.short	0x0100
        /*0b1e*/ 	.byte	0x08
	.zero		1


	//   ....[4]....
        /*0b20*/ 	.word	0x000002a0
        /*0b24*/ 	.word	0x000000ff
        /*0b28*/ 	.word	0x00016838
        /*0b2c*/ 	.short	0x0100
        /*0b2e*/ 	.byte	0x08
	.zero		1


	//   ....[5]....
        /*0b30*/ 	.word	0x000002b0
        /*0b34*/ 	.word	0x000000ff
        /*0b38*/ 	.word	0x00016848
        /*0b3c*/ 	.short	0x0100
        /*0b3e*/ 	.byte	0x08
	.zero		1


	//   ....[6]....
        /*0b40*/ 	.word	0x000003e0
        /*0b44*/ 	.word	0x000000ff
        /*0b48*/ 	.word	0x00016850
        /*0b4c*/ 	.short	0x0100
        /*0b4e*/ 	.byte	0x08
	.zero		1


	//   ....[7]....
        /*0b50*/ 	.word	0x000003f0
        /*0b54*/ 	.word	0x000000ff
        /*0b58*/ 	.word	0x00016860
        /*0b5c*/ 	.short	0x0100
        /*0b5e*/ 	.byte	0x08
	.zero		1


	//   ....[8]....
        /*0b60*/ 	.word	0x00000400
        /*0b64*/ 	.word	0x000000ff
        /*0b68*/ 	.word	0x00016858
        /*0b6c*/ 	.short	0x0100
        /*0b6e*/ 	.byte	0x08
	.zero		1


	//   ....[9]....
        /*0b70*/ 	.word	0x00000410
        /*0b74*/ 	.word	0x000000ff
        /*0b78*/ 	.word	0x00016868
        /*0b7c*/ 	.short	0x0100
        /*0b7e*/ 	.byte	0x08
	.zero		1


	//   ....[10]....
        /*0b80*/ 	.word	0x00000500
        /*0b84*/ 	.word	0x000000ff
        /*0b88*/ 	.word	0x00016870
        /*0b8c*/ 	.short	0x0100
        /*0b8e*/ 	.byte	0x06
	.zero		1


	//   ....[11]....
        /*0b90*/ 	.word	0x00000510
        /*0b94*/ 	.word	0x000000ff
        /*0b98*/ 	.word	0x00016880
        /*0b9c*/ 	.short	0x0100
        /*0b9e*/ 	.byte	0x06
	.zero		1


	//   ....[12]....
        /*0ba0*/ 	.word	0x00000520
        /*0ba4*/ 	.word	0x000000ff
        /*0ba8*/ 	.word	0x00016878
        /*0bac*/ 	.short	0x0100
        /*0bae*/ 	.byte	0x06
	.zero		1


	//   ....[13]....
        /*0bb0*/ 	.word	0x00000530
        /*0bb4*/ 	.word	0x000000ff
        /*0bb8*/ 	.word	0x00016888
        /*0bbc*/ 	.short	0x0100
        /*0bbe*/ 	.byte	0x06
	.zero		1


	//   ....[14]....
        /*0bc0*/ 	.word	0x00000660
        /*0bc4*/ 	.word	0x000000ff
        /*0bc8*/ 	.word	0x00016890
        /*0bcc*/ 	.short	0x0100
        /*0bce*/ 	.byte	0x08
	.zero		1


	//   ....[15]....
        /*0bd0*/ 	.word	0x00000670
        /*0bd4*/ 	.word	0x000000ff
        /*0bd8*/ 	.word	0x000168a0
        /*0bdc*/ 	.short	0x0100
        /*0bde*/ 	.byte	0x08
	.zero		1


	//   ....[16]....
        /*0be0*/ 	.word	0x00000680
        /*0be4*/ 	.word	0x000000ff
        /*0be8*/ 	.word	0x00016898
        /*0bec*/ 	.short	0x0100
        /*0bee*/ 	.byte	0x08
	.zero		1


	//   ....[17]....
        /*0bf0*/ 	.word	0x00000690
        /*0bf4*/ 	.word	0x000000ff
        /*0bf8*/ 	.word	0x000168a8
        /*0bfc*/ 	.short	0x0100
        /*0bfe*/ 	.byte	0x08
	.zero		1


	//   ....[18]....
        /*0c00*/ 	.word	0x000007d0
        /*0c04*/ 	.word	0x000000ff
        /*0c08*/ 	.word	0x000168b0
        /*0c0c*/ 	.short	0x0100
        /*0c0e*/ 	.byte	0x08
	.zero		1


	//   ....[19]....
        /*0c10*/ 	.word	0x000007e0
        /*0c14*/ 	.word	0x000000ff
        /*0c18*/ 	.word	0x000168c0
        /*0c1c*/ 	.short	0x0100
        /*0c1e*/ 	.byte	0x08
	.zero		1


	//   ....[20]....
        /*0c20*/ 	.word	0x000007f0
        /*0c24*/ 	.word	0x000000ff
        /*0c28*/ 	.word	0x000168b8
        /*0c2c*/ 	.short	0x0100
        /*0c2e*/ 	.byte	0x08
	.zero		1


	//   ....[21]....
        /*0c30*/ 	.word	0x00000800
        /*0c34*/ 	.word	0x000000ff
        /*0c38*/ 	.word	0x000168c8
        /*0c3c*/ 	.short	0x0100
        /*0c3e*/ 	.byte	0x08
	.zero		1


	//   ....[22]....
        /*0c40*/ 	.word	0x00001eb0
        /*0c44*/ 	.word	0x000000ff
        /*0c48*/ 	.word	0x00016800
        /*0c4c*/ 	.short	0x010a
        /*0c4e*/ 	.byte	0x2d
	.zero		1


	//   ....[23]....
        /*0c50*/ 	.word	0x00001f30
        /*0c54*/ 	.word	0x00000003
        /*0c58*/ 	.word	0x00016830
        /*0c5c*/ 	.short	0x010a
        /*0c5e*/ 	.byte	0x3f
	.zero		1


	//   ....[24]....
        /*0c60*/ 	.word	0x00001f70
        /*0c64*/ 	.word	0x00000003
        /*0c68*/ 	.word	0x00016830
        /*0c6c*/ 	.short	0x010a
        /*0c6e*/ 	.byte	0x3f
	.zero		1


	//   ....[25]....
        /*0c70*/ 	.word	0x00002310
        /*0c74*/ 	.word	0x000000ff
        /*0c78*/ 	.word	0x00000000
        /*0c7c*/ 	.short	0x0101
        /*0c7e*/ 	.byte	0x06
	.zero		1


	//   ....[26]....
        /*0c80*/ 	.word	0x000051a0
        /*0c84*/ 	.word	0x000000ff
        /*0c88*/ 	.word	0x00016830
        /*0c8c*/ 	.short	0x010a
        /*0c8e*/ 	.byte	0x06
	.zero		1


	//   ....[27]....
        /*0c90*/ 	.word	0x000051e0
        /*0c94*/ 	.word	0x000000ff
        /*0c98*/ 	.word	0x00016830
        /*0c9c*/ 	.short	0x010a
        /*0c9e*/ 	.byte	0x06
	.zero		1


	//   ....[28]....
        /*0ca0*/ 	.word	0x00005410
        /*0ca4*/ 	.word	0x000000ff
        /*0ca8*/ 	.word	0x00016850
        /*0cac*/ 	.short	0x010a
        /*0cae*/ 	.byte	0x06
	.zero		1


	//   ....[29]....
        /*0cb0*/ 	.word	0x00005450
        /*0cb4*/ 	.word	0x000000ff
        /*0cb8*/ 	.word	0x00016850
        /*0cbc*/ 	.short	0x010a
        /*0cbe*/ 	.byte	0x06
	.zero		1


	//   ....[30]....
        /*0cc0*/ 	.word	0x00005880
        /*0cc4*/ 	.word	0x000000ff
        /*0cc8*/ 	.word	0x00000000
        /*0ccc*/ 	.short	0x0101
        /*0cce*/ 	.byte	0x06
	.zero		1


	//   ....[31]....
        /*0cd0*/ 	.word	0x00007b20
        /*0cd4*/ 	.word	0x000000ff
        /*0cd8*/ 	.word	0x00000000
        /*0cdc*/ 	.short	0x0101
        /*0cde*/ 	.byte	0x06
	.zero		1


	//   ....[32]....
        /*0ce0*/ 	.word	0x00008260
        /*0ce4*/ 	.word	0x000000ff
        /*0ce8*/ 	.word	0x00016830
        /*0cec*/ 	.short	0x010a
        /*0cee*/ 	.byte	0x06
	.zero		1


	//   ....[33]....
        /*0cf0*/ 	.word	0x000082a0
        /*0cf4*/ 	.word	0x000000ff
        /*0cf8*/ 	.word	0x00016830
        /*0cfc*/ 	.short	0x010a
        /*0cfe*/ 	.byte	0x06
	.zero		1


	//   ....[34]....
        /*0d00*/ 	.word	0x000084d0
        /*0d04*/ 	.word	0x000000ff
        /*0d08*/ 	.word	0x00016850
        /*0d0c*/ 	.short	0x010a
        /*0d0e*/ 	.byte	0x06
	.zero		1


	//   ....[35]....
        /*0d10*/ 	.word	0x00008510
        /*0d14*/ 	.word	0x000000ff
        /*0d18*/ 	.word	0x00016850
        /*0d1c*/ 	.short	0x010a
        /*0d1e*/ 	.byte	0x06
	.zero		1


	//   ....[36]....
        /*0d20*/ 	.word	0x00008940
        /*0d24*/ 	.word	0x000000ff
        /*0d28*/ 	.word	0x00000000
        /*0d2c*/ 	.short	0x0101
        /*0d2e*/ 	.byte	0x06
	.zero		1


	//   ....[37]....
        /*0d30*/ 	.word	0x00009ae0
        /*0d34*/ 	.word	0x000000ff
        /*0d38*/ 	.word	0x00000000
        /*0d3c*/ 	.short	0x0101
        /*0d3e*/ 	.byte	0x06
	.zero		1


	//   ....[38]....
        /*0d40*/ 	.word	0x00009fe0
        /*0d44*/ 	.word	0x000000ff
        /*0d48*/ 	.word	0x00016830
        /*0d4c*/ 	.short	0x010a
        /*0d4e*/ 	.byte	0x06
	.zero		1


	//   ....[39]....
        /*0d50*/ 	.word	0x0000a020
        /*0d54*/ 	.word	0x000000ff
        /*0d58*/ 	.word	0x00016830
        /*0d5c*/ 	.short	0x010a
        /*0d5e*/ 	.byte	0x06
	.zero		1


	//   ....[40]....
        /*0d60*/ 	.word	0x0000a220
        /*0d64*/ 	.word	0x000000ff
        /*0d68*/ 	.word	0x00016850
        /*0d6c*/ 	.short	0x010a
        /*0d6e*/ 	.byte	0x06
	.zero		1


	//   ....[41]....
        /*0d70*/ 	.word	0x0000a260
        /*0d74*/ 	.word	0x000000ff
        /*0d78*/ 	.word	0x00016850
        /*0d7c*/ 	.short	0x010a
        /*0d7e*/ 	.byte	0x06
	.zero		1


	//   ....[42]....
        /*0d80*/ 	.word	0x0000a690
        /*0d84*/ 	.word	0x000000ff
        /*0d88*/ 	.word	0x00000000
        /*0d8c*/ 	.short	0x0101
        /*0d8e*/ 	.byte	0x06
	.zero		1


	//   ....[43]....
        /*0d90*/ 	.word	0x0000c930
        /*0d94*/ 	.word	0x000000ff
        /*0d98*/ 	.word	0x00000000
        /*0d9c*/ 	.short	0x0101
        /*0d9e*/ 	.byte	0x06
	.zero		1


	//   ....[44]....
        /*0da0*/ 	.word	0x0000cd30
        /*0da4*/ 	.word	0x000000ff
        /*0da8*/ 	.word	0x00016850
        /*0dac*/ 	.short	0x010a
        /*0dae*/ 	.byte	0x05
	.zero		1


	//   ....[45]....
        /*0db0*/ 	.word	0x0000cd70
        /*0db4*/ 	.word	0x000000ff
        /*0db8*/ 	.word	0x00016850
        /*0dbc*/ 	.short	0x010a
        /*0dbe*/ 	.byte	0x05
	.zero		1


	//   ....[46]....
        /*0dc0*/ 	.word	0x0000d2f0
        /*0dc4*/ 	.word	0x000000ff
        /*0dc8*/ 	.word	0x00000000
        /*0dcc*/ 	.short	0x0101
        /*0dce*/ 	.byte	0x04
	.zero		1


	//   ....[47]....
        /*0dd0*/ 	.word	0x0000e2e0
        /*0dd4*/ 	.word	0x00000000
        /*0dd8*/ 	.word	0x00000000
        /*0ddc*/ 	.short	0x0101
        /*0dde*/ 	.byte	0x3f
	.zero		1


	//   ....[48]....
        /*0de0*/ 	.word	0x0000e970
        /*0de4*/ 	.word	0x00000006
        /*0de8*/ 	.word	0x00000000
        /*0dec*/ 	.short	0x0101
        /*0dee*/ 	.byte	0x3f
	.zero		1


	//   ....[49]....
        /*0df0*/ 	.word	0x00011ef0
        /*0df4*/ 	.word	0x00000005
        /*0df8*/ 	.word	0x00016840
        /*0dfc*/ 	.short	0x010a
        /*0dfe*/ 	.byte	0x3f
	.zero		1


	//   ....[50]....
        /*0e00*/ 	.word	0x00012660
        /*0e04*/ 	.word	0x00000005
        /*0e08*/ 	.word	0x00016830
        /*0e0c*/ 	.short	0x0107
        /*0e0e*/ 	.byte	0x3f
	.zero		1


	//   ....[51]....
        /*0e10*/ 	.word	0x00012730
        /*0e14*/ 	.word	0x00000005
        /*0e18*/ 	.word	0x00016830
        /*0e1c*/ 	.short	0x0101
        /*0e1e*/ 	.byte	0x3f
	.zero		1


	//   ....[52]....
        /*0e20*/ 	.word	0x00013540
        /*0e24*/ 	.word	0x00000016
        /*0e28*/ 	.word	0x00016800
        /*0e2c*/ 	.short	0x0107
        /*0e2e*/ 	.byte	0x3f
	.zero		1


	//   ....[53]....
        /*0e30*/ 	.word	0x00013640
        /*0e34*/ 	.word	0x00000016
        /*0e38*/ 	.word	0x00016800
        /*0e3c*/ 	.short	0x0101
        /*0e3e*/ 	.byte	0x3f
	.zero		1


	//   ....[54]....
        /*0e40*/ 	.word	0x00013670
        /*0e44*/ 	.word	0x00000016
        /*0e48*/ 	.word	0x00016820
        /*0e4c*/ 	.short	0x010a
        /*0e4e*/ 	.byte	0x3f
	.zero		1


	//   ....[55]....
        /*0e50*/ 	.word	0x00013a00
        /*0e54*/ 	.word	0x00000005
        /*0e58*/ 	.word	0x00016840
        /*0e5c*/ 	.short	0x010a
        /*0e5e*/ 	.byte	0x3f
	.zero		1


	//   ....[56]....
        /*0e60*/ 	.word	0x00013ed0
        /*0e64*/ 	.word	0x00000005
        /*0e68*/ 	.word	0x00016830
        /*0e6c*/ 	.short	0x0107
        /*0e6e*/ 	.byte	0x3f
	.zero		1


	//   ....[57]....
        /*0e70*/ 	.word	0x00013f90
        /*0e74*/ 	.word	0x00000005
        /*0e78*/ 	.word	0x00016830
        /*0e7c*/ 	.short	0x0101
        /*0e7e*/ 	.byte	0x3f
	.zero		1


	//   ....[58]....
        /*0e80*/ 	.word	0x00013ff0
        /*0e84*/ 	.word	0x00000005
        /*0e88*/ 	.word	0x00016860
        /*0e8c*/ 	.short	0x010a
        /*0e8e*/ 	.byte	0x3f
	.zero		1


	//   ....[59]....
        /*0e90*/ 	.word	0x000144d0
        /*0e94*/ 	.word	0x00000005
        /*0e98*/ 	.word	0x00016850
        /*0e9c*/ 	.short	0x0107
        /*0e9e*/ 	.byte	0x3f
	.zero		1


	//   ....[60]....
        /*0ea0*/ 	.word	0x00014640
        /*0ea4*/ 	.word	0x00000005
        /*0ea8*/ 	.word	0x00016850
        /*0eac*/ 	.short	0x0101
        /*0eae*/ 	.byte	0x3f
	.zero		1


	//   ....[61]....
        /*0eb0*/ 	.word	0x00014860
        /*0eb4*/ 	.word	0x00000000
        /*0eb8*/ 	.word	0x00016860
        /*0ebc*/ 	.short	0x010a
        /*0ebe*/ 	.byte	0x3f
	.zero		1


	//   ....[62]....
        /*0ec0*/ 	.word	0x00014ce0
        /*0ec4*/ 	.word	0x00000000
        /*0ec8*/ 	.word	0x00016850
        /*0ecc*/ 	.short	0x0107
        /*0ece*/ 	.byte	0x3f
	.zero		1


	//   ....[63]....
        /*0ed0*/ 	.word	0x00014da0
        /*0ed4*/ 	.word	0x00000000
        /*0ed8*/ 	.word	0x00016850
        /*0edc*/ 	.short	0x0101
        /*0ede*/ 	.byte	0x3f
	.zero		1


	//   ....[64]....
        /*0ee0*/ 	.word	0x00015ef0
        /*0ee4*/ 	.word	0x00000004
        /*0ee8*/ 	.word	0x00016820
        /*0eec*/ 	.short	0x010a
        /*0eee*/ 	.byte	0x3f
	.zero		1


	//   ....[65]....
        /*0ef0*/ 	.word	0x00016070
        /*0ef4*/ 	.word	0x00000005
        /*0ef8*/ 	.word	0x00016840
        /*0efc*/ 	.short	0x010a
        /*0efe*/ 	.byte	0x3f
	.zero		1


	//   ....[66]....
        /*0f00*/ 	.word	0x00016110
        /*0f04*/ 	.word	0x00000019
        /*0f08*/ 	.word	0x00016840
        /*0f0c*/ 	.short	0x010a
        /*0f0e*/ 	.byte	0x3f
	.zero		1


	//   ....[67]....
        /*0f10*/ 	.word	0x00016150
        /*0f14*/ 	.word	0x00000005
        /*0f18*/ 	.word	0x00016860
        /*0f1c*/ 	.short	0x010a
        /*0f1e*/ 	.byte	0x3f
	.zero		1


	//   ....[68]....
        /*0f20*/ 	.word	0x00016190
        /*0f24*/ 	.word	0x00000019
        /*0f28*/ 	.word	0x00016860
        /*0f2c*/ 	.short	0x010a
        /*0f2e*/ 	.byte	0x3f
	.zero		1


	//   ....[69]....
        /*0f30*/ 	.word	0x00016200
        /*0f34*/ 	.word	0x00000003
        /*0f38*/ 	.word	0x00016800
        /*0f3c*/ 	.short	0x010a
        /*0f3e*/ 	.byte	0x3f
	.zero		1


	//   ....[70]....
        /*0f40*/ 	.word	0x00016250
        /*0f44*/ 	.word	0x00000003
        /*0f48*/ 	.word	0x00016830
        /*0f4c*/ 	.short	0x010a
        /*0f4e*/ 	.byte	0x3f
	.zero		1


	//   ....[71]....
        /*0f50*/ 	.word	0x000162b0
        /*0f54*/ 	.word	0x00000005
        /*0f58*/ 	.word	0x00016830
        /*0f5c*/ 	.short	0x010a
        /*0f5e*/ 	.byte	0x3f
	.zero		1


	//   ....[72]....
        /*0f60*/ 	.word	0x00016310
        /*0f64*/ 	.word	0x00000005
        /*0f68*/ 	.word	0x00016850
        /*0f6c*/ 	.short	0x010a
        /*0f6e*/ 	.byte	0x3f
	.zero		1


	//   ....[73]....
        /*0f70*/ 	.word	0x00016370
        /*0f74*/ 	.word	0x00000005
        /*0f78*/ 	.word	0x00016830
        /*0f7c*/ 	.short	0x010a
        /*0f7e*/ 	.byte	0x3f
	.zero		1


	//   ....[74]....
        /*0f80*/ 	.word	0x000163d0
        /*0f84*/ 	.word	0x00000005
        /*0f88*/ 	.word	0x00016850
        /*0f8c*/ 	.short	0x010a
        /*0f8e*/ 	.byte	0x3f
	.zero		1


	//   ....[75]....
        /*0f90*/ 	.word	0x00016430
        /*0f94*/ 	.word	0x00000005
        /*0f98*/ 	.word	0x00016830
        /*0f9c*/ 	.short	0x010a
        /*0f9e*/ 	.byte	0x3f
	.zero		1


	//   ....[76]....
        /*0fa0*/ 	.word	0x00016490
        /*0fa4*/ 	.word	0x00000005
        /*0fa8*/ 	.word	0x00016850
        /*0fac*/ 	.short	0x010a
        /*0fae*/ 	.byte	0x3f
	.zero		1


	//   ....[77]....
        /*0fb0*/ 	.word	0x000164f0
        /*0fb4*/ 	.word	0x00000007
        /*0fb8*/ 	.word	0x00016850
        /*0fbc*/ 	.short	0x010a
        /*0fbe*/ 	.byte	0x3f
	.zero		1


	//   ....[78]....
        /*0fc0*/ 	.word	0x00016610
        /*0fc4*/ 	.word	0x00000005
        /*0fc8*/ 	.word	0x00016840
        /*0fcc*/ 	.short	0x010a
        /*0fce*/ 	.byte	0x3f
	.zero		1


	//   ....[79]....
        /*0fd0*/ 	.word	0x000180b0
        /*0fd4*/ 	.word	0x00000016
        /*0fd8*/ 	.word	0x00016820
        /*0fdc*/ 	.short	0x010a
        /*0fde*/ 	.byte	0x3f
	.zero		1


	//   ....[80]....
        /*0fe0*/ 	.word	0x00018100
        /*0fe4*/ 	.word	0x00000005
        /*0fe8*/ 	.word	0x00016840
        /*0fec*/ 	.short	0x010a
        /*0fee*/ 	.byte	0x3f
	.zero		1


	//   ....[81]....
        /*0ff0*/ 	.word	0x00018a10
        /*0ff4*/ 	.word	0x00000005
        /*0ff8*/ 	.word	0x00016860
        /*0ffc*/ 	.short	0x010a
        /*0ffe*/ 	.byte	0x3f
	.zero		1


	//   ....[82]....
        /*1000*/ 	.word	0x00019380
        /*1004*/ 	.word	0x00000000
        /*1008*/ 	.word	0x00016860
        /*100c*/ 	.short	0x010a
        /*100e*/ 	.byte	0x3f
	.zero		1


	//   ....[83]....
        /*1010*/ 	.word	0x0001a6b0
        /*1014*/ 	.word	0x00000004
        /*1018*/ 	.word	0x00016820
        /*101c*/ 	.short	0x010a
        /*101e*/ 	.byte	0x3f
	.zero		1


	//   ....[84]....
        /*1020*/ 	.word	0x0001a850
        /*1024*/ 	.word	0x00000005
        /*1028*/ 	.word	0x00016840
        /*102c*/ 	.short	0x010a
        /*102e*/ 	.byte	0x3f
	.zero		1


	//   ....[85]....
        /*1030*/ 	.word	0x0001a8a0
        /*1034*/ 	.word	0x00000019
        /*1038*/ 	.word	0x00016840
        /*103c*/ 	.short	0x010a
        /*103e*/ 	.byte	0x3f
	.zero		1


	//   ....[86]....
        /*1040*/ 	.word	0x0001a8f0
        /*1044*/ 	.word	0x00000005
        /*1048*/ 	.word	0x00016860
        /*104c*/ 	.short	0x010a
        /*104e*/ 	.byte	0x3f
	.zero		1


	//----- nvinfo : EIATTR_NUM_MBARRIERS
	.align		4
.L_207:
        /*1050*/ 	.byte	0x03, 0x38
        /*1052*/ 	.short	0x0016


	//----- nvinfo : EIATTR_EXIT_INSTR_OFFSETS
	.align		4
        /*1054*/ 	.byte	0x04, 0x1c
        /*1056*/ 	.short	(.L_209 - .L_208)


	//   ....[0]....
.L_208:
        /*1058*/ 	.word	0x000009b0


	//   ....[1]....
        /*105c*/ 	.word	0x0000f920


	//   ....[2]....
        /*1060*/ 	.word	0x000161e0


	//----- nvinfo : EIATTR_MAX_THREADS
	.align		4
.L_209:
        /*1064*/ 	.byte	0x04, 0x05
        /*1066*/ 	.short	(.L_211 - .L_210)
.L_210:
        /*1068*/ 	.word	0x00000200
        /*106c*/ 	.word	0x00000001
        /*1070*/ 	.word	0x00000001


	//----- nvinfo : EIATTR_CRS_STACK_SIZE
	.align		4
.L_211:
        /*1074*/ 	.byte	0x04, 0x1e
        /*1076*/ 	.short	(.L_213 - .L_212)
.L_212:
        /*1078*/ 	.word	0x00000000


	//----- nvinfo : EIATTR_CBANK_PARAM_SIZE
	.align		4
.L_213:
        /*107c*/ 	.byte	0x03, 0x19
        /*107e*/ 	.short	0x0af0


	//----- nvinfo : EIATTR_PARAM_CBANK
	.align		4
        /*1080*/ 	.byte	0x04, 0x0a
        /*1082*/ 	.short	(.L_215 - .L_214)
	.align		4
.L_214:
        /*1084*/ 	.word	index@(.nv.constant0._ZN7cutlass13device_kernelIN5flash11enable_sm90INS1_16FlashAttnFwdSm90INS1_25CollectiveMainloopFwdSm90ILi2EN4cute5tupleIJNS5_1CILi1EEES8_S8_EEENS6_IJNS7_ILi192EEENS7_ILi128EEENS7_ILi64EEEEEELi64ENS_10bfloat16_tEfNS_4arch4Sm90ELb0ELb1ELb0ELb1ELb1ELb0ELb0ELb1ELb1ELb1ELb1ELb0EEENS1_21CollectiveEpilogueFwdINS6_IJSA_SC_SB_EEES9_SE_SG_Li384ELb1ELb1ELb1ELb0EEENS1_36VarlenDynamicPersistentTileSchedulerILi192ELi128ELi384ELi128ELb1ELb1ELb1ELb1ELb0ELb1EEEEEEEEEvNT_6ParamsE)
        /*1088*/ 	.short	0x0210
        /*108a*/ 	.short	0x0af0


	//----- nvinfo : EIATTR_SW_WAR
	.align		4
.L_215:
        /*108c*/ 	.byte	0x04, 0x36
        /*108e*/ 	.short	(.L_217 - .L_216)
.L_216:
        /*1090*/ 	.word	0x00000008
.L_217:


//--------------------- .nv.info._ZN7cutlass13device_kernelIN5flash11enable_sm90INS1_16FlashAttnFwdSm90INS1_25CollectiveMainloopFwdSm90ILi2EN4cute5tupleIJNS5_1CILi1EEES8_S8_EEENS6_IJNS7_ILi192EEENS7_ILi128EEENS7_ILi64EEEEEELi64ENS_10bfloat16_tEfNS_4arch4Sm90ELb0ELb1ELb0ELb1ELb1ELb1ELb0ELb1ELb1ELb1ELb1ELb0EEENS1_21CollectiveEpilogueFwdINS6_IJSA_SC_SB_EEES9_SE_SG_Li384ELb1ELb1ELb1ELb0EEENS1_36VarlenDynamicPersistentTileSchedulerILi192ELi128ELi384ELi128ELb1ELb1ELb1ELb1ELb0ELb1EEEEEEEEEvNT_6ParamsE --------------------------
	.section	.nv.info._ZN7cutlass13device_kernelIN5flash11enable_sm90INS1_16FlashAttnFwdSm90INS1_25CollectiveMainloopFwdSm90ILi2EN4cute5tupleIJNS5_1CILi1EEES8_S8_EEENS6_IJNS7_ILi192EEENS7_ILi128EEENS7_ILi64EEEEEELi64ENS_10bfloat16_tEfNS_4arch4Sm90ELb0ELb1ELb0ELb1ELb1ELb1ELb0ELb1ELb1ELb1ELb1ELb0EEENS1_21CollectiveEpilogueFwdINS6_IJSA_SC_SB_EEES9_SE_SG_Li384ELb1ELb1ELb1ELb0EEENS1_36VarlenDynamicPersistentTileSchedulerILi192ELi128ELi384ELi128ELb1ELb1ELb1ELb1ELb0ELb1EEEEEEEEEvNT_6ParamsE,"",@"SHT_CUDA_INFO"
	.sectionflags	@""
	.align	4


	//----- nvinfo : EIATTR_CUDA_API_VERSION
	.align		4
        /*0000*/ 	.byte	0x04, 0x37
        /*0002*/ 	.short	(.L_219 - .L_218)
.L_218:
        /*0004*/ 	.word	0x00000082


	//----- nvinfo : EIATTR_KPARAM_INFO
	.align		4
.L_219:
        /*0008*/ 	.byte	0x04, 0x17
        /*000a*/ 	.short	(.L_221 - .L_220)
.L_220:
        /*000c*/ 	.word	0x00000000
        /*0010*/ 	.short	0x0000
        /*0012*/ 	.short	0x0070
        /*0014*/ 	.byte	0x00, 0xf0, 0x01, 0x2a


	//----- nvinfo : EIATTR_SPARSE_MMA_MASK
	.align		4
.L_221:
        /*0018*/ 	.byte	0x03, 0x50
        /*001a*/ 	.short	0x0000


	//----- nvinfo : EIATTR_MAXREG_COUNT
	.align		4
        /*001c*/ 	.byte	0x03, 0x1b
        /*001e*/ 	.short	0x0080


	//----- nvinfo : EIATTR_NUM_BARRIERS
	.align		4
        /*0020*/ 	.byte	0x02, 0x4c
        /*0022*/ 	.byte	0x10
	.zero		1


	//----- nvinfo : EIATTR_EXTERNS
	.align		4
        /*0024*/ 	.byte	0x04, 0x0f
        /*0026*/ 	.short	(.L_223 - .L_222)


	//   ....[0]....
	.align		4
.L_222:
        /*0028*/ 	.word	index@(__assertfail)


	//----- nvinfo : EIATTR_ANNOTATIONS
	.align		4
.L_223:
        /*002c*/ 	.byte	0x04, 0x55
        /*002e*/ 	.short	(.L_225 - .L_224)


	//   ....[0]....
.L_224:
        /* <DEDUP_REMOVED lines=82> */


	//----- nvinfo : EIATTR_MERCURY_ISA_VERSION
	.align		4
.L_225:
        /*0538*/ 	.byte	0x03, 0x5f
        /*053a*/ 	.short	0x0101


	//----- nvinfo : EIATTR_UNUSED_LOAD_BYTE_OFFSET
	.align		4
        /*053c*/ 	.byte	0x04, 0x44
        /*053e*/ 	.short	(.L_227 - .L_226)


	//   ....[0]....
.L_226:
        /*0540*/ 	.word	0x00000a90
        /*0544*/ 	.word	0x0000fff0


	//   ....[1]....
        /*0548*/ 	.word	0x00016030
        /*054c*/ 	.word	0x0000fff0


	//----- nvinfo : EIATTR_INT_WARP_WIDE_INSTR_OFFSETS
	.align		4
.L_227:
        /*0550*/ 	.byte	0x04, 0x31
        /*0552*/ 	.short	(.L_229 - .L_228)


	//   ....[0]....
.L_228:
        /*0554*/ 	.word	0x00000130


	//   ....[1]....
        /*0558*/ 	.word	0x00000170


	//   ....[2]....
        /*055c*/ 	.word	0x000001e0


	//   ....[3]....
        /*0560*/ 	.word	0x0001b610


	//   ....[4]....
        /*0564*/ 	.word	0x0001b6a0


	//   ....[5]....
        /*0568*/ 	.word	0x0001e7f0


	//   ....[6]....
        /*056c*/ 	.word	0x0001e880


	//----- nvinfo : EIATTR_COOP_GROUP_MASK_REGIDS
	.align		4
.L_229:
        /*0570*/ 	.byte	0x04, 0x29
        /*0572*/ 	.short	(.L_231 - .L_230)


	//   ....[0]....
.L_230:
        /*0574*/ 	.word	0xffffffff


	//   ....[1]....
        /*0578*/ 	.word	0xffffffff


	//   ....[2]....
        /*057c*/ 	.word	0xffffffff


	//   ....[3]....
        /*0580*/ 	.word	0xffffffff


	//   ....[4]....
        /*0584*/ 	.word	0xffffffff


	//   ....[5]....
        /*0588*/ 	.word	0xffffffff


	//   ....[6]....
        /*058c*/ 	.word	0xffffffff


	//   ....[7]....
        /*0590*/ 	.word	0xffffffff


	//   ....[8]....
        /*0594*/ 	.word	0xffffffff


	//   ....[9]....
        /*0598*/ 	.word	0xffffffff


	//   ....[10]....
        /*059c*/ 	.word	0xffffffff


	//   ....[11]....
        /*05a0*/ 	.word	0xffffffff


	//   ....[12]....
        /*05a4*/ 	.word	0xffffffff


	//   ....[13]....
        /*05a8*/ 	.word	0xffffffff


	//   ....[14]....
        /*05ac*/ 	.word	0xffffffff


	//   ....[15]....
        /*05b0*/ 	.word	0xffffffff


	//   ....[16]....
        /*05b4*/ 	.word	0xffffffff


	//   ....[17]....
        /*05b8*/ 	.word	0xffffffff


	//   ....[18]....
        /*05bc*/ 	.word	0xffffffff


	//   ....[19]....
        /*05c0*/ 	.word	0xffffffff


	//   ....[20]....
        /*05c4*/ 	.word	0xffffffff


	//   ....[21]....
        /*05c8*/ 	.word	0xffffffff


	//   ....[22]....
        /*05cc*/ 	.word	0xffffffff


	//   ....[23]....
        /*05d0*/ 	.word	0xffffffff


	//   ....[24]....
        /*05d4*/ 	.word	0xffffffff


	//   ....[25]....
        /*05d8*/ 	.word	0xffffffff


	//   ....[26]....
        /*05dc*/ 	.word	0xffffffff


	//   ....[27]....
        /*05e0*/ 	.word	0xffffffff


	//   ....[28]....
        /*05e4*/ 	.word	0xffffffff


	//   ....[29]....
        /*05e8*/ 	.word	0xffffffff


	//   ....[30]....
        /*05ec*/ 	.word	0xffffffff


	//   ....[31]....
        /*05f0*/ 	.word	0xffffffff


	//   ....[32]....
        /*05f4*/ 	.word	0xffffffff


	//   ....[33]....
        /*05f8*/ 	.word	0xffffffff


	//   ....[34]....
        /*05fc*/ 	.word	0xffffffff


	//   ....[35]....
        /*0600*/ 	.word	0xffffffff


	//   ....[36]....
        /*0604*/ 	.word	0xffffffff


	//   ....[37]....
        /*0608*/ 	.word	0xffffffff


	//   ....[38]....
        /*060c*/ 	.word	0xffffffff


	//   ....[39]....
        /*0610*/ 	.word	0xffffffff


	//   ....[40]....
        /*0614*/ 	.word	0xffffffff


	//   ....[41]....
        /*0618*/ 	.word	0xffffffff


	//   ....[42]....
        /*061c*/ 	.word	0xffffffff


	//   ....[43]....
        /*0620*/ 	.word	0xffffffff


	//   ....[44]....
        /*0624*/ 	.word	0xffffffff


	//   ....[45]....
        /*0628*/ 	.word	0xffffffff


	//   ....[46]....
        /*062c*/ 	.word	0xffffffff


	//   ....[47]....
        /*0630*/ 	.word	0xffffffff


	//   ....[48]....
        /*0634*/ 	.word	0xffffffff


	//   ....[49]....
        /*0638*/ 	.word	0xffffffff


	//   ....[50]....
        /*063c*/ 	.word	0xffffffff


	//   ....[51]....
        /*0640*/ 	.word	0xffffffff


	//   ....[52]....
        /*0644*/ 	.word	0xffffffff


	//   ....[53]....
        /*0648*/ 	.word	0xffffffff


	//   ....[54]....
        /*064c*/ 	.word	0xffffffff


	//   ....[55]....
        /*0650*/ 	.word	0xffffffff


	//   ....[56]....
        /*0654*/ 	.word	0xffffffff


	//   ....[57]....
        /*0658*/ 	.word	0xffffffff


	//   ....[58]....
        /*065c*/ 	.word	0xffffffff


	//   ....[59]....
        /*0660*/ 	.word	0xffffffff


	//   ....[60]....
        /*0664*/ 	.word	0xffffffff


	//   ....[61]....
        /*0668*/ 	.word	0xffffffff


	//   ....[62]....
        /*066c*/ 	.word	0xffffffff


	//   ....[63]....
        /*0670*/ 	.word	0xffffffff


	//   ....[64]....
        /*0674*/ 	.word	0xffffffff


	//   ....[65]....
        /*0678*/ 	.word	0xffffffff


	//   ....[66]....
        /*067c*/ 	.word	0xffffffff


	//   ....[67]....
        /*0680*/ 	.word	0xffffffff


	//   ....[68]....
        /*0684*/ 	.word	0xffffffff


	//   ....[69]....
        /*0688*/ 	.word	0xffffffff


	//   ....[70]....
        /*068c*/ 	.word	0xffffffff


	//   ....[71]....
        /*0690*/ 	.word	0xffffffff


	//   ....[72]....
        /*0694*/ 	.word	0xffffffff


	//   ....[73]....
        /*0698*/ 	.word	0xffffffff


	//   ....[74]....
        /*069c*/ 	.word	0xffffffff


	//   ....[75]....
        /*06a0*/ 	.word	0xffffffff


	//   ....[76]....
        /*06a4*/ 	.word	0xffffffff


	//   ....[77]....
        /*06a8*/ 	.word	0xffffffff


	//   ....[78]....
        /*06ac*/ 	.word	0xffffffff


	//   ....[79]....
        /*06b0*/ 	.word	0xffffffff


	//   ....[80]....
        /*06b4*/ 	.word	0xffffffff


	//   ....[81]....
        /*06b8*/ 	.word	0xffffffff


	//   ....[82]....
        /*06bc*/ 	.word	0xffffffff


	//   ....[83]....
        /*06c0*/ 	.word	0xffffffff


	//   ....[84]....
        /*06c4*/ 	.word	0xffffffff


	//   ....[85]....
        /*06c8*/ 	.word	0xffffffff


	//   ....[86]....
        /*06cc*/ 	.word	0xffffffff


	//   ....[87]....
        /*06d0*/ 	.word	0xffffffff


	//   ....[88]....
        /*06d4*/ 	.word	0xffffffff


	//   ....[89]....
        /*06d8*/ 	.word	0xffffffff


	//   ....[90]....
        /*06dc*/ 	.word	0xffffffff


	//   ....[91]....
        /*06e0*/ 	.word	0xffffffff


	//   ....[92]....
        /*06e4*/ 	.word	0xffffffff


	//   ....[93]....
        /*06e8*/ 	.word	0xffffffff


	//   ....[94]....
        /*06ec*/ 	.word	0xffffffff


	//   ....[95]....
        /*06f0*/ 	.word	0xffffffff


	//   ....[96]....
        /*06f4*/ 	.word	0xffffffff


	//   ....[97]....
        /*06f8*/ 	.word	0xffffffff


	//   ....[98]....
        /*06fc*/ 	.word	0xffffffff


	//   ....[99]....
        /*0700*/ 	.word	0xffffffff


	//   ....[100]....
        /*0704*/ 	.word	0xffffffff


	//   ....[101]....
        /*0708*/ 	.word	0xffffffff


	//   ....[102]....
        /*070c*/ 	.word	0xffffffff


	//   ....[103]....
        /*0710*/ 	.word	0xffffffff


	//   ....[104]....
        /*0714*/ 	.word	0xffffffff


	//   ....[105]....
        /*0718*/ 	.word	0xffffffff


	//   ....[106]....
        /*071c*/ 	.word	0xffffffff


	//   ....[107]....
        /*0720*/ 	.word	0xffffffff


	//   ....[108]....
        /*0724*/ 	.word	0xffffffff


	//   ....[109]....
        /*0728*/ 	.word	0xffffffff


	//   ....[110]....
        /*072c*/ 	.word	0xffffffff


	//   ....[111]....
        /*0730*/ 	.word	0xffffffff


	//   ....[112]....
        /*0734*/ 	.word	0xffffffff


	//   ....[113]....
        /*0738*/ 	.word	0xffffffff


	//   ....[114]....
        /*073c*/ 	.word	0xffffffff


	//   ....[115]....
        /*0740*/ 	.word	0xffffffff


	//   ....[116]....
        /*0744*/ 	.word	0xffffffff


	//   ....[117]....
        /*0748*/ 	.word	0xffffffff


	//   ....[118]....
        /*074c*/ 	.word	0xffffffff


	//   ....[119]....
        /*0750*/ 	.word	0xffffffff


	//   ....[120]....
        /*0754*/ 	.word	0xffffffff


	//   ....[121]....
        /*0758*/ 	.word	0xffffffff


	//   ....[122]....
        /*075c*/ 	.word	0xffffffff


	//   ....[123]....
        /*0760*/ 	.word	0xffffffff


	//   ....[124]....
        /*0764*/ 	.word	0xffffffff


	//   ....[125]....
        /*0768*/ 	.word	0xffffffff


	//   ....[126]....
        /*076c*/ 	.word	0xffffffff


	//   ....[127]....
        /*0770*/ 	.word	0xffffffff


	//   ....[128]....
        /*0774*/ 	.word	0xffffffff


	//   ....[129]....
        /*0778*/ 	.word	0xffffffff


	//   ....[130]....
        /*077c*/ 	.word	0xffffffff


	//   ....[131]....
        /*0780*/ 	.word	0xffffffff


	//   ....[132]....
        /*0784*/ 	.word	0xffffffff


	//   ....[133]....
        /*0788*/ 	.word	0xffffffff


	//   ....[134]....
        /*078c*/ 	.word	0xffffffff


	//   ....[135]....
        /*0790*/ 	.word	0xffffffff


	//   ....[136]....
        /*0794*/ 	.word	0xffffffff


	//   ....[137]....
        /*0798*/ 	.word	0xffffffff


	//   ....[138]....
        /*079c*/ 	.word	0xffffffff


	//   ....[139]....
        /*07a0*/ 	.word	0xffffffff


	//   ....[140]....
        /*07a4*/ 	.word	0xffffffff


	//   ....[141]....
        /*07a8*/ 	.word	0xffffffff


	//   ....[142]....
        /*07ac*/ 	.word	0xffffffff


	//   ....[143]....
        /*07b0*/ 	.word	0xffffffff


	//   ....[144]....
        /*07b4*/ 	.word	0xffffffff


	//   ....[145]....
        /*07b8*/ 	.word	0xffffffff


	//   ....[146]....
        /*07bc*/ 	.word	0xffffffff


	//   ....[147]....
        /*07c0*/ 	.word	0xffffffff


	//   ....[148]....
        /*07c4*/ 	.word	0xffffffff


	//   ....[149]....
        /*07c8*/ 	.word	0xffffffff


	//   ....[150]....
        /*07cc*/ 	.word	0xffffffff


	//   ....[151]....
        /*07d0*/ 	.word	0xffffffff


	//   ....[152]....
        /*07d4*/ 	.word	0xffffffff


	//   ....[153]....
        /*07d8*/ 	.word	0xffffffff


	//   ....[154]....
        /*07dc*/ 	.word	0xffffffff


	//   ....[155]....
        /*07e0*/ 	.word	0xffffffff


	//   ....[156]....
        /*07e4*/ 	.word	0xffffffff


	//   ....[157]....
        /*07e8*/ 	.word	0xffffffff


	//   ....[158]....
        /*07ec*/ 	.word	0xffffffff


	//   ....[159]....
        /*07f0*/ 	.word	0xffffffff


	//   ....[160]....
        /*07f4*/ 	.word	0xffffffff


	//   ....[161]....
        /*07f8*/ 	.word	0xffffffff


	//   ....[162]....
        /*07fc*/ 	.word	0xffffffff


	//   ....[163]....
        /*0800*/ 	.word	0xffffffff


	//   ....[164]....
        /*0804*/ 	.word	0xffffffff


	//   ....[165]....
        /*0808*/ 	.word	0xffffffff


	//   ....[166]....
        /*080c*/ 	.word	0xffffffff


	//   ....[167]....
        /*0810*/ 	.word	0xffffffff


	//   ....[168]....
        /*0814*/ 	.word	0xffffffff


	//   ....[169]....
        /*0818*/ 	.word	0xffffffff


	//   ....[170]....
        /*081c*/ 	.word	0xffffffff


	//   ....[171]....
        /*0820*/ 	.word	0xffffffff


	//   ....[172]....
        /*0824*/ 	.word	0xffffffff


	//   ....[173]....
        /*0828*/ 	.word	0xffffffff


	//   ....[174]....
        /*082c*/ 	.word	0xffffffff


	//   ....[175]....
        /*0830*/ 	.word	0xffffffff


	//   ....[176]....
        /*0834*/ 	.word	0xffffffff


	//   ....[177]....
        /*0838*/ 	.word	0xffffffff


	//   ....[178]....
        /*083c*/ 	.word	0xffffffff


	//   ....[179]....
        /*0840*/ 	.word	0xffffffff


	//   ....[180]....
        /*0844*/ 	.word	0xffffffff


	//   ....[181]....
        /*0848*/ 	.word	0xffffffff


	//   ....[182]....
        /*084c*/ 	.word	0xffffffff


	//   ....[183]....
        /*0850*/ 	.word	0xffffffff


	//   ....[184]....
        /*0854*/ 	.word	0xffffffff


	//   ....[185]....
        /*0858*/ 	.word	0xffffffff


	//   ....[186]....
        /*085c*/ 	.word	0xffffffff


	//   ....[187]....
        /*0860*/ 	.word	0xffffffff


	//   ....[188]....
        /*0864*/ 	.word	0xffffffff


	//   ....[189]....
        /*0868*/ 	.word	0xffffffff


	//   ....[190]....
        /*086c*/ 	.word	0xffffffff


	//   ....[191]....
        /*0870*/ 	.word	0xffffffff


	//   ....[192]....
        /*0874*/ 	.word	0xffffffff


	//   ....[193]....
        /*0878*/ 	.word	0xffffffff


	//   ....[194]....
        /*087c*/ 	.word	0xffffffff


	//   ....[195]....
        /*0880*/ 	.word	0xffffffff


	//   ....[196]....
        /*0884*/ 	.word	0xffffffff


	//   ....[197]....
        /*0888*/ 	.word	0xffffffff


	//   ....[198]....
        /*088c*/ 	.word	0xffffffff


	//   ....[199]....
        /*0890*/ 	.word	0xffffffff


	//   ....[200]....
        /*0894*/ 	.word	0xffffffff


	//   ....[201]....
        /*0898*/ 	.word	0xffffffff


	//   ....[202]....
        /*089c*/ 	.word	0xffffffff


	//   ....[203]....
        /*08a0*/ 	.word	0xffffffff


	//   ....[204]....
        /*08a4*/ 	.word	0xffffffff


	//   ....[205]....
        /*08a8*/ 	.word	0xffffffff


	//   ....[206]....
        /*08ac*/ 	.word	0xffffffff


	//   ....[207]....
        /*08b0*/ 	.word	0xffffffff


	//   ....[208]....
        /*08b4*/ 	.word	0xffffffff


	//   ....[209]....
        /*08b8*/ 	.word	0xffffffff


	//   ....[210]....
        /*08bc*/ 	.word	0xffffffff


	//   ....[211]....
        /*08c0*/ 	.word	0xffffffff


	//   ....[212]....
        /*08c4*/ 	.word	0xffffffff


	//   ....[213]....
        /*08c8*/ 	.word	0xffffffff


	//   ....[214]....
        /*08cc*/ 	.word	0xffffffff


	//   ....[215]....
        /*08d0*/ 	.word	0x0500000f


	//   ....[216]....
        /*08d4*/ 	.word	0x0500000f


	//   ....[217]....
        /*08d8*/ 	.word	0x0500000f


	//   ....[218]....
        /*08dc*/ 	.word	0x0500000f


	//   ....[219]....
        /*08e0*/ 	.word	0x0500000f


	//   ....[220]....
        /*08e4*/ 	.word	0x0500000f


	//   ....[221]....
        /*08e8*/ 	.word	0x0500000f


	//   ....[222]....
        /*08ec*/ 	.word	0x0500000f


	//   ....[223]....
        /*08f0*/ 	.word	0x0500000f


	//   ....[224]....
        /*08f4*/ 	.word	0x0500000f


	//   ....[225]....
        /*08f8*/ 	.word	0x0500000f


	//   ....[226]....
        /*08fc*/ 	.word	0x0500000f


	//   ....[227]....
        /*0900*/ 	.word	0x0500000f


	//   ....[228]....
        /*0904*/ 	.word	0x0500000f


	//   ....[229]....
        /*0908*/ 	.word	0x0500000f


	//   ....[230]....
        /*090c*/ 	.word	0x0500000f


	//   ....[231]....
        /*0910*/ 	.word	0x0500000f


	//   ....[232]....
        /*0914*/ 	.word	0x0500000f


	//   ....[233]....
        /*0918*/ 	.word	0x0500000f


	//   ....[234]....
        /*091c*/ 	.word	0x0500000f


	//   ....[235]....
        /*0920*/ 	.word	0x0500000f


	//   ....[236]....
        /*0924*/ 	.word	0x0500000f


	//   ....[237]....
        /*0928*/ 	.word	0x0500000f


	//   ....[238]....
        /*092c*/ 	.word	0x0500000f


	//   ....[239]....
        /*0930*/ 	.word	0x0500000f


	//   ....[240]....
        /*0934*/ 	.word	0x0500000f


	//   ....[241]....
        /*0938*/ 	.word	0x0500000f


	//   ....[242]....
        /*093c*/ 	.word	0x0500000f


	//   ....[243]....
        /*0940*/ 	.word	0x0500000f


	//   ....[244]....
        /*0944*/ 	.word	0x0500000f


	//   ....[245]....
        /*0948*/ 	.word	0x0500000f


	//   ....[246]....
        /*094c*/ 	.word	0x0500000f


	//   ....[247]....
        /*0950*/ 	.word	0x0500000f


	//   ....[248]....
        /*0954*/ 	.word	0x0500000f


	//   ....[249]....
        /*0958*/ 	.word	0x0500000f


	//   ....[250]....
        /*095c*/ 	.word	0x0500000f


	//   ....[251]....
        /*0960*/ 	.word	0x0500000f


	//   ....[252]....
        /*0964*/ 	.word	0x0500000f


	//   ....[253]....
        /*0968*/ 	.word	0x0500000f


	//   ....[254]....
        /*096c*/ 	.word	0x0500000f


	//   ....[255]....
        /*0970*/ 	.word	0x0500000f


	//   ....[0]....
        /*0974*/ 	.word	0x0500000f


	//   ....[1]....
        /*0978*/ 	.word	0x0500000f


	//   ....[2]....
        /*097c*/ 	.word	0x0500000f


	//   ....[3]....
        /*0980*/ 	.word	0x0500000f


	//   ....[4]....
        /*0984*/ 	.word	0x0500000f


	//   ....[5]....
        /*0988*/ 	.word	0x0500000f


	//   ....[6]....
        /*098c*/ 	.word	0x0500000f


	//   ....[7]....
        /*0990*/ 	.word	0x0500000f


	//   ....[8]....
        /*0994*/ 	.word	0x0500000f


	//   ....[9]....
        /*0998*/ 	.word	0x0500000f


	//   ....[10]....
        /*099c*/ 	.word	0x0500000f


	//   ....[11]....
        /*09a0*/ 	.word	0x0500000f


	//   ....[12]....
        /*09a4*/ 	.word	0x0500000f


	//   ....[13]....
        /*09a8*/ 	.word	0x0500000f


	//   ....[14]....
        /*09ac*/ 	.word	0x0500000f


	//   ....[15]....
        /*09b0*/ 	.word	0x0500000f


	//   ....[16]....
        /*09b4*/ 	.word	0x0500000f


	//   ....[17]....
        /*09b8*/ 	.word	0x0500000f


	//   ....[18]....
        /*09bc*/ 	.word	0x0500000f


	//   ....[19]....
        /*09c0*/ 	.word	0x0500000f


	//   ....[20]....
        /*09c4*/ 	.word	0x0500000f


	//   ....[21]....
        /*09c8*/ 	.word	0x0500000f


	//   ....[22]....
        /*09cc*/ 	.word	0x0500000f


	//   ....[23]....
        /*09d0*/ 	.word	0x0500000f


	//   ....[24]....
        /*09d4*/ 	.word	0x0500000f


	//   ....[25]....
        /*09d8*/ 	.word	0x0500000f


	//   ....[26]....
        /*09dc*/ 	.word	0x0500000f


	//   ....[27]....
        /*09e0*/ 	.word	0x0500000f


	//   ....[28]....
        /*09e4*/ 	.word	0x0500000f


	//   ....[29]....
        /*09e8*/ 	.word	0x0500000f


	//   ....[30]....
        /*09ec*/ 	.word	0x0500000f


	//   ....[31]....
        /*09f0*/ 	.word	0x0500000f


	//   ....[32]....
        /*09f4*/ 	.word	0x0500000f


	//   ....[33]....
        /*09f8*/ 	.word	0x0500000f


	//   ....[34]....
        /*09fc*/ 	.word	0x0500000f


	//   ....[35]....
        /*0a00*/ 	.word	0x0500000f


	//   ....[36]....
        /*0a04*/ 	.word	0x0500000f


	//   ....[37]....
        /*0a08*/ 	.word	0x0500000f


	//   ....[38]....
        /*0a0c*/ 	.word	0x0500000f


	//   ....[39]....
        /*0a10*/ 	.word	0x0500000f


	//   ....[40]....
        /*0a14*/ 	.word	0x0500000f


	//   ....[41]....
        /*0a18*/ 	.word	0x0500000f


	//   ....[42]....
        /*0a1c*/ 	.word	0x0500000f


	//   ....[43]....
        /*0a20*/ 	.word	0x0500000f


	//   ....[44]....
        /*0a24*/ 	.word	0x0500000f


	//   ....[45]....
        /*0a28*/ 	.word	0x0500000f


	//   ....[46]....
        /*0a2c*/ 	.word	0x0500000f


	//   ....[47]....
        /*0a30*/ 	.word	0x0500000f


	//   ....[48]....
        /*0a34*/ 	.word	0x0500000f


	//   ....[49]....
        /*0a38*/ 	.word	0x0500000f


	//   ....[50]....
        /*0a3c*/ 	.word	0x0500000f


	//   ....[51]....
        /*0a40*/ 	.word	0x0500000f


	//   ....[52]....
        /*0a44*/ 	.word	0x0500000f


	//   ....[53]....
        /*0a48*/ 	.word	0x0500000f


	//   ....[54]....
        /*0a4c*/ 	.word	0x0500000f


	//   ....[55]....
        /*0a50*/ 	.word	0x0500000f


	//   ....[56]....
        /*0a54*/ 	.word	0x0500000f


	//   ....[57]....
        /*0a58*/ 	.word	0x0500000f


	//   ....[58]....
        /*0a5c*/ 	.word	0x0500000f


	//   ....[59]....
        /*0a60*/ 	.word	0x0500000f


	//   ....[60]....
        /*0a64*/ 	.word	0x0500000f


	//   ....[61]....
        /*0a68*/ 	.word	0x0500000f


	//   ....[62]....
        /*0a6c*/ 	.word	0x0500000f


	//   ....[63]....
        /*0a70*/ 	.word	0x0500000f


	//   ....[64]....
        /*0a74*/ 	.word	0x0500000f


	//   ....[65]....
        /*0a78*/ 	.word	0x0500000f


	//   ....[66]....
        /*0a7c*/ 	.word	0x0500000f


	//   ....[67]....
        /*0a80*/ 	.word	0x0500000f


	//   ....[68]....
        /*0a84*/ 	.word	0x0500000f


	//   ....[69]....
        /*0a88*/ 	.word	0x0500000f


	//   ....[70]....
        /*0a8c*/ 	.word	0x0500000f


	//   ....[71]....
        /*0a90*/ 	.word	0x0500000f


	//   ....[72]....
        /*0a94*/ 	.word	0x0500000f


	//   ....[73]....
        /*0a98*/ 	.word	0x0500000f


	//   ....[74]....
        /*0a9c*/ 	.word	0x0500000f


	//   ....[75]....
        /*0aa0*/ 	.word	0x0500000f


	//   ....[76]....
        /*0aa4*/ 	.word	0x0500000f


	//   ....[77]....
        /*0aa8*/ 	.word	0x0500000f


	//   ....[78]....
        /*0aac*/ 	.word	0x0500000f


	//   ....[79]....
        /*0ab0*/ 	.word	0x0500000f


	//   ....[80]....
        /*0ab4*/ 	.word	0x0500000f


	//   ....[81]....
        /*0ab8*/ 	.word	0x0500000f


	//   ....[82]....
        /*0abc*/ 	.word	0x0500000f


	//   ....[83]....
        /*0ac0*/ 	.word	0x0500000f


	//   ....[84]....
        /*0ac4*/ 	.word	0x0500000f


	//   ....[85]....
        /*0ac8*/ 	.word	0x0500000f


	//   ....[86]....
        /*0acc*/ 	.word	0x0500000f


	//   ....[87]....
        /*0ad0*/ 	.word	0x0500000f


	//   ....[88]....
        /*0ad4*/ 	.word	0x0500000f


	//   ....[89]....
        /*0ad8*/ 	.word	0x0500000f


	//   ....[90]....
        /*0adc*/ 	.word	0x0500000f


	//   ....[91]....
        /*0ae0*/ 	.word	0x0500000f


	//   ....[92]....
        /*0ae4*/ 	.word	0x0500000f


	//   ....[93]....
        /*0ae8*/ 	.word	0x0500000f


	//   ....[94]....
        /*0aec*/ 	.word	0x0500000f


	//   ....[95]....
        /*0af0*/ 	.word	0x0500000f


	//   ....[96]....
        /*0af4*/ 	.word	0x0500000f


	//   ....[97]....
        /*0af8*/ 	.word	0x0500000f


	//   ....[98]....
        /*0afc*/ 	.word	0x0500000f


	//   ....[99]....
        /*0b00*/ 	.word	0x0500000f


	//   ....[100]....
        /*0b04*/ 	.word	0x0500000f


	//   ....[101]....
        /*0b08*/ 	.word	0x0500000f


	//   ....[102]....
        /*0b0c*/ 	.word	0x0500000f


	//   ....[103]....
        /*0b10*/ 	.word	0x0500000f


	//   ....[104]....
        /*0b14*/ 	.word	0x0500000f


	//   ....[105]....
        /*0b18*/ 	.word	0x0500000f


	//   ....[106]....
        /*0b1c*/ 	.word	0x0500000f


	//   ....[107]....
        /*0b20*/ 	.word	0x0500000f


	//   ....[108]....
        /*0b24*/ 	.word	0x0500000f


	//   ....[109]....
        /*0b28*/ 	.word	0x0500000f


	//   ....[110]....
        /*0b2c*/ 	.word	0x0500000f


	//   ....[111]....
        /*0b30*/ 	.word	0x0500000f


	//   ....[112]....
        /*0b34*/ 	.word	0x0500000f


	//   ....[113]....
        /*0b38*/ 	.word	0x0500000f


	//   ....[114]....
        /*0b3c*/ 	.word	0x0500000f


	//   ....[115]....
        /*0b40*/ 	.word	0x0500000f


	//   ....[116]....
        /*0b44*/ 	.word	0x0500000f


	//----- nvinfo : EIATTR_COOP_GROUP_INSTR_OFFSETS
	.align		4
.L_231:
        /*0b48*/ 	.byte	0x04, 0x28
        /*0b4a*/ 	.short	(.L_233 - .L_232)


	//   ....[0]....
.L_232:
        /*0b4c*/ 	.word	0x00000070


	//   ....[1]....
        /*0b50*/ 	.word	0x00000140


	//   ....[2]....
        /*0b54*/ 	.word	0x00000190


	//   ....[3]....
        /*0b58*/ 	.word	0x000003c0


	//   ....[4]....
        /*0b5c*/ 	.word	0x00000520


	//   ....[5]....
        /*0b60*/ 	.word	0x00000640


	//   ....[6]....
        /*0b64*/ 	.word	0x000007a0


	//   ....[7]....
        /*0b68*/ 	.word	0x000031a0


	//   ....[8]....
        /*0b6c*/ 	.word	0x000031b0


	//   ....[9]....
        /*0b70*/ 	.word	0x00003920


	//   ....[10]....
        /*0b74*/ 	.word	0x00003930


	//   ....[11]....
        /*0b78*/ 	.word	0x00004720


	//   ....[12]....
        /*0b7c*/ 	.word	0x00004730


	//   ....[13]....
        /*0b80*/ 	.word	0x00004f50


	//   ....[14]....
        /*0b84*/ 	.word	0x00004f60


	//   ....[15]....
        /*0b88*/ 	.word	0x000059f0


	//   ....[16]....
        /*0b8c*/ 	.word	0x00005a00


	//   ....[17]....
        /*0b90*/ 	.word	0x00005b20


	//   ....[18]....
        /*0b94*/ 	.word	0x00005b30


	//   ....[19]....
        /*0b98*/ 	.word	0x00005ed0


	//   ....[20]....
        /*0b9c*/ 	.word	0x00005ef0


	//   ....[21]....
        /*0ba0*/ 	.word	0x00006010


	//   ....[22]....
        /*0ba4*/ 	.word	0x00006030


	//   ....[23]....
        /*0ba8*/ 	.word	0x00006b40


	//   ....[24]....
        /*0bac*/ 	.word	0x00007350


	//   ....[25]....
        /*0bb0*/ 	.word	0x00007360


	//   ....[26]....
        /*0bb4*/ 	.word	0x00007370


	//   ....[27]....
        /*0bb8*/ 	.word	0x00007380


	//   ....[28]....
        /*0bbc*/ 	.word	0x000076b0


	//   ....[29]....
        /*0bc0*/ 	.word	0x000076c0


	//   ....[30]....
        /*0bc4*/ 	.word	0x000076d0


	//   ....[31]....
        /*0bc8*/ 	.word	0x000076e0


	//   ....[32]....
        /*0bcc*/ 	.word	0x00008b10


	//   ....[33]....
        /*0bd0*/ 	.word	0x00008b30


	//   ....[34]....
        /*0bd4*/ 	.word	0x00008b40


	//   ....[35]....
        /*0bd8*/ 	.word	0x00008b50


	//   ....[36]....
        /*0bdc*/ 	.word	0x00008c40


	//   ....[37]....
        /*0be0*/ 	.word	0x00008c60


	//   ....[38]....
        /*0be4*/ 	.word	0x00008cf0


	//   ....[39]....
        /*0be8*/ 	.word	0x00008d20


	//   ....[40]....
        /*0bec*/ 	.word	0x0000a510


	//   ....[41]....
        /*0bf0*/ 	.word	0x0000b290


	//   ....[42]....
        /*0bf4*/ 	.word	0x0000ba00


	//   ....[43]....
        /*0bf8*/ 	.word	0x0000bb00


	//   ....[44]....
        /*0bfc*/ 	.word	0x0000c2f0


	//   ....[45]....
        /*0c00*/ 	.word	0x0000c360


	//   ....[46]....
        /*0c04*/ 	.word	0x0000dc80


	//   ....[47]....
        /*0c08*/ 	.word	0x0000dea0


	//   ....[48]....
        /*0c0c*/ 	.word	0x0000ee90


	//   ....[49]....
        /*0c10*/ 	.word	0x0000eec0


	//   ....[50]....
        /*0c14*/ 	.word	0x0000f450


	//   ....[51]....
        /*0c18*/ 	.word	0x0000f4a0


	//   ....[52]....
        /*0c1c*/ 	.word	0x00011390


	//   ....[53]....
        /*0c20*/ 	.word	0x000113d0


	//   ....[54]....
        /*0c24*/ 	.word	0x00011410


	//   ....[55]....
        /*0c28*/ 	.word	0x00011460


	//   ....[56]....
        /*0c2c*/ 	.word	0x00013030


	//   ....[57]....
        /*0c30*/ 	.word	0x00013250


	//   ....[58]....
        /*0c34*/ 	.word	0x000141a0


	//   ....[59]....
        /*0c38*/ 	.word	0x00014370


	//   ....[60]....
        /*0c3c*/ 	.word	0x000146a0


	//   ....[61]....
        /*0c40*/ 	.word	0x000146f0


	//   ....[62]....
        /*0c44*/ 	.word	0x000157a0


	//   ....[63]....
        /*0c48*/ 	.word	0x000157d0


	//   ....[64]....
        /*0c4c*/ 	.word	0x00015890


	//   ....[65]....
        /*0c50*/ 	.word	0x00015b80


	//   ....[66]....
        /*0c54*/ 	.word	0x000168d0


	//   ....[67]....
        /*0c58*/ 	.word	0x000168f0


	//   ....[68]....
        /*0c5c*/ 	.word	0x00016900


	//   ....[69]....
        /*0c60*/ 	.word	0x00016910


	//   ....[70]....
        /*0c64*/ 	.word	0x00016e60


	//   ....[71]....
        /*0c68*/ 	.word	0x00016ea0


	//   ....[72]....
        /*0c6c*/ 	.word	0x00016ed0


	//   ....[73]....
        /*0c70*/ 	.word	0x00016f00


	//   ....[74]....
        /*0c74*/ 	.word	0x00016f20


	//   ....[75]....
        /*0c78*/ 	.word	0x00016f30


	//   ....[76]....
        /*0c7c*/ 	.word	0x00016f70


	//   ....[77]....
        /*0c80*/ 	.word	0x00016fa0


	//   ....[78]....
        /*0c84*/ 	.word	0x00017450


	//   ....[79]....
        /*0c88*/ 	.word	0x00017460


	//   ....[80]....
        /*0c8c*/ 	.word	0x000176e0


	//   ....[81]....
        /*0c90*/ 	.word	0x000176f0


	//   ....[82]....
        /*0c94*/ 	.word	0x000181b0


	//   ....[83]....
        /*0c98*/ 	.word	0x000181e0


	//   ....[84]....
        /*0c9c*/ 	.word	0x00018200


	//   ....[85]....
        /*0ca0*/ 	.word	0x00018230


	//   ....[86]....
        /*0ca4*/ 	.word	0x00018260


	//   ....[87]....
        /*0ca8*/ 	.word	0x00018270


	//   ....[88]....
        /*0cac*/ 	.word	0x000182a0


	//   ....[89]....
        /*0cb0*/ 	.word	0x00018310


	//   ....[90]....
        /*0cb4*/ 	.word	0x00018440


	//   ....[91]....
        /*0cb8*/ 	.word	0x00018640


	//   ....[92]....
        /*0cbc*/ 	.word	0x00018670


	//   ....[93]....
        /*0cc0*/ 	.word	0x000186a0


	//   ....[94]....
        /*0cc4*/ 	.word	0x000186d0


	//   ....[95]....
        /*0cc8*/ 	.word	0x00018700


	//   ....[96]....
        /*0ccc*/ 	.word	0x00018730


	//   ....[97]....
        /*0cd0*/ 	.word	0x000188c0


	//   ....[98]....
        /*0cd4*/ 	.word	0x000188f0


	//   ....[99]....
        /*0cd8*/ 	.word	0x00018920


	//   ....[100]....
        /*0cdc*/ 	.word	0x00018950


	//   ....[101]....
        /*0ce0*/ 	.word	0x00018980


	//   ....[102]....
        /*0ce4*/ 	.word	0x000189b0


	//   ....[103]....
        /*0ce8*/ 	.word	0x00018a40


	//   ....[104]....
        /*0cec*/ 	.word	0x00018a70


	//   ....[105]....
        /*0cf0*/ 	.word	0x00018a80


	//   ....[106]....
        /*0cf4*/ 	.word	0x00018ac0


	//   ....[107]....
        /*0cf8*/ 	.word	0x0001a290


	//   ....[108]....
        /*0cfc*/ 	.word	0x0001c170


	//   ....[109]....
        /*0d00*/ 	.word	0x0001c190


	//   ....[110]....
        /*0d04*/ 	.word	0x0001c220


	//   ....[111]....
        /*0d08*/ 	.word	0x0001c240


	//   ....[112]....
        /*0d0c*/ 	.word	0x0001c2c0


	//   ....[113]....
        /*0d10*/ 	.word	0x0001c2e0


	//   ....[114]....
        /*0d14*/ 	.word	0x0001c360


	//   ....[115]....
        /*0d18*/ 	.word	0x0001c380


	//   ....[116]....
        /*0d1c*/ 	.word	0x0001c400


	//   ....[117]....
        /*0d20*/ 	.word	0x0001c420


	//   ....[118]....
        /*0d24*/ 	.word	0x0001c4a0


	//   ....[119]....
        /*0d28*/ 	.word	0x0001c4c0


	//   ....[120]....
        /*0d2c*/ 	.word	0x0001c540


	//   ....[121]....
        /*0d30*/ 	.word	0x0001c560


	//   ....[122]....
        /*0d34*/ 	.word	0x0001c570


	//   ....[123]....
        /*0d38*/ 	.word	0x0001c580


	//   ....[124]....
        /*0d3c*/ 	.word	0x0001ce80


	//   ....[125]....
        /*0d40*/ 	.word	0x0001ceb0


	//   ....[126]....
        /*0d44*/ 	.word	0x0001ced0


	//   ....[127]....
        /*0d48*/ 	.word	0x0001cf50


	//   ....[128]....
        /*0d4c*/ 	.word	0x0001cf70


	//   ....[129]....
        /*0d50*/ 	.word	0x0001cff0


	//   ....[130]....
        /*0d54*/ 	.word	0x0001d010


	//   ....[131]....
        /*0d58*/ 	.word	0x0001d090


	//   ....[132]....
        /*0d5c*/ 	.word	0x0001d0b0


	//   ....[133]....
        /*0d60*/ 	.word	0x0001d130


	//   ....[134]....
        /*0d64*/ 	.word	0x0001d150


	//   ....[135]....
        /*0d68*/ 	.word	0x0001d1d0


	//   ....[136]....
        /*0d6c*/ 	.word	0x0001d1f0


	//   ....[137]....
        /*0d70*/ 	.word	0x0001d270


	//   ....[138]....
        /*0d74*/ 	.word	0x0001d290


	//   ....[139]....
        /*0d78*/ 	.word	0x0001d2a0


	//   ....[140]....
        /*0d7c*/ 	.word	0x0001d310


	//   ....[141]....
        /*0d80*/ 	.word	0x0001d360


	//   ....[142]....
        /*0d84*/ 	.word	0x0001d410


	//   ....[143]....
        /*0d88*/ 	.word	0x0001d420


	//   ....[144]....
        /*0d8c*/ 	.word	0x0001d490


	//   ....[145]....
        /*0d90*/ 	.word	0x0001d4a0


	//   ....[146]....
        /*0d94*/ 	.word	0x0001d4b0


	//   ....[147]....
        /*0d98*/ 	.word	0x0001d4c0


	//   ....[148]....
        /*0d9c*/ 	.word	0x0001dca0


	//   ....[149]....
        /*0da0*/ 	.word	0x0001dcc0


	//   ....[150]....
        /*0da4*/ 	.word	0x0001dd30


	//   ....[151]....
        /*0da8*/ 	.word	0x0001dd40


	//   ....[152]....
        /*0dac*/ 	.word	0x0001dd80


	//   ....[153]....
        /*0db0*/ 	.word	0x0001dd90


	//   ....[154]....
        /*0db4*/ 	.word	0x0001ddd0


	//   ....[155]....
        /*0db8*/ 	.word	0x0001dde0


	//   ....[156]....
        /*0dbc*/ 	.word	0x0001de20


	//   ....[157]....
        /*0dc0*/ 	.word	0x0001de30


	//   ....[158]....
        /*0dc4*/ 	.word	0x0001de70


	//   ....[159]....
        /*0dc8*/ 	.word	0x0001de80


	//   ....[160]....
        /*0dcc*/ 	.word	0x0001dec0


	//   ....[161]....
        /*0dd0*/ 	.word	0x0001ded0


	//   ....[162]....
        /*0dd4*/ 	.word	0x0001dee0


	//   ....[163]....
        /*0dd8*/ 	.word	0x0001df20


	//   ....[164]....
        /*0ddc*/ 	.word	0x0001e1d0


	//   ....[165]....
        /*0de0*/ 	.word	0x0001e200


	//   ....[166]....
        /*0de4*/ 	.word	0x0001e260


	//   ....[167]....
        /*0de8*/ 	.word	0x0001e270


	//   ....[168]....
        /*0dec*/ 	.word	0x0001e2c0


	//   ....[169]....
        /*0df0*/ 	.word	0x0001e2d0


	//   ....[170]....
        /*0df4*/ 	.word	0x0001e320


	//   ....[171]....
        /*0df8*/ 	.word	0x0001e330


	//   ....[172]....
        /*0dfc*/ 	.word	0x0001e380


	//   ....[173]....
        /*0e00*/ 	.word	0x0001e390


	//   ....[174]....
        /*0e04*/ 	.word	0x0001e3e0


	//   ....[175]....
        /*0e08*/ 	.word	0x0001e3f0


	//   ....[176]....
        /*0e0c*/ 	.word	0x0001e440


	//   ....[177]....
        /*0e10*/ 	.word	0x0001e450


	//   ....[178]....
        /*0e14*/ 	.word	0x0001e460


	//   ....[179]....
        /*0e18*/ 	.word	0x0001e4a0


	//   ....[180]....
        /*0e1c*/ 	.word	0x0001ea80


	//   ....[181]....
        /*0e20*/ 	.word	0x0001eac0


	//   ....[182]....
        /*0e24*/ 	.word	0x0001eae0


	//   ....[183]....
        /*0e28*/ 	.word	0x0001eb20


	//   ....[184]....
        /*0e2c*/ 	.word	0x0001eb40


	//   ....[185]....
        /*0e30*/ 	.word	0x0001eb80


	//   ....[186]....
        /*0e34*/ 	.word	0x0001eba0


	//   ....[187]....
        /*0e38*/ 	.word	0x0001ebe0


	//   ....[188]....
        /*0e3c*/ 	.word	0x0001ec00


	//   ....[189]....
        /*0e40*/ 	.word	0x0001ec40


	//   ....[190]....
        /*0e44*/ 	.word	0x0001ec60


	//   ....[191]....
        /*0e48*/ 	.word	0x0001eca0


	//   ....[192]....
        /*0e4c*/ 	.word	0x0001ecc0


	//   ....[193]....
        /*0e50*/ 	.word	0x0001ed00


	//   ....[194]....
        /*0e54*/ 	.word	0x0001ed20


	//   ....[195]....
        /*0e58*/ 	.word	0x0001ed30


	//   ....[196]....
        /*0e5c*/ 	.word	0x0001f100


	//   ....[197]....
        /*0e60*/ 	.word	0x0001f130


	//   ....[198]....
        /*0e64*/ 	.word	0x0001f190


	//   ....[199]....
        /*0e68*/ 	.word	0x0001f1c0


	//   ....[200]....
        /*0e6c*/ 	.word	0x0001f1f0


	//   ....[201]....
        /*0e70*/ 	.word	0x0001f220


	//   ....[202]....
        /*0e74*/ 	.word	0x0001f250


	//   ....[203]....
        /*0e78*/ 	.word	0x0001f280


	//   ....[204]....
        /*0e7c*/ 	.word	0x0001f420


	//   ....[205]....
        /*0e80*/ 	.word	0x0001f450


	//   ....[206]....
        /*0e84*/ 	.word	0x0001f480


	//   ....[207]....
        /*0e88*/ 	.word	0x0001f4b0


	//   ....[208]....
        /*0e8c*/ 	.word	0x0001f4e0


	//   ....[209]....
        /*0e90*/ 	.word	0x0001f510


	//   ....[210]....
        /*0e94*/ 	.word	0x0001f5d0


	//   ....[211]....
        /*0e98*/ 	.word	0x0001f5f0


	//   ....[212]....
        /*0e9c*/ 	.word	0x0001f610


	//   ....[213]....
        /*0ea0*/ 	.word	0x0001f670


	//   ....[214]....
        /*0ea4*/ 	.word	0x000200a0


	//   ....[215]....
        /*0ea8*/ 	.word	0x000203e0


	//   ....[216]....
        /*0eac*/ 	.word	0x00020470


	//   ....[217]....
        /*0eb0*/ 	.word	0x00020500


	//   ....[218]....
        /*0eb4*/ 	.word	0x00020590


	//   ....[219]....
        /*0eb8*/ 	.word	0x00020670


	//   ....[220]....
        /*0ebc*/ 	.word	0x00020700


	//   ....[221]....
        /*0ec0*/ 	.word	0x000207a0


	//   ....[222]....
        /*0ec4*/ 	.word	0x00020830


	//   ....[223]....
        /*0ec8*/ 	.word	0x00020920


	//   ....[224]....
        /*0ecc*/ 	.word	0x000209b0


	//   ....[225]....
        /*0ed0*/ 	.word	0x00020a50


	//   ....[226]....
        /*0ed4*/ 	.word	0x00020ae0


	//   ....[227]....
        /*0ed8*/ 	.word	0x00020c20


	//   ....[228]....
        /*0edc*/ 	.word	0x00020cd0


	//   ....[229]....
        /*0ee0*/ 	.word	0x00020d60


	//   ....[230]....
        /*0ee4*/ 	.word	0x00020db0


	//   ....[231]....
        /*0ee8*/ 	.word	0x00020e00


	//   ....[232]....
        /*0eec*/ 	.word	0x00020e90


	//   ....[233]....
        /*0ef0*/ 	.word	0x00020f20


	//   ....[234]....
        /*0ef4*/ 	.word	0x00020f70


	//   ....[235]....
        /*0ef8*/ 	.word	0x00020fc0


	//   ....[236]....
        /*0efc*/ 	.word	0x000210b0


	//   ....[237]....
        /*0f00*/ 	.word	0x00021160


	//   ....[238]....
        /*0f04*/ 	.word	0x000211e0


	//   ....[239]....
        /*0f08*/ 	.word	0x00021250


	//   ....[240]....
        /*0f0c*/ 	.word	0x00021380


	//   ....[241]....
        /*0f10*/ 	.word	0x000214a0


	//   ....[242]....
        /*0f14*/ 	.word	0x00021580


	//   ....[243]....
        /*0f18*/ 	.word	0x000215d0


	//   ....[244]....
        /*0f1c*/ 	.word	0x00021930


	//   ....[245]....
        /*0f20*/ 	.word	0x00021990


	//   ....[246]....
        /*0f24*/ 	.word	0x00021a50


	//   ....[247]....
        /*0f28*/ 	.word	0x00021ac0


	//   ....[248]....
        /*0f2c*/ 	.word	0x00021b20


	//   ....[249]....
        /*0f30*/ 	.word	0x00021bd0


	//   ....[250]....
        /*0f34*/ 	.word	0x00021c30


	//   ....[251]....
        /*0f38*/ 	.word	0x00021cc0


	//   ....[252]....
        /*0f3c*/ 	.word	0x00021d40


	//   ....[253]....
        /*0f40*/ 	.word	0x00021d90


	//   ....[254]....
        /*0f44*/ 	.word	0x00021e20


	//   ....[255]....
        /*0f48*/ 	.word	0x00021eb0


	//   ....[0]....
        /*0f4c*/ 	.word	0x00021f50


	//   ....[1]....
        /*0f50*/ 	.word	0x00021ff0


	//   ....[2]....
        /*0f54*/ 	.word	0x00022050


	//   ....[3]....
        /*0f58*/ 	.word	0x000220c0


	//   ....[4]....
        /*0f5c*/ 	.word	0x00022120


	//   ....[5]....
        /*0f60*/ 	.word	0x00022190


	//   ....[6]....
        /*0f64*/ 	.word	0x00022250


	//   ....[7]....
        /*0f68*/ 	.word	0x000222b0


	//   ....[8]....
        /*0f6c*/ 	.word	0x00022370


	//   ....[9]....
        /*0f70*/ 	.word	0x00022650


	//   ....[10]....
        /*0f74*/ 	.word	0x00022740


	//   ....[11]....
        /*0f78*/ 	.word	0x000227e0


	//   ....[12]....
        /*0f7c*/ 	.word	0x00022840


	//   ....[13]....
        /*0f80*/ 	.word	0x00022930


	//   ....[14]....
        /*0f84*/ 	.word	0x000229a0


	//   ....[15]....
        /*0f88*/ 	.word	0x00022a90


	//   ....[16]....
        /*0f8c*/ 	.word	0x00022b00


	//   ....[17]....
        /*0f90*/ 	.word	0x00022bf0


	//   ....[18]....
        /*0f94*/ 	.word	0x00022c60


	//   ....[19]....
        /*0f98*/ 	.word	0x00022d50


	//   ....[20]....
        /*0f9c*/ 	.word	0x00022dc0


	//   ....[21]....
        /*0fa0*/ 	.word	0x00022eb0


	//   ....[22]....
        /*0fa4*/ 	.word	0x00022f20


	//   ....[23]....
        /*0fa8*/ 	.word	0x00023010


	//   ....[24]....
        /*0fac*/ 	.word	0x00023080


	//   ....[25]....
        /*0fb0*/ 	.word	0x00023120


	//   ....[26]....
        /*0fb4*/ 	.word	0x00023210


	//   ....[27]....
        /*0fb8*/ 	.word	0x00023280


	//   ....[28]....
        /*0fbc*/ 	.word	0x000232e0


	//   ....[29]....
        /*0fc0*/ 	.word	0x000233d0


	//   ....[30]....
        /*0fc4*/ 	.word	0x00023430


	//   ....[31]....
        /*0fc8*/ 	.word	0x00023530


	//   ....[32]....
        /*0fcc*/ 	.word	0x00023590


	//   ....[33]....
        /*0fd0*/ 	.word	0x00023690


	//   ....[34]....
        /*0fd4*/ 	.word	0x000236f0


	//   ....[35]....
        /*0fd8*/ 	.word	0x000237f0


	//   ....[36]....
        /*0fdc*/ 	.word	0x00023850


	//   ....[37]....
        /*0fe0*/ 	.word	0x00023950


	//   ....[38]....
        /*0fe4*/ 	.word	0x000239b0


	//   ....[39]....
        /*0fe8*/ 	.word	0x00023ab0


	//   ....[40]....
        /*0fec*/ 	.word	0x00023b10


	//   ....[41]....
        /*0ff0*/ 	.word	0x00023bc0


	//   ....[42]....
        /*0ff4*/ 	.word	0x00023c80


	//   ....[43]....
        /*0ff8*/ 	.word	0x00023d60


	//   ....[44]....
        /*0ffc*/ 	.word	0x00023dc0


	//   ....[45]....
        /*1000*/ 	.word	0x00023ea0


	//   ....[46]....
        /*1004*/ 	.word	0x00023f00


	//   ....[47]....
        /*1008*/ 	.word	0x00023fd0


	//   ....[48]....
        /*100c*/ 	.word	0x00024030


	//   ....[49]....
        /*1010*/ 	.word	0x000240f0


	//   ....[50]....
        /*1014*/ 	.word	0x00024230


	//   ....[51]....
        /*1018*/ 	.word	0x000242e0


	//   ....[52]....
        /*101c*/ 	.word	0x00024360


	//   ....[53]....
        /*1020*/ 	.word	0x00024420


	//   ....[54]....
        /*1024*/ 	.word	0x00024480


	//   ....[55]....
        /*1028*/ 	.word	0x00024530


	//   ....[56]....
        /*102c*/ 	.word	0x00024590


	//   ....[57]....
        /*1030*/ 	.word	0x00024640


	//   ....[58]....
        /*1034*/ 	.word	0x000246a0


	//   ....[59]....
        /*1038*/ 	.word	0x00024750


	//   ....[60]....
        /*103c*/ 	.word	0x000247b0


	//   ....[61]....
        /*1040*/ 	.word	0x00024860


	//   ....[62]....
        /*1044*/ 	.word	0x000248c0


	//   ....[63]....
        /*1048*/ 	.word	0x00024970


	//   ....[64]....
        /*104c*/ 	.word	0x000249d0


	//   ....[65]....
        /*1050*/ 	.word	0x00024a80


	//   ....[66]....
        /*1054*/ 	.word	0x00024b70


	//   ....[67]....
        /*1058*/ 	.word	0x00024c20


	//   ....[68]....
        /*105c*/ 	.word	0x00024c80


	//   ....[69]....
        /*1060*/ 	.word	0x00024d40


	//   ....[70]....
        /*1064*/ 	.word	0x00024da0


	//   ....[71]....
        /*1068*/ 	.word	0x00024e60


	//   ....[72]....
        /*106c*/ 	.word	0x00024ec0


	//   ....[73]....
        /*1070*/ 	.word	0x00024f80


	//   ....[74]....
        /*1074*/ 	.word	0x00024fe0


	//   ....[75]....
        /*1078*/ 	.word	0x000250a0


	//   ....[76]....
        /*107c*/ 	.word	0x00025100


	//   ....[77]....
        /*1080*/ 	.word	0x000251c0


	//   ....[78]....
        /*1084*/ 	.word	0x00025220


	//   ....[79]....
        /*1088*/ 	.word	0x000252e0


	//   ....[80]....
        /*108c*/ 	.word	0x00025340


	//   ....[81]....
        /*1090*/ 	.word	0x000253f0


	//   ....[82]....
        /*1094*/ 	.word	0x000254e0


	//   ....[83]....
        /*1098*/ 	.word	0x00025590


	//   ....[84]....
        /*109c*/ 	.word	0x00025600


	//   ....[85]....
        /*10a0*/ 	.word	0x000256b0


	//   ....[86]....
        /*10a4*/ 	.word	0x00025710


	//   ....[87]....
        /*10a8*/ 	.word	0x000257c0


	//   ....[88]....
        /*10ac*/ 	.word	0x00025820


	//   ....[89]....
        /*10b0*/ 	.word	0x000258d0


	//   ....[90]....
        /*10b4*/ 	.word	0x00025930


	//   ....[91]....
        /*10b8*/ 	.word	0x000259e0


	//   ....[92]....
        /*10bc*/ 	.word	0x00025a40


	//   ....[93]....
        /*10c0*/ 	.word	0x00025af0


	//   ....[94]....
        /*10c4*/ 	.word	0x00025b50


	//   ....[95]....
        /*10c8*/ 	.word	0x00025c00


	//   ....[96]....
        /*10cc*/ 	.word	0x00025c60


	//   ....[97]....
        /*10d0*/ 	.word	0x00025d00


	//   ....[98]....
        /*10d4*/ 	.word	0x00025d90


	//   ....[99]....
        /*10d8*/ 	.word	0x00025e30


	//   ....[100]....
        /*10dc*/ 	.word	0x00025fa0


	//   ....[101]....
        /*10e0*/ 	.word	0x00026010


	//   ....[102]....
        /*10e4*/ 	.word	0x00026080


	//   ....[103]....
        /*10e8*/ 	.word	0x000260f0


	//   ....[104]....
        /*10ec*/ 	.word	0x00026160


	//   ....[105]....
        /*10f0*/ 	.word	0x000261e0


	//   ....[106]....
        /*10f4*/ 	.word	0x00026260


	//   ....[107]....
        /*10f8*/ 	.word	0x000262f0


	//   ....[108]....
        /*10fc*/ 	.word	0x00026360


	//   ....[109]....
        /*1100*/ 	.word	0x000263d0


	//   ....[110]....
        /*1104*/ 	.word	0x00026440


	//   ....[111]....
        /*1108*/ 	.word	0x000264c0


	//   ....[112]....
        /*110c*/ 	.word	0x00026530


	//   ....[113]....
        /*1110*/ 	.word	0x000265e0


	//   ....[114]....
        /*1114*/ 	.word	0x00026630


	//   ....[115]....
        /*1118*/ 	.word	0x000266c0


	//   ....[116]....
        /*111c*/ 	.word	0x000267f0


	//----- nvinfo : EIATTR_REG_RECONFIG
	.align		4
.L_233:
        /*1120*/ 	.byte	0x01, 0x54
	.zero		2


	//----- nvinfo : EIATTR_SYSCALL_OFFSETS
	.align		4
        /*1124*/ 	.byte	0x04, 0x46
        /*1126*/ 	.short	(.L_235 - .L_234)


	//   ....[0]....
.L_234:
        /*1128*/ 	.word	0x00001e50


	//   ....[1]....
        /*112c*/ 	.word	0x00001fa0


	//   ....[2]....
        /*1130*/ 	.word	0x00006d10


	//   ....[3]....
        /*1134*/ 	.word	0x00007030


	//   ....[4]....
        /*1138*/ 	.word	0x0001b800


	//   ....[5]....
        /*113c*/ 	.word	0x0001b950


	//   ....[6]....
        /*1140*/ 	.word	0x0001ba40


	//   ....[7]....
        /*1144*/ 	.word	0x0001c9a0


	//----- nvinfo : EIATTR_MBARRIER_INSTR_OFFSETS
	.align		4
.L_235:
        /*1148*/ 	.byte	0x04, 0x39
        /*114a*/ 	.short	(.L_237 - .L_236)


	//   ....[0]....
.L_236:
        /*114c*/ 	.word	0x00000270
        /*1150*/ 	.word	0x000000ff
        /*1154*/ 	.word	0x00016800
        /*1158*/ 	.short	0x0100
        /*115a*/ 	.byte	0x08
	.zero		1


	//   ....[1]....
        /*115c*/ 	.word	0x00000280
        /*1160*/ 	.word	0x000000ff
        /*1164*/ 	.word	0x00016820
        /*1168*/ 	.short	0x0100
        /*116a*/ 	.byte	0x08
	.zero		1


	//   ....[2]....
        /*116c*/ 	.word	0x00000370
        /*1170*/ 	.word	0x000000ff
        /*1174*/ 	.word	0x00016830
        /*1178*/ 	.short	0x0100
        /*117a*/ 	.byte	0x08
	.zero		1


	//   ....[3]....
        /*117c*/ 	.word	0x00000380
        /*1180*/ 	.word	0x000000ff
        /*1184*/ 	.word	0x00016840
        /*1188*/ 	.short	0x0100
        /*118a*/ 	.byte	0x08
	.zero		1


	//   ....[4]....
        /*118c*/ 	.word	0x00000390
        /*1190*/ 	.word	0x000000ff
        /*1194*/ 	.word	0x00016838
        /*1198*/ 	.short	0x0100
        /*119a*/ 	.byte	0x08
	.zero		1


	//   ....[5]....
        /*119c*/ 	.word	0x000003a0
        /*11a0*/ 	.word	0x000000ff
        /*11a4*/ 	.word	0x00016848
        /*11a8*/ 	.short	0x0100
        /*11aa*/ 	.byte	0x08
	.zero		1


	//   ....[6]....
        /*11ac*/ 	.word	0x000004d0
        /*11b0*/ 	.word	0x000000ff
        /*11b4*/ 	.word	0x00016850
        /*11b8*/ 	.short	0x0100
        /*11ba*/ 	.byte	0x08
	.zero		1


	//   ....[7]....
        /*11bc*/ 	.word	0x000004e0
        /*11c0*/ 	.word	0x000000ff
        /*11c4*/ 	.word	0x00016860
        /*11c8*/ 	.short	0x0100
        /*11ca*/ 	.byte	0x08
	.zero		1


	//   ....[8]....
        /*11cc*/ 	.word	0x000004f0
        /*11d0*/ 	.word	0x000000ff
        /*11d4*/ 	.word	0x00016858
        /*11d8*/ 	.short	0x0100
        /*11da*/ 	.byte	0x08
	.zero		1


	//   ....[9]....
        /*11dc*/ 	.word	0x00000500
        /*11e0*/ 	.word	0x000000ff
        /*11e4*/ 	.word	0x00016868
        /*11e8*/ 	.short	0x0100
        /*11ea*/ 	.byte	0x08
	.zero		1


	//   ....[10]....
        /*11ec*/ 	.word	0x000005f0
        /*11f0*/ 	.word	0x000000ff
        /*11f4*/ 	.word	0x00016870
        /*11f8*/ 	.short	0x0100
        /*11fa*/ 	.byte	0x06
	.zero		1


	//   ....[11]....
        /*11fc*/ 	.word	0x00000600
        /*1200*/ 	.word	0x000000ff
        /*1204*/ 	.word	0x00016880
        /*1208*/ 	.short	0x0100
        /*120a*/ 	.byte	0x06
	.zero		1


	//   ....[12]....
        /*120c*/ 	.word	0x00000610
        /*1210*/ 	.word	0x000000ff
        /*1214*/ 	.word	0x00016878
        /*1218*/ 	.short	0x0100
        /*121a*/ 	.byte	0x06
	.zero		1


	//   ....[13]....
        /*121c*/ 	.word	0x00000620
        /*1220*/ 	.word	0x000000ff
        /*1224*/ 	.word	0x00016888
        /*1228*/ 	.short	0x0100
        /*122a*/ 	.byte	0x06
	.zero		1


	//   ....[14]....
        /*122c*/ 	.word	0x00000750
        /*1230*/ 	.word	0x000000ff
        /*1234*/ 	.word	0x00016890
        /*1238*/ 	.short	0x0100
        /*123a*/ 	.byte	0x08
	.zero		1


	//   ....[15]....
        /*123c*/ 	.word	0x00000760
        /*1240*/ 	.word	0x000000ff
        /*1244*/ 	.word	0x000168a0
        /*1248*/ 	.short	0x0100
        /*124a*/ 	.byte	0x08
	.zero		1


	//   ....[16]....
        /*124c*/ 	.word	0x00000770
        /*1250*/ 	.word	0x000000ff
        /*1254*/ 	.word	0x00016898
        /*1258*/ 	.short	0x0100
        /*125a*/ 	.byte	0x08
	.zero		1


	//   ....[17]....
        /*125c*/ 	.word	0x00000780
        /*1260*/ 	.word	0x000000ff
        /*1264*/ 	.word	0x000168a8
        /*1268*/ 	.short	0x0100
        /*126a*/ 	.byte	0x08
	.zero		1


	//   ....[18]....
        /*126c*/ 	.word	0x000008b0
        /*1270*/ 	.word	0x000000ff
        /*1274*/ 	.word	0x000168b0
        /*1278*/ 	.short	0x0100
        /*127a*/ 	.byte	0x08
	.zero		1


	//   ....[19]....
        /*127c*/ 	.word	0x000008c0
        /*1280*/ 	.word	0x000000ff
        /*1284*/ 	.word	0x000168c0
        /*1288*/ 	.short	0x0100
        /*128a*/ 	.byte	0x08
	.zero		1


	//   ....[20]....
        /*128c*/ 	.word	0x000008d0
        /*1290*/ 	.word	0x000000ff
        /*1294*/ 	.word	0x000168b8
        /*1298*/ 	.short	0x0100
        /*129a*/ 	.byte	0x08
	.zero		1


	//   ....[21]....
        /*129c*/ 	.word	0x000008e0
        /*12a0*/ 	.word	0x000000ff
        /*12a4*/ 	.word	0x000168c8
        /*12a8*/ 	.short	0x0100
        /*12aa*/ 	.byte	0x08
	.zero		1


	//   ....[22]....
        /*12ac*/ 	.word	0x00003150
        /*12b0*/ 	.word	0x00000045
        /*12b4*/ 	.word	0x00016890
        /*12b8*/ 	.short	0x010a
        /*12ba*/ 	.byte	0x3f
	.zero		1


	//   ....[23]....
        /*12bc*/ 	.word	0x000046c0
        /*12c0*/ 	.word	0x00000045
        /*12c4*/ 	.word	0x00016890
        /*12c8*/ 	.short	0x010a
        /*12ca*/ 	.byte	0x3f
	.zero		1


	//   ....[24]....
        /*12cc*/ 	.word	0x00005800
        /*12d0*/ 	.word	0x00000045
        /*12d4*/ 	.word	0x00016890
        /*12d8*/ 	.short	0x010a
        /*12da*/ 	.byte	0x3f
	.zero		1


	//   ....[25]....
        /*12dc*/ 	.word	0x00005d00
        /*12e0*/ 	.word	0x00000008
        /*12e4*/ 	.word	0x00000000
        /*12e8*/ 	.short	0x0101
        /*12ea*/ 	.byte	0x3f
	.zero		1


	//   ....[26]....
        /*12ec*/ 	.word	0x00005d40
        /*12f0*/ 	.word	0x00000045
        /*12f4*/ 	.word	0x000168b0
        /*12f8*/ 	.short	0x010a
        /*12fa*/ 	.byte	0x3f
	.zero		1


	//   ....[27]....
        /*12fc*/ 	.word	0x000061c0
        /*1300*/ 	.word	0x00000045
        /*1304*/ 	.word	0x00000000
        /*1308*/ 	.short	0x0101
        /*130a*/ 	.byte	0x3f
	.zero		1


	//   ....[28]....
        /*130c*/ 	.word	0x00006db0
        /*1310*/ 	.word	0x00000002
        /*1314*/ 	.word	0x00016800
        /*1318*/ 	.short	0x010a
        /*131a*/ 	.byte	0x3f
	.zero		1


	//   ....[29]....
        /*131c*/ 	.word	0x00006e00
        /*1320*/ 	.word	0x00000002
        /*1324*/ 	.word	0x00016800
        /*1328*/ 	.short	0x010a
        /*132a*/ 	.byte	0x3f
	.zero		1


	//   ....[30]....
        /*132c*/ 	.word	0x00007a30
        /*1330*/ 	.word	0x00000002
        /*1334*/ 	.word	0x00016800
        /*1338*/ 	.short	0x010a
        /*133a*/ 	.byte	0x3f
	.zero		1


	//   ....[31]....
        /*133c*/ 	.word	0x00009040
        /*1340*/ 	.word	0x00000002
        /*1344*/ 	.word	0x00016800
        /*1348*/ 	.short	0x010a
        /*134a*/ 	.byte	0x3f
	.zero		1


	//   ....[32]....
        /*134c*/ 	.word	0x0000a020
        /*1350*/ 	.word	0x0000000c
        /*1354*/ 	.word	0x00016830
        /*1358*/ 	.short	0x010a
        /*135a*/ 	.byte	0x3f
	.zero		1


	//   ....[33]....
        /*135c*/ 	.word	0x0000a0d0
        /*1360*/ 	.word	0x0000000c
        /*1364*/ 	.word	0x00016830
        /*1368*/ 	.short	0x010a
        /*136a*/ 	.byte	0x3f
	.zero		1


	//   ....[34]....
        /*136c*/ 	.word	0x0000a5a0
        /*1370*/ 	.word	0x00000000
        /*1374*/ 	.word	0x00000000
        /*1378*/ 	.short	0x0101
        /*137a*/ 	.byte	0x3f
	.zero		1


	//   ....[35]....
        /*137c*/ 	.word	0x0000d360
        /*1380*/ 	.word	0x0000000b
        /*1384*/ 	.word	0x00016830
        /*1388*/ 	.short	0x010a
        /*138a*/ 	.byte	0x3f
	.zero		1


	//   ....[36]....
        /*138c*/ 	.word	0x0000d3b0
        /*1390*/ 	.word	0x0000000b
        /*1394*/ 	.word	0x00016830
        /*1398*/ 	.short	0x010a
        /*139a*/ 	.byte	0x3f
	.zero		1


	//   ....[37]....
        /*139c*/ 	.word	0x0000d6e0
        /*13a0*/ 	.word	0x0000000b
        /*13a4*/ 	.word	0x00016850
        /*13a8*/ 	.short	0x010a
        /*13aa*/ 	.byte	0x3f
	.zero		1


	//   ....[38]....
        /*13ac*/ 	.word	0x0000d720
        /*13b0*/ 	.word	0x0000000b
        /*13b4*/ 	.word	0x00016850
        /*13b8*/ 	.short	0x010a
        /*13ba*/ 	.byte	0x3f
	.zero		1


	//   ....[39]....
        /*13bc*/ 	.word	0x0000dca0
        /*13c0*/ 	.word	0x0000000a
        /*13c4*/ 	.word	0x00000000
        /*13c8*/ 	.short	0x0101
        /*13ca*/ 	.byte	0x3f
	.zero		1


	//   ....[40]....
        /*13cc*/ 	.word	0x0000ff10
        /*13d0*/ 	.word	0x0000000c
        /*13d4*/ 	.word	0x00000000
        /*13d8*/ 	.short	0x0101
        /*13da*/ 	.byte	0x3f
	.zero		1


	//   ....[41]....
        /*13dc*/ 	.word	0x000106f0
        /*13e0*/ 	.word	0x00000003
        /*13e4*/ 	.word	0x00016830
        /*13e8*/ 	.short	0x010a
        /*13ea*/ 	.byte	0x3f
	.zero		1


	//   ....[42]....
        /*13ec*/ 	.word	0x00010740
        /*13f0*/ 	.word	0x00000003
        /*13f4*/ 	.word	0x00016830
        /*13f8*/ 	.short	0x010a
        /*13fa*/ 	.byte	0x3f
	.zero		1


	//   ....[43]....
        /*13fc*/ 	.word	0x00010ac0
        /*1400*/ 	.word	0x00000003
        /*1404*/ 	.word	0x00016850
        /*1408*/ 	.short	0x010a
        /*140a*/ 	.byte	0x3f
	.zero		1


	//   ....[44]....
        /*140c*/ 	.word	0x00010b00
        /*1410*/ 	.word	0x00000003
        /*1414*/ 	.word	0x00016850
        /*1418*/ 	.short	0x010a
        /*141a*/ 	.byte	0x3f
	.zero		1


	//   ....[45]....
        /*141c*/ 	.word	0x00010fd0
        /*1420*/ 	.word	0x00000000
        /*1424*/ 	.word	0x00000000
        /*1428*/ 	.short	0x0101
        /*142a*/ 	.byte	0x3f
	.zero		1


	//   ....[46]....
        /*142c*/ 	.word	0x000121c0
        /*1430*/ 	.word	0x0000000c
        /*1434*/ 	.word	0x00000000
        /*1438*/ 	.short	0x0101
        /*143a*/ 	.byte	0x3f
	.zero		1


	//   ....[47]....
        /*143c*/ 	.word	0x00012700
        /*1440*/ 	.word	0x00000003
        /*1444*/ 	.word	0x00016830
        /*1448*/ 	.short	0x010a
        /*144a*/ 	.byte	0x3f
	.zero		1


	//   ....[48]....
        /*144c*/ 	.word	0x00012750
        /*1450*/ 	.word	0x00000003
        /*1454*/ 	.word	0x00016830
        /*1458*/ 	.short	0x010a
        /*145a*/ 	.byte	0x3f
	.zero		1


	//   ....[49]....
        /*145c*/ 	.word	0x00012ad0
        /*1460*/ 	.word	0x00000003
        /*1464*/ 	.word	0x00016850
        /*1468*/ 	.short	0x010a
        /*146a*/ 	.byte	0x3f
	.zero		1


	//   ....[50]....
        /*146c*/ 	.word	0x00012b10
        /*1470*/ 	.word	0x00000003
        /*1474*/ 	.word	0x00016850
        /*1478*/ 	.short	0x010a
        /*147a*/ 	.byte	0x3f
	.zero		1


	//   ....[51]....
        /*147c*/ 	.word	0x00013050
        /*1480*/ 	.word	0x00000000
        /*1484*/ 	.word	0x00000000
        /*1488*/ 	.short	0x0101
        /*148a*/ 	.byte	0x3f
	.zero		1


	//   ....[52]....
        /*148c*/ 	.word	0x00015260
        /*1490*/ 	.word	0x00000015
        /*1494*/ 	.word	0x00000000
        /*1498*/ 	.short	0x0101
        /*149a*/ 	.byte	0x3f
	.zero		1


	//   ....[53]....
        /*149c*/ 	.word	0x000156b0
        /*14a0*/ 	.word	0x0000000b
        /*14a4*/ 	.word	0x00016850
        /*14a8*/ 	.short	0x010a
        /*14aa*/ 	.byte	0x3f
	.zero		1


	//   ....[54]....
        /*14ac*/ 	.word	0x00015720
        /*14b0*/ 	.word	0x0000000b
        /*14b4*/ 	.word	0x00016850
        /*14b8*/ 	.short	0x010a
        /*14ba*/ 	.byte	0x3f
	.zero		1


	//   ....[55]....
        /*14bc*/ 	.word	0x00015d40
        /*14c0*/ 	.word	0x00000000
        /*14c4*/ 	.word	0x00000000
        /*14c8*/ 	.short	0x0101
        /*14ca*/ 	.byte	0x3f
	.zero		1


	//   ....[56]....
        /*14cc*/ 	.word	0x00016e30
        /*14d0*/ 	.word	0x00000003
        /*14d4*/ 	.word	0x00000000
        /*14d8*/ 	.short	0x0101
        /*14da*/ 	.byte	0x3f
	.zero		1


	//   ....[57]....
        /*14dc*/ 	.word	0x000173d0
        /*14e0*/ 	.word	0x00000008
        /*14e4*/ 	.word	0x00000000
        /*14e8*/ 	.short	0x0101
        /*14ea*/ 	.byte	0x3f
	.zero		1


	//   ....[58]....
        /*14ec*/ 	.word	0x0001a370
        /*14f0*/ 	.word	0x00000010
        /*14f4*/ 	.word	0x00016820
        /*14f8*/ 	.short	0x010a
        /*14fa*/ 	.byte	0x3f
	.zero		1


	//   ....[59]....
        /*14fc*/ 	.word	0x0001a430
        /*1500*/ 	.word	0x00000005
        /*1504*/ 	.word	0x000168a0
        /*1508*/ 	.short	0x010a
        /*150a*/ 	.byte	0x3f
	.zero		1


	//   ....[60]....
        /*150c*/ 	.word	0x0001a670
        /*1510*/ 	.word	0x00000005
        /*1514*/ 	.word	0x000168c0
        /*1518*/ 	.short	0x010a
        /*151a*/ 	.byte	0x3f
	.zero		1


	//   ....[61]....
        /*151c*/ 	.word	0x0001aa00
        /*1520*/ 	.word	0x00000005
        /*1524*/ 	.word	0x000168a0
        /*1528*/ 	.short	0x010a
        /*152a*/ 	.byte	0x3f
	.zero		1


	//   ....[62]....
        /*152c*/ 	.word	0x0001ac20
        /*1530*/ 	.word	0x00000005
        /*1534*/ 	.word	0x000168c0
        /*1538*/ 	.short	0x010a
        /*153a*/ 	.byte	0x3f
	.zero		1


	//   ....[63]....
        /*153c*/ 	.word	0x0001bef0
        /*1540*/ 	.word	0x00000003
        /*1544*/ 	.word	0x00016840
        /*1548*/ 	.short	0x010a
        /*154a*/ 	.byte	0x3f
	.zero		1


	//   ....[64]....
        /*154c*/ 	.word	0x0001c680
        /*1550*/ 	.word	0x00000003
        /*1554*/ 	.word	0x00016830
        /*1558*/ 	.short	0x0107
        /*155a*/ 	.byte	0x3f
	.zero		1


	//   ....[65]....
        /*155c*/ 	.word	0x0001c750
        /*1560*/ 	.word	0x00000003
        /*1564*/ 	.word	0x00016830
        /*1568*/ 	.short	0x0101
        /*156a*/ 	.byte	0x3f
	.zero		1


	//   ....[66]....
        /*156c*/ 	.word	0x0001d5a0
        /*1570*/ 	.word	0x00000010
        /*1574*/ 	.word	0x00016800
        /*1578*/ 	.short	0x0107
        /*157a*/ 	.byte	0x3f
	.zero		1


	//   ....[67]....
        /*157c*/ 	.word	0x0001d690
        /*1580*/ 	.word	0x00000010
        /*1584*/ 	.word	0x00016800
        /*1588*/ 	.short	0x0101
        /*158a*/ 	.byte	0x3f
	.zero		1


	//   ....[68]....
        /*158c*/ 	.word	0x0001d6b0
        /*1590*/ 	.word	0x00000010
        /*1594*/ 	.word	0x00016820
        /*1598*/ 	.short	0x010a
        /*159a*/ 	.byte	0x3f
	.zero		1


	//   ....[69]....
        /*159c*/ 	.word	0x0001da90
        /*15a0*/ 	.word	0x00000005
        /*15a4*/ 	.word	0x00016840
        /*15a8*/ 	.short	0x010a
        /*15aa*/ 	.byte	0x3f
	.zero		1


	//   ....[70]....
        /*15ac*/ 	.word	0x0001dfa0
        /*15b0*/ 	.word	0x00000005
        /*15b4*/ 	.word	0x00016830
        /*15b8*/ 	.short	0x0107
        /*15ba*/ 	.byte	0x3f
	.zero		1


	//   ....[71]....
        /*15bc*/ 	.word	0x0001e060
        /*15c0*/ 	.word	0x00000005
        /*15c4*/ 	.word	0x00016830
        /*15c8*/ 	.short	0x0101
        /*15ca*/ 	.byte	0x3f
	.zero		1


	//   ....[72]....
        /*15cc*/ 	.word	0x0001e0c0
        /*15d0*/ 	.word	0x00000005
        /*15d4*/ 	.word	0x00016860
        /*15d8*/ 	.short	0x010a
        /*15da*/ 	.byte	0x3f
	.zero		1


	//   ....[73]....
        /*15dc*/ 	.word	0x0001e590
        /*15e0*/ 	.word	0x00000005
        /*15e4*/ 	.word	0x00016850
        /*15e8*/ 	.short	0x0107
        /*15ea*/ 	.byte	0x3f
	.zero		1


	//   ....[74]....
        /*15ec*/ 	.word	0x0001e710
        /*15f0*/ 	.word	0x00000005
        /*15f4*/ 	.word	0x00016850
        /*15f8*/ 	.short	0x0101
        /*15fa*/ 	.byte	0x3f
	.zero		1


	//   ....[75]....
        /*15fc*/ 	.word	0x0001e940
        /*1600*/ 	.word	0x00000000
        /*1604*/ 	.word	0x00016860
        /*1608*/ 	.short	0x010a
        /*160a*/ 	.byte	0x3f
	.zero		1


	//   ....[76]....
        /*160c*/ 	.word	0x0001ede0
        /*1610*/ 	.word	0x00000000
        /*1614*/ 	.word	0x00016850
        /*1618*/ 	.short	0x0107
        /*161a*/ 	.byte	0x3f
	.zero		1


	//   ....[77]....
        /*161c*/ 	.word	0x0001eec0
        /*1620*/ 	.word	0x00000000
        /*1624*/ 	.word	0x00016850
        /*1628*/ 	.short	0x0101
        /*162a*/ 	.byte	0x3f
	.zero		1


	//   ....[78]....
        /*162c*/ 	.word	0x00020020
        /*1630*/ 	.word	0x00000005
        /*1634*/ 	.word	0x00016820
        /*1638*/ 	.short	0x010a
        /*163a*/ 	.byte	0x3f
	.zero		1


	//   ....[79]....
        /*163c*/ 	.word	0x000201c0
        /*1640*/ 	.word	0x00000003
        /*1644*/ 	.word	0x00016840
        /*1648*/ 	.short	0x010a
        /*164a*/ 	.byte	0x3f
	.zero		1


	//   ....[80]....
        /*164c*/ 	.word	0x00020250
        /*1650*/ 	.word	0x00000005
        /*1654*/ 	.word	0x00016840
        /*1658*/ 	.short	0x010a
        /*165a*/ 	.byte	0x3f
	.zero		1


	//   ....[81]....
        /*165c*/ 	.word	0x00020290
        /*1660*/ 	.word	0x00000003
        /*1664*/ 	.word	0x00016860
        /*1668*/ 	.short	0x010a
        /*166a*/ 	.byte	0x3f
	.zero		1


	//   ....[82]....
        /*166c*/ 	.word	0x000202d0
        /*1670*/ 	.word	0x00000005
        /*1674*/ 	.word	0x00016860
        /*1678*/ 	.short	0x010a
        /*167a*/ 	.byte	0x3f
	.zero		1


	//   ....[83]....
        /*167c*/ 	.word	0x00020330
        /*1680*/ 	.word	0x00000045
        /*1684*/ 	.word	0x00016890
        /*1688*/ 	.short	0x010a
        /*168a*/ 	.byte	0x3f
	.zero		1


	//   ....[84]....
        /*168c*/ 	.word	0x000205c0
        /*1690*/ 	.word	0x00000045
        /*1694*/ 	.word	0x00016890
        /*1698*/ 	.short	0x010a
        /*169a*/ 	.byte	0x3f
	.zero		1


	//   ....[85]....
        /*169c*/ 	.word	0x00020870
        /*16a0*/ 	.word	0x00000045
        /*16a4*/ 	.word	0x00016890
        /*16a8*/ 	.short	0x010a
        /*16aa*/ 	.byte	0x3f
	.zero		1


	//   ....[86]....
        /*16ac*/ 	.word	0x00020b20
        /*16b0*/ 	.word	0x00000045
        /*16b4*/ 	.word	0x000168b0
        /*16b8*/ 	.short	0x010a
        /*16ba*/ 	.byte	0x3f
	.zero		1


	//   ....[87]....
        /*16bc*/ 	.word	0x00020ff0
        /*16c0*/ 	.word	0x00000002
        /*16c4*/ 	.word	0x00016800
        /*16c8*/ 	.short	0x010a
        /*16ca*/ 	.byte	0x3f
	.zero		1


	//   ....[88]....
        /*16cc*/ 	.word	0x00021600
        /*16d0*/ 	.word	0x00000002
        /*16d4*/ 	.word	0x00016800
        /*16d8*/ 	.short	0x010a
        /*16da*/ 	.byte	0x3f
	.zero		1


	//   ....[89]....
        /*16dc*/ 	.word	0x00021650
        /*16e0*/ 	.word	0x0000000c
        /*16e4*/ 	.word	0x00016830
        /*16e8*/ 	.short	0x010a
        /*16ea*/ 	.byte	0x3f
	.zero		1


	//   ....[90]....
        /*16ec*/ 	.word	0x000216a0
        /*16f0*/ 	.word	0x0000000b
        /*16f4*/ 	.word	0x00016830
        /*16f8*/ 	.short	0x010a
        /*16fa*/ 	.byte	0x3f
	.zero		1


	//   ....[91]....
        /*16fc*/ 	.word	0x000216f0
        /*1700*/ 	.word	0x0000000b
        /*1704*/ 	.word	0x00016850
        /*1708*/ 	.short	0x010a
        /*170a*/ 	.byte	0x3f
	.zero		1


	//   ....[92]....
        /*170c*/ 	.word	0x00021740
        /*1710*/ 	.word	0x00000003
        /*1714*/ 	.word	0x00016830
        /*1718*/ 	.short	0x010a
        /*171a*/ 	.byte	0x3f
	.zero		1


	//   ....[93]....
        /*171c*/ 	.word	0x00021790
        /*1720*/ 	.word	0x00000003
        /*1724*/ 	.word	0x00016850
        /*1728*/ 	.short	0x010a
        /*172a*/ 	.byte	0x3f
	.zero		1


	//   ....[94]....
        /*172c*/ 	.word	0x000217e0
        /*1730*/ 	.word	0x00000003
        /*1734*/ 	.word	0x00016830
        /*1738*/ 	.short	0x010a
        /*173a*/ 	.byte	0x3f
	.zero		1


	//   ....[95]....
        /*173c*/ 	.word	0x00021830
        /*1740*/ 	.word	0x00000003
        /*1744*/ 	.word	0x00016850
        /*1748*/ 	.short	0x010a
        /*174a*/ 	.byte	0x3f
	.zero		1


	//   ....[96]....
        /*174c*/ 	.word	0x00021880
        /*1750*/ 	.word	0x0000000b
        /*1754*/ 	.word	0x00016850
        /*1758*/ 	.short	0x010a
        /*175a*/ 	.byte	0x3f
	.zero		1


	//   ....[97]....
        /*175c*/ 	.word	0x00022430
        /*1760*/ 	.word	0x00000010
        /*1764*/ 	.word	0x00016820
        /*1768*/ 	.short	0x010a
        /*176a*/ 	.byte	0x3f
	.zero		1


	//   ....[98]....
        /*176c*/ 	.word	0x00022480
        /*1770*/ 	.word	0x00000005
        /*1774*/ 	.word	0x000168a0
        /*1778*/ 	.short	0x010a
        /*177a*/ 	.byte	0x3f
	.zero		1


	//   ....[99]....
        /*177c*/ 	.word	0x000224d0
        /*1780*/ 	.word	0x00000005
        /*1784*/ 	.word	0x000168c0
        /*1788*/ 	.short	0x010a
        /*178a*/ 	.byte	0x3f
	.zero		1


	//   ....[100]....
        /*178c*/ 	.word	0x00022520
        /*1790*/ 	.word	0x00000005
        /*1794*/ 	.word	0x000168a0
        /*1798*/ 	.short	0x010a
        /*179a*/ 	.byte	0x3f
	.zero		1


	//   ....[101]....
        /*179c*/ 	.word	0x00022570
        /*17a0*/ 	.word	0x00000005
        /*17a4*/ 	.word	0x000168c0
        /*17a8*/ 	.short	0x010a
        /*17aa*/ 	.byte	0x3f
	.zero		1


	//   ....[102]....
        /*17ac*/ 	.word	0x00022690
        /*17b0*/ 	.word	0x00000003
        /*17b4*/ 	.word	0x00016840
        /*17b8*/ 	.short	0x010a
        /*17ba*/ 	.byte	0x3f
	.zero		1


	//   ....[103]....
        /*17bc*/ 	.word	0x00024130
        /*17c0*/ 	.word	0x00000010
        /*17c4*/ 	.word	0x00016820
        /*17c8*/ 	.short	0x010a
        /*17ca*/ 	.byte	0x3f
	.zero		1


	//   ....[104]....
        /*17cc*/ 	.word	0x00024180
        /*17d0*/ 	.word	0x00000005
        /*17d4*/ 	.word	0x00016840
        /*17d8*/ 	.short	0x010a
        /*17da*/ 	.byte	0x3f
	.zero		1


	//   ....[105]....
        /*17dc*/ 	.word	0x00024ac0
        /*17e0*/ 	.word	0x00000005
        /*17e4*/ 	.word	0x00016860
        /*17e8*/ 	.short	0x010a
        /*17ea*/ 	.byte	0x3f
	.zero		1


	//   ....[106]....
        /*17ec*/ 	.word	0x00025430
        /*17f0*/ 	.word	0x00000000
        /*17f4*/ 	.word	0x00016860
        /*17f8*/ 	.short	0x010a
        /*17fa*/ 	.byte	0x3f
	.zero		1


	//   ....[107]....
        /*17fc*/ 	.word	0x00026710
        /*1800*/ 	.word	0x00000005
        /*1804*/ 	.word	0x00016820
        /*1808*/ 	.short	0x010a
        /*180a*/ 	.byte	0x3f
	.zero		1


	//   ....[108]....
        /*180c*/ 	.word	0x000268b0
        /*1810*/ 	.word	0x00000003
        /*1814*/ 	.word	0x00016840
        /*1818*/ 	.short	0x010a
        /*181a*/ 	.byte	0x3f
	.zero		1


	//   ....[109]....
        /*181c*/ 	.word	0x00026900
        /*1820*/ 	.word	0x00000005
        /*1824*/ 	.word	0x00016840
        /*1828*/ 	.short	0x010a
        /*182a*/ 	.byte	0x3f
	.zero		1


	//   ....[110]....
        /*182c*/ 	.word	0x00026950
        /*1830*/ 	.word	0x00000003
        /*1834*/ 	.word	0x00016860
        /*1838*/ 	.short	0x010a
        /*183a*/ 	.byte	0x3f
	.zero		1


	//----- nvinfo : EIATTR_NUM_MBARRIERS
	.align		4
.L_237:
        /*183c*/ 	.byte	0x03, 0x38
        /*183e*/ 	.short	0x0016


	//----- nvinfo : EIATTR_EXIT_INSTR_OFFSETS
	.align		4
        /*1840*/ 	.byte	0x04, 0x1c
        /*1842*/ 	.short	(.L_239 - .L_238)


	//   ....[0]....
.L_238:
        /*1844*/ 	.word	0x00020320


	//----- nvinfo : EIATTR_MAX_THREADS
	.align		4
.L_239:
        /*1848*/ 	.byte	0x04, 0x05
        /*184a*/ 	.short	(.L_241 - .L_240)
.L_240:
        /*184c*/ 	.word	0x00000200
        /*1850*/ 	.word	0x00000001
        /*1854*/ 	.word	0x00000001


	//----- nvinfo : EIATTR_CRS_STACK_SIZE
	.align		4
.L_241:
        /*1858*/ 	.byte	0x04, 0x1e
        /*185a*/ 	.short	(.L_243 - .L_242)
.L_242:
        /*185c*/ 	.word	0x00000000


	//----- nvinfo : EIATTR_CBANK_PARAM_SIZE
	.align		4
.L_243:
        /*1860*/ 	.byte	0x03, 0x19
        /*1862*/ 	.short	0x0af0


	//----- nvinfo : EIATTR_PARAM_CBANK
	.align		4
        /*1864*/ 	.byte	0x04, 0x0a
        /*1866*/ 	.short	(.L_245 - .L_244)
	.align		4
.L_244:
        /*1868*/ 	.word	index@(.nv.constant0._ZN7cutlass13device_kernelIN5flash11enable_sm90INS1_16FlashAttnFwdSm90INS1_25CollectiveMainloopFwdSm90ILi2EN4cute5tupleIJNS5_1CILi1EEES8_S8_EEENS6_IJNS7_ILi192EEENS7_ILi128EEENS7_ILi64EEEEEELi64ENS_10bfloat16_tEfNS_4arch4Sm90ELb0ELb1ELb0ELb1ELb1ELb1ELb0ELb1ELb1ELb1ELb1ELb0EEENS1_21CollectiveEpilogueFwdINS6_IJSA_SC_SB_EEES9_SE_SG_Li384ELb1ELb1ELb1ELb0EEENS1_36VarlenDynamicPersistentTileSchedulerILi192ELi128ELi384ELi128ELb1ELb1ELb1ELb1ELb0ELb1EEEEEEEEEvNT_6ParamsE)
        /*186c*/ 	.short	0x0210
        /*186e*/ 	.short	0x0af0


	//----- nvinfo : EIATTR_SW_WAR
	.align		4
.L_245:
        /*1870*/ 	.byte	0x04, 0x36
        /*1872*/ 	.short	(.L_247 - .L_246)
.L_246:
        /*1874*/ 	.word	0x00000008
.L_247:


//--------------------- .nv.info._ZN7cutlass13device_kernelIN5flash11enable_sm90INS1_16FlashAttnFwdSm90INS1_25CollectiveMainloopFwdSm90ILi2EN4cute5tupleIJNS5_1CILi1EEES8_S8_EEENS6_IJNS7_ILi192EEENS7_ILi128EEENS7_ILi64EEEEEELi64ENS_10bfloat16_tEfNS_4arch4Sm90ELb1ELb0ELb0ELb0ELb1ELb0ELb0ELb1ELb1ELb1ELb1ELb0EEENS1_21CollectiveEpilogueFwdINS6_IJSA_SC_SB_EEES9_SE_SG_Li384ELb0ELb1ELb1ELb0EEENS1_19SingleTileSchedulerILb0ELb1ELb1ELi192EEEEEEEEEvNT_6ParamsE --------------------------
	.section	.nv.info._ZN7cutlass13device_kernelIN5flash11enable_sm90INS1_16FlashAttnFwdSm90INS1_25CollectiveMainloopFwdSm90ILi2EN4cute5tupleIJNS5_1CILi1EEES8_S8_EEENS6_IJNS7_ILi192EEENS7_ILi128EEENS7_ILi64EEEEEELi64ENS_10bfloat16_tEfNS_4arch4Sm90ELb1ELb0ELb0ELb0ELb1ELb0ELb0ELb1ELb1ELb1ELb1ELb0EEENS1_21CollectiveEpilogueFwdINS6_IJSA_SC_SB_EEES9_SE_SG_Li384ELb0ELb1ELb1ELb0EEENS1_19SingleTileSchedulerILb0ELb1ELb1ELi192EEEEEEEEEvNT_6ParamsE,"",@"SHT_CUDA_INFO"
	.sectionflags	@""
	.align	4


	//----- nvinfo : EIATTR_CUDA_API_VERSION
	.align		4
        /*0000*/ 	.byte	0x04, 0x37
        /*0002*/ 	.short	(.L_249 - .L_248)
.L_248:
        /*0004*/ 	.word	0x00000082


	//----- nvinfo : EIATTR_KPARAM_INFO
	.align		4
.L_249:
        /*0008*/ 	.byte	0x04, 0x17
        /*000a*/ 	.short	(.L_251 - .L_250)
.L_250:
        /*000c*/ 	.word	0x00000000
        /*0010*/ 	.short	0x0000
        /*0012*/ 	.short	0x0070
        /*0014*/ 	.byte	0x00, 0xf0, 0x01, 0x28


	//----- nvinfo : EIATTR_SPARSE_MMA_MASK
	.align		4
.L_251:
        /*0018*/ 	.byte	0x03, 0x50
        /*001a*/ 	.short	0x0000


	//----- nvinfo : EIATTR_MAXREG_COUNT
	.align		4
        /*001c*/ 	.byte	0x03, 0x1b
        /*001e*/ 	.short	0x0080


	//----- nvinfo : EIATTR_NUM_BARRIERS
	.align		4
        /*0020*/ 	.byte	0x02, 0x4c
        /*0022*/ 	.byte	0x10
	.zero		1


	//----- nvinfo : EIATTR_EXTERNS
	.align		4
        /*0024*/ 	.byte	0x04, 0x0f
        /*0026*/ 	.short	(.L_253 - .L_252)


	//   ....[0]....
	.align		4
.L_252:
        /*0028*/ 	.word	index@(__assertfail)


	//----- nvinfo : EIATTR_ANNOTATIONS
	.align		4
.L_253:
        /*002c*/ 	.byte	0x04, 0x55
        /*002e*/ 	.short	(.L_255 - .L_254)


	//   ....[0]....
.L_254:
        /*0030*/ 	.word	0x00000001
        /*0034*/ 	.byte	0x40, 0xa6, 0x00, 0x00, 0x01, 0x00, 0x00, 0x00, 0xf0, 0xbb, 0x00, 0x00


	//----- nvinfo : EIATTR_MERCURY_ISA_VERSION
	.align		4
.L_255:
        /*0040*/ 	.byte	0x03, 0x5f
        /*0042*/ 	.short	0x0101


	//----- nvinfo : EIATTR_INT_WARP_WIDE_INSTR_OFFSETS
	.align		4
        /*0044*/ 	.byte	0x04, 0x31
        /*0046*/ 	.short	(.L_257 - .L_256)


	//   ....[0]....
.L_256:
        /*0048*/ 	.word	0x000000c0


	//   ....[1]....
        /*004c*/ 	.word	0x000000d0


	//   ....[2]....
        /*0050*/ 	.word	0x00000170


	//----- nvinfo : EIATTR_COOP_GROUP_MASK_REGIDS
	.align		4
.L_257:
        /*0054*/ 	.byte	0x04, 0x29
        /*0056*/ 	.short	(.L_259 - .L_258)


	//   ....[0]....
.L_258:
        /*0058*/ 	.word	0xffffffff


	//   ....[1]....
        /*005c*/ 	.word	0xffffffff


	//   ....[2]....
        /*0060*/ 	.word	0xffffffff


	//   ....[3]....
        /*0064*/ 	.word	0xffffffff


	//   ....[4]....
        /*0068*/ 	.word	0xffffffff


	//   ....[5]....
        /*006c*/ 	.word	0xffffffff


	//   ....[6]....
        /*0070*/ 	.word	0xffffffff


	//   ....[7]....
        /*0074*/ 	.word	0xffffffff


	//   ....[8]....
        /*0078*/ 	.word	0xffffffff


	//   ....[9]....
        /*007c*/ 	.word	0xffffffff


	//   ....[10]....
        /*0080*/ 	.word	0xffffffff


	//   ....[11]....
        /*0084*/ 	.word	0xffffffff


	//   ....[12]....
        /*0088*/ 	.word	0xffffffff


	//   ....[13]....
        /*008c*/ 	.word	0xffffffff


	//   ....[14]....
        /*0090*/ 	.word	0xffffffff


	//   ....[15]....
        /*0094*/ 	.word	0xffffffff


	//   ....[16]....
        /*0098*/ 	.word	0xffffffff


	//   ....[17]....
        /*009c*/ 	.word	0xffffffff


	//   ....[18]....
        /*00a0*/ 	.word	0xffffffff


	//   ....[19]....
        /*00a4*/ 	.word	0xffffffff


	//   ....[20]....
        /*00a8*/ 	.word	0xffffffff


	//   ....[21]....
        /*00ac*/ 	.word	0xffffffff


	//   ....[22]....
        /*00b0*/ 	.word	0xffffffff


	//   ....[23]....
        /*00b4*/ 	.word	0xffffffff


	//   ....[24]....
        /*00b8*/ 	.word	0xffffffff


	//   ....[25]....
        /*00bc*/ 	.word	0xffffffff


	//   ....[26]....
        /*00c0*/ 	.word	0xffffffff


	//   ....[27]....
        /*00c4*/ 	.word	0xffffffff


	//   ....[28]....
        /*00c8*/ 	.word	0xffffffff


	//   ....[29]....
        /*00cc*/ 	.word	0xffffffff


	//   ....[30]....
        /*00d0*/ 	.word	0xffffffff


	//   ....[31]....
        /*00d4*/ 	.word	0xffffffff


	//   ....[32]....
        /*00d8*/ 	.word	0xffffffff


	//   ....[33]....
        /*00dc*/ 	.word	0xffffffff


	//   ....[34]....
        /*00e0*/ 	.word	0xffffffff


	//   ....[35]....
        /*00e4*/ 	.word	0xffffffff


	//   ....[36]....
        /*00e8*/ 	.word	0xffffffff


	//   ....[37]....
        /*00ec*/ 	.word	0xffffffff


	//   ....[38]....
        /*00f0*/ 	.word	0xffffffff


	//   ....[39]....
        /*00f4*/ 	.word	0xffffffff


	//   ....[40]....
        /*00f8*/ 	.word	0xffffffff


	//   ....[41]....
        /*00fc*/ 	.word	0xffffffff


	//   ....[42]....
        /*0100*/ 	.word	0xffffffff


	//   ....[43]....
        /*0104*/ 	.word	0xffffffff


	//   ....[44]....
        /*0108*/ 	.word	0xffffffff


	//   ....[45]....
        /*010c*/ 	.word	0xffffffff


	//   ....[46]....
        /*0110*/ 	.word	0xffffffff


	//   ....[47]....
        /*0114*/ 	.word	0xffffffff


	//   ....[48]....
        /*0118*/ 	.word	0xffffffff


	//   ....[49]....
        /*011c*/ 	.word	0xffffffff


	//   ....[50]....
        /*0120*/ 	.word	0xffffffff


	//   ....[51]....
        /*0124*/ 	.word	0xffffffff


	//   ....[52]....
        /*0128*/ 	.word	0xffffffff


	//   ....[53]....
        /*012c*/ 	.word	0xffffffff


	//   ....[54]....
        /*0130*/ 	.word	0xffffffff


	//   ....[55]....
        /*0134*/ 	.word	0xffffffff


	//   ....[56]....
        /*0138*/ 	.word	0xffffffff


	//   ....[57]....
        /*013c*/ 	.word	0xffffffff


	//   ....[58]....
        /*0140*/ 	.word	0xffffffff


	//   ....[59]....
        /*0144*/ 	.word	0xffffffff


	//   ....[60]....
        /*0148*/ 	.word	0xffffffff


	//   ....[61]....
        /*014c*/ 	.word	0xffffffff


	//   ....[62]....
        /*0150*/ 	.word	0xffffffff


	//   ....[63]....
        /*0154*/ 	.word	0xffffffff


	//   ....[64]....
        /*0158*/ 	.word	0xffffffff


	//   ....[65]....
        /*015c*/ 	.word	0xffffffff


	//   ....[66]....
        /*0160*/ 	.word	0xffffffff


	//   ....[67]....
        /*0164*/ 	.word	0xffffffff


	//   ....[68]....
        /*0168*/ 	.word	0xffffffff


	//   ....[69]....
        /*016c*/ 	.word	0xffffffff


	//   ....[70]....
        /*0170*/ 	.word	0xffffffff


	//   ....[71]....
        /*0174*/ 	.word	0xffffffff


	//   ....[72]....
        /*0178*/ 	.word	0xffffffff


	//   ....[73]....
        /*017c*/ 	.word	0xffffffff


	//   ....[74]....
        /*0180*/ 	.word	0xffffffff


	//   ....[75]....
        /*0184*/ 	.word	0xffffffff


	//   ....[76]....
        /*0188*/ 	.word	0xffffffff


	//   ....[77]....
        /*018c*/ 	.word	0xffffffff


	//   ....[78]....
        /*0190*/ 	.word	0xffffffff


	//   ....[79]....
        /*0194*/ 	.word	0xffffffff


	//   ....[80]....
        /*0198*/ 	.word	0xffffffff


	//   ....[81]....
        /*019c*/ 	.word	0xffffffff


	//   ....[82]....
        /*01a0*/ 	.word	0xffffffff


	//   ....[83]....
        /*01a4*/ 	.word	0xffffffff


	//   ....[84]....
        /*01a8*/ 	.word	0xffffffff


	//   ....[85]....
        /*01ac*/ 	.word	0xffffffff


	//   ....[86]....
        /*01b0*/ 	.word	0xffffffff


	//   ....[87]....
        /*01b4*/ 	.word	0xffffffff


	//   ....[88]....
        /*01b8*/ 	.word	0xffffffff


	//   ....[89]....
        /*01bc*/ 	.word	0xffffffff


	//   ....[90]....
        /*01c0*/ 	.word	0xffffffff


	//   ....[91]....
        /*01c4*/ 	.word	0xffffffff


	//   ....[92]....
        /*01c8*/ 	.word	0xffffffff


	//   ....[93]....
        /*01cc*/ 	.word	0xffffffff


	//   ....[94]....
        /*01d0*/ 	.word	0xffffffff


	//   ....[95]....
        /*01d4*/ 	.word	0xffffffff


	//   ....[96]....
        /*01d8*/ 	.word	0xffffffff


	//   ....[97]....
        /*01dc*/ 	.word	0xffffffff


	//   ....[98]....
        /*01e0*/ 	.word	0xffffffff


	//   ....[99]....
        /*01e4*/ 	.word	0xffffffff


	//   ....[100]....
        /*01e8*/ 	.word	0xffffffff


	//   ....[101]....
        /*01ec*/ 	.word	0xffffffff


	//   ....[102]....
        /*01f0*/ 	.word	0xffffffff


	//   ....[103]....
        /*01f4*/ 	.word	0xffffffff


	//   ....[104]....
        /*01f8*/ 	.word	0xffffffff


	//   ....[105]....
        /*01fc*/ 	.word	0xffffffff


	//   ....[106]....
        /*0200*/ 	.word	0xffffffff


	//   ....[107]....
        /*0204*/ 	.word	0xffffffff


	//   ....[108]....
        /*0208*/ 	.word	0xffffffff


	//   ....[109]....
        /*020c*/ 	.word	0xffffffff


	//   ....[110]....
        /*0210*/ 	.word	0xffffffff


	//   ....[111]....
        /*0214*/ 	.word	0xffffffff


	//   ....[112]....
        /*0218*/ 	.word	0xffffffff


	//   ....[113]....
        /*021c*/ 	.word	0xffffffff


	//   ....[114]....
        /*0220*/ 	.word	0xffffffff


	//   ....[115]....
        /*0224*/ 	.word	0xffffffff


	//   ....[116]....
        /*0228*/ 	.word	0xffffffff


	//   ....[117]....
        /*022c*/ 	.word	0xffffffff


	//   ....[118]....
        /*0230*/ 	.word	0xffffffff


	//   ....[119]....
        /*0234*/ 	.word	0xffffffff


	//   ....[120]....
        /*0238*/ 	.word	0xffffffff


	//   ....[121]....
        /*023c*/ 	.word	0xffffffff


	//   ....[122]....
        /*0240*/ 	.word	0xffffffff


	//   ....[123]....
        /*0244*/ 	.word	0xffffffff


	//   ....[124]....
        /*0248*/ 	.word	0xffffffff


	//   ....[125]....
        /*024c*/ 	.word	0x0500000f


	//   ....[126]....
        /*0250*/ 	.word	0x0500000f


	//   ....[127]....
        /*0254*/ 	.word	0x0500000f


	//   ....[128]....
        /*0258*/ 	.word	0x0500000f


	//   ....[129]....
        /*025c*/ 	.word	0x0500000f


	//   ....[130]....
        /*0260*/ 	.word	0x0500000f


	//   ....[131]....
        /*0264*/ 	.word	0x0500000f


	//   ....[132]....
        /*0268*/ 	.word	0x0500000f


	//   ....[133]....
        /*026c*/ 	.word	0x0500000f


	//   ....[134]....
        /*0270*/ 	.word	0x0500000f


	//   ....[135]....
        /*0274*/ 	.word	0x0500000f


	//   ....[136]....
        /*0278*/ 	.word	0x0500000f


	//   ....[137]....
        /*027c*/ 	.word	0x0500000f


	//   ....[138]....
        /*0280*/ 	.word	0x0500000f


	//   ....[139]....
        /*0284*/ 	.word	0x0500000f


	//   ....[140]....
        /*0288*/ 	.word	0x0500000f


	//   ....[141]....
        /*028c*/ 	.word	0x0500000f


	//   ....[142]....
        /*0290*/ 	.word	0x0500000f


	//   ....[143]....
        /*0294*/ 	.word	0x0500000f


	//   ....[144]....
        /*0298*/ 	.word	0x0500000f


	//   ....[145]....
        /*029c*/ 	.word	0x0500000f


	//   ....[146]....
        /*02a0*/ 	.word	0x0500000f


	//   ....[147]....
        /*02a4*/ 	.word	0x0500000f


	//   ....[148]....
        /*02a8*/ 	.word	0x0500000f


	//   ....[149]....
        /*02ac*/ 	.word	0x0500000f


	//   ....[150]....
        /*02b0*/ 	.word	0x0500000f


	//   ....[151]....
        /*02b4*/ 	.word	0x0500000f


	//   ....[152]....
        /*02b8*/ 	.word	0x0500000f


	//   ....[153]....
        /*02bc*/ 	.word	0x0500000f


	//   ....[154]....
        /*02c0*/ 	.word	0x0500000f


	//   ....[155]....
        /*02c4*/ 	.word	0x0500000f


	//   ....[156]....
        /*02c8*/ 	.word	0x0500000f


	//   ....[157]....
        /*02cc*/ 	.word	0x0500000f


	//   ....[158]....
        /*02d0*/ 	.word	0x0500000f


	//   ....[159]....
        /*02d4*/ 	.word	0x0500000f


	//   ....[160]....
        /*02d8*/ 	.word	0x0500000f


	//   ....[161]....
        /*02dc*/ 	.word	0x0500000f


	//   ....[162]....
        /*02e0*/ 	.word	0x0500000f


	//   ....[163]....
        /*02e4*/ 	.word	0x0500000f


	//   ....[164]....
        /*02e8*/ 	.word	0x0500000f


	//   ....[165]....
        /*02ec*/ 	.word	0x0500000f


	//   ....[166]....
        /*02f0*/ 	.word	0x0500000f


	//   ....[167]....
        /*02f4*/ 	.word	0x0500000f


	//   ....[168]....
        /*02f8*/ 	.word	0x0500000f


	//   ....[169]....
        /*02fc*/ 	.word	0x0500000f


	//   ....[170]....
        /*0300*/ 	.word	0x0500000f


	//   ....[171]....
        /*0304*/ 	.word	0x0500000f


	//   ....[172]....
        /*0308*/ 	.word	0x0500000f


	//   ....[173]....
        /*030c*/ 	.word	0x0500000f


	//   ....[174]....
        /*0310*/ 	.word	0x0500000f


	//   ....[175]....
        /*0314*/ 	.word	0x0500000f


	//   ....[176]....
        /*0318*/ 	.word	0x0500000f


	//   ....[177]....
        /*031c*/ 	.word	0x0500000f


	//   ....[178]....
        /*0320*/ 	.word	0x0500000f


	//   ....[179]....
        /*0324*/ 	.word	0x0500000f


	//   ....[180]....
        /*0328*/ 	.word	0x0500000f


	//   ....[181]....
        /*032c*/ 	.word	0x0500000f


	//   ....[182]....
        /*0330*/ 	.word	0x0500000f


	//   ....[183]....
        /*0334*/ 	.word	0x0500000f


	//   ....[184]....
        /*0338*/ 	.word	0x0500000f


	//   ....[185]....
        /*033c*/ 	.word	0x0500000f


	//   ....[186]....
        /*0340*/ 	.word	0x0500000f


	//   ....[187]....
        /*0344*/ 	.word	0x0500000f


	//   ....[188]....
        /*0348*/ 	.word	0x0500000f


	//   ....[189]....
        /*034c*/ 	.word	0x0500000f


	//   ....[190]....
        /*0350*/ 	.word	0x0500000f


	//   ....[191]....
        /*0354*/ 	.word	0x0500000f


	//   ....[192]....
        /*0358*/ 	.word	0x0500000f


	//   ....[193]....
        /*035c*/ 	.word	0x0500000f


	//   ....[194]....
        /*0360*/ 	.word	0x0500000f


	//   ....[195]....
        /*0364*/ 	.word	0x0500000f


	//   ....[196]....
        /*0368*/ 	.word	0x0500000f


	//   ....[197]....
        /*036c*/ 	.word	0x0500000f


	//   ....[198]....
        /*0370*/ 	.word	0x0500000f


	//   ....[199]....
        /*0374*/ 	.word	0x0500000f


	//   ....[200]....
        /*0378*/ 	.word	0x0500000f


	//   ....[201]....
        /*037c*/ 	.word	0x0500000f


	//   ....[202]....
        /*0380*/ 	.word	0x0500000f


	//   ....[203]....
        /*0384*/ 	.word	0x0500000f


	//   ....[204]....
        /*0388*/ 	.word	0x0500000f


	//   ....[205]....
        /*038c*/ 	.word	0x0500000f


	//   ....[206]....
        /*0390*/ 	.word	0x0500000f


	//   ....[207]....
        /*0394*/ 	.word	0x0500000f


	//   ....[208]....
        /*0398*/ 	.word	0x0500000f


	//   ....[209]....
        /*039c*/ 	.word	0x0500000f


	//   ....[210]....
        /*03a0*/ 	.word	0x0500000f


	//   ....[211]....
        /*03a4*/ 	.word	0x0500000f


	//   ....[212]....
        /*03a8*/ 	.word	0x0500000f


	//   ....[213]....
        /*03ac*/ 	.word	0x0500000f


	//   ....[214]....
        /*03b0*/ 	.word	0x0500000f


	//----- nvinfo : EIATTR_COOP_GROUP_INSTR_OFFSETS
	.align		4
.L_259:
        /*03b4*/ 	.byte	0x04, 0x28
        /*03b6*/ 	.short	(.L_261 - .L_260)


	//   ....[0]....
.L_260:
        /*03b8*/ 	.word	0x00000080


	//   ....[1]....
        /*03bc*/ 	.word	0x00000090


	//   ....[2]....
        /*03c0*/ 	.word	0x000002d0


	//   ....[3]....
        /*03c4*/ 	.word	0x00000430


	//   ....[4]....
        /*03c8*/ 	.word	0x00000550


	//   ....[5]....
        /*03cc*/ 	.word	0x000006b0


	//   ....[6]....
        /*03d0*/ 	.word	0x00001080


	//   ....[7]....
        /*03d4*/ 	.word	0x00001880


	//   ....[8]....
        /*03d8*/ 	.word	0x000018c0


	//   ....[9]....
        /*03dc*/ 	.word	0x00001f80


	//   ....[10]....
        /*03e0*/ 	.word	0x00002060


	//   ....[11]....
        /*03e4*/ 	.word	0x000029c0


	//   ....[12]....
        /*03e8*/ 	.word	0x00002a10


	//   ....[13]....
        /*03ec*/ 	.word	0x00003dc0


	//   ....[14]....
        /*03f0*/ 	.word	0x00004420


	//   ....[15]....
        /*03f4*/ 	.word	0x00004460


	//   ....[16]....
        /*03f8*/ 	.word	0x00004500


	//   ....[17]....
        /*03fc*/ 	.word	0x00004af0


	//   ....[18]....
        /*0400*/ 	.word	0x00004cb0


	//   ....[19]....
        /*0404*/ 	.word	0x00006810


	//   ....[20]....
        /*0408*/ 	.word	0x00006820


	//   ....[21]....
        /*040c*/ 	.word	0x00006850


	//   ....[22]....
        /*0410*/ 	.word	0x00006860


	//   ....[23]....
        /*0414*/ 	.word	0x00007af0


	//   ....[24]....
        /*0418*/ 	.word	0x00007b10


	//   ....[25]....
        /*041c*/ 	.word	0x00007be0


	//   ....[26]....
        /*0420*/ 	.word	0x00007bf0


	//   ....[27]....
        /*0424*/ 	.word	0x00008950


	//   ....[28]....
        /*0428*/ 	.word	0x00008990


	//   ....[29]....
        /*042c*/ 	.word	0x000089d0


	//   ....[30]....
        /*0430*/ 	.word	0x00008a10


	//   ....[31]....
        /*0434*/ 	.word	0x00008a50


	//   ....[32]....
        /*0438*/ 	.word	0x00008a70


	//   ....[33]....
        /*043c*/ 	.word	0x00008dc0


	//   ....[34]....
        /*0440*/ 	.word	0x00008dd0


	//   ....[35]....
        /*0444*/ 	.word	0x000094f0


	//   ....[36]....
        /*0448*/ 	.word	0x0000a690


	//   ....[37]....
        /*044c*/ 	.word	0x0000a6b0


	//   ....[38]....
        /*0450*/ 	.word	0x0000a6c0


	//   ....[39]....
        /*0454*/ 	.word	0x0000a6d0


	//   ....[40]....
        /*0458*/ 	.word	0x0000a6e0


	//   ....[41]....
        /*045c*/ 	.word	0x0000a730


	//   ....[42]....
        /*0460*/ 	.word	0x0000a770


	//   ....[43]....
        /*0464*/ 	.word	0x0000a7a0


	//   ....[44]....
        /*0468*/ 	.word	0x0000a7e0


	//   ....[45]....
        /*046c*/ 	.word	0x0000a810


	//   ....[46]....
        /*0470*/ 	.word	0x0000a860


	//   ....[47]....
        /*0474*/ 	.word	0x0000a890


	//   ....[48]....
        /*0478*/ 	.word	0x0000a8c0


	//   ....[49]....
        /*047c*/ 	.word	0x0000a8f0


	//   ....[50]....
        /*0480*/ 	.word	0x0000a920


	//   ....[51]....
        /*0484*/ 	.word	0x0000a940


	//   ....[52]....
        /*0488*/ 	.word	0x0000b100


	//   ....[53]....
        /*048c*/ 	.word	0x0000b130


	//   ....[54]....
        /*0490*/ 	.word	0x0000b160


	//   ....[55]....
        /*0494*/ 	.word	0x0000b190


	//   ....[56]....
        /*0498*/ 	.word	0x0000b1c0


	//   ....[57]....
        /*049c*/ 	.word	0x0000b210


	//   ....[58]....
        /*04a0*/ 	.word	0x0000b270


	//   ....[59]....
        /*04a4*/ 	.word	0x0000b2a0


	//   ....[60]....
        /*04a8*/ 	.word	0x0000b2d0


	//   ....[61]....
        /*04ac*/ 	.word	0x0000b340


	//   ....[62]....
        /*04b0*/ 	.word	0x0000b380


	//   ....[63]....
        /*04b4*/ 	.word	0x0000b3a0


	//   ....[64]....
        /*04b8*/ 	.word	0x0000b3d0


	//   ....[65]....
        /*04bc*/ 	.word	0x0000b440


	//   ....[66]....
        /*04c0*/ 	.word	0x0000b450


	//   ....[67]....
        /*04c4*/ 	.word	0x0000b480


	//   ....[68]....
        /*04c8*/ 	.word	0x0000b4d0


	//   ....[69]....
        /*04cc*/ 	.word	0x0000b540


	//   ....[70]....
        /*04d0*/ 	.word	0x0000b580


	//   ....[71]....
        /*04d4*/ 	.word	0x0000b5a0


	//   ....[72]....
        /*04d8*/ 	.word	0x0000b5d0


	//   ....[73]....
        /*04dc*/ 	.word	0x0000b5e0


	//   ....[74]....
        /*04e0*/ 	.word	0x0000b620


	//   ....[75]....
        /*04e4*/ 	.word	0x0000b6a0


	//   ....[76]....
        /*04e8*/ 	.word	0x0000bdc0


	//   ....[77]....
        /*04ec*/ 	.word	0x0000bdf0


	//   ....[78]....
        /*04f0*/ 	.word	0x0000be00


	//   ....[79]....
        /*04f4*/ 	.word	0x0000be40


	//   ....[80]....
        /*04f8*/ 	.word	0x0000be50


	//   ....[81]....
        /*04fc*/ 	.word	0x0000be90


	//   ....[82]....
        /*0500*/ 	.word	0x0000bea0


	//   ....[83]....
        /*0504*/ 	.word	0x0000bee0


	//   ....[84]....
        /*0508*/ 	.word	0x0000bef0


	//   ....[85]....
        /*050c*/ 	.word	0x0000bf30


	//   ....[86]....
        /*0510*/ 	.word	0x0000bf40


	//   ....[87]....
        /*0514*/ 	.word	0x0000bf80


	//   ....[88]....
        /*0518*/ 	.word	0x0000bf90


	//   ....[89]....
        /*051c*/ 	.word	0x0000bfd0


	//   ....[90]....
        /*0520*/ 	.word	0x0000bfe0


	//   ....[91]....
        /*0524*/ 	.word	0x0000bff0


	//   ....[92]....
        /*0528*/ 	.word	0x0000c250


	//   ....[93]....
        /*052c*/ 	.word	0x0000c280


	//   ....[94]....
        /*0530*/ 	.word	0x0000c290


	//   ....[95]....
        /*0534*/ 	.word	0x0000c2a0


	//   ....[96]....
        /*0538*/ 	.word	0x0000c2b0


	//   ....[97]....
        /*053c*/ 	.word	0x0000c2c0


	//   ....[98]....
        /*0540*/ 	.word	0x0000c2e0


	//   ....[99]....
        /*0544*/ 	.word	0x0000c330


	//   ....[100]....
        /*0548*/ 	.word	0x0000c350


	//   ....[101]....
        /*054c*/ 	.word	0x0000c390


	//   ....[102]....
        /*0550*/ 	.word	0x0000c3b0


	//   ....[103]....
        /*0554*/ 	.word	0x0000c3f0


	//   ....[104]....
        /*0558*/ 	.word	0x0000c410


	//   ....[105]....
        /*055c*/ 	.word	0x0000c450


	//   ....[106]....
        /*0560*/ 	.word	0x0000c470


	//   ....[107]....
        /*0564*/ 	.word	0x0000c4a0


	//   ....[108]....
        /*0568*/ 	.word	0x0000c9b0


	//   ....[109]....
        /*056c*/ 	.word	0x0000c9e0


	//   ....[110]....
        /*0570*/ 	.word	0x0000ca10


	//   ....[111]....
        /*0574*/ 	.word	0x0000ca30


	//   ....[112]....
        /*0578*/ 	.word	0x0000ca40


	//   ....[113]....
        /*057c*/ 	.word	0x0000ca50


	//   ....[114]....
        /*0580*/ 	.word	0x0000ca70


	//   ....[115]....
        /*0584*/ 	.word	0x0000ca90


	//   ....[116]....
        /*0588*/ 	.word	0x0000cab0


	//   ....[117]....
        /*058c*/ 	.word	0x0000cad0


	//   ....[118]....
        /*0590*/ 	.word	0x0000caf0


	//   ....[119]....
        /*0594*/ 	.word	0x0000cb10


	//   ....[120]....
        /*0598*/ 	.word	0x0000cb40


	//   ....[121]....
        /*059c*/ 	.word	0x0000cb60


	//   ....[122]....
        /*05a0*/ 	.word	0x0000cbc0


	//   ....[123]....
        /*05a4*/ 	.word	0x0000cbf0


	//   ....[124]....
        /*05a8*/ 	.word	0x0000cf00


	//   ....[125]....
        /*05ac*/ 	.word	0x0000d460


	//   ....[126]....
        /*05b0*/ 	.word	0x0000d550


	//   ....[127]....
        /*05b4*/ 	.word	0x0000d5f0


	//   ....[128]....
        /*05b8*/ 	.word	0x0000d680


	//   ....[129]....
        /*05bc*/ 	.word	0x0000d740


	//   ....[130]....
        /*05c0*/ 	.word	0x0000d7a0


	//   ....[131]....
        /*05c4*/ 	.word	0x0000d840


	//   ....[132]....
        /*05c8*/ 	.word	0x0000d8a0


	//   ....[133]....
        /*05cc*/ 	.word	0x0000d980


	//   ....[134]....
        /*05d0*/ 	.word	0x0000d9f0


	//   ....[135]....
        /*05d4*/ 	.word	0x0000da90


	//   ....[136]....
        /*05d8*/ 	.word	0x0000daf0


	//   ....[137]....
        /*05dc*/ 	.word	0x0000dbc0


	//   ....[138]....
        /*05e0*/ 	.word	0x0000dc20


	//   ....[139]....
        /*05e4*/ 	.word	0x0000dcd0


	//   ....[140]....
        /*05e8*/ 	.word	0x0000dd30


	//   ....[141]....
        /*05ec*/ 	.word	0x0000ddf0


	//   ....[142]....
        /*05f0*/ 	.word	0x0000de80


	//   ....[143]....
        /*05f4*/ 	.word	0x0000dee0


	//   ....[144]....
        /*05f8*/ 	.word	0x0000dfb0


	//   ....[145]....
        /*05fc*/ 	.word	0x0000e070


	//   ....[146]....
        /*0600*/ 	.word	0x0000e0d0


	//   ....[147]....
        /*0604*/ 	.word	0x0000e190


	//   ....[148]....
        /*0608*/ 	.word	0x0000e200


	//   ....[149]....
        /*060c*/ 	.word	0x0000e2e0


	//   ....[150]....
        /*0610*/ 	.word	0x0000e340


	//   ....[151]....
        /*0614*/ 	.word	0x0000e400


	//   ....[152]....
        /*0618*/ 	.word	0x0000e470


	//   ....[153]....
        /*061c*/ 	.word	0x0000e550


	//   ....[154]....
        /*0620*/ 	.word	0x0000e5b0


	//   ....[155]....
        /*0624*/ 	.word	0x0000e670


	//   ....[156]....
        /*0628*/ 	.word	0x0000e6e0


	//   ....[157]....
        /*062c*/ 	.word	0x0000e7b0


	//   ....[158]....
        /*0630*/ 	.word	0x0000e820


	//   ....[159]....
        /*0634*/ 	.word	0x0000e8e0


	//   ....[160]....
        /*0638*/ 	.word	0x0000e940


	//   ....[161]....
        /*063c*/ 	.word	0x0000ea10


	//   ....[162]....
        /*0640*/ 	.word	0x0000ea70


	//   ....[163]....
        /*0644*/ 	.word	0x0000eb30


	//   ....[164]....
        /*0648*/ 	.word	0x0000ebb0


	//   ....[165]....
        /*064c*/ 	.word	0x0000ec60


	//   ....[166]....
        /*0650*/ 	.word	0x0000eda0


	//   ....[167]....
        /*0654*/ 	.word	0x0000ee40


	//   ....[168]....
        /*0658*/ 	.word	0x0000eee0


	//   ....[169]....
        /*065c*/ 	.word	0x0000ef70


	//   ....[170]....
        /*0660*/ 	.word	0x0000f010


	//   ....[171]....
        /*0664*/ 	.word	0x0000f0a0


	//   ....[172]....
        /*0668*/ 	.word	0x0000f140


	//   ....[173]....
        /*066c*/ 	.word	0x0000f1d0


	//   ....[174]....
        /*0670*/ 	.word	0x0000f270


	//   ....[175]....
        /*0674*/ 	.word	0x0000f300


	//   ....[176]....
        /*0678*/ 	.word	0x0000f3a0


	//   ....[177]....
        /*067c*/ 	.word	0x0000f430


	//   ....[178]....
        /*0680*/ 	.word	0x0000f4d0


	//   ....[179]....
        /*0684*/ 	.word	0x0000f560


	//   ....[180]....
        /*0688*/ 	.word	0x0000f600


	//   ....[181]....
        /*068c*/ 	.word	0x0000f690


	//   ....[182]....
        /*0690*/ 	.word	0x0000f770


	//   ....[183]....
        /*0694*/ 	.word	0x0000f820


	//   ....[184]....
        /*0698*/ 	.word	0x0000f880


	//   ....[185]....
        /*069c*/ 	.word	0x0000f930


	//   ....[186]....
        /*06a0*/ 	.word	0x0000f9c0


	//   ....[187]....
        /*06a4*/ 	.word	0x0000fa60


	//   ....[188]....
        /*06a8*/ 	.word	0x0000fae0


	//   ....[189]....
        /*06ac*/ 	.word	0x0000fb80


	//   ....[190]....
        /*06b0*/ 	.word	0x0000fc10


	//   ....[191]....
        /*06b4*/ 	.word	0x0000fcb0


	//   ....[192]....
        /*06b8*/ 	.word	0x0000fd30


	//   ....[193]....
        /*06bc*/ 	.word	0x0000fdd0


	//   ....[194]....
        /*06c0*/ 	.word	0x0000fe60


	//   ....[195]....
        /*06c4*/ 	.word	0x0000ff00


	//   ....[196]....
        /*06c8*/ 	.word	0x0000ff80


	//   ....[197]....
        /*06cc*/ 	.word	0x00010010


	//   ....[198]....
        /*06d0*/ 	.word	0x000100f0


	//   ....[199]....
        /*06d4*/ 	.word	0x000101b0


	//   ....[200]....
        /*06d8*/ 	.word	0x00010210


	//   ....[201]....
        /*06dc*/ 	.word	0x000102c0


	//   ....[202]....
        /*06e0*/ 	.word	0x00010320


	//   ....[203]....
        /*06e4*/ 	.word	0x000103e0


	//   ....[204]....
        /*06e8*/ 	.word	0x00010440


	//   ....[205]....
        /*06ec*/ 	.word	0x00010500


	//   ....[206]....
        /*06f0*/ 	.word	0x00010560


	//   ....[207]....
        /*06f4*/ 	.word	0x00010620


	//   ....[208]....
        /*06f8*/ 	.word	0x00010680


	//   ....[209]....
        /*06fc*/ 	.word	0x00010740


	//   ....[210]....
        /*0700*/ 	.word	0x000107a0


	//   ....[211]....
        /*0704*/ 	.word	0x00010860


	//   ....[212]....
        /*0708*/ 	.word	0x000108c0


	//   ....[213]....
        /*070c*/ 	.word	0x00010970


	//   ....[214]....
        /*0710*/ 	.word	0x00010a80


	//----- nvinfo : EIATTR_REG_RECONFIG
	.align		4
.L_261:
        /*0714*/ 	.byte	0x01, 0x54
	.zero		2


	//----- nvinfo : EIATTR_SYSCALL_OFFSETS
	.align		4
        /*0718*/ 	.byte	0x04, 0x46
        /*071a*/ 	.short	(.L_263 - .L_262)


	//   ....[0]....
.L_262:
        /*071c*/ 	.word	0x00001240


	//   ....[1]....
        /*0720*/ 	.word	0x00009d40


	//   ....[2]....
        /*0724*/ 	.word	0x00009e80


	//   ....[3]....
        /*0728*/ 	.word	0x00009f70


	//   ....[4]....
        /*072c*/ 	.word	0x0000aca0


	//----- nvinfo : EIATTR_MBARRIER_INSTR_OFFSETS
	.align		4
.L_263:
        /*0730*/ 	.byte	0x04, 0x39
        /*0732*/ 	.short	(.L_265 - .L_264)


	//   ....[0]....
.L_264:
        /*0734*/ 	.word	0x00000180
        /*0738*/ 	.word	0x000000ff
        /*073c*/ 	.word	0x00016800
        /*0740*/ 	.short	0x0100
        /*0742*/ 	.byte	0x08
	.zero		1


	//   ....[1]....
        /*0744*/ 	.word	0x00000190
        /*0748*/ 	.word	0x000000ff
        /*074c*/ 	.word	0x00016820
        /*0750*/ 	.short	0x0100
        /*0752*/ 	.byte	0x08
	.zero		1


	//   ....[2]....
        /*0754*/ 	.word	0x00000280
        /*0758*/ 	.word	0x000000ff
        /*075c*/ 	.word	0x00016830
        /*0760*/ 	.short	0x0100
        /*0762*/ 	.byte	0x08
	.zero		1


	//   ....[3]....
        /*0764*/ 	.word	0x00000290
        /*0768*/ 	.word	0x000000ff
        /*076c*/ 	.word	0x00016840
        /*0770*/ 	.short	0x0100
        /*0772*/ 	.byte	0x08
	.zero		1


	//   ....[4]....
        /*0774*/ 	.word	0x000002a0
        /*0778*/ 	.word	0x000000ff
        /*077c*/ 	.word	0x00016838
        /*0780*/ 	.short	0x0100
        /*0782*/ 	.byte	0x08
	.zero		1


	//   ....[5]....
        /*0784*/ 	.word	0x000002b0
        /*0788*/ 	.word	0x000000ff
        /*078c*/ 	.word	0x00016848
        /*0790*/ 	.short	0x0100
        /*0792*/ 	.byte	0x08
	.zero		1


	//   ....[6]....
        /*0794*/ 	.word	0x000003e0
        /*0798*/ 	.word	0x000000ff
        /*079c*/ 	.word	0x00016850
        /*07a0*/ 	.short	0x0100
        /*07a2*/ 	.byte	0x08
	.zero		1


	//   ....[7]....
        /*07a4*/ 	.word	0x000003f0
        /*07a8*/ 	.word	0x000000ff
        /*07ac*/ 	.word	0x00016860
        /*07b0*/ 	.short	0x0100
        /*07b2*/ 	.byte	0x08
	.zero		1


	//   ....[8]....
        /*07b4*/ 	.word	0x00000400
        /*07b8*/ 	.word	0x000000ff
        /*07bc*/ 	.word	0x00016858
        /*07c0*/ 	.short	0x0100
        /*07c2*/ 	.byte	0x08
	.zero		1


	//   ....[9]....
        /*07c4*/ 	.word	0x00000410
        /*07c8*/ 	.word	0x000000ff
        /*07cc*/ 	.word	0x00016868
        /*07d0*/ 	.short	0x0100
        /*07d2*/ 	.byte	0x08
	.zero		1


	//   ....[10]....
        /*07d4*/ 	.word	0x00000500
        /*07d8*/ 	.word	0x000000ff
        /*07dc*/ 	.word	0x00016870
        /*07e0*/ 	.short	0x0100
        /*07e2*/ 	.byte	0x06
	.zero		1


	//   ....[11]....
        /*07e4*/ 	.word	0x00000510
        /*07e8*/ 	.word	0x000000ff
        /*07ec*/ 	.word	0x00016880
        /*07f0*/ 	.short	0x0100
        /*07f2*/ 	.byte	0x06
	.zero		1


	//   ....[12]....
        /*07f4*/ 	.word	0x00000520
        /*07f8*/ 	.word	0x000000ff
        /*07fc*/ 	.word	0x00016878
        /*0800*/ 	.short	0x0100
        /*0802*/ 	.byte	0x06
	.zero		1


	//   ....[13]....
        /*0804*/ 	.word	0x00000530
        /*0808*/ 	.word	0x000000ff
        /*080c*/ 	.word	0x00016888
        /*0810*/ 	.short	0x0100
        /*0812*/ 	.byte	0x06
	.zero		1


	//   ....[14]....
        /*0814*/ 	.word	0x00000660
        /*0818*/ 	.word	0x000000ff
        /*081c*/ 	.word	0x00016890
        /*0820*/ 	.short	0x0100
        /*0822*/ 	.byte	0x08
	.zero		1


	//   ....[15]....
        /*0824*/ 	.word	0x00000670
        /*0828*/ 	.word	0x000000ff
        /*082c*/ 	.word	0x000168a0
        /*0830*/ 	.short	0x0100
        /*0832*/ 	.byte	0x08
	.zero		1


	//   ....[16]....
        /*0834*/ 	.word	0x00000680
        /*0838*/ 	.word	0x000000ff
        /*083c*/ 	.word	0x00016898
        /*0840*/ 	.short	0x0100
        /*0842*/ 	.byte	0x08
	.zero		1


	//   ....[17]....
        /*0844*/ 	.word	0x00000690
        /*0848*/ 	.word	0x000000ff
        /*084c*/ 	.word	0x000168a8
        /*0850*/ 	.short	0x0100
        /*0852*/ 	.byte	0x08
	.zero		1


	//   ....[18]....
        /*0854*/ 	.word	0x000007d0
        /*0858*/ 	.word	0x000000ff
        /*085c*/ 	.word	0x000168b0
        /*0860*/ 	.short	0x0100
        /*0862*/ 	.byte	0x08
	.zero		1


	//   ....[19]....
        /*0864*/ 	.word	0x000007e0
        /*0868*/ 	.word	0x000000ff
        /*086c*/ 	.word	0x000168c0
        /*0870*/ 	.short	0x0100
        /*0872*/ 	.byte	0x08
	.zero		1


	//   ....[20]....
        /*0874*/ 	.word	0x000007f0
        /*0878*/ 	.word	0x000000ff
        /*087c*/ 	.word	0x000168b8
        /*0880*/ 	.short	0x0100
        /*0882*/ 	.byte	0x08
	.zero		1


	//   ....[21]....
        /*0884*/ 	.word	0x00000800
        /*0888*/ 	.word	0x000000ff
        /*088c*/ 	.word	0x000168c8
        /*0890*/ 	.short	0x0100
        /*0892*/ 	.byte	0x08
	.zero		1


	//   ....[22]....
        /*0894*/ 	.word	0x00001260
        /*0898*/ 	.word	0x000000ff
        /*089c*/ 	.word	0x00016800
        /*08a0*/ 	.short	0x010a
        /*08a2*/ 	.byte	0x2a
	.zero		1


	//   ....[23]....
        /*08a4*/ 	.word	0x000012d0
        /*08a8*/ 	.word	0x000000ff
        /*08ac*/ 	.word	0x00016830
        /*08b0*/ 	.short	0x010a
        /*08b2*/ 	.byte	0x2a
	.zero		1


	//   ....[24]....
        /*08b4*/ 	.word	0x00001330
        /*08b8*/ 	.word	0x000000ff
        /*08bc*/ 	.word	0x00016830
        /*08c0*/ 	.short	0x010a
        /*08c2*/ 	.byte	0x2a
	.zero		1


	//   ....[25]....
        /*08c4*/ 	.word	0x000017e0
        /*08c8*/ 	.word	0x000000ff
        /*08cc*/ 	.word	0x00000000
        /*08d0*/ 	.short	0x0101
        /*08d2*/ 	.byte	0x06
	.zero		1


	//   ....[26]....
        /*08d4*/ 	.word	0x00003720
        /*08d8*/ 	.word	0x000000ff
        /*08dc*/ 	.word	0x00016830
        /*08e0*/ 	.short	0x010a
        /*08e2*/ 	.byte	0x04
	.zero		1


	//   ....[27]....
        /*08e4*/ 	.word	0x00003760
        /*08e8*/ 	.word	0x000000ff
        /*08ec*/ 	.word	0x00016830
        /*08f0*/ 	.short	0x010a
        /*08f2*/ 	.byte	0x04
	.zero		1


	//   ....[28]....
        /*08f4*/ 	.word	0x00003990
        /*08f8*/ 	.word	0x000000ff
        /*08fc*/ 	.word	0x00016850
        /*0900*/ 	.short	0x010a
        /*0902*/ 	.byte	0x0a
	.zero		1


	//   ....[29]....
        /*0904*/ 	.word	0x000039d0
        /*0908*/ 	.word	0x000000ff
        /*090c*/ 	.word	0x00016850
        /*0910*/ 	.short	0x010a
        /*0912*/ 	.byte	0x0a
	.zero		1


	//   ....[30]....
        /*0914*/ 	.word	0x00003e30
        /*0918*/ 	.word	0x000000ff
        /*091c*/ 	.word	0x00000000
        /*0920*/ 	.short	0x0101
        /*0922*/ 	.byte	0x07
	.zero		1


	//   ....[31]....
        /*0924*/ 	.word	0x00005920
        /*0928*/ 	.word	0x000000ff
        /*092c*/ 	.word	0x00000000
        /*0930*/ 	.short	0x0101
        /*0932*/ 	.byte	0x06
	.zero		1


	//   ....[32]....
        /*0934*/ 	.word	0x00005e50
        /*0938*/ 	.word	0x000000ff
        /*093c*/ 	.word	0x00016830
        /*0940*/ 	.short	0x010a
        /*0942*/ 	.byte	0x0a
	.zero		1


	//   ....[33]....
        /*0944*/ 	.word	0x00005e90
        /*0948*/ 	.word	0x000000ff
        /*094c*/ 	.word	0x00016830
        /*0950*/ 	.short	0x010a
        /*0952*/ 	.byte	0x0a
	.zero		1


	//   ....[34]....
        /*0954*/ 	.word	0x00006080
        /*0958*/ 	.word	0x000000ff
        /*095c*/ 	.word	0x00016850
        /*0960*/ 	.short	0x010a
        /*0962*/ 	.byte	0x0a
	.zero		1


	//   ....[35]....
        /*0964*/ 	.word	0x000060c0
        /*0968*/ 	.word	0x000000ff
        /*096c*/ 	.word	0x00016850
        /*0970*/ 	.short	0x010a
        /*0972*/ 	.byte	0x0a
	.zero		1


	//   ....[36]....
        /*0974*/ 	.word	0x00006490
        /*0978*/ 	.word	0x000000ff
        /*097c*/ 	.word	0x00000000
        /*0980*/ 	.short	0x0101
        /*0982*/ 	.byte	0x07
	.zero		1


	//   ....[37]....
        /*0984*/ 	.word	0x00007640
        /*0988*/ 	.word	0x000000ff
        /*098c*/ 	.word	0x00000000
        /*0990*/ 	.short	0x0101
        /*0992*/ 	.byte	0x06
	.zero		1


	//   ....[38]....
        /*0994*/ 	.word	0x00007a60
        /*0998*/ 	.word	0x000000ff
        /*099c*/ 	.word	0x00016850
        /*09a0*/ 	.short	0x010a
        /*09a2*/ 	.byte	0x07
	.zero		1


	//   ....[39]....
        /*09a4*/ 	.word	0x00007aa0
        /*09a8*/ 	.word	0x000000ff
        /*09ac*/ 	.word	0x00016850
        /*09b0*/ 	.short	0x010a
        /*09b2*/ 	.byte	0x07
	.zero		1


	//   ....[40]....
        /*09b4*/ 	.word	0x00008050
        /*09b8*/ 	.word	0x000000ff
        /*09bc*/ 	.word	0x00000000
        /*09c0*/ 	.short	0x0101
        /*09c2*/ 	.byte	0x04
	.zero		1


	//   ....[41]....
        /*09c4*/ 	.word	0x00008a80
        /*09c8*/ 	.word	0x000000ff
        /*09cc*/ 	.word	0x00000000
        /*09d0*/ 	.short	0x0101
        /*09d2*/ 	.byte	0x04
	.zero		1


	//   ....[42]....
        /*09d4*/ 	.word	0x0000a310
        /*09d8*/ 	.word	0x000000ff
        /*09dc*/ 	.word	0x00016840
        /*09e0*/ 	.short	0x010a
        /*09e2*/ 	.byte	0x2f
	.zero		1


	//   ....[43]....
        /*09e4*/ 	.word	0x0000aa40
        /*09e8*/ 	.word	0x000000ff
        /*09ec*/ 	.word	0x00016830
        /*09f0*/ 	.short	0x0107
        /*09f2*/ 	.byte	0x2f
	.zero		1


	//   ....[44]....
        /*09f4*/ 	.word	0x0000aad0
        /*09f8*/ 	.word	0x000000ff
        /*09fc*/ 	.word	0x00016830
        /*0a00*/ 	.short	0x0101
        /*0a02*/ 	.byte	0x2f
	.zero		1


	//   ....[45]....
        /*0a04*/ 	.word	0x0000b790
        /*0a08*/ 	.word	0x000000ff
        /*0a0c*/ 	.word	0x00016800
        /*0a10*/ 	.short	0x0107
        /*0a12*/ 	.byte	0x2f
	.zero		1


	//   ....[46]....
        /*0a14*/ 	.word	0x0000b7d0
        /*0a18*/ 	.word	0x000000ff
        /*0a1c*/ 	.word	0x00016800
        /*0a20*/ 	.short	0x0101
        /*0a22*/ 	.byte	0x2f
	.zero		1


	//   ....[47]....
        /*0a24*/ 	.word	0x0000b7e0
        /*0a28*/ 	.word	0x000000ff
        /*0a2c*/ 	.word	0x00016820
        /*0a30*/ 	.short	0x010a
        /*0a32*/ 	.byte	0x2f
	.zero		1


	//   ....[48]....
        /*0a34*/ 	.word	0x0000bbc0
        /*0a38*/ 	.word	0x00000007
        /*0a3c*/ 	.word	0x00016840
        /*0a40*/ 	.short	0x010a
        /*0a42*/ 	.byte	0x3f
	.zero		1


	//   ....[49]....
        /*0a44*/ 	.word	0x0000c0b0
        /*0a48*/ 	.word	0x00000007
        /*0a4c*/ 	.word	0x00016830
        /*0a50*/ 	.short	0x0107
        /*0a52*/ 	.byte	0x3f
	.zero		1


	//   ....[50]....
        /*0a54*/ 	.word	0x0000c180
        /*0a58*/ 	.word	0x00000007
        /*0a5c*/ 	.word	0x00016830
        /*0a60*/ 	.short	0x0101
        /*0a62*/ 	.byte	0x3f
	.zero		1


	//   ....[51]....
        /*0a64*/ 	.word	0x0000c1e0
        /*0a68*/ 	.word	0x00000007
        /*0a6c*/ 	.word	0x00016860
        /*0a70*/ 	.short	0x010a
        /*0a72*/ 	.byte	0x3f
	.zero		1


	//   ....[52]....
        /*0a74*/ 	.word	0x0000c5d0
        /*0a78*/ 	.word	0x00000007
        /*0a7c*/ 	.word	0x00016850
        /*0a80*/ 	.short	0x0107
        /*0a82*/ 	.byte	0x3f
	.zero		1


	//   ....[53]....
        /*0a84*/ 	.word	0x0000c760
        /*0a88*/ 	.word	0x00000007
        /*0a8c*/ 	.word	0x00016850
        /*0a90*/ 	.short	0x0101
        /*0a92*/ 	.byte	0x3f
	.zero		1


	//   ....[54]....
        /*0a94*/ 	.word	0x0000c900
        /*0a98*/ 	.word	0x00000000
        /*0a9c*/ 	.word	0x00016860
        /*0aa0*/ 	.short	0x010a
        /*0aa2*/ 	.byte	0x3f
	.zero		1


	//   ....[55]....
        /*0aa4*/ 	.word	0x0000cd20
        /*0aa8*/ 	.word	0x00000000
        /*0aac*/ 	.word	0x00016850
        /*0ab0*/ 	.short	0x0107
        /*0ab2*/ 	.byte	0x3f
	.zero		1


	//   ....[56]....
        /*0ab4*/ 	.word	0x0000ce00
        /*0ab8*/ 	.word	0x00000000
        /*0abc*/ 	.word	0x00016850
        /*0ac0*/ 	.short	0x0101
        /*0ac2*/ 	.byte	0x3f
	.zero		1


	//   ....[57]....
        /*0ac4*/ 	.word	0x0000ce90
        /*0ac8*/ 	.word	0x00000007
        /*0acc*/ 	.word	0x00016820
        /*0ad0*/ 	.short	0x010a
        /*0ad2*/ 	.byte	0x3f
	.zero		1


	//   ....[58]....
        /*0ad4*/ 	.word	0x0000cff0
        /*0ad8*/ 	.word	0x00000005
        /*0adc*/ 	.word	0x00016840
        /*0ae0*/ 	.short	0x010a
        /*0ae2*/ 	.byte	0x3f
	.zero		1


	//   ....[59]....
        /*0ae4*/ 	.word	0x0000d090
        /*0ae8*/ 	.word	0x00000003
        /*0aec*/ 	.word	0x00016840
        /*0af0*/ 	.short	0x010a
        /*0af2*/ 	.byte	0x3f
	.zero		1


	//   ....[60]....
        /*0af4*/ 	.word	0x0000d0d0
        /*0af8*/ 	.word	0x00000005
        /*0afc*/ 	.word	0x00016860
        /*0b00*/ 	.short	0x010a
        /*0b02*/ 	.byte	0x3f
	.zero		1


	//   ....[61]....
        /*0b04*/ 	.word	0x0000d110
        /*0b08*/ 	.word	0x00000003
        /*0b0c*/ 	.word	0x00016860
        /*0b10*/ 	.short	0x010a
        /*0b12*/ 	.byte	0x3f
	.zero		1


	//   ....[62]....
        /*0b14*/ 	.word	0x0000d180
        /*0b18*/ 	.word	0x00000003
        /*0b1c*/ 	.word	0x00016800
        /*0b20*/ 	.short	0x010a
        /*0b22*/ 	.byte	0x3f
	.zero		1


	//   ....[63]....
        /*0b24*/ 	.word	0x0000d1e0
        /*0b28*/ 	.word	0x00000003
        /*0b2c*/ 	.word	0x00016830
        /*0b30*/ 	.short	0x010a
        /*0b32*/ 	.byte	0x3f
	.zero		1


	//   ....[64]....
        /*0b34*/ 	.word	0x0000d240
        /*0b38*/ 	.word	0x0000000b
        /*0b3c*/ 	.word	0x00016830
        /*0b40*/ 	.short	0x010a
        /*0b42*/ 	.byte	0x3f
	.zero		1


	//   ....[65]....
        /*0b44*/ 	.word	0x0000d2a0
        /*0b48*/ 	.word	0x0000000b
        /*0b4c*/ 	.word	0x00016850
        /*0b50*/ 	.short	0x010a
        /*0b52*/ 	.byte	0x3f
	.zero		1


	//   ....[66]....
        /*0b54*/ 	.word	0x0000d300
        /*0b58*/ 	.word	0x0000000b
        /*0b5c*/ 	.word	0x00016830
        /*0b60*/ 	.short	0x010a
        /*0b62*/ 	.byte	0x3f
	.zero		1


	//   ....[67]....
        /*0b64*/ 	.word	0x0000d360
        /*0b68*/ 	.word	0x0000000b
        /*0b6c*/ 	.word	0x00016850
        /*0b70*/ 	.short	0x010a
        /*0b72*/ 	.byte	0x3f
	.zero		1


	//   ....[68]....
        /*0b74*/ 	.word	0x0000d3c0
        /*0b78*/ 	.word	0x00000006
        /*0b7c*/ 	.word	0x00016850
        /*0b80*/ 	.short	0x010a
        /*0b82*/ 	.byte	0x3f
	.zero		1


	//   ....[69]....
        /*0b84*/ 	.word	0x0000d4a0
        /*0b88*/ 	.word	0x00000003
        /*0b8c*/ 	.word	0x00016840
        /*0b90*/ 	.short	0x010a
        /*0b92*/ 	.byte	0x3f
	.zero		1


	//   ....[70]....
        /*0b94*/ 	.word	0x0000eca0
        /*0b98*/ 	.word	0x00000003
        /*0b9c*/ 	.word	0x00016820
        /*0ba0*/ 	.short	0x010a
        /*0ba2*/ 	.byte	0x3f
	.zero		1


	//   ....[71]....
        /*0ba4*/ 	.word	0x0000ecf0
        /*0ba8*/ 	.word	0x00000007
        /*0bac*/ 	.word	0x00016840
        /*0bb0*/ 	.short	0x010a
        /*0bb2*/ 	.byte	0x3f
	.zero		1


	//   ....[72]....
        /*0bb4*/ 	.word	0x0000f6c0
        /*0bb8*/ 	.word	0x00000007
        /*0bbc*/ 	.word	0x00016860
        /*0bc0*/ 	.short	0x010a
        /*0bc2*/ 	.byte	0x3f
	.zero		1


	//   ....[73]....
        /*0bc4*/ 	.word	0x00010040
        /*0bc8*/ 	.word	0x00000000
        /*0bcc*/ 	.word	0x00016860
        /*0bd0*/ 	.short	0x010a
        /*0bd2*/ 	.byte	0x3f
	.zero		1


	//   ....[74]....
        /*0bd4*/ 	.word	0x000109a0
        /*0bd8*/ 	.word	0x00000007
        /*0bdc*/ 	.word	0x00016820
        /*0be0*/ 	.short	0x010a
        /*0be2*/ 	.byte	0x3f
	.zero		1


	//   ....[75]....
        /*0be4*/ 	.word	0x00010b40
        /*0be8*/ 	.word	0x00000005
        /*0bec*/ 	.word	0x00016840
        /*0bf0*/ 	.short	0x010a
        /*0bf2*/ 	.byte	0x3f
	.zero		1


	//   ....[76]....
        /*0bf4*/ 	.word	0x00010b90
        /*0bf8*/ 	.word	0x00000003
        /*0bfc*/ 	.word	0x00016840
        /*0c00*/ 	.short	0x010a
        /*0c02*/ 	.byte	0x3f
	.zero		1


	//   ....[77]....
        /*0c04*/ 	.word	0x00010be0
        /*0c08*/ 	.word	0x00000005
        /*0c0c*/ 	.word	0x00016860
        /*0c10*/ 	.short	0x010a
        /*0c12*/ 	.byte	0x3f
	.zero		1


	//----- nvinfo : EIATTR_NUM_MBARRIERS
	.align		4
.L_265:
        /*0c14*/ 	.byte	0x03, 0x38
        /*0c16*/ 	.short	0x0016


	//----- nvinfo : EIATTR_EXIT_INSTR_OFFSETS
	.align		4
        /*0c18*/ 	.byte	0x04, 0x1c
        /*0c1a*/ 	.short	(.L_267 - .L_266)


	//   ....[0]....
.L_266:
        /*0c1c*/ 	.word	0x0000d160


	//----- nvinfo : EIATTR_MAX_THREADS
	.align		4
.L_267:
        /*0c20*/ 	.byte	0x04, 0x05
        /*0c22*/ 	.short	(.L_269 - .L_268)
.L_268:
        /*0c24*/ 	.word	0x00000200
        /*0c28*/ 	.word	0x00000001
        /*0c2c*/ 	.word	0x00000001


	//----- nvinfo : EIATTR_CRS_STACK_SIZE
	.align		4
.L_269:
        /*0c30*/ 	.byte	0x04, 0x1e
        /*0c32*/ 	.short	(.L_271 - .L_270)
.L_270:
        /*0c34*/ 	.word	0x00000000


	//----- nvinfo : EIATTR_CBANK_PARAM_SIZE
	.align		4
.L_271:
        /*0c38*/ 	.byte	0x03, 0x19
        /*0c3a*/ 	.short	0x0a70


	//----- nvinfo : EIATTR_PARAM_CBANK
	.align		4
        /*0c3c*/ 	.byte	0x04, 0x0a
        /*0c3e*/ 	.short	(.L_273 - .L_272)
	.align		4
.L_272:
        /*0c40*/ 	.word	index@(.nv.constant0._ZN7cutlass13device_kernelIN5flash11enable_sm90INS1_16FlashAttnFwdSm90INS1_25CollectiveMainloopFwdSm90ILi2EN4cute5tupleIJNS5_1CILi1EEES8_S8_EEENS6_IJNS7_ILi192EEENS7_ILi128EEENS7_ILi64EEEEEELi64ENS_10bfloat16_tEfNS_4arch4Sm90ELb1ELb0ELb0ELb0ELb1ELb0ELb0ELb1ELb1ELb1ELb1ELb0EEENS1_21CollectiveEpilogueFwdINS6_IJSA_SC_SB_EEES9_SE_SG_Li384ELb0ELb1ELb1ELb0EEENS1_19SingleTileSchedulerILb0ELb1ELb1ELi192EEEEEEEEEvNT_6ParamsE)
        /*0c44*/ 	.short	0x0210
        /*0c46*/ 	.short	0x0a70


	//----- nvinfo : EIATTR_SW_WAR
	.align		4
.L_273:
        /*0c48*/ 	.byte	0x04, 0x36
        /*0c4a*/ 	.short	(.L_275 - .L_274)
.L_274:
        /*0c4c*/ 	.word	0x00000008
.L_275:


//--------------------- .nv.info._ZN7cutlass13device_kernelIN5flash11enable_sm90INS1_16FlashAttnFwdSm90INS1_25CollectiveMainloopFwdSm90ILi2EN4cute5tupleIJNS5_1CILi1EEES8_S8_EEENS6_IJNS7_ILi192EEENS7_ILi128EEENS7_ILi64EEEEEELi64ENS_10bfloat16_tEfNS_4arch4Sm90ELb1ELb0ELb0ELb1ELb1ELb0ELb0ELb1ELb1ELb1ELb1ELb0EEENS1_21CollectiveEpilogueFwdINS6_IJSA_SC_SB_EEES9_SE_SG_Li384ELb1ELb1ELb1ELb0EEENS1_36VarlenDynamicPersistentTileSchedulerILi192ELi128ELi384ELi128ELb1ELb1ELb1ELb1ELb1ELb1EEEEEEEEEvNT_6ParamsE --------------------------
	.section	.nv.info._ZN7cutlass13device_kernelIN5flash11enable_sm90INS1_16FlashAttnFwdSm90INS1_25CollectiveMainloopFwdSm90ILi2EN4cute5tupleIJNS5_1CILi1EEES8_S8_EEENS6_IJNS7_ILi192EEENS7_ILi128EEENS7_ILi64EEEEEELi64ENS_10bfloat16_tEfNS_4arch4Sm90ELb1ELb0ELb0ELb1ELb1ELb0ELb0ELb1ELb1ELb1ELb1ELb0EEENS1_21CollectiveEpilogueFwdINS6_IJSA_SC_SB_EEES9_SE_SG_Li384ELb1ELb1ELb1ELb0EEENS1_36VarlenDynamicPersistentTileSchedulerILi192ELi128ELi384ELi128ELb1ELb1ELb1ELb1ELb1ELb1EEEEEEEEEvNT_6ParamsE,"",@"SHT_CUDA_INFO"
	.sectionflags	@""
	.align	4


	//----- nvinfo : EIATTR_CUDA_API_VERSION
	.align		4
        /*0000*/ 	.byte	0x04, 0x37
        /*0002*/ 	.short	(.L_277 - .L_276)
.L_276:
        /*0004*/ 	.word	0x00000082


	//----- nvinfo : EIATTR_KPARAM_INFO
	.align		4
.L_277:
        /*0008*/ 	.byte	0x04, 0x17
        /*000a*/ 	.short	(.L_279 - .L_278)
.L_278:
        /*000c*/ 	.word	0x00000000
        /*0010*/ 	.short	0x0000
        /*0012*/ 	.short	0x0070
        /*0014*/ 	.byte	0x00, 0xf0, 0x01, 0x2a


	//----- nvinfo : EIATTR_SPARSE_MMA_MASK
	.align		4
.L_279:
        /*0018*/ 	.byte	0x03, 0x50
        /*001a*/ 	.short	0x0000


	//----- nvinfo : EIATTR_MAXREG_COUNT
	.align		4
        /*001c*/ 	.byte	0x03, 0x1b
        /*001e*/ 	.short	0x0080


	//----- nvinfo : EIATTR_NUM_BARRIERS
	.align		4
        /*0020*/ 	.byte	0x02, 0x4c
        /*0022*/ 	.byte	0x10
	.zero		1


	//----- nvinfo : EIATTR_EXTERNS
	.align		4
        /*0024*/ 	.byte	0x04, 0x0f
        /*0026*/ 	.short	(.L_281 - .L_280)


	//   ....[0]....
	.align		4
.L_280:
        /*0028*/ 	.word	index@(__assertfail)


	//----- nvinfo : EIATTR_ANNOTATIONS
	.align		4
.L_281:
        /*002c*/ 	.byte	0x04, 0x55
        /*002e*/ 	.short	(.L_283 - .L_282)


	//   ....[0]....
.L_282:
        /* <DEDUP_REMOVED lines=30> */


	//----- nvinfo : EIATTR_MERCURY_ISA_VERSION
	.align		4
.L_283:
        /*0200*/ 	.byte	0x03, 0x5f
        /*0202*/ 	.short	0x0101


	//----- nvinfo : EIATTR_UNUSED_LOAD_BYTE_OFFSET
	.align		4
        /*0204*/ 	.byte	0x04, 0x44
        /*0206*/ 	.short	(.L_285 - .L_284)


	//   ....[0]....
.L_284:
        /*0208*/ 	.word	0x00000970
        /*020c*/ 	.word	0x0000fff0


	//   ....[1]....
        /*0210*/ 	.word	0x000088d0
        /*0214*/ 	.word	0x0000fff0


	//----- nvinfo : EIATTR_INT_WARP_WIDE_INSTR_OFFSETS
	.align		4
.L_285:
        /*0218*/ 	.byte	0x04, 0x31
        /*021a*/ 	.short	(.L_287 - .L_286)


	//   ....[0]....
.L_286:
        /*021c*/ 	.word	0x000000c0


	//   ....[1]....
        /*0220*/ 	.word	0x000000d0


	//   ....[2]....
        /*0224*/ 	.word	0x00000170


	//   ....[3]....
        /*0228*/ 	.word	0x0000c690


	//   ....[4]....
        /*022c*/ 	.word	0x0000c720


	//   ....[5]....
        /*0230*/ 	.word	0x0000f830


	//   ....[6]....
        /*0234*/ 	.word	0x0000f8c0


	//----- nvinfo : EIATTR_COOP_GROUP_MASK_REGIDS
	.align		4
.L_287:
        /*0238*/ 	.byte	0x04, 0x29
        /*023a*/ 	.short	(.L_289 - .L_288)


	//   ....[0]....
.L_288:
        /*023c*/ 	.word	0xffffffff


	//   ....[1]....
        /*0240*/ 	.word	0xffffffff


	//   ....[2]....
        /*0244*/ 	.word	0xffffffff


	//   ....[3]....
        /*0248*/ 	.word	0xffffffff


	//   ....[4]....
        /*024c*/ 	.word	0xffffffff


	//   ....[5]....
        /*0250*/ 	.word	0xffffffff


	//   ....[6]....
        /*0254*/ 	.word	0xffffffff


	//   ....[7]....
        /*0258*/ 	.word	0xffffffff


	//   ....[8]....
        /*025c*/ 	.word	0xffffffff


	//   ....[9]....
        /*0260*/ 	.word	0xffffffff


	//   ....[10]....
        /*0264*/ 	.word	0xffffffff


	//   ....[11]....
        /*0268*/ 	.word	0xffffffff


	//   ....[12]....
        /*026c*/ 	.word	0xffffffff


	//   ....[13]....
        /*0270*/ 	.word	0xffffffff


	//   ....[14]....
        /*0274*/ 	.word	0xffffffff


	//   ....[15]....
        /*0278*/ 	.word	0xffffffff


	//   ....[16]....
        /*027c*/ 	.word	0xffffffff


	//   ....[17]....
        /*0280*/ 	.word	0xffffffff


	//   ....[18]....
        /*0284*/ 	.word	0xffffffff


	//   ....[19]....
        /*0288*/ 	.word	0xffffffff


	//   ....[20]....
        /*028c*/ 	.word	0xffffffff


	//   ....[21]....
        /*0290*/ 	.word	0xffffffff


	//   ....[22]....
        /*0294*/ 	.word	0xffffffff


	//   ....[23]....
        /*0298*/ 	.word	0xffffffff


	//   ....[24]....
        /*029c*/ 	.word	0xffffffff


	//   ....[25]....
        /*02a0*/ 	.word	0xffffffff


	//   ....[26]....
        /*02a4*/ 	.word	0xffffffff


	//   ....[27]....
        /*02a8*/ 	.word	0xffffffff


	//   ....[28]....
        /*02ac*/ 	.word	0xffffffff


	//   ....[29]....
        /*02b0*/ 	.word	0xffffffff


	//   ....[30]....
        /*02b4*/ 	.word	0xffffffff


	//   ....[31]....
        /*02b8*/ 	.word	0xffffffff


	//   ....[32]....
        /*02bc*/ 	.word	0xffffffff


	//   ....[33]....
        /*02c0*/ 	.word	0xffffffff


	//   ....[34]....
        /*02c4*/ 	.word	0xffffffff


	//   ....[35]....
        /*02c8*/ 	.word	0xffffffff


	//   ....[36]....
        /*02cc*/ 	.word	0xffffffff


	//   ....[37]....
        /*02d0*/ 	.word	0xffffffff


	//   ....[38]....
        /*02d4*/ 	.word	0xffffffff


	//   ....[39]....
        /*02d8*/ 	.word	0xffffffff


	//   ....[40]....
        /*02dc*/ 	.word	0xffffffff


	//   ....[41]....
        /*02e0*/ 	.word	0xffffffff


	//   ....[42]....
        /*02e4*/ 	.word	0xffffffff


	//   ....[43]....
        /*02e8*/ 	.word	0xffffffff


	//   ....[44]....
        /*02ec*/ 	.word	0xffffffff


	//   ....[45]....
        /*02f0*/ 	.word	0xffffffff


	//   ....[46]....
        /*02f4*/ 	.word	0xffffffff


	//   ....[47]....
        /*02f8*/ 	.word	0xffffffff


	//   ....[48]....
        /*02fc*/ 	.word	0xffffffff


	//   ....[49]....
        /*0300*/ 	.word	0xffffffff


	//   ....[50]....
        /*0304*/ 	.word	0xffffffff


	//   ....[51]....
        /*0308*/ 	.word	0xffffffff


	//   ....[52]....
        /*030c*/ 	.word	0xffffffff


	//   ....[53]....
        /*0310*/ 	.word	0xffffffff


	//   ....[54]....
        /*0314*/ 	.word	0xffffffff


	//   ....[55]....
        /*0318*/ 	.word	0xffffffff


	//   ....[56]....
        /*031c*/ 	.word	0xffffffff


	//   ....[57]....
        /*0320*/ 	.word	0xffffffff


	//   ....[58]....
        /*0324*/ 	.word	0xffffffff


	//   ....[59]....
        /*0328*/ 	.word	0xffffffff


	//   ....[60]....
        /*032c*/ 	.word	0xffffffff


	//   ....[61]....
        /*0330*/ 	.word	0xffffffff


	//   ....[62]....
        /*0334*/ 	.word	0xffffffff


	//   ....[63]....
        /*0338*/ 	.word	0xffffffff


	//   ....[64]....
        /*033c*/ 	.word	0xffffffff


	//   ....[65]....
        /*0340*/ 	.word	0xffffffff


	//   ....[66]....
        /*0344*/ 	.word	0xffffffff


	//   ....[67]....
        /*0348*/ 	.word	0xffffffff


	//   ....[68]....
        /*034c*/ 	.word	0xffffffff


	//   ....[69]....
        /*0350*/ 	.word	0xffffffff


	//   ....[70]....
        /*0354*/ 	.word	0xffffffff


	//   ....[71]....
        /*0358*/ 	.word	0xffffffff


	//   ....[72]....
        /*035c*/ 	.word	0xffffffff


	//   ....[73]....
        /*0360*/ 	.word	0xffffffff


	//   ....[74]....
        /*0364*/ 	.word	0xffffffff


	//   ....[75]....
        /*0368*/ 	.word	0xffffffff


	//   ....[76]....
        /*036c*/ 	.word	0xffffffff


	//   ....[77]....
        /*0370*/ 	.word	0xffffffff


	//   ....[78]....
        /*0374*/ 	.word	0xffffffff


	//   ....[79]....
        /*0378*/ 	.word	0xffffffff


	//   ....[80]....
        /*037c*/ 	.word	0xffffffff


	//   ....[81]....
        /*0380*/ 	.word	0xffffffff


	//   ....[82]....
        /*0384*/ 	.word	0xffffffff


	//   ....[83]....
        /*0388*/ 	.word	0xffffffff


	//   ....[84]....
        /*038c*/ 	.word	0xffffffff


	//   ....[85]....
        /*0390*/ 	.word	0xffffffff


	//   ....[86]....
        /*0394*/ 	.word	0xffffffff


	//   ....[87]....
        /*0398*/ 	.word	0xffffffff


	//   ....[88]....
        /*039c*/ 	.word	0xffffffff


	//   ....[89]....
        /*03a0*/ 	.word	0xffffffff


	//   ....[90]....
        /*03a4*/ 	.word	0xffffffff


	//   ....[91]....
        /*03a8*/ 	.word	0xffffffff


	//   ....[92]....
        /*03ac*/ 	.word	0xffffffff


	//   ....[93]....
        /*03b0*/ 	.word	0xffffffff


	//   ....[94]....
        /*03b4*/ 	.word	0xffffffff


	//   ....[95]....
        /*03b8*/ 	.word	0xffffffff


	//   ....[96]....
        /*03bc*/ 	.word	0xffffffff


	//   ....[97]....
        /*03c0*/ 	.word	0xffffffff


	//   ....[98]....
        /*03c4*/ 	.word	0xffffffff


	//   ....[99]....
        /*03c8*/ 	.word	0xffffffff


	//   ....[100]....
        /*03cc*/ 	.word	0xffffffff


	//   ....[101]....
        /*03d0*/ 	.word	0xffffffff


	//   ....[102]....
        /*03d4*/ 	.word	0xffffffff


	//   ....[103]....
        /*03d8*/ 	.word	0xffffffff


	//   ....[104]....
        /*03dc*/ 	.word	0xffffffff


	//   ....[105]....
        /*03e0*/ 	.word	0xffffffff


	//   ....[106]....
        /*03e4*/ 	.word	0xffffffff


	//   ....[107]....
        /*03e8*/ 	.word	0xffffffff


	//   ....[108]....
        /*03ec*/ 	.word	0xffffffff


	//   ....[109]....
        /*03f0*/ 	.word	0xffffffff


	//   ....[110]....
        /*03f4*/ 	.word	0xffffffff


	//   ....[111]....
        /*03f8*/ 	.word	0xffffffff


	//   ....[112]....
        /*03fc*/ 	.word	0xffffffff


	//   ....[113]....
        /*0400*/ 	.word	0xffffffff


	//   ....[114]....
        /*0404*/ 	.word	0xffffffff


	//   ....[115]....
        /*0408*/ 	.word	0xffffffff


	//   ....[116]....
        /*040c*/ 	.word	0xffffffff


	//   ....[117]....
        /*0410*/ 	.word	0xffffffff


	//   ....[118]....
        /*0414*/ 	.word	0xffffffff


	//   ....[119]....
        /*0418*/ 	.word	0xffffffff


	//   ....[120]....
        /*041c*/ 	.word	0xffffffff


	//   ....[121]....
        /*0420*/ 	.word	0xffffffff


	//   ....[122]....
        /*0424*/ 	.word	0xffffffff


	//   ....[123]....
        /*0428*/ 	.word	0xffffffff


	//   ....[124]....
        /*042c*/ 	.word	0xffffffff


	//   ....[125]....
        /*0430*/ 	.word	0xffffffff


	//   ....[126]....
        /*0434*/ 	.word	0xffffffff


	//   ....[127]....
        /*0438*/ 	.word	0xffffffff


	//   ....[128]....
        /*043c*/ 	.word	0xffffffff


	//   ....[129]....
        /*0440*/ 	.word	0xffffffff


	//   ....[130]....
        /*0444*/ 	.word	0xffffffff


	//   ....[131]....
        /*0448*/ 	.word	0xffffffff


	//   ....[132]....
        /*044c*/ 	.word	0xffffffff


	//   ....[133]....
        /*0450*/ 	.word	0xffffffff


	//   ....[134]....
        /*0454*/ 	.word	0xffffffff


	//   ....[135]....
        /*0458*/ 	.word	0xffffffff


	//   ....[136]....
        /*045c*/ 	.word	0xffffffff


	//   ....[137]....
        /*0460*/ 	.word	0xffffffff


	//   ....[138]....
        /*0464*/ 	.word	0xffffffff


	//   ....[139]....
        /*0468*/ 	.word	0xffffffff


	//   ....[140]....
        /*046c*/ 	.word	0xffffffff


	//   ....[141]....
        /*0470*/ 	.word	0xffffffff


	//   ....[142]....
        /*0474*/ 	.word	0xffffffff


	//   ....[143]....
        /*0478*/ 	.word	0xffffffff


	//   ....[144]....
        /*047c*/ 	.word	0xffffffff


	//   ....[145]....
        /*0480*/ 	.word	0xffffffff


	//   ....[146]....
        /*0484*/ 	.word	0xffffffff


	//   ....[147]....
        /*0488*/ 	.word	0xffffffff


	//   ....[148]....
        /*048c*/ 	.word	0xffffffff


	//   ....[149]....
        /*0490*/ 	.word	0xffffffff


	//   ....[150]....
        /*0494*/ 	.word	0xffffffff


	//   ....[151]....
        /*0498*/ 	.word	0xffffffff


	//   ....[152]....
        /*049c*/ 	.word	0xffffffff


	//   ....[153]....
        /*04a0*/ 	.word	0xffffffff


	//   ....[154]....
        /*04a4*/ 	.word	0xffffffff


	//   ....[155]....
        /*04a8*/ 	.word	0xffffffff


	//   ....[156]....
        /*04ac*/ 	.word	0xffffffff


	//   ....[157]....
        /*04b0*/ 	.word	0xffffffff


	//   ....[158]....
        /*04b4*/ 	.word	0xffffffff


	//   ....[159]....
        /*04b8*/ 	.word	0xffffffff


	//   ....[160]....
        /*04bc*/ 	.word	0xffffffff


	//   ....[161]....
        /*04c0*/ 	.word	0xffffffff


	//   ....[162]....
        /*04c4*/ 	.word	0xffffffff


	//   ....[163]....
        /*04c8*/ 	.word	0xffffffff


	//   ....[164]....
        /*04cc*/ 	.word	0xffffffff


	//   ....[165]....
        /*04d0*/ 	.word	0xffffffff


	//   ....[166]....
        /*04d4*/ 	.word	0xffffffff


	//   ....[167]....
        /*04d8*/ 	.word	0xffffffff


	//   ....[168]....
        /*04dc*/ 	.word	0xffffffff


	//   ....[169]....
        /*04e0*/ 	.word	0xffffffff


	//   ....[170]....
        /*04e4*/ 	.word	0xffffffff


	//   ....[171]....
        /*04e8*/ 	.word	0xffffffff


	//   ....[172]....
        /*04ec*/ 	.word	0xffffffff


	//   ....[173]....
        /*04f0*/ 	.word	0xffffffff


	//   ....[174]....
        /*04f4*/ 	.word	0xffffffff


	//   ....[175]....
        /*04f8*/ 	.word	0x0500000f


	//   ....[176]....
        /*04fc*/ 	.word	0x0500000f


	//   ....[177]....
        /*0500*/ 	.word	0x0500000f


	//   ....[178]....
        /*0504*/ 	.word	0x0500000f


	//   ....[179]....
        /*0508*/ 	.word	0x0500000f


	//   ....[180]....
        /*050c*/ 	.word	0x0500000f


	//   ....[181]....
        /*0510*/ 	.word	0x0500000f


	//   ....[182]....
        /*0514*/ 	.word	0x0500000f


	//   ....[183]....
        /*0518*/ 	.word	0x0500000f


	//   ....[184]....
        /*051c*/ 	.word	0x0500000f


	//   ....[185]....
        /*0520*/ 	.word	0x0500000f


	//   ....[186]....
        /*0524*/ 	.word	0x0500000f


	//   ....[187]....
        /*0528*/ 	.word	0x0500000f


	//   ....[188]....
        /*052c*/ 	.word	0x0500000f


	//   ....[189]....
        /*0530*/ 	.word	0x0500000f


	//   ....[190]....
        /*0534*/ 	.word	0x0500000f


	//   ....[191]....
        /*0538*/ 	.word	0x0500000f


	//   ....[192]....
        /*053c*/ 	.word	0x0500000f


	//   ....[193]....
        /*0540*/ 	.word	0x0500000f


	//   ....[194]....
        /*0544*/ 	.word	0x0500000f


	//   ....[195]....
        /*0548*/ 	.word	0x0500000f


	//   ....[196]....
        /*054c*/ 	.word	0x0500000f


	//   ....[197]....
        /*0550*/ 	.word	0x0500000f


	//   ....[198]....
        /*0554*/ 	.word	0x0500000f


	//   ....[199]....
        /*0558*/ 	.word	0x0500000f


	//   ....[200]....
        /*055c*/ 	.word	0x0500000f


	//   ....[201]....
        /*0560*/ 	.word	0x0500000f


	//   ....[202]....
        /*0564*/ 	.word	0x0500000f


	//   ....[203]....
        /*0568*/ 	.word	0x0500000f


	//   ....[204]....
        /*056c*/ 	.word	0x0500000f


	//   ....[205]....
        /*0570*/ 	.word	0x0500000f


	//   ....[206]....
        /*0574*/ 	.word	0x0500000f


	//   ....[207]....
        /*0578*/ 	.word	0x0500000f


	//   ....[208]....
        /*057c*/ 	.word	0x0500000f


	//   ....[209]....
        /*0580*/ 	.word	0x0500000f


	//   ....[210]....
        /*0584*/ 	.word	0x0500000f


	//   ....[211]....
        /*0588*/ 	.word	0x0500000f


	//   ....[212]....
        /*058c*/ 	.word	0x0500000f


	//   ....[213]....
        /*0590*/ 	.word	0x0500000f


	//   ....[214]....
        /*0594*/ 	.word	0x0500000f


	//   ....[215]....
        /*0598*/ 	.word	0x0500000f


	//   ....[216]....
        /*059c*/ 	.word	0x0500000f


	//   ....[217]....
        /*05a0*/ 	.word	0x0500000f


	//   ....[218]....
        /*05a4*/ 	.word	0x0500000f


	//   ....[219]....
        /*05a8*/ 	.word	0x0500000f


	//   ....[220]....
        /*05ac*/ 	.word	0x0500000f


	//   ....[221]....
        /*05b0*/ 	.word	0x0500000f


	//   ....[222]....
        /*05b4*/ 	.word	0x0500000f


	//   ....[223]....
        /*05b8*/ 	.word	0x0500000f


	//   ....[224]....
        /*05bc*/ 	.word	0x0500000f


	//   ....[225]....
        /*05c0*/ 	.word	0x0500000f


	//   ....[226]....
        /*05c4*/ 	.word	0x0500000f


	//   ....[227]....
        /*05c8*/ 	.word	0x0500000f


	//   ....[228]....
        /*05cc*/ 	.word	0x0500000f


	//   ....[229]....
        /*05d0*/ 	.word	0x0500000f


	//   ....[230]....
        /*05d4*/ 	.word	0x0500000f


	//   ....[231]....
        /*05d8*/ 	.word	0x0500000f


	//   ....[232]....
        /*05dc*/ 	.word	0x0500000f


	//   ....[233]....
        /*05e0*/ 	.word	0x0500000f


	//   ....[234]....
        /*05e4*/ 	.word	0x0500000f


	//   ....[235]....
        /*05e8*/ 	.word	0x0500000f


	//   ....[236]....
        /*05ec*/ 	.word	0x0500000f


	//   ....[237]....
        /*05f0*/ 	.word	0x0500000f


	//   ....[238]....
        /*05f4*/ 	.word	0x0500000f


	//   ....[239]....
        /*05f8*/ 	.word	0x0500000f


	//   ....[240]....
        /*05fc*/ 	.word	0x0500000f


	//   ....[241]....
        /*0600*/ 	.word	0x0500000f


	//   ....[242]....
        /*0604*/ 	.word	0x0500000f


	//   ....[243]....
        /*0608*/ 	.word	0x0500000f


	//   ....[244]....
        /*060c*/ 	.word	0x0500000f


	//   ....[245]....
        /*0610*/ 	.word	0x0500000f


	//   ....[246]....
        /*0614*/ 	.word	0x0500000f


	//   ....[247]....
        /*0618*/ 	.word	0x0500000f


	//   ....[248]....
        /*061c*/ 	.word	0x0500000f


	//   ....[249]....
        /*0620*/ 	.word	0x0500000f


	//   ....[250]....
        /*0624*/ 	.word	0x0500000f


	//   ....[251]....
        /*0628*/ 	.word	0x0500000f


	//   ....[252]....
        /*062c*/ 	.word	0x0500000f


	//   ....[253]....
        /*0630*/ 	.word	0x0500000f


	//   ....[254]....
        /*0634*/ 	.word	0x0500000f


	//   ....[255]....
        /*0638*/ 	.word	0x0500000f


	//   ....[0]....
        /*063c*/ 	.word	0x0500000f


	//   ....[1]....
        /*0640*/ 	.word	0x0500000f


	//   ....[2]....
        /*0644*/ 	.word	0x0500000f


	//   ....[3]....
        /*0648*/ 	.word	0x0500000f


	//   ....[4]....
        /*064c*/ 	.word	0x0500000f


	//   ....[5]....
        /*0650*/ 	.word	0x0500000f


	//   ....[6]....
        /*0654*/ 	.word	0x0500000f


	//   ....[7]....
        /*0658*/ 	.word	0x0500000f


	//   ....[8]....
        /*065c*/ 	.word	0x0500000f


	//   ....[9]....
        /*0660*/ 	.word	0x0500000f


	//   ....[10]....
        /*0664*/ 	.word	0x0500000f


	//   ....[11]....
        /*0668*/ 	.word	0x0500000f


	//   ....[12]....
        /*066c*/ 	.word	0x0500000f


	//   ....[13]....
        /*0670*/ 	.word	0x0500000f


	//   ....[14]....
        /*0674*/ 	.word	0x0500000f


	//   ....[15]....
        /*0678*/ 	.word	0x0500000f


	//   ....[16]....
        /*067c*/ 	.word	0x0500000f


	//   ....[17]....
        /*0680*/ 	.word	0x0500000f


	//   ....[18]....
        /*0684*/ 	.word	0x0500000f


	//   ....[19]....
        /*0688*/ 	.word	0x0500000f


	//   ....[20]....
        /*068c*/ 	.word	0x0500000f


	//   ....[21]....
        /*0690*/ 	.word	0x0500000f


	//   ....[22]....
        /*0694*/ 	.word	0x0500000f


	//   ....[23]....
        /*0698*/ 	.word	0x0500000f


	//   ....[24]....
        /*069c*/ 	.word	0x0500000f


	//   ....[25]....
        /*06a0*/ 	.word	0x0500000f


	//   ....[26]....
        /*06a4*/ 	.word	0x0500000f


	//----- nvinfo : EIATTR_COOP_GROUP_INSTR_OFFSETS
	.align		4
.L_289:
        /*06a8*/ 	.byte	0x04, 0x28
        /*06aa*/ 	.short	(.L_291 - .L_290)


	//   ....[0]....
.L_290:
        /*06ac*/ 	.word	0x00000080


	//   ....[1]....
        /*06b0*/ 	.word	0x00000090


	//   ....[2]....
        /*06b4*/ 	.word	0x000002d0


	//   ....[3]....
        /*06b8*/ 	.word	0x00000430


	//   ....[4]....
        /*06bc*/ 	.word	0x00000550


	//   ....[5]....
        /*06c0*/ 	.word	0x000006b0


	//   ....[6]....
        /*06c4*/ 	.word	0x00001910


	//   ....[7]....
        /*06c8*/ 	.word	0x00001fd0


	//   ....[8]....
        /*06cc*/ 	.word	0x00001ff0


	//   ....[9]....
        /*06d0*/ 	.word	0x00002730


	//   ....[10]....
        /*06d4*/ 	.word	0x00002800


	//   ....[11]....
        /*06d8*/ 	.word	0x000030e0


	//   ....[12]....
        /*06dc*/ 	.word	0x00003140


	//   ....[13]....
        /*06e0*/ 	.word	0x00004450


	//   ....[14]....
        /*06e4*/ 	.word	0x00004a80


	//   ....[15]....
        /*06e8*/ 	.word	0x00004ae0


	//   ....[16]....
        /*06ec*/ 	.word	0x00004b90


	//   ....[17]....
        /*06f0*/ 	.word	0x00005160


	//   ....[18]....
        /*06f4*/ 	.word	0x00005320


	//   ....[19]....
        /*06f8*/ 	.word	0x00006eb0


	//   ....[20]....
        /*06fc*/ 	.word	0x00006ec0


	//   ....[21]....
        /*0700*/ 	.word	0x00006ef0


	//   ....[22]....
        /*0704*/ 	.word	0x00006f00


	//   ....[23]....
        /*0708*/ 	.word	0x00008190


	//   ....[24]....
        /*070c*/ 	.word	0x000081c0


	//   ....[25]....
        /*0710*/ 	.word	0x00008280


	//   ....[26]....
        /*0714*/ 	.word	0x00008290


	//   ....[27]....
        /*0718*/ 	.word	0x00009170


	//   ....[28]....
        /*071c*/ 	.word	0x00009180


	//   ....[29]....
        /*0720*/ 	.word	0x00009190


	//   ....[30]....
        /*0724*/ 	.word	0x000091e0


	//   ....[31]....
        /*0728*/ 	.word	0x000097a0


	//   ....[32]....
        /*072c*/ 	.word	0x000097e0


	//   ....[33]....
        /*0730*/ 	.word	0x00009800


	//   ....[34]....
        /*0734*/ 	.word	0x00009840


	//   ....[35]....
        /*0738*/ 	.word	0x00009860


	//   ....[36]....
        /*073c*/ 	.word	0x00009870


	//   ....[37]....
        /*0740*/ 	.word	0x00009890


	//   ....[38]....
        /*0744*/ 	.word	0x000098b0


	//   ....[39]....
        /*0748*/ 	.word	0x00009cd0


	//   ....[40]....
        /*074c*/ 	.word	0x00009ce0


	//   ....[41]....
        /*0750*/ 	.word	0x00009f10


	//   ....[42]....
        /*0754*/ 	.word	0x00009f20


	//   ....[43]....
        /*0758*/ 	.word	0x0000aa30


	//   ....[44]....
        /*075c*/ 	.word	0x0000aa60


	//   ....[45]....
        /*0760*/ 	.word	0x0000aaa0


	//   ....[46]....
        /*0764*/ 	.word	0x0000aad0


	//   ....[47]....
        /*0768*/ 	.word	0x0000aae0


	//   ....[48]....
        /*076c*/ 	.word	0x0000aaf0


	//   ....[49]....
        /*0770*/ 	.word	0x0000ab00


	//   ....[50]....
        /*0774*/ 	.word	0x0000ab20


	//   ....[51]....
        /*0778*/ 	.word	0x0000ac80


	//   ....[52]....
        /*077c*/ 	.word	0x0000aea0


	//   ....[53]....
        /*0780*/ 	.word	0x0000aed0


	//   ....[54]....
        /*0784*/ 	.word	0x0000af00


	//   ....[55]....
        /*0788*/ 	.word	0x0000af30


	//   ....[56]....
        /*078c*/ 	.word	0x0000af60


	//   ....[57]....
        /*0790*/ 	.word	0x0000af90


	//   ....[58]....
        /*0794*/ 	.word	0x0000b0f0


	//   ....[59]....
        /*0798*/ 	.word	0x0000b120


	//   ....[60]....
        /*079c*/ 	.word	0x0000b150


	//   ....[61]....
        /*07a0*/ 	.word	0x0000b180


	//   ....[62]....
        /*07a4*/ 	.word	0x0000b1b0


	//   ....[63]....
        /*07a8*/ 	.word	0x0000b1e0


	//   ....[64]....
        /*07ac*/ 	.word	0x0000b270


	//   ....[65]....
        /*07b0*/ 	.word	0x0000b2a0


	//   ....[66]....
        /*07b4*/ 	.word	0x0000b2b0


	//   ....[67]....
        /*07b8*/ 	.word	0x0000b2f0


	//   ....[68]....
        /*07bc*/ 	.word	0x0000d240


	//   ....[69]....
        /*07c0*/ 	.word	0x0000d260


	//   ....[70]....
        /*07c4*/ 	.word	0x0000d2f0


	//   ....[71]....
        /*07c8*/ 	.word	0x0000d310


	//   ....[72]....
        /*07cc*/ 	.word	0x0000d390


	//   ....[73]....
        /*07d0*/ 	.word	0x0000d3b0


	//   ....[74]....
        /*07d4*/ 	.word	0x0000d430


	//   ....[75]....
        /*07d8*/ 	.word	0x0000d450


	//   ....[76]....
        /*07dc*/ 	.word	0x0000d4d0


	//   ....[77]....
        /*07e0*/ 	.word	0x0000d4f0


	//   ....[78]....
        /*07e4*/ 	.word	0x0000d570


	//   ....[79]....
        /*07e8*/ 	.word	0x0000d590


	//   ....[80]....
        /*07ec*/ 	.word	0x0000d610


	//   ....[81]....
        /*07f0*/ 	.word	0x0000d630


	//   ....[82]....
        /*07f4*/ 	.word	0x0000d640


	//   ....[83]....
        /*07f8*/ 	.word	0x0000d650


	//   ....[84]....
        /*07fc*/ 	.word	0x0000df20


	//   ....[85]....
        /*0800*/ 	.word	0x0000df50


	//   ....[86]....
        /*0804*/ 	.word	0x0000dff0


	//   ....[87]....
        /*0808*/ 	.word	0x0000e010


	//   ....[88]....
        /*080c*/ 	.word	0x0000e090


	//   ....[89]....
        /*0810*/ 	.word	0x0000e0b0


	//   ....[90]....
        /*0814*/ 	.word	0x0000e130


	//   ....[91]....
        /*0818*/ 	.word	0x0000e150


	//   ....[92]....
        /*081c*/ 	.word	0x0000e1d0


	//   ....[93]....
        /*0820*/ 	.word	0x0000e1f0


	//   ....[94]....
        /*0824*/ 	.word	0x0000e270


	//   ....[95]....
        /*0828*/ 	.word	0x0000e290


	//   ....[96]....
        /*082c*/ 	.word	0x0000e310


	//   ....[97]....
        /*0830*/ 	.word	0x0000e330


	//   ....[98]....
        /*0834*/ 	.word	0x0000e340


	//   ....[99]....
        /*0838*/ 	.word	0x0000e3b0


	//   ....[100]....
        /*083c*/ 	.word	0x0000e400


	//   ....[101]....
        /*0840*/ 	.word	0x0000e430


	//   ....[102]....
        /*0844*/ 	.word	0x0000e4c0


	//   ....[103]....
        /*0848*/ 	.word	0x0000e4d0


	//   ....[104]....
        /*084c*/ 	.word	0x0000e540


	//   ....[105]....
        /*0850*/ 	.word	0x0000e550


	//   ....[106]....
        /*0854*/ 	.word	0x0000e590


	//   ....[107]....
        /*0858*/ 	.word	0x0000e5b0


	//   ....[108]....
        /*085c*/ 	.word	0x0000ed00


	//   ....[109]....
        /*0860*/ 	.word	0x0000ed30


	//   ....[110]....
        /*0864*/ 	.word	0x0000ed80


	//   ....[111]....
        /*0868*/ 	.word	0x0000ed90


	//   ....[112]....
        /*086c*/ 	.word	0x0000edd0


	//   ....[113]....
        /*0870*/ 	.word	0x0000ede0


	//   ....[114]....
        /*0874*/ 	.word	0x0000ee20


	//   ....[115]....
        /*0878*/ 	.word	0x0000ee30


	//   ....[116]....
        /*087c*/ 	.word	0x0000ee70


	//   ....[117]....
        /*0880*/ 	.word	0x0000ee80


	//   ....[118]....
        /*0884*/ 	.word	0x0000eec0


	//   ....[119]....
        /*0888*/ 	.word	0x0000eed0


	//   ....[120]....
        /*088c*/ 	.word	0x0000ef10


	//   ....[121]....
        /*0890*/ 	.word	0x0000ef20


	//   ....[122]....
        /*0894*/ 	.word	0x0000ef30


	//   ....[123]....
        /*0898*/ 	.word	0x0000ef70


	//   ....[124]....
        /*089c*/ 	.word	0x0000f220


	//   ....[125]....
        /*08a0*/ 	.word	0x0000f250


	//   ....[126]....
        /*08a4*/ 	.word	0x0000f2b0


	//   ....[127]....
        /*08a8*/ 	.word	0x0000f2c0


	//   ....[128]....
        /*08ac*/ 	.word	0x0000f310


	//   ....[129]....
        /*08b0*/ 	.word	0x0000f320


	//   ....[130]....
        /*08b4*/ 	.word	0x0000f370


	//   ....[131]....
        /*08b8*/ 	.word	0x0000f380


	//   ....[132]....
        /*08bc*/ 	.word	0x0000f3d0


	//   ....[133]....
        /*08c0*/ 	.word	0x0000f3e0


	//   ....[134]....
        /*08c4*/ 	.word	0x0000f430


	//   ....[135]....
        /*08c8*/ 	.word	0x0000f440


	//   ....[136]....
        /*08cc*/ 	.word	0x0000f490


	//   ....[137]....
        /*08d0*/ 	.word	0x0000f4a0


	//   ....[138]....
        /*08d4*/ 	.word	0x0000f4b0


	//   ....[139]....
        /*08d8*/ 	.word	0x0000f4f0


	//   ....[140]....
        /*08dc*/ 	.word	0x0000fa90


	//   ....[141]....
        /*08e0*/ 	.word	0x0000fad0


	//   ....[142]....
        /*08e4*/ 	.word	0x0000fae0


	//   ....[143]....
        /*08e8*/ 	.word	0x0000faf0


	//   ....[144]....
        /*08ec*/ 	.word	0x0000fb00


	//   ....[145]....
        /*08f0*/ 	.word	0x0000fb10


	//   ....[146]....
        /*08f4*/ 	.word	0x0000fb30


	//   ....[147]....
        /*08f8*/ 	.word	0x0000fb80


	//   ....[148]....
        /*08fc*/ 	.word	0x0000fba0


	//   ....[149]....
        /*0900*/ 	.word	0x0000fbe0


	//   ....[150]....
        /*0904*/ 	.word	0x0000fc00


	//   ....[151]....
        /*0908*/ 	.word	0x0000fc40


	//   ....[152]....
        /*090c*/ 	.word	0x0000fc60


	//   ....[153]....
        /*0910*/ 	.word	0x0000fcb0


	//   ....[154]....
        /*0914*/ 	.word	0x0000fce0


	//   ....[155]....
        /*0918*/ 	.word	0x0000fd40


	//   ....[156]....
        /*091c*/ 	.word	0x00010100


	//   ....[157]....
        /*0920*/ 	.word	0x00010130


	//   ....[158]....
        /*0924*/ 	.word	0x00010190


	//   ....[159]....
        /*0928*/ 	.word	0x000101c0


	//   ....[160]....
        /*092c*/ 	.word	0x000101f0


	//   ....[161]....
        /*0930*/ 	.word	0x00010220


	//   ....[162]....
        /*0934*/ 	.word	0x00010250


	//   ....[163]....
        /*0938*/ 	.word	0x00010280


	//   ....[164]....
        /*093c*/ 	.word	0x00010420


	//   ....[165]....
        /*0940*/ 	.word	0x00010450


	//   ....[166]....
        /*0944*/ 	.word	0x00010480


	//   ....[167]....
        /*0948*/ 	.word	0x000104b0


	//   ....[168]....
        /*094c*/ 	.word	0x000104e0


	//   ....[169]....
        /*0950*/ 	.word	0x00010510


	//   ....[170]....
        /*0954*/ 	.word	0x000105d0


	//   ....[171]....
        /*0958*/ 	.word	0x000105f0


	//   ....[172]....
        /*095c*/ 	.word	0x00010610


	//   ....[173]....
        /*0960*/ 	.word	0x00010670


	//   ....[174]....
        /*0964*/ 	.word	0x00011090


	//   ....[175]....
        /*0968*/ 	.word	0x00011630


	//   ....[176]....
        /*096c*/ 	.word	0x00011720


	//   ....[177]....
        /*0970*/ 	.word	0x000117c0


	//   ....[178]....
        /*0974*/ 	.word	0x00011820


	//   ....[179]....
        /*0978*/ 	.word	0x00011910


	//   ....[180]....
        /*097c*/ 	.word	0x00011980


	//   ....[181]....
        /*0980*/ 	.word	0x00011a70


	//   ....[182]....
        /*0984*/ 	.word	0x00011ae0


	//   ....[183]....
        /*0988*/ 	.word	0x00011bd0


	//   ....[184]....
        /*098c*/ 	.word	0x00011c40


	//   ....[185]....
        /*0990*/ 	.word	0x00011d30


	//   ....[186]....
        /*0994*/ 	.word	0x00011da0


	//   ....[187]....
        /*0998*/ 	.word	0x00011e90


	//   ....[188]....
        /*099c*/ 	.word	0x00011f00


	//   ....[189]....
        /*09a0*/ 	.word	0x00011ff0


	//   ....[190]....
        /*09a4*/ 	.word	0x00012060


	//   ....[191]....
        /*09a8*/ 	.word	0x00012140


	//   ....[192]....
        /*09ac*/ 	.word	0x000121f0


	//   ....[193]....
        /*09b0*/ 	.word	0x00012260


	//   ....[194]....
        /*09b4*/ 	.word	0x000122c0


	//   ....[195]....
        /*09b8*/ 	.word	0x000123b0


	//   ....[196]....
        /*09bc*/ 	.word	0x00012410


	//   ....[197]....
        /*09c0*/ 	.word	0x00012510


	//   ....[198]....
        /*09c4*/ 	.word	0x00012570


	//   ....[199]....
        /*09c8*/ 	.word	0x00012670


	//   ....[200]....
        /*09cc*/ 	.word	0x000126d0


	//   ....[201]....
        /*09d0*/ 	.word	0x000127d0


	//   ....[202]....
        /*09d4*/ 	.word	0x00012830


	//   ....[203]....
        /*09d8*/ 	.word	0x00012930


	//   ....[204]....
        /*09dc*/ 	.word	0x00012990


	//   ....[205]....
        /*09e0*/ 	.word	0x00012a90


	//   ....[206]....
        /*09e4*/ 	.word	0x00012af0


	//   ....[207]....
        /*09e8*/ 	.word	0x00012ba0


	//   ....[208]....
        /*09ec*/ 	.word	0x00012c60


	//   ....[209]....
        /*09f0*/ 	.word	0x00012d20


	//   ....[210]....
        /*09f4*/ 	.word	0x00012d80


	//   ....[211]....
        /*09f8*/ 	.word	0x00012e80


	//   ....[212]....
        /*09fc*/ 	.word	0x00012ee0


	//   ....[213]....
        /*0a00*/ 	.word	0x00012fb0


	//   ....[214]....
        /*0a04*/ 	.word	0x00013010


	//   ....[215]....
        /*0a08*/ 	.word	0x000130d0


	//   ....[216]....
        /*0a0c*/ 	.word	0x00013210


	//   ....[217]....
        /*0a10*/ 	.word	0x000132b0


	//   ....[218]....
        /*0a14*/ 	.word	0x00013320


	//   ....[219]....
        /*0a18*/ 	.word	0x000133d0


	//   ....[220]....
        /*0a1c*/ 	.word	0x00013430


	//   ....[221]....
        /*0a20*/ 	.word	0x000134e0


	//   ....[222]....
        /*0a24*/ 	.word	0x00013540


	//   ....[223]....
        /*0a28*/ 	.word	0x000135f0


	//   ....[224]....
        /*0a2c*/ 	.word	0x00013650


	//   ....[225]....
        /*0a30*/ 	.word	0x00013700


	//   ....[226]....
        /*0a34*/ 	.word	0x00013760


	//   ....[227]....
        /*0a38*/ 	.word	0x00013810


	//   ....[228]....
        /*0a3c*/ 	.word	0x00013870


	//   ....[229]....
        /*0a40*/ 	.word	0x00013920


	//   ....[230]....
        /*0a44*/ 	.word	0x00013980


	//   ....[231]....
        /*0a48*/ 	.word	0x00013a30


	//   ....[232]....
        /*0a4c*/ 	.word	0x00013b20


	//   ....[233]....
        /*0a50*/ 	.word	0x00013bd0


	//   ....[234]....
        /*0a54*/ 	.word	0x00013c30


	//   ....[235]....
        /*0a58*/ 	.word	0x00013cf0


	//   ....[236]....
        /*0a5c*/ 	.word	0x00013d50


	//   ....[237]....
        /*0a60*/ 	.word	0x00013e10


	//   ....[238]....
        /*0a64*/ 	.word	0x00013e70


	//   ....[239]....
        /*0a68*/ 	.word	0x00013f30


	//   ....[240]....
        /*0a6c*/ 	.word	0x00013f90


	//   ....[241]....
        /*0a70*/ 	.word	0x00014050


	//   ....[242]....
        /*0a74*/ 	.word	0x000140b0


	//   ....[243]....
        /*0a78*/ 	.word	0x00014170


	//   ....[244]....
        /*0a7c*/ 	.word	0x000141d0


	//   ....[245]....
        /*0a80*/ 	.word	0x00014290


	//   ....[246]....
        /*0a84*/ 	.word	0x000142f0


	//   ....[247]....
        /*0a88*/ 	.word	0x000143a0


	//   ....[248]....
        /*0a8c*/ 	.word	0x00014490


	//   ....[249]....
        /*0a90*/ 	.word	0x00014540


	//   ....[250]....
        /*0a94*/ 	.word	0x000145b0


	//   ....[251]....
        /*0a98*/ 	.word	0x00014660


	//   ....[252]....
        /*0a9c*/ 	.word	0x000146c0


	//   ....[253]....
        /*0aa0*/ 	.word	0x00014780


	//   ....[254]....
        /*0aa4*/ 	.word	0x000147e0


	//   ....[255]....
        /*0aa8*/ 	.word	0x000148a0


	//   ....[0]....
        /*0aac*/ 	.word	0x00014900


	//   ....[1]....
        /*0ab0*/ 	.word	0x000149c0


	//   ....[2]....
        /*0ab4*/ 	.word	0x00014a20


	//   ....[3]....
        /*0ab8*/ 	.word	0x00014ae0


	//   ....[4]....
        /*0abc*/ 	.word	0x00014b40


	//   ....[5]....
        /*0ac0*/ 	.word	0x00014c00


	//   ....[6]....
        /*0ac4*/ 	.word	0x00014c60


	//   ....[7]....
        /*0ac8*/ 	.word	0x00014d00


	//   ....[8]....
        /*0acc*/ 	.word	0x00014d90


	//   ....[9]....
        /*0ad0*/ 	.word	0x00014e30


	//   ....[10]....
        /*0ad4*/ 	.word	0x00014fa0


	//   ....[11]....
        /*0ad8*/ 	.word	0x00015010


	//   ....[12]....
        /*0adc*/ 	.word	0x00015080


	//   ....[13]....
        /*0ae0*/ 	.word	0x000150f0


	//   ....[14]....
        /*0ae4*/ 	.word	0x00015160


	//   ....[15]....
        /*0ae8*/ 	.word	0x000151e0


	//   ....[16]....
        /*0aec*/ 	.word	0x00015260


	//   ....[17]....
        /*0af0*/ 	.word	0x000152f0


	//   ....[18]....
        /*0af4*/ 	.word	0x00015360


	//   ....[19]....
        /*0af8*/ 	.word	0x000153d0


	//   ....[20]....
        /*0afc*/ 	.word	0x00015440


	//   ....[21]....
        /*0b00*/ 	.word	0x000154c0


	//   ....[22]....
        /*0b04*/ 	.word	0x00015530


	//   ....[23]....
        /*0b08*/ 	.word	0x000155e0


	//   ....[24]....
        /*0b0c*/ 	.word	0x00015630


	//   ....[25]....
        /*0b10*/ 	.word	0x000156c0


	//   ....[26]....
        /*0b14*/ 	.word	0x000157f0


	//----- nvinfo : EIATTR_REG_RECONFIG
	.align		4
.L_291:
        /*0b18*/ 	.byte	0x01, 0x54
	.zero		2


	//----- nvinfo : EIATTR_SYSCALL_OFFSETS
	.align		4
        /*0b1c*/ 	.byte	0x04, 0x46
        /*0b1e*/ 	.short	(.L_293 - .L_292)


	//   ....[0]....
.L_292:
        /*0b20*/ 	.word	0x00001ac0


	//   ....[1]....
        /*0b24*/ 	.word	0x0000c880


	//   ....[2]....
        /*0b28*/ 	.word	0x0000c9d0


	//   ....[3]....
        /*0b2c*/ 	.word	0x0000cac0


	//   ....[4]....
        /*0b30*/ 	.word	0x0000da60


	//----- nvinfo : EIATTR_MBARRIER_INSTR_OFFSETS
	.align		4
.L_293:
        /*0b34*/ 	.byte	0x04, 0x39
        /*0b36*/ 	.short	(.L_295 - .L_294)


	//   ....[0]....
.L_294:
        /*0b38*/ 	.word	0x00000180
        /*0b3c*/ 	.word	0x000000ff
        /*0b40*/ 	.word	0x00016800
        /*0b44*/ 	.short	0x0100
        /*0b46*/ 	.byte	0x08
	.zero		1


	//   ....[1]....
        /*0b48*/ 	.word	0x00000190
        /*0b4c*/ 	.word	0x000000ff
        /*0b50*/ 	.word	0x00016820
        /*0b54*/ 	.short	0x0100
        /*0b56*/ 	.byte	0x08
	.zero		1


	//   ....[2]....
        /*0b58*/ 	.word	0x00000280
        /*0b5c*/ 	.word	0x000000ff
        /*0b60*/ 	.word	0x00016830
        /*0b64*/ 	.short	0x0100
        /*0b66*/ 	.byte	0x08
	.zero		1


	//   ....[3]....
        /*0b68*/ 	.word	0x00000290
        /*0b6c*/ 	.word	0x000000ff
        /*0b70*/ 	.word	0x00016840
        /*0b74*/ 	.short	0x0100
        /*0b76*/ 	.byte	0x08
	.zero		1


	//   ....[4]....
        /*0b78*/ 	.word	0x000002a0
        /*0b7c*/ 	.word	0x000000ff
        /*0b80*/ 	.word	0x00016838
        /*0b84*/ 	.short	0x0100
        /*0b86*/ 	.byte	0x08
	.zero		1


	//   ....[5]....
        /*0b88*/ 	.word	0x000002b0
        /*0b8c*/ 	.word	0x000000ff
        /*0b90*/ 	.word	0x00016848
        /*0b94*/ 	.short	0x0100
        /*0b96*/ 	.byte	0x08
	.zero		1


	//   ....[6]....
        /*0b98*/ 	.word	0x000003e0
        /*0b9c*/ 	.word	0x000000ff
        /*0ba0*/ 	.word	0x00016850
        /*0ba4*/ 	.short	0x0100
        /*0ba6*/ 	.byte	0x08
	.zero		1


	//   ....[7]....
        /*0ba8*/ 	.word	0x000003f0
        /*0bac*/ 	.word	0x000000ff
        /*0bb0*/ 	.word	0x00016860
        /*0bb4*/ 	.short	0x0100
        /*0bb6*/ 	.byte	0x08
	.zero		1


	//   ....[8]....
        /*0bb8*/ 	.word	0x00000400
        /*0bbc*/ 	.word	0x000000ff
        /*0bc0*/ 	.word	0x00016858
        /*0bc4*/ 	.short	0x0100
        /*0bc6*/ 	.byte	0x08
	.zero		1


	//   ....[9]....
        /*0bc8*/ 	.word	0x00000410
        /*0bcc*/ 	.word	0x000000ff
        /*0bd0*/ 	.word	0x00016868
        /*0bd4*/ 	.short	0x0100
        /*0bd6*/ 	.byte	0x08
	.zero		1


	//   ....[10]....
        /*0bd8*/ 	.word	0x00000500
        /*0bdc*/ 	.word	0x000000ff
        /*0be0*/ 	.word	0x00016870
        /*0be4*/ 	.short	0x0100
        /*0be6*/ 	.byte	0x06
	.zero		1


	//   ....[11]....
        /*0be8*/ 	.word	0x00000510
        /*0bec*/ 	.word	0x000000ff
        /*0bf0*/ 	.word	0x00016880
        /*0bf4*/ 	.short	0x0100
        /*0bf6*/ 	.byte	0x06
	.zero		1


	//   ....[12]....
        /*0bf8*/ 	.word	0x00000520
        /*0bfc*/ 	.word	0x000000ff
        /*0c00*/ 	.word	0x00016878
        /*0c04*/ 	.short	0x0100
        /*0c06*/ 	.byte	0x06
	.zero		1


	//   ....[13]....
        /*0c08*/ 	.word	0x00000530
        /*0c0c*/ 	.word	0x000000ff
        /*0c10*/ 	.word	0x00016888
        /*0c14*/ 	.short	0x0100
        /*0c16*/ 	.byte	0x06
	.zero		1


	//   ....[14]....
        /*0c18*/ 	.word	0x00000660
        /*0c1c*/ 	.word	0x000000ff
        /*0c20*/ 	.word	0x00016890
        /*0c24*/ 	.short	0x0100
        /*0c26*/ 	.byte	0x08
	.zero		1


	//   ....[15]....
        /*0c28*/ 	.word	0x00000670
        /*0c2c*/ 	.word	0x000000ff
        /*0c30*/ 	.word	0x000168a0
        /*0c34*/ 	.short	0x0100
        /*0c36*/ 	.byte	0x08
	.zero		1


	//   ....[16]....
        /*0c38*/ 	.word	0x00000680
        /*0c3c*/ 	.word	0x000000ff
        /*0c40*/ 	.word	0x00016898
        /*0c44*/ 	.short	0x0100
        /*0c46*/ 	.byte	0x08
	.zero		1


	//   ....[17]....
        /*0c48*/ 	.word	0x00000690
        /*0c4c*/ 	.word	0x000000ff
        /*0c50*/ 	.word	0x000168a8
        /*0c54*/ 	.short	0x0100
        /*0c56*/ 	.byte	0x08
	.zero		1


	//   ....[18]....
        /*0c58*/ 	.word	0x000007d0
        /*0c5c*/ 	.word	0x000000ff
        /*0c60*/ 	.word	0x000168b0
        /*0c64*/ 	.short	0x0100
        /*0c66*/ 	.byte	0x08
	.zero		1


	//   ....[19]....
        /*0c68*/ 	.word	0x000007e0
        /*0c6c*/ 	.word	0x000000ff
        /*0c70*/ 	.word	0x000168c0
        /*0c74*/ 	.short	0x0100
        /*0c76*/ 	.byte	0x08
	.zero		1


	//   ....[20]....
        /*0c78*/ 	.word	0x000007f0
        /*0c7c*/ 	.word	0x000000ff
        /*0c80*/ 	.word	0x000168b8
        /*0c84*/ 	.short	0x0100
        /*0c86*/ 	.byte	0x08
	.zero		1


	//   ....[21]....
        /*0c88*/ 	.word	0x00000800
        /*0c8c*/ 	.word	0x000000ff
        /*0c90*/ 	.word	0x000168c8
        /*0c94*/ 	.short	0x0100
        /*0c96*/ 	.byte	0x08
	.zero		1


	//   ....[22]....
        /*0c98*/ 	.word	0x00001b40
        /*0c9c*/ 	.word	0x000000ff
        /*0ca0*/ 	.word	0x00016800
        /*0ca4*/ 	.short	0x010a
        /*0ca6*/ 	.byte	0x2d
	.zero		1


	//   ....[23]....
        /*0ca8*/ 	.word	0x00001bc0
        /*0cac*/ 	.word	0x00000003
        /*0cb0*/ 	.word	0x00016830
        /*0cb4*/ 	.short	0x010a
        /*0cb6*/ 	.byte	0x3f
	.zero		1


	//   ....[24]....
        /*0cb8*/ 	.word	0x00001c00
        /*0cbc*/ 	.word	0x00000003
        /*0cc0*/ 	.word	0x00016830
        /*0cc4*/ 	.short	0x010a
        /*0cc6*/ 	.byte	0x3f
	.zero		1


	//   ....[25]....
        /*0cc8*/ 	.word	0x000020a0
        /*0ccc*/ 	.word	0x000000ff
        /*0cd0*/ 	.word	0x00000000
        /*0cd4*/ 	.short	0x0101
        /*0cd6*/ 	.byte	0x06
	.zero		1


	//   ....[26]....
        /*0cd8*/ 	.word	0x00003d90
        /*0cdc*/ 	.word	0x000000ff
        /*0ce0*/ 	.word	0x00016830
        /*0ce4*/ 	.short	0x010a
        /*0ce6*/ 	.byte	0x06
	.zero		1


	//   ....[27]....
        /*0ce8*/ 	.word	0x00003dd0
        /*0cec*/ 	.word	0x000000ff
        /*0cf0*/ 	.word	0x00016830
        /*0cf4*/ 	.short	0x010a
        /*0cf6*/ 	.byte	0x06
	.zero		1


	//   ....[28]....
        /*0cf8*/ 	.word	0x00004000
        /*0cfc*/ 	.word	0x000000ff
        /*0d00*/ 	.word	0x00016850
        /*0d04*/ 	.short	0x010a
        /*0d06*/ 	.byte	0x06
	.zero		1


	//   ....[29]....
        /*0d08*/ 	.word	0x00004040
        /*0d0c*/ 	.word	0x000000ff
        /*0d10*/ 	.word	0x00016850
        /*0d14*/ 	.short	0x010a
        /*0d16*/ 	.byte	0x06
	.zero		1


	//   ....[30]....
        /*0d18*/ 	.word	0x000044b0
        /*0d1c*/ 	.word	0x000000ff
        /*0d20*/ 	.word	0x00000000
        /*0d24*/ 	.short	0x0101
        /*0d26*/ 	.byte	0x06
	.zero		1


	//   ....[31]....
        /*0d28*/ 	.word	0x00005fa0
        /*0d2c*/ 	.word	0x000000ff
        /*0d30*/ 	.word	0x00000000
        /*0d34*/ 	.short	0x0101
        /*0d36*/ 	.byte	0x06
	.zero		1


	//   ....[32]....
        /*0d38*/ 	.word	0x00006490
        /*0d3c*/ 	.word	0x000000ff
        /*0d40*/ 	.word	0x00016830
        /*0d44*/ 	.short	0x010a
        /*0d46*/ 	.byte	0x06
	.zero		1


	//   ....[33]....
        /*0d48*/ 	.word	0x000064d0
        /*0d4c*/ 	.word	0x000000ff
        /*0d50*/ 	.word	0x00016830
        /*0d54*/ 	.short	0x010a
        /*0d56*/ 	.byte	0x06
	.zero		1


	//   ....[34]....
        /*0d58*/ 	.word	0x000066d0
        /*0d5c*/ 	.word	0x000000ff
        /*0d60*/ 	.word	0x00016850
        /*0d64*/ 	.short	0x010a
        /*0d66*/ 	.byte	0x06
	.zero		1


	//   ....[35]....
        /*0d68*/ 	.word	0x00006710
        /*0d6c*/ 	.word	0x000000ff
        /*0d70*/ 	.word	0x00016850
        /*0d74*/ 	.short	0x010a
        /*0d76*/ 	.byte	0x06
	.zero		1


	//   ....[36]....
        /*0d78*/ 	.word	0x00006b40
        /*0d7c*/ 	.word	0x000000ff
        /*0d80*/ 	.word	0x00000000
        /*0d84*/ 	.short	0x0101
        /*0d86*/ 	.byte	0x06
	.zero		1


	//   ....[37]....
        /*0d88*/ 	.word	0x00007d00
        /*0d8c*/ 	.word	0x000000ff
        /*0d90*/ 	.word	0x00000000
        /*0d94*/ 	.short	0x0101
        /*0d96*/ 	.byte	0x06
	.zero		1


	//   ....[38]....
        /*0d98*/ 	.word	0x00008100
        /*0d9c*/ 	.word	0x000000ff
        /*0da0*/ 	.word	0x00016850
        /*0da4*/ 	.short	0x010a
        /*0da6*/ 	.byte	0x05
	.zero		1


	//   ....[39]....
        /*0da8*/ 	.word	0x00008140
        /*0dac*/ 	.word	0x000000ff
        /*0db0*/ 	.word	0x00016850
        /*0db4*/ 	.short	0x010a
        /*0db6*/ 	.byte	0x05
	.zero		1


	//   ....[40]....
        /*0db8*/ 	.word	0x000086b0
        /*0dbc*/ 	.word	0x000000ff
        /*0dc0*/ 	.word	0x00000000
        /*0dc4*/ 	.short	0x0101
        /*0dc6*/ 	.byte	0x04
	.zero		1


	//   ....[41]....
        /*0dc8*/ 	.word	0x00009670
        /*0dcc*/ 	.word	0x00000000
        /*0dd0*/ 	.word	0x00000000
        /*0dd4*/ 	.short	0x0101
        /*0dd6*/ 	.byte	0x3f
	.zero		1


	//   ....[42]....
        /*0dd8*/ 	.word	0x00009cc0
        /*0ddc*/ 	.word	0x00000004
        /*0de0*/ 	.word	0x00000000
        /*0de4*/ 	.short	0x0101
        /*0de6*/ 	.byte	0x3f
	.zero		1


	//   ....[43]....
        /*0de8*/ 	.word	0x0000cfc0
        /*0dec*/ 	.word	0x00000003
        /*0df0*/ 	.word	0x00016840
        /*0df4*/ 	.short	0x010a
        /*0df6*/ 	.byte	0x3f
	.zero		1


	//   ....[44]....
        /*0df8*/ 	.word	0x0000d750
        /*0dfc*/ 	.word	0x00000003
        /*0e00*/ 	.word	0x00016830
        /*0e04*/ 	.short	0x0107
        /*0e06*/ 	.byte	0x3f
	.zero		1


	//   ....[45]....
        /*0e08*/ 	.word	0x0000d820
        /*0e0c*/ 	.word	0x00000003
        /*0e10*/ 	.word	0x00016830
        /*0e14*/ 	.short	0x0101
        /*0e16*/ 	.byte	0x3f
	.zero		1


	//   ....[46]....
        /*0e18*/ 	.word	0x0000e650
        /*0e1c*/ 	.word	0x00000016
        /*0e20*/ 	.word	0x00016800
        /*0e24*/ 	.short	0x0107
        /*0e26*/ 	.byte	0x3f
	.zero		1


	//   ....[47]....
        /*0e28*/ 	.word	0x0000e750
        /*0e2c*/ 	.word	0x00000016
        /*0e30*/ 	.word	0x00016800
        /*0e34*/ 	.short	0x0101
        /*0e36*/ 	.byte	0x3f
	.zero		1


	//   ....[48]....
        /*0e38*/ 	.word	0x0000e780
        /*0e3c*/ 	.word	0x00000016
        /*0e40*/ 	.word	0x00016820
        /*0e44*/ 	.short	0x010a
        /*0e46*/ 	.byte	0x3f
	.zero		1


	//   ....[49]....
        /*0e48*/ 	.word	0x0000eb10
        /*0e4c*/ 	.word	0x00000005
        /*0e50*/ 	.word	0x00016840
        /*0e54*/ 	.short	0x010a
        /*0e56*/ 	.byte	0x3f
	.zero		1


	//   ....[50]....
        /*0e58*/ 	.word	0x0000eff0
        /*0e5c*/ 	.word	0x00000005
        /*0e60*/ 	.word	0x00016830
        /*0e64*/ 	.short	0x0107
        /*0e66*/ 	.byte	0x3f
	.zero		1


	//   ....[51]....
        /*0e68*/ 	.word	0x0000f0b0
        /*0e6c*/ 	.word	0x00000005
        /*0e70*/ 	.word	0x00016830
        /*0e74*/ 	.short	0x0101
        /*0e76*/ 	.byte	0x3f
	.zero		1


	//   ....[52]....
        /*0e78*/ 	.word	0x0000f110
        /*0e7c*/ 	.word	0x00000005
        /*0e80*/ 	.word	0x00016860
        /*0e84*/ 	.short	0x010a
        /*0e86*/ 	.byte	0x3f
	.zero		1


	//   ....[53]....
        /*0e88*/ 	.word	0x0000f5e0
        /*0e8c*/ 	.word	0x00000005
        /*0e90*/ 	.word	0x00016850
        /*0e94*/ 	.short	0x0107
        /*0e96*/ 	.byte	0x3f
	.zero		1


	//   ....[54]....
        /*0e98*/ 	.word	0x0000f750
        /*0e9c*/ 	.word	0x00000005
        /*0ea0*/ 	.word	0x00016850
        /*0ea4*/ 	.short	0x0101
        /*0ea6*/ 	.byte	0x3f
	.zero		1


	//   ....[55]....
        /*0ea8*/ 	.word	0x0000f970
        /*0eac*/ 	.word	0x00000000
        /*0eb0*/ 	.word	0x00016860
        /*0eb4*/ 	.short	0x010a
        /*0eb6*/ 	.byte	0x3f
	.zero		1


	//   ....[56]....
        /*0eb8*/ 	.word	0x0000fdf0
        /*0ebc*/ 	.word	0x00000000
        /*0ec0*/ 	.word	0x00016850
        /*0ec4*/ 	.short	0x0107
        /*0ec6*/ 	.byte	0x3f
	.zero		1


	//   ....[57]....
        /*0ec8*/ 	.word	0x0000fec0
        /*0ecc*/ 	.word	0x00000000
        /*0ed0*/ 	.word	0x00016850
        /*0ed4*/ 	.short	0x0101
        /*0ed6*/ 	.byte	0x3f
	.zero		1


	//   ....[58]....
        /*0ed8*/ 	.word	0x00011010
        /*0edc*/ 	.word	0x00000005
        /*0ee0*/ 	.word	0x00016820
        /*0ee4*/ 	.short	0x010a
        /*0ee6*/ 	.byte	0x3f
	.zero		1


	//   ....[59]....
        /*0ee8*/ 	.word	0x00011190
        /*0eec*/ 	.word	0x00000003
        /*0ef0*/ 	.word	0x00016840
        /*0ef4*/ 	.short	0x010a
        /*0ef6*/ 	.byte	0x3f
	.zero		1


	//   ....[60]....
        /*0ef8*/ 	.word	0x00011230
        /*0efc*/ 	.word	0x00000019
        /*0f00*/ 	.word	0x00016840
        /*0f04*/ 	.short	0x010a
        /*0f06*/ 	.byte	0x3f
	.zero		1


	//   ....[61]....
        /*0f08*/ 	.word	0x00011270
        /*0f0c*/ 	.word	0x00000003
        /*0f10*/ 	.word	0x00016860
        /*0f14*/ 	.short	0x010a
        /*0f16*/ 	.byte	0x3f
	.zero		1


	//   ....[62]....
        /*0f18*/ 	.word	0x000112b0
        /*0f1c*/ 	.word	0x00000019
        /*0f20*/ 	.word	0x00016860
        /*0f24*/ 	.short	0x010a
        /*0f26*/ 	.byte	0x3f
	.zero		1


	//   ....[63]....
        /*0f28*/ 	.word	0x00011320
        /*0f2c*/ 	.word	0x00000003
        /*0f30*/ 	.word	0x00016800
        /*0f34*/ 	.short	0x010a
        /*0f36*/ 	.byte	0x3f
	.zero		1


	//   ....[64]....
        /*0f38*/ 	.word	0x00011370
        /*0f3c*/ 	.word	0x00000003
        /*0f40*/ 	.word	0x00016830
        /*0f44*/ 	.short	0x010a
        /*0f46*/ 	.byte	0x3f
	.zero		1


	//   ....[65]....
        /*0f48*/ 	.word	0x000113d0
        /*0f4c*/ 	.word	0x00000007
        /*0f50*/ 	.word	0x00016830
        /*0f54*/ 	.short	0x010a
        /*0f56*/ 	.byte	0x3f
	.zero		1


	//   ....[66]....
        /*0f58*/ 	.word	0x00011430
        /*0f5c*/ 	.word	0x00000002
        /*0f60*/ 	.word	0x00016850
        /*0f64*/ 	.short	0x010a
        /*0f66*/ 	.byte	0x3f
	.zero		1


	//   ....[67]....
        /*0f68*/ 	.word	0x00011490
        /*0f6c*/ 	.word	0x00000007
        /*0f70*/ 	.word	0x00016830
        /*0f74*/ 	.short	0x010a
        /*0f76*/ 	.byte	0x3f
	.zero		1


	//   ....[68]....
        /*0f78*/ 	.word	0x000114f0
        /*0f7c*/ 	.word	0x00000002
        /*0f80*/ 	.word	0x00016850
        /*0f84*/ 	.short	0x010a
        /*0f86*/ 	.byte	0x3f
	.zero		1


	//   ....[69]....
        /*0f88*/ 	.word	0x00011550
        /*0f8c*/ 	.word	0x00000006
        /*0f90*/ 	.word	0x00016850
        /*0f94*/ 	.short	0x010a
        /*0f96*/ 	.byte	0x3f
	.zero		1


	//   ....[70]....
        /*0f98*/ 	.word	0x00011670
        /*0f9c*/ 	.word	0x00000003
        /*0fa0*/ 	.word	0x00016840
        /*0fa4*/ 	.short	0x010a
        /*0fa6*/ 	.byte	0x3f
	.zero		1


	//   ....[71]....
        /*0fa8*/ 	.word	0x00013110
        /*0fac*/ 	.word	0x00000016
        /*0fb0*/ 	.word	0x00016820
        /*0fb4*/ 	.short	0x010a
        /*0fb6*/ 	.byte	0x3f
	.zero		1


	//   ....[72]....
        /*0fb8*/ 	.word	0x00013160
        /*0fbc*/ 	.word	0x00000005
        /*0fc0*/ 	.word	0x00016840
        /*0fc4*/ 	.short	0x010a
        /*0fc6*/ 	.byte	0x3f
	.zero		1


	//   ....[73]....
        /*0fc8*/ 	.word	0x00013a70
        /*0fcc*/ 	.word	0x00000005
        /*0fd0*/ 	.word	0x00016860
        /*0fd4*/ 	.short	0x010a
        /*0fd6*/ 	.byte	0x3f
	.zero		1


	//   ....[74]....
        /*0fd8*/ 	.word	0x000143e0
        /*0fdc*/ 	.word	0x00000000
        /*0fe0*/ 	.word	0x00016860
        /*0fe4*/ 	.short	0x010a
        /*0fe6*/ 	.byte	0x3f
	.zero		1


	//   ....[75]....
        /*0fe8*/ 	.word	0x00015710
        /*0fec*/ 	.word	0x00000005
        /*0ff0*/ 	.word	0x00016820
        /*0ff4*/ 	.short	0x010a
        /*0ff6*/ 	.byte	0x3f
	.zero		1


	//   ....[76]....
        /*0ff8*/ 	.word	0x000158b0
        /*0ffc*/ 	.word	0x00000003
        /*1000*/ 	.word	0x00016840
        /*1004*/ 	.short	0x010a
        /*1006*/ 	.byte	0x3f
	.zero		1


	//   ....[77]....
        /*1008*/ 	.word	0x00015900
        /*100c*/ 	.word	0x00000019
        /*1010*/ 	.word	0x00016840
        /*1014*/ 	.short	0x010a
        /*1016*/ 	.byte	0x3f
	.zero		1


	//   ....[78]....
        /*1018*/ 	.word	0x00015950
        /*101c*/ 	.word	0x00000003
        /*1020*/ 	.word	0x00016860
        /*1024*/ 	.short	0x010a
        /*1026*/ 	.byte	0x3f
	.zero		1


	//----- nvinfo : EIATTR_NUM_MBARRIERS
	.align		4
.L_295:
        /*1028*/ 	.byte	0x03, 0x38
        /*102a*/ 	.short	0x0016


	//----- nvinfo : EIATTR_EXIT_INSTR_OFFSETS
	.align		4
        /*102c*/ 	.byte	0x04, 0x1c
        /*102e*/ 	.short	(.L_297 - .L_296)


	//   ....[0]....
.L_296:
        /*1030*/ 	.word	0x000009b0


	//   ....[1]....
        /*1034*/ 	.word	0x0000ac20


	//   ....[2]....
        /*1038*/ 	.word	0x00011300


	//----- nvinfo : EIATTR_MAX_THREADS
	.align		4
.L_297:
        /*103c*/ 	.byte	0x04, 0x05
        /*103e*/ 	.short	(.L_299 - .L_298)
.L_298:
        /*1040*/ 	.word	0x00000200
        /*1044*/ 	.word	0x00000001
        /*1048*/ 	.word	0x00000001


	//----- nvinfo : EIATTR_CRS_STACK_SIZE
	.align		4
.L_299:
        /*104c*/ 	.byte	0x04, 0x1e
        /*104e*/ 	.short	(.L_301 - .L_300)
.L_300:
        /*1050*/ 	.word	0x00000000


	//----- nvinfo : EIATTR_CBANK_PARAM_SIZE
	.align		4
.L_301:
        /*1054*/ 	.byte	0x03, 0x19
        /*1056*/ 	.short	0x0af0


	//----- nvinfo : EIATTR_PARAM_CBANK
	.align		4
        /*1058*/ 	.byte	0x04, 0x0a
        /*105a*/ 	.short	(.L_303 - .L_302)
	.align		4
.L_302:
        /*105c*/ 	.word	index@(.nv.constant0._ZN7cutlass13device_kernelIN5flash11enable_sm90INS1_16FlashAttnFwdSm90INS1_25CollectiveMainloopFwdSm90ILi2EN4cute5tupleIJNS5_1CILi1EEES8_S8_EEENS6_IJNS7_ILi192EEENS7_ILi128EEENS7_ILi64EEEEEELi64ENS_10bfloat16_tEfNS_4arch4Sm90ELb1ELb0ELb0ELb1ELb1ELb0ELb0ELb1ELb1ELb1ELb1ELb0EEENS1_21CollectiveEpilogueFwdINS6_IJSA_SC_SB_EEES9_SE_SG_Li384ELb1ELb1ELb1ELb0EEENS1_36VarlenDynamicPersistentTileSchedulerILi192ELi128ELi384ELi128ELb1ELb1ELb1ELb1ELb1ELb1EEEEEEEEEvNT_6ParamsE)
        /*1060*/ 	.short	0x0210
        /*1062*/ 	.short	0x0af0


	//----- nvinfo : EIATTR_SW_WAR
	.align		4
.L_303:
        /*1064*/ 	.byte	0x04, 0x36
        /*1066*/ 	.short	(.L_305 - .L_304)
.L_304:
        /*1068*/ 	.word	0x00000008
.L_305:


//--------------------- .nv.info._ZN7cutlass13device_kernelIN5flash11enable_sm90INS1_16FlashAttnFwdSm90INS1_25CollectiveMainloopFwdSm90ILi2EN4cute5tupleIJNS5_1CILi1EEES8_S8_EEENS6_IJNS7_ILi192EEENS7_ILi128EEENS7_ILi64EEEEEELi64ENS_10bfloat16_tEfNS_4arch4Sm90ELb1ELb0ELb0ELb1ELb1ELb1ELb0ELb1ELb1ELb1ELb1ELb0EEENS1_21CollectiveEpilogueFwdINS6_IJSA_SC_SB_EEES9_SE_SG_Li384ELb1ELb1ELb1ELb0EEENS1_36VarlenDynamicPersistentTileSchedulerILi192ELi128ELi384ELi128ELb1ELb1ELb1ELb1ELb1ELb1EEEEEEEEEvNT_6ParamsE --------------------------
	.section	.nv.info._ZN7cutlass13device_kernelIN5flash11enable_sm90INS1_16FlashAttnFwdSm90INS1_25CollectiveMainloopFwdSm90ILi2EN4cute5tupleIJNS5_1CILi1EEES8_S8_EEENS6_IJNS7_ILi192EEENS7_ILi128EEENS7_ILi64EEEEEELi64ENS_10bfloat16_tEfNS_4arch4Sm90ELb1ELb0ELb0ELb1ELb1ELb1ELb0ELb1ELb1ELb1ELb1ELb0EEENS1_21CollectiveEpilogueFwdINS6_IJSA_SC_SB_EEES9_SE_SG_Li384ELb1ELb1ELb1ELb0EEENS1_36VarlenDynamicPersistentTileSchedulerILi192ELi128ELi384ELi128ELb1ELb1ELb1ELb1ELb1ELb1EEEEEEEEEvNT_6ParamsE,"",@"SHT_CUDA_INFO"
	.sectionflags	@""
	.align	4


	//----- nvinfo : EIATTR_CUDA_API_VERSION
	.align		4
        /*0000*/ 	.byte	0x04, 0x37
        /*0002*/ 	.short	(.L_307 - .L_306)
.L_306:
        /*0004*/ 	.word	0x00000082


	//----- nvinfo : EIATTR_KPARAM_INFO
	.align		4
.L_307:
        /*0008*/ 	.byte	0x04, 0x17
        /*000a*/ 	.short	(.L_309 - .L_308)
.L_308:
        /*000c*/ 	.word	0x00000000
        /*0010*/ 	.short	0x0000
        /*0012*/ 	.short	0x0070
        /*0014*/ 	.byte	0x00, 0xf0, 0x01, 0x2a


	//----- nvinfo : EIATTR_SPARSE_MMA_MASK
	.align		4
.L_309:
        /*0018*/ 	.byte	0x03, 0x50
        /*001a*/ 	.short	0x0000


	//----- nvinfo : EIATTR_MAXREG_COUNT
	.align		4
        /*001c*/ 	.byte	0x03, 0x1b
        /*001e*/ 	.short	0x0080


	//----- nvinfo : EIATTR_NUM_BARRIERS
	.align		4
        /*0020*/ 	.byte	0x02, 0x4c
        /*0022*/ 	.byte	0x10
	.zero		1


	//----- nvinfo : EIATTR_EXTERNS
	.align		4
        /*0024*/ 	.byte	0x04, 0x0f
        /*0026*/ 	.short	(.L_311 - .L_310)


	//   ....[0]....
	.align		4
.L_310:
        /*0028*/ 	.word	index@(__assertfail)


	//----- nvinfo : EIATTR_ANNOTATIONS
	.align		4
.L_311:
        /*002c*/ 	.byte	0x04, 0x55
        /*002e*/ 	.short	(.L_313 - .L_312)


	//   ....[0]....
.L_312:
        /* <DEDUP_REMOVED lines=87> */


	//----- nvinfo : EIATTR_MERCURY_ISA_VERSION
	.align		4
.L_313:
        /*0590*/ 	.byte	0x03, 0x5f
        /*0592*/ 	.short	0x0101


	//----- nvinfo : EIATTR_UNUSED_LOAD_BYTE_OFFSET
	.align		4
        /*0594*/ 	.byte	0x04, 0x44
        /*0596*/ 	.short	(.L_315 - .L_314)


	//   ....[0]....
.L_314:
        /*0598*/ 	.word	0x00000a70
        /*059c*/ 	.word	0x0000fff0


	//   ....[1]....
        /*05a0*/ 	.word	0x00010c80
        /*05a4*/ 	.word	0x0000fff0


	//----- nvinfo : EIATTR_INT_WARP_WIDE_INSTR_OFFSETS
	.align		4
.L_315:
        /*05a8*/ 	.byte	0x04, 0x31
        /*05aa*/ 	.short	(.L_317 - .L_316)


	//   ....[0]....
.L_316:
        /*05ac*/ 	.word	0x00000120


	//   ....[1]....
        /*05b0*/ 	.word	0x000001c0


	//   ....[2]....
        /*05b4*/ 	.word	0x00000230


	//   ....[3]....
        /*05b8*/ 	.word	0x00015c00


	//   ....[4]....
        /*05bc*/ 	.word	0x00015c90


	//   ....[5]....
        /*05c0*/ 	.word	0x00018e00


	//   ....[6]....
        /*05c4*/ 	.word	0x00018e90


	//----- nvinfo : EIATTR_COOP_GROUP_MASK_REGIDS
	.align		4
.L_317:
        /*05c8*/ 	.byte	0x04, 0x29
        /*05ca*/ 	.short	(.L_319 - .L_318)


	//   ....[0]....
.L_318:
        /*05cc*/ 	.word	0xffffffff


	//   ....[1]....
        /*05d0*/ 	.word	0xffffffff


	//   ....[2]....
        /*05d4*/ 	.word	0xffffffff


	//   ....[3]....
        /*05d8*/ 	.word	0xffffffff


	//   ....[4]....
        /*05dc*/ 	.word	0xffffffff


	//   ....[5]....
        /*05e0*/ 	.word	0xffffffff


	//   ....[6]....
        /*05e4*/ 	.word	0xffffffff


	//   ....[7]....
        /*05e8*/ 	.word	0xffffffff


	//   ....[8]....
        /*05ec*/ 	.word	0xffffffff


	//   ....[9]....
        /*05f0*/ 	.word	0xffffffff


	//   ....[10]....
        /*05f4*/ 	.word	0xffffffff


	//   ....[11]....
        /*05f8*/ 	.word	0xffffffff


	//   ....[12]....
        /*05fc*/ 	.word	0xffffffff


	//   ....[13]....
        /*0600*/ 	.word	0xffffffff


	//   ....[14]....
        /*0604*/ 	.word	0xffffffff


	//   ....[15]....
        /*0608*/ 	.word	0xffffffff


	//   ....[16]....
        /*060c*/ 	.word	0xffffffff


	//   ....[17]....
        /*0610*/ 	.word	0xffffffff


	//   ....[18]....
        /*0614*/ 	.word	0xffffffff


	//   ....[19]....
        /*0618*/ 	.word	0xffffffff


	//   ....[20]....
        /*061c*/ 	.word	0xffffffff


	//   ....[21]....
        /*0620*/ 	.word	0xffffffff


	//   ....[22]....
        /*0624*/ 	.word	0xffffffff


	//   ....[23]....
        /*0628*/ 	.word	0xffffffff


	//   ....[24]....
        /*062c*/ 	.word	0xffffffff


	//   ....[25]....
        /*0630*/ 	.word	0xffffffff


	//   ....[26]....
        /*0634*/ 	.word	0xffffffff


	//   ....[27]....
        /*0638*/ 	.word	0xffffffff


	//   ....[28]....
        /*063c*/ 	.word	0xffffffff


	//   ....[29]....
        /*0640*/ 	.word	0xffffffff


	//   ....[30]....
        /*0644*/ 	.word	0xffffffff


	//   ....[31]....
        /*0648*/ 	.word	0xffffffff


	//   ....[32]....
        /*064c*/ 	.word	0xffffffff


	//   ....[33]....
        /*0650*/ 	.word	0xffffffff


	//   ....[34]....
        /*0654*/ 	.word	0xffffffff


	//   ....[35]....
        /*0658*/ 	.word	0xffffffff


	//   ....[36]....
        /*065c*/ 	.word	0xffffffff


	//   ....[37]....
        /*0660*/ 	.word	0xffffffff


	//   ....[38]....
        /*0664*/ 	.word	0xffffffff


	//   ....[39]....
        /*0668*/ 	.word	0xffffffff


	//   ....[40]....
        /*066c*/ 	.word	0xffffffff


	//   ....[41]....
        /*0670*/ 	.word	0xffffffff


	//   ....[42]....
        /*0674*/ 	.word	0xffffffff


	//   ....[43]....
        /*0678*/ 	.word	0xffffffff


	//   ....[44]....
        /*067c*/ 	.word	0xffffffff


	//   ....[45]....
        /*0680*/ 	.word	0xffffffff


	//   ....[46]....
        /*0684*/ 	.word	0xffffffff


	//   ....[47]....
        /*0688*/ 	.word	0xffffffff


	//   ....[48]....
        /*068c*/ 	.word	0xffffffff


	//   ....[49]....
        /*0690*/ 	.word	0xffffffff


	//   ....[50]....
        /*0694*/ 	.word	0xffffffff


	//   ....[51]....
        /*0698*/ 	.word	0xffffffff


	//   ....[52]....
        /*069c*/ 	.word	0xffffffff


	//   ....[53]....
        /*06a0*/ 	.word	0xffffffff


	//   ....[54]....
        /*06a4*/ 	.word	0xffffffff


	//   ....[55]....
        /*06a8*/ 	.word	0xffffffff


	//   ....[56]....
        /*06ac*/ 	.word	0xffffffff


	//   ....[57]....
        /*06b0*/ 	.word	0xffffffff


	//   ....[58]....
        /*06b4*/ 	.word	0xffffffff


	//   ....[59]....
        /*06b8*/ 	.word	0xffffffff


	//   ....[60]....
        /*06bc*/ 	.word	0xffffffff


	//   ....[61]....
        /*06c0*/ 	.word	0xffffffff


	//   ....[62]....
        /*06c4*/ 	.word	0xffffffff


	//   ....[63]....
        /*06c8*/ 	.word	0xffffffff


	//   ....[64]....
        /*06cc*/ 	.word	0xffffffff


	//   ....[65]....
        /*06d0*/ 	.word	0xffffffff


	//   ....[66]....
        /*06d4*/ 	.word	0xffffffff


	//   ....[67]....
        /*06d8*/ 	.word	0xffffffff


	//   ....[68]....
        /*06dc*/ 	.word	0xffffffff


	//   ....[69]....
        /*06e0*/ 	.word	0xffffffff


	//   ....[70]....
        /*06e4*/ 	.word	0xffffffff


	//   ....[71]....
        /*06e8*/ 	.word	0xffffffff


	//   ....[72]....
        /*06ec*/ 	.word	0xffffffff


	//   ....[73]....
        /*06f0*/ 	.word	0xffffffff


	//   ....[74]....
        /*06f4*/ 	.word	0xffffffff


	//   ....[75]....
        /*06f8*/ 	.word	0xffffffff


	//   ....[76]....
        /*06fc*/ 	.word	0xffffffff


	//   ....[77]....
        /*0700*/ 	.word	0xffffffff


	//   ....[78]....
        /*0704*/ 	.word	0xffffffff


	//   ....[79]....
        /*0708*/ 	.word	0xffffffff


	//   ....[80]....
        /*070c*/ 	.word	0xffffffff


	//   ....[81]....
        /*0710*/ 	.word	0xffffffff


	//   ....[82]....
        /*0714*/ 	.word	0xffffffff


	//   ....[83]....
        /*0718*/ 	.word	0xffffffff


	//   ....[84]....
        /*071c*/ 	.word	0xffffffff


	//   ....[85]....
        /*0720*/ 	.word	0xffffffff


	//   ....[86]....
        /*0724*/ 	.word	0xffffffff


	//   ....[87]....
        /*0728*/ 	.word	0xffffffff


	//   ....[88]....
        /*072c*/ 	.word	0xffffffff


	//   ....[89]....
        /*0730*/ 	.word	0xffffffff


	//   ....[90]....
        /*0734*/ 	.word	0xffffffff


	//   ....[91]....
        /*0738*/ 	.word	0xffffffff


	//   ....[92]....
        /*073c*/ 	.word	0xffffffff


	//   ....[93]....
        /*0740*/ 	.word	0xffffffff


	//   ....[94]....
        /*0744*/ 	.word	0xffffffff


	//   ....[95]....
        /*0748*/ 	.word	0xffffffff


	//   ....[96]....
        /*074c*/ 	.word	0xffffffff


	//   ....[97]....
        /*0750*/ 	.word	0xffffffff


	//   ....[98]....
        /*0754*/ 	.word	0xffffffff


	//   ....[99]....
        /*0758*/ 	.word	0xffffffff


	//   ....[100]....
        /*075c*/ 	.word	0xffffffff


	//   ....[101]....
        /*0760*/ 	.word	0xffffffff


	//   ....[102]....
        /*0764*/ 	.word	0xffffffff


	//   ....[103]....
        /*0768*/ 	.word	0xffffffff


	//   ....[104]....
        /*076c*/ 	.word	0xffffffff


	//   ....[105]....
        /*0770*/ 	.word	0xffffffff


	//   ....[106]....
        /*0774*/ 	.word	0xffffffff


	//   ....[107]....
        /*0778*/ 	.word	0xffffffff


	//   ....[108]....
        /*077c*/ 	.word	0xffffffff


	//   ....[109]....
        /*0780*/ 	.word	0xffffffff


	//   ....[110]....
        /*0784*/ 	.word	0xffffffff


	//   ....[111]....
        /*0788*/ 	.word	0xffffffff


	//   ....[112]....
        /*078c*/ 	.word	0xffffffff


	//   ....[113]....
        /*0790*/ 	.word	0xffffffff


	//   ....[114]....
        /*0794*/ 	.word	0xffffffff


	//   ....[115]....
        /*0798*/ 	.word	0xffffffff


	//   ....[116]....
        /*079c*/ 	.word	0xffffffff


	//   ....[117]....
        /*07a0*/ 	.word	0xffffffff


	//   ....[118]....
        /*07a4*/ 	.word	0xffffffff


	//   ....[119]....
        /*07a8*/ 	.word	0xffffffff


	//   ....[120]....
        /*07ac*/ 	.word	0xffffffff


	//   ....[121]....
        /*07b0*/ 	.word	0xffffffff


	//   ....[122]....
        /*07b4*/ 	.word	0xffffffff


	//   ....[123]....
        /*07b8*/ 	.word	0xffffffff


	//   ....[124]....
        /*07bc*/ 	.word	0xffffffff


	//   ....[125]....
        /*07c0*/ 	.word	0xffffffff


	//   ....[126]....
        /*07c4*/ 	.word	0xffffffff


	//   ....[127]....
        /*07c8*/ 	.word	0xffffffff


	//   ....[128]....
        /*07cc*/ 	.word	0xffffffff


	//   ....[129]....
        /*07d0*/ 	.word	0xffffffff


	//   ....[130]....
        /*07d4*/ 	.word	0xffffffff


	//   ....[131]....
        /*07d8*/ 	.word	0xffffffff


	//   ....[132]....
        /*07dc*/ 	.word	0xffffffff


	//   ....[133]....
        /*07e0*/ 	.word	0xffffffff


	//   ....[134]....
        /*07e4*/ 	.word	0xffffffff


	//   ....[135]....
        /*07e8*/ 	.word	0xffffffff


	//   ....[136]....
        /*07ec*/ 	.word	0xffffffff


	//   ....[137]....
        /*07f0*/ 	.word	0xffffffff


	//   ....[138]....
        /*07f4*/ 	.word	0xffffffff


	//   ....[139]....
        /*07f8*/ 	.word	0xffffffff


	//   ....[140]....
        /*07fc*/ 	.word	0xffffffff


	//   ....[141]....
        /*0800*/ 	.word	0xffffffff


	//   ....[142]....
        /*0804*/ 	.word	0xffffffff


	//   ....[143]....
        /*0808*/ 	.word	0xffffffff


	//   ....[144]....
        /*080c*/ 	.word	0xffffffff


	//   ....[145]....
        /*0810*/ 	.word	0xffffffff


	//   ....[146]....
        /*0814*/ 	.word	0xffffffff


	//   ....[147]....
        /*0818*/ 	.word	0xffffffff


	//   ....[148]....
        /*081c*/ 	.word	0xffffffff


	//   ....[149]....
        /*0820*/ 	.word	0xffffffff


	//   ....[150]....
        /*0824*/ 	.word	0xffffffff


	//   ....[151]....
        /*0828*/ 	.word	0xffffffff


	//   ....[152]....
        /*082c*/ 	.word	0xffffffff


	//   ....[153]....
        /*0830*/ 	.word	0xffffffff


	//   ....[154]....
        /*0834*/ 	.word	0xffffffff


	//   ....[155]....
        /*0838*/ 	.word	0xffffffff


	//   ....[156]....
        /*083c*/ 	.word	0xffffffff


	//   ....[157]....
        /*0840*/ 	.word	0xffffffff


	//   ....[158]....
        /*0844*/ 	.word	0xffffffff


	//   ....[159]....
        /*0848*/ 	.word	0xffffffff


	//   ....[160]....
        /*084c*/ 	.word	0xffffffff


	//   ....[161]....
        /*0850*/ 	.word	0xffffffff


	//   ....[162]....
        /*0854*/ 	.word	0xffffffff


	//   ....[163]....
        /*0858*/ 	.word	0xffffffff


	//   ....[164]....
        /*085c*/ 	.word	0xffffffff


	//   ....[165]....
        /*0860*/ 	.word	0xffffffff


	//   ....[166]....
        /*0864*/ 	.word	0xffffffff


	//   ....[167]....
        /*0868*/ 	.word	0xffffffff


	//   ....[168]....
        /*086c*/ 	.word	0xffffffff


	//   ....[169]....
        /*0870*/ 	.word	0xffffffff


	//   ....[170]....
        /*0874*/ 	.word	0xffffffff


	//   ....[171]....
        /*0878*/ 	.word	0xffffffff


	//   ....[172]....
        /*087c*/ 	.word	0xffffffff


	//   ....[173]....
        /*0880*/ 	.word	0xffffffff


	//   ....[174]....
        /*0884*/ 	.word	0xffffffff


	//   ....[175]....
        /*0888*/ 	.word	0xffffffff


	//   ....[176]....
        /*088c*/ 	.word	0xffffffff


	//   ....[177]....
        /*0890*/ 	.word	0xffffffff


	//   ....[178]....
        /*0894*/ 	.word	0xffffffff


	//   ....[179]....
        /*0898*/ 	.word	0xffffffff


	//   ....[180]....
        /*089c*/ 	.word	0xffffffff


	//   ....[181]....
        /*08a0*/ 	.word	0xffffffff


	//   ....[182]....
        /*08a4*/ 	.word	0xffffffff


	//   ....[183]....
        /*08a8*/ 	.word	0xffffffff


	//   ....[184]....
        /*08ac*/ 	.word	0xffffffff


	//   ....[185]....
        /*08b0*/ 	.word	0xffffffff


	//   ....[186]....
        /*08b4*/ 	.word	0xffffffff


	//   ....[187]....
        /*08b8*/ 	.word	0xffffffff


	//   ....[188]....
        /*08bc*/ 	.word	0xffffffff


	//   ....[189]....
        /*08c0*/ 	.word	0xffffffff


	//   ....[190]....
        /*08c4*/ 	.word	0xffffffff


	//   ....[191]....
        /*08c8*/ 	.word	0xffffffff


	//   ....[192]....
        /*08cc*/ 	.word	0xffffffff


	//   ....[193]....
        /*08d0*/ 	.word	0xffffffff


	//   ....[194]....
        /*08d4*/ 	.word	0xffffffff


	//   ....[195]....
        /*08d8*/ 	.word	0xffffffff


	//   ....[196]....
        /*08dc*/ 	.word	0xffffffff


	//   ....[197]....
        /*08e0*/ 	.word	0xffffffff


	//   ....[198]....
        /*08e4*/ 	.word	0xffffffff


	//   ....[199]....
        /*08e8*/ 	.word	0xffffffff


	//   ....[200]....
        /*08ec*/ 	.word	0xffffffff


	//   ....[201]....
        /*08f0*/ 	.word	0xffffffff


	//   ....[202]....
        /*08f4*/ 	.word	0xffffffff


	//   ....[203]....
        /*08f8*/ 	.word	0xffffffff


	//   ....[204]....
        /*08fc*/ 	.word	0xffffffff


	//   ....[205]....
        /*0900*/ 	.word	0xffffffff


	//   ....[206]....
        /*0904*/ 	.word	0xffffffff


	//   ....[207]....
        /*0908*/ 	.word	0xffffffff


	//   ....[208]....
        /*090c*/ 	.word	0xffffffff


	//   ....[209]....
        /*0910*/ 	.word	0x0500000f


	//   ....[210]....
        /*0914*/ 	.word	0x0500000f


	//   ....[211]....
        /*0918*/ 	.word	0x0500000f


	//   ....[212]....
        /*091c*/ 	.word	0x0500000f


	//   ....[213]....
        /*0920*/ 	.word	0x0500000f


	//   ....[214]....
        /*0924*/ 	.word	0x0500000f


	//   ....[215]....
        /*0928*/ 	.word	0x0500000f


	//   ....[216]....
        /*092c*/ 	.word	0x0500000f


	//   ....[217]....
        /*0930*/ 	.word	0x0500000f


	//   ....[218]....
        /*0934*/ 	.word	0x0500000f


	//   ....[219]....
        /*0938*/ 	.word	0x0500000f


	//   ....[220]....
        /*093c*/ 	.word	0x0500000f


	//   ....[221]....
        /*0940*/ 	.word	0x0500000f


	//   ....[222]....
        /*0944*/ 	.word	0x0500000f


	//   ....[223]....
        /*0948*/ 	.word	0x0500000f


	//   ....[224]....
        /*094c*/ 	.word	0x0500000f


	//   ....[225]....
        /*0950*/ 	.word	0x0500000f


	//   ....[226]....
        /*0954*/ 	.word	0x0500000f


	//   ....[227]....
        /*0958*/ 	.word	0x0500000f


	//   ....[228]....
        /*095c*/ 	.word	0x0500000f


	//   ....[229]....
        /*0960*/ 	.word	0x0500000f


	//   ....[230]....
        /*0964*/ 	.word	0x0500000f


	//   ....[231]....
        /*0968*/ 	.word	0x0500000f


	//   ....[232]....
        /*096c*/ 	.word	0x0500000f


	//   ....[233]....
        /*0970*/ 	.word	0x0500000f


	//   ....[234]....
        /*0974*/ 	.word	0x0500000f


	//   ....[235]....
        /*0978*/ 	.word	0x0500000f


	//   ....[236]....
        /*097c*/ 	.word	0x0500000f


	//   ....[237]....
        /*0980*/ 	.word	0x0500000f


	//   ....[238]....
        /*0984*/ 	.word	0x0500000f


	//   ....[239]....
        /*0988*/ 	.word	0x0500000f


	//   ....[240]....
        /*098c*/ 	.word	0x0500000f


	//   ....[241]....
        /*0990*/ 	.word	0x0500000f


	//   ....[242]....
        /*0994*/ 	.word	0x0500000f


	//   ....[243]....
        /*0998*/ 	.word	0x0500000f


	//   ....[244]....
        /*099c*/ 	.word	0x0500000f


	//   ....[245]....
        /*09a0*/ 	.word	0x0500000f


	//   ....[246]....
        /*09a4*/ 	.word	0x0500000f


	//   ....[247]....
        /*09a8*/ 	.word	0x0500000f


	//   ....[248]....
        /*09ac*/ 	.word	0x0500000f


	//   ....[249]....
        /*09b0*/ 	.word	0x0500000f


	//   ....[250]....
        /*09b4*/ 	.word	0x0500000f


	//   ....[251]....
        /*09b8*/ 	.word	0x0500000f


	//   ....[252]....
        /*09bc*/ 	.word	0x0500000f


	//   ....[253]....
        /*09c0*/ 	.word	0x0500000f


	//   ....[254]....
        /*09c4*/ 	.word	0x0500000f


	//   ....[255]....
        /*09c8*/ 	.word	0x0500000f


	//   ....[0]....
        /*09cc*/ 	.word	0x0500000f


	//   ....[1]....
        /*09d0*/ 	.word	0x0500000f


	//   ....[2]....
        /*09d4*/ 	.word	0x0500000f


	//   ....[3]....
        /*09d8*/ 	.word	0x0500000f


	//   ....[4]....
        /*09dc*/ 	.word	0x0500000f


	//   ....[5]....
        /*09e0*/ 	.word	0x0500000f


	//   ....[6]....
        /*09e4*/ 	.word	0x0500000f


	//   ....[7]....
        /*09e8*/ 	.word	0x0500000f


	//   ....[8]....
        /*09ec*/ 	.word	0x0500000f


	//   ....[9]....
        /*09f0*/ 	.word	0x0500000f


	//   ....[10]....
        /*09f4*/ 	.word	0x0500000f


	//   ....[11]....
        /*09f8*/ 	.word	0x0500000f


	//   ....[12]....
        /*09fc*/ 	.word	0x0500000f


	//   ....[13]....
        /*0a00*/ 	.word	0x0500000f


	//   ....[14]....
        /*0a04*/ 	.word	0x0500000f


	//   ....[15]....
        /*0a08*/ 	.word	0x0500000f


	//   ....[16]....
        /*0a0c*/ 	.word	0x0500000f


	//   ....[17]....
        /*0a10*/ 	.word	0x0500000f


	//   ....[18]....
        /*0a14*/ 	.word	0x0500000f


	//   ....[19]....
        /*0a18*/ 	.word	0x0500000f


	//   ....[20]....
        /*0a1c*/ 	.word	0x0500000f


	//   ....[21]....
        /*0a20*/ 	.word	0x0500000f


	//   ....[22]....
        /*0a24*/ 	.word	0x0500000f


	//   ....[23]....
        /*0a28*/ 	.word	0x0500000f


	//   ....[24]....
        /*0a2c*/ 	.word	0x0500000f


	//   ....[25]....
        /*0a30*/ 	.word	0x0500000f


	//   ....[26]....
        /*0a34*/ 	.word	0x0500000f


	//   ....[27]....
        /*0a38*/ 	.word	0x0500000f


	//   ....[28]....
        /*0a3c*/ 	.word	0x0500000f


	//   ....[29]....
        /*0a40*/ 	.word	0x0500000f


	//   ....[30]....
        /*0a44*/ 	.word	0x0500000f


	//   ....[31]....
        /*0a48*/ 	.word	0x0500000f


	//   ....[32]....
        /*0a4c*/ 	.word	0x0500000f


	//   ....[33]....
        /*0a50*/ 	.word	0x0500000f


	//   ....[34]....
        /*0a54*/ 	.word	0x0500000f


	//   ....[35]....
        /*0a58*/ 	.word	0x0500000f


	//   ....[36]....
        /*0a5c*/ 	.word	0x0500000f


	//   ....[37]....
        /*0a60*/ 	.word	0x0500000f


	//   ....[38]....
        /*0a64*/ 	.word	0x0500000f


	//   ....[39]....
        /*0a68*/ 	.word	0x0500000f


	//   ....[40]....
        /*0a6c*/ 	.word	0x0500000f


	//   ....[41]....
        /*0a70*/ 	.word	0x0500000f


	//   ....[42]....
        /*0a74*/ 	.word	0x0500000f


	//   ....[43]....
        /*0a78*/ 	.word	0x0500000f


	//   ....[44]....
        /*0a7c*/ 	.word	0x0500000f


	//   ....[45]....
        /*0a80*/ 	.word	0x0500000f


	//   ....[46]....
        /*0a84*/ 	.word	0x0500000f


	//   ....[47]....
        /*0a88*/ 	.word	0x0500000f


	//   ....[48]....
        /*0a8c*/ 	.word	0x0500000f


	//   ....[49]....
        /*0a90*/ 	.word	0x0500000f


	//   ....[50]....
        /*0a94*/ 	.word	0x0500000f


	//   ....[51]....
        /*0a98*/ 	.word	0x0500000f


	//   ....[52]....
        /*0a9c*/ 	.word	0x0500000f


	//   ....[53]....
        /*0aa0*/ 	.word	0x0500000f


	//   ....[54]....
        /*0aa4*/ 	.word	0x0500000f


	//   ....[55]....
        /*0aa8*/ 	.word	0x0500000f


	//   ....[56]....
        /*0aac*/ 	.word	0x0500000f


	//   ....[57]....
        /*0ab0*/ 	.word	0x0500000f


	//   ....[58]....
        /*0ab4*/ 	.word	0x0500000f


	//   ....[59]....
        /*0ab8*/ 	.word	0x0500000f


	//   ....[60]....
        /*0abc*/ 	.word	0x0500000f


	//   ....[61]....
        /*0ac0*/ 	.word	0x0500000f


	//   ....[62]....
        /*0ac4*/ 	.word	0x0500000f


	//   ....[63]....
        /*0ac8*/ 	.word	0x0500000f


	//   ....[64]....
        /*0acc*/ 	.word	0x0500000f


	//   ....[65]....
        /*0ad0*/ 	.word	0x0500000f


	//   ....[66]....
        /*0ad4*/ 	.word	0x0500000f


	//   ....[67]....
        /*0ad8*/ 	.word	0x0500000f


	//   ....[68]....
        /*0adc*/ 	.word	0x0500000f


	//   ....[69]....
        /*0ae0*/ 	.word	0x0500000f


	//   ....[70]....
        /*0ae4*/ 	.word	0x0500000f


	//   ....[71]....
        /*0ae8*/ 	.word	0x0500000f


	//   ....[72]....
        /*0aec*/ 	.word	0x0500000f


	//   ....[73]....
        /*0af0*/ 	.word	0x0500000f


	//   ....[74]....
        /*0af4*/ 	.word	0x0500000f


	//   ....[75]....
        /*0af8*/ 	.word	0x0500000f


	//   ....[76]....
        /*0afc*/ 	.word	0x0500000f


	//   ....[77]....
        /*0b00*/ 	.word	0x0500000f


	//   ....[78]....
        /*0b04*/ 	.word	0x0500000f


	//   ....[79]....
        /*0b08*/ 	.word	0x0500000f


	//   ....[80]....
        /*0b0c*/ 	.word	0x0500000f


	//   ....[81]....
        /*0b10*/ 	.word	0x0500000f


	//   ....[82]....
        /*0b14*/ 	.word	0x0500000f


	//   ....[83]....
        /*0b18*/ 	.word	0x0500000f


	//   ....[84]....
        /*0b1c*/ 	.word	0x0500000f


	//   ....[85]....
        /*0b20*/ 	.word	0x0500000f


	//   ....[86]....
        /*0b24*/ 	.word	0x0500000f


	//   ....[87]....
        /*0b28*/ 	.word	0x0500000f


	//   ....[88]....
        /*0b2c*/ 	.word	0x0500000f


	//   ....[89]....
        /*0b30*/ 	.word	0x0500000f


	//   ....[90]....
        /*0b34*/ 	.word	0x0500000f


	//   ....[91]....
        /*0b38*/ 	.word	0x0500000f


	//   ....[92]....
        /*0b3c*/ 	.word	0x0500000f


	//   ....[93]....
        /*0b40*/ 	.word	0x0500000f


	//   ....[94]....
        /*0b44*/ 	.word	0x0500000f


	//   ....[95]....
        /*0b48*/ 	.word	0x0500000f


	//   ....[96]....
        /*0b4c*/ 	.word	0x0500000f


	//   ....[97]....
        /*0b50*/ 	.word	0x0500000f


	//   ....[98]....
        /*0b54*/ 	.word	0x0500000f


	//   ....[99]....
        /*0b58*/ 	.word	0x0500000f


	//   ....[100]....
        /*0b5c*/ 	.word	0x0500000f


	//   ....[101]....
        /*0b60*/ 	.word	0x0500000f


	//   ....[102]....
        /*0b64*/ 	.word	0x0500000f


	//   ....[103]....
        /*0b68*/ 	.word	0x0500000f


	//   ....[104]....
        /*0b6c*/ 	.word	0x0500000f


	//   ....[105]....
        /*0b70*/ 	.word	0x0500000f


	//   ....[106]....
        /*0b74*/ 	.word	0x0500000f


	//   ....[107]....
        /*0b78*/ 	.word	0x0500000f


	//   ....[108]....
        /*0b7c*/ 	.word	0x0500000f


	//   ....[109]....
        /*0b80*/ 	.word	0x0500000f


	//   ....[110]....
        /*0b84*/ 	.word	0x0500000f


	//----- nvinfo : EIATTR_COOP_GROUP_INSTR_OFFSETS
	.align		4
.L_319:
        /*0b88*/ 	.byte	0x04, 0x28
        /*0b8a*/ 	.short	(.L_321 - .L_320)


	//   ....[0]....
.L_320:
        /*0b8c*/ 	.word	0x00000060


	//   ....[1]....
        /*0b90*/ 	.word	0x00000130


	//   ....[2]....
        /*0b94*/ 	.word	0x000001e0


	//   ....[3]....
        /*0b98*/ 	.word	0x000003a0


	//   ....[4]....
        /*0b9c*/ 	.word	0x00000500


	//   ....[5]....
        /*0ba0*/ 	.word	0x00000620


	//   ....[6]....
        /*0ba4*/ 	.word	0x00000780


	//   ....[7]....
        /*0ba8*/ 	.word	0x00002e00


	//   ....[8]....
        /*0bac*/ 	.word	0x00002e10


	//   ....[9]....
        /*0bb0*/ 	.word	0x00003570


	//   ....[10]....
        /*0bb4*/ 	.word	0x00003580


	//   ....[11]....
        /*0bb8*/ 	.word	0x000042c0


	//   ....[12]....
        /*0bbc*/ 	.word	0x000042d0


	//   ....[13]....
        /*0bc0*/ 	.word	0x00004ad0


	//   ....[14]....
        /*0bc4*/ 	.word	0x00004ae0


	//   ....[15]....
        /*0bc8*/ 	.word	0x00005510


	//   ....[16]....
        /*0bcc*/ 	.word	0x00005520


	//   ....[17]....
        /*0bd0*/ 	.word	0x00005630


	//   ....[18]....
        /*0bd4*/ 	.word	0x00005640


	//   ....[19]....
        /*0bd8*/ 	.word	0x000059b0


	//   ....[20]....
        /*0bdc*/ 	.word	0x000059d0


	//   ....[21]....
        /*0be0*/ 	.word	0x00005ab0


	//   ....[22]....
        /*0be4*/ 	.word	0x00005ad0


	//   ....[23]....
        /*0be8*/ 	.word	0x00006250


	//   ....[24]....
        /*0bec*/ 	.word	0x00006a20


	//   ....[25]....
        /*0bf0*/ 	.word	0x00006a30


	//   ....[26]....
        /*0bf4*/ 	.word	0x00006a40


	//   ....[27]....
        /*0bf8*/ 	.word	0x00006a50


	//   ....[28]....
        /*0bfc*/ 	.word	0x00006d90


	//   ....[29]....
        /*0c00*/ 	.word	0x00006da0


	//   ....[30]....
        /*0c04*/ 	.word	0x00006db0


	//   ....[31]....
        /*0c08*/ 	.word	0x00006dc0


	//   ....[32]....
        /*0c0c*/ 	.word	0x000081d0


	//   ....[33]....
        /*0c10*/ 	.word	0x000081e0


	//   ....[34]....
        /*0c14*/ 	.word	0x000081f0


	//   ....[35]....
        /*0c18*/ 	.word	0x00008200


	//   ....[36]....
        /*0c1c*/ 	.word	0x00008300


	//   ....[37]....
        /*0c20*/ 	.word	0x00008320


	//   ....[38]....
        /*0c24*/ 	.word	0x000083b0


	//   ....[39]....
        /*0c28*/ 	.word	0x000083e0


	//   ....[40]....
        /*0c2c*/ 	.word	0x00009b50


	//   ....[41]....
        /*0c30*/ 	.word	0x0000a1b0


	//   ....[42]....
        /*0c34*/ 	.word	0x0000a1c0


	//   ....[43]....
        /*0c38*/ 	.word	0x0000a1e0


	//   ....[44]....
        /*0c3c*/ 	.word	0x0000a960


	//   ....[45]....
        /*0c40*/ 	.word	0x0000a980


	//   ....[46]....
        /*0c44*/ 	.word	0x0000c390


	//   ....[47]....
        /*0c48*/ 	.word	0x0000c3b0


	//   ....[48]....
        /*0c4c*/ 	.word	0x0000cbd0


	//   ....[49]....
        /*0c50*/ 	.word	0x0000ccd0


	//   ....[50]....
        /*0c54*/ 	.word	0x0000d410


	//   ....[51]....
        /*0c58*/ 	.word	0x0000d460


	//   ....[52]....
        /*0c5c*/ 	.word	0x0000ee90


	//   ....[53]....
        /*0c60*/ 	.word	0x0000eec0


	//   ....[54]....
        /*0c64*/ 	.word	0x0000f0e0


	//   ....[55]....
        /*0c68*/ 	.word	0x0000f100


	//   ....[56]....
        /*0c6c*/ 	.word	0x000103d0


	//   ....[57]....
        /*0c70*/ 	.word	0x00010400


	//   ....[58]....
        /*0c74*/ 	.word	0x00010720


	//   ....[59]....
        /*0c78*/ 	.word	0x00010740


	//   ....[60]....
        /*0c7c*/ 	.word	0x00011510


	//   ....[61]....
        /*0c80*/ 	.word	0x00011530


	//   ....[62]....
        /*0c84*/ 	.word	0x00011540


	//   ....[63]....
        /*0c88*/ 	.word	0x00011550


	//   ....[64]....
        /*0c8c*/ 	.word	0x00011aa0


	//   ....[65]....
        /*0c90*/ 	.word	0x00011ae0


	//   ....[66]....
        /*0c94*/ 	.word	0x00011b10


	//   ....[67]....
        /*0c98*/ 	.word	0x00011b40


	//   ....[68]....
        /*0c9c*/ 	.word	0x00011b60


	//   ....[69]....
        /*0ca0*/ 	.word	0x00011b70


	//   ....[70]....
        /*0ca4*/ 	.word	0x00011bb0


	//   ....[71]....
        /*0ca8*/ 	.word	0x00011be0


	//   ....[72]....
        /*0cac*/ 	.word	0x00012090


	//   ....[73]....
        /*0cb0*/ 	.word	0x000120a0


	//   ....[74]....
        /*0cb4*/ 	.word	0x00012320


	//   ....[75]....
        /*0cb8*/ 	.word	0x00012330


	//   ....[76]....
        /*0cbc*/ 	.word	0x00012de0


	//   ....[77]....
        /*0cc0*/ 	.word	0x00012e10


	//   ....[78]....
        /*0cc4*/ 	.word	0x00012e30


	//   ....[79]....
        /*0cc8*/ 	.word	0x00012e60


	//   ....[80]....
        /*0ccc*/ 	.word	0x00012e90


	//   ....[81]....
        /*0cd0*/ 	.word	0x00012ea0


	//   ....[82]....
        /*0cd4*/ 	.word	0x00012ed0


	//   ....[83]....
        /*0cd8*/ 	.word	0x00012f40


	//   ....[84]....
        /*0cdc*/ 	.word	0x00013070


	//   ....[85]....
        /*0ce0*/ 	.word	0x00013270


	//   ....[86]....
        /*0ce4*/ 	.word	0x000132a0


	//   ....[87]....
        /*0ce8*/ 	.word	0x000132d0


	//   ....[88]....
        /*0cec*/ 	.word	0x00013300


	//   ....[89]....
        /*0cf0*/ 	.word	0x00013330


	//   ....[90]....
        /*0cf4*/ 	.word	0x00013360


	//   ....[91]....
        /*0cf8*/ 	.word	0x000134f0


	//   ....[92]....
        /*0cfc*/ 	.word	0x00013520


	//   ....[93]....
        /*0d00*/ 	.word	0x00013550


	//   ....[94]....
        /*0d04*/ 	.word	0x00013580


	//   ....[95]....
        /*0d08*/ 	.word	0x000135b0


	//   ....[96]....
        /*0d0c*/ 	.word	0x000135e0


	//   ....[97]....
        /*0d10*/ 	.word	0x00013670


	//   ....[98]....
        /*0d14*/ 	.word	0x000136a0


	//   ....[99]....
        /*0d18*/ 	.word	0x000136b0


	//   ....[100]....
        /*0d1c*/ 	.word	0x000136f0


	//   ....[101]....
        /*0d20*/ 	.word	0x00014bd0


	//   ....[102]....
        /*0d24*/ 	.word	0x00016760


	//   ....[103]....
        /*0d28*/ 	.word	0x00016780


	//   ....[104]....
        /*0d2c*/ 	.word	0x00016810


	//   ....[105]....
        /*0d30*/ 	.word	0x00016830


	//   ....[106]....
        /*0d34*/ 	.word	0x000168b0


	//   ....[107]....
        /*0d38*/ 	.word	0x000168d0


	//   ....[108]....
        /*0d3c*/ 	.word	0x00016950


	//   ....[109]....
        /*0d40*/ 	.word	0x00016970


	//   ....[110]....
        /*0d44*/ 	.word	0x000169f0


	//   ....[111]....
        /*0d48*/ 	.word	0x00016a10


	//   ....[112]....
        /*0d4c*/ 	.word	0x00016a90


	//   ....[113]....
        /*0d50*/ 	.word	0x00016ab0


	//   ....[114]....
        /*0d54*/ 	.word	0x00016b30


	//   ....[115]....
        /*0d58*/ 	.word	0x00016b50


	//   ....[116]....
        /*0d5c*/ 	.word	0x00016b60


	//   ....[117]....
        /*0d60*/ 	.word	0x00016b70


	//   ....[118]....
        /*0d64*/ 	.word	0x000174c0


	//   ....[119]....
        /*0d68*/ 	.word	0x000174d0


	//   ....[120]....
        /*0d6c*/ 	.word	0x000174f0


	//   ....[121]....
        /*0d70*/ 	.word	0x00017550


	//   ....[122]....
        /*0d74*/ 	.word	0x00017570


	//   ....[123]....
        /*0d78*/ 	.word	0x000175f0


	//   ....[124]....
        /*0d7c*/ 	.word	0x00017610


	//   ....[125]....
        /*0d80*/ 	.word	0x00017690


	//   ....[126]....
        /*0d84*/ 	.word	0x000176b0


	//   ....[127]....
        /*0d88*/ 	.word	0x00017730


	//   ....[128]....
        /*0d8c*/ 	.word	0x00017750


	//   ....[129]....
        /*0d90*/ 	.word	0x000177d0


	//   ....[130]....
        /*0d94*/ 	.word	0x000177f0


	//   ....[131]....
        /*0d98*/ 	.word	0x00017870


	//   ....[132]....
        /*0d9c*/ 	.word	0x00017890


	//   ....[133]....
        /*0da0*/ 	.word	0x000178a0


	//   ....[134]....
        /*0da4*/ 	.word	0x00017910


	//   ....[135]....
        /*0da8*/ 	.word	0x00017960


	//   ....[136]....
        /*0dac*/ 	.word	0x00017a00


	//   ....[137]....
        /*0db0*/ 	.word	0x00017a30


	//   ....[138]....
        /*0db4*/ 	.word	0x00017a40


	//   ....[139]....
        /*0db8*/ 	.word	0x00017ab0


	//   ....[140]....
        /*0dbc*/ 	.word	0x00017ac0


	//   ....[141]....
        /*0dc0*/ 	.word	0x00017ad0


	//   ....[142]....
        /*0dc4*/ 	.word	0x000182a0


	//   ....[143]....
        /*0dc8*/ 	.word	0x000182c0


	//   ....[144]....
        /*0dcc*/ 	.word	0x00018330


	//   ....[145]....
        /*0dd0*/ 	.word	0x00018340


	//   ....[146]....
        /*0dd4*/ 	.word	0x00018380


	//   ....[147]....
        /*0dd8*/ 	.word	0x00018390


	//   ....[148]....
        /*0ddc*/ 	.word	0x000183d0


	//   ....[149]....
        /*0de0*/ 	.word	0x000183e0


	//   ....[150]....
        /*0de4*/ 	.word	0x00018420


	//   ....[151]....
        /*0de8*/ 	.word	0x00018430


	//   ....[152]....
        /*0dec*/ 	.word	0x00018470


	//   ....[153]....
        /*0df0*/ 	.word	0x00018480


	//   ....[154]....
        /*0df4*/ 	.word	0x000184c0


	//   ....[155]....
        /*0df8*/ 	.word	0x000184d0


	//   ....[156]....
        /*0dfc*/ 	.word	0x000184e0


	//   ....[157]....
        /*0e00*/ 	.word	0x00018520


	//   ....[158]....
        /*0e04*/ 	.word	0x000187e0


	//   ....[159]....
        /*0e08*/ 	.word	0x00018810


	//   ....[160]....
        /*0e0c*/ 	.word	0x00018870


	//   ....[161]....
        /*0e10*/ 	.word	0x00018880


	//   ....[162]....
        /*0e14*/ 	.word	0x000188d0


	//   ....[163]....
        /*0e18*/ 	.word	0x000188e0


	//   ....[164]....
        /*0e1c*/ 	.word	0x00018930


	//   ....[165]....
        /*0e20*/ 	.word	0x00018940


	//   ....[166]....
        /*0e24*/ 	.word	0x00018990


	//   ....[167]....
        /*0e28*/ 	.word	0x000189a0


	//   ....[168]....
        /*0e2c*/ 	.word	0x000189f0


	//   ....[169]....
        /*0e30*/ 	.word	0x00018a00


	//   ....[170]....
        /*0e34*/ 	.word	0x00018a50


	//   ....[171]....
        /*0e38*/ 	.word	0x00018a60


	//   ....[172]....
        /*0e3c*/ 	.word	0x00018a70


	//   ....[173]....
        /*0e40*/ 	.word	0x00018ab0


	//   ....[174]....
        /*0e44*/ 	.word	0x00019080


	//   ....[175]....
        /*0e48*/ 	.word	0x000190c0


	//   ....[176]....
        /*0e4c*/ 	.word	0x000190e0


	//   ....[177]....
        /*0e50*/ 	.word	0x00019120


	//   ....[178]....
        /*0e54*/ 	.word	0x00019140


	//   ....[179]....
        /*0e58*/ 	.word	0x00019180


	//   ....[180]....
        /*0e5c*/ 	.word	0x000191a0


	//   ....[181]....
        /*0e60*/ 	.word	0x000191e0


	//   ....[182]....
        /*0e64*/ 	.word	0x00019200


	//   ....[183]....
        /*0e68*/ 	.word	0x00019240


	//   ....[184]....
        /*0e6c*/ 	.word	0x00019260


	//   ....[185]....
        /*0e70*/ 	.word	0x000192a0


	//   ....[186]....
        /*0e74*/ 	.word	0x000192c0


	//   ....[187]....
        /*0e78*/ 	.word	0x00019300


	//   ....[188]....
        /*0e7c*/ 	.word	0x00019320


	//   ....[189]....
        /*0e80*/ 	.word	0x00019330


	//   ....[190]....
        /*0e84*/ 	.word	0x000196e0


	//   ....[191]....
        /*0e88*/ 	.word	0x00019710


	//   ....[192]....
        /*0e8c*/ 	.word	0x00019770


	//   ....[193]....
        /*0e90*/ 	.word	0x000197a0


	//   ....[194]....
        /*0e94*/ 	.word	0x000197d0


	//   ....[195]....
        /*0e98*/ 	.word	0x00019800


	//   ....[196]....
        /*0e9c*/ 	.word	0x00019830


	//   ....[197]....
        /*0ea0*/ 	.word	0x00019860


	//   ....[198]....
        /*0ea4*/ 	.word	0x00019a00


	//   ....[199]....
        /*0ea8*/ 	.word	0x00019a30


	//   ....[200]....
        /*0eac*/ 	.word	0x00019a60


	//   ....[201]....
        /*0eb0*/ 	.word	0x00019a90


	//   ....[202]....
        /*0eb4*/ 	.word	0x00019ac0


	//   ....[203]....
        /*0eb8*/ 	.word	0x00019af0


	//   ....[204]....
        /*0ebc*/ 	.word	0x00019bb0


	//   ....[205]....
        /*0ec0*/ 	.word	0x00019bd0


	//   ....[206]....
        /*0ec4*/ 	.word	0x00019bf0


	//   ....[207]....
        /*0ec8*/ 	.word	0x00019c50


	//   ....[208]....
        /*0ecc*/ 	.word	0x0001a680


	//   ....[209]....
        /*0ed0*/ 	.word	0x0001a9a0


	//   ....[210]....
        /*0ed4*/ 	.word	0x0001aa30


	//   ....[211]....
        /*0ed8*/ 	.word	0x0001aac0


	//   ....[212]....
        /*0edc*/ 	.word	0x0001ab50


	//   ....[213]....
        /*0ee0*/ 	.word	0x0001ac30


	//   ....[214]....
        /*0ee4*/ 	.word	0x0001acc0


	//   ....[215]....
        /*0ee8*/ 	.word	0x0001ad60


	//   ....[216]....
        /*0eec*/ 	.word	0x0001adf0


	//   ....[217]....
        /*0ef0*/ 	.word	0x0001aee0


	//   ....[218]....
        /*0ef4*/ 	.word	0x0001af70


	//   ....[219]....
        /*0ef8*/ 	.word	0x0001b010


	//   ....[220]....
        /*0efc*/ 	.word	0x0001b0a0


	//   ....[221]....
        /*0f00*/ 	.word	0x0001b1e0


	//   ....[222]....
        /*0f04*/ 	.word	0x0001b290


	//   ....[223]....
        /*0f08*/ 	.word	0x0001b320


	//   ....[224]....
        /*0f0c*/ 	.word	0x0001b370


	//   ....[225]....
        /*0f10*/ 	.word	0x0001b3c0


	//   ....[226]....
        /*0f14*/ 	.word	0x0001b450


	//   ....[227]....
        /*0f18*/ 	.word	0x0001b4e0


	//   ....[228]....
        /*0f1c*/ 	.word	0x0001b530


	//   ....[229]....
        /*0f20*/ 	.word	0x0001b580


	//   ....[230]....
        /*0f24*/ 	.word	0x0001b670


	//   ....[231]....
        /*0f28*/ 	.word	0x0001b720


	//   ....[232]....
        /*0f2c*/ 	.word	0x0001b770


	//   ....[233]....
        /*0f30*/ 	.word	0x0001b7c0


	//   ....[234]....
        /*0f34*/ 	.word	0x0001b950


	//   ....[235]....
        /*0f38*/ 	.word	0x0001baa0


	//   ....[236]....
        /*0f3c*/ 	.word	0x0001bb50


	//   ....[237]....
        /*0f40*/ 	.word	0x0001bba0


	//   ....[238]....
        /*0f44*/ 	.word	0x0001be60


	//   ....[239]....
        /*0f48*/ 	.word	0x0001bec0


	//   ....[240]....
        /*0f4c*/ 	.word	0x0001bf80


	//   ....[241]....
        /*0f50*/ 	.word	0x0001bff0


	//   ....[242]....
        /*0f54*/ 	.word	0x0001c050


	//   ....[243]....
        /*0f58*/ 	.word	0x0001c100


	//   ....[244]....
        /*0f5c*/ 	.word	0x0001c160


	//   ....[245]....
        /*0f60*/ 	.word	0x0001c1f0


	//   ....[246]....
        /*0f64*/ 	.word	0x0001c270


	//   ....[247]....
        /*0f68*/ 	.word	0x0001c2c0


	//   ....[248]....
        /*0f6c*/ 	.word	0x0001c350


	//   ....[249]....
        /*0f70*/ 	.word	0x0001c3e0


	//   ....[250]....
        /*0f74*/ 	.word	0x0001c480


	//   ....[251]....
        /*0f78*/ 	.word	0x0001c520


	//   ....[252]....
        /*0f7c*/ 	.word	0x0001c580


	//   ....[253]....
        /*0f80*/ 	.word	0x0001c5f0


	//   ....[254]....
        /*0f84*/ 	.word	0x0001c650


	//   ....[255]....
        /*0f88*/ 	.word	0x0001c6c0


	//   ....[0]....
        /*0f8c*/ 	.word	0x0001c780


	//   ....[1]....
        /*0f90*/ 	.word	0x0001c7e0


	//   ....[2]....
        /*0f94*/ 	.word	0x0001c8a0


	//   ....[3]....
        /*0f98*/ 	.word	0x0001cb80


	//   ....[4]....
        /*0f9c*/ 	.word	0x0001cc70


	//   ....[5]....
        /*0fa0*/ 	.word	0x0001cd10


	//   ....[6]....
        /*0fa4*/ 	.word	0x0001cd70


	//   ....[7]....
        /*0fa8*/ 	.word	0x0001ce60


	//   ....[8]....
        /*0fac*/ 	.word	0x0001ced0


	//   ....[9]....
        /*0fb0*/ 	.word	0x0001cfc0


	//   ....[10]....
        /*0fb4*/ 	.word	0x0001d030


	//   ....[11]....
        /*0fb8*/ 	.word	0x0001d120


	//   ....[12]....
        /*0fbc*/ 	.word	0x0001d190


	//   ....[13]....
        /*0fc0*/ 	.word	0x0001d280


	//   ....[14]....
        /*0fc4*/ 	.word	0x0001d2f0


	//   ....[15]....
        /*0fc8*/ 	.word	0x0001d3e0


	//   ....[16]....
        /*0fcc*/ 	.word	0x0001d450


	//   ....[17]....
        /*0fd0*/ 	.word	0x0001d540


	//   ....[18]....
        /*0fd4*/ 	.word	0x0001d5b0


	//   ....[19]....
        /*0fd8*/ 	.word	0x0001d650


	//   ....[20]....
        /*0fdc*/ 	.word	0x0001d770


	//   ....[21]....
        /*0fe0*/ 	.word	0x0001d7c0


	//   ....[22]....
        /*0fe4*/ 	.word	0x0001d820


	//   ....[23]....
        /*0fe8*/ 	.word	0x0001d8e0


	//   ....[24]....
        /*0fec*/ 	.word	0x0001d940


	//   ....[25]....
        /*0ff0*/ 	.word	0x0001da40


	//   ....[26]....
        /*0ff4*/ 	.word	0x0001daa0


	//   ....[27]....
        /*0ff8*/ 	.word	0x0001dba0


	//   ....[28]....
        /*0ffc*/ 	.word	0x0001dc00


	//   ....[29]....
        /*1000*/ 	.word	0x0001dd00


	//   ....[30]....
        /*1004*/ 	.word	0x0001dd60


	//   ....[31]....
        /*1008*/ 	.word	0x0001de60


	//   ....[32]....
        /*100c*/ 	.word	0x0001dec0


	//   ....[33]....
        /*1010*/ 	.word	0x0001dfc0


	//   ....[34]....
        /*1014*/ 	.word	0x0001e020


	//   ....[35]....
        /*1018*/ 	.word	0x0001e120


	//   ....[36]....
        /*101c*/ 	.word	0x0001e180


	//   ....[37]....
        /*1020*/ 	.word	0x0001e270


	//   ....[38]....
        /*1024*/ 	.word	0x0001e2d0


	//   ....[39]....
        /*1028*/ 	.word	0x0001e3c0


	//   ....[40]....
        /*102c*/ 	.word	0x0001e420


	//   ....[41]....
        /*1030*/ 	.word	0x0001e4f0


	//   ....[42]....
        /*1034*/ 	.word	0x0001e550


	//   ....[43]....
        /*1038*/ 	.word	0x0001e610


	//   ....[44]....
        /*103c*/ 	.word	0x0001e750


	//   ....[45]....
        /*1040*/ 	.word	0x0001e800


	//   ....[46]....
        /*1044*/ 	.word	0x0001e870


	//   ....[47]....
        /*1048*/ 	.word	0x0001e940


	//   ....[48]....
        /*104c*/ 	.word	0x0001e9a0


	//   ....[49]....
        /*1050*/ 	.word	0x0001ea50


	//   ....[50]....
        /*1054*/ 	.word	0x0001eab0


	//   ....[51]....
        /*1058*/ 	.word	0x0001eb60


	//   ....[52]....
        /*105c*/ 	.word	0x0001ebc0


	//   ....[53]....
        /*1060*/ 	.word	0x0001ec70


	//   ....[54]....
        /*1064*/ 	.word	0x0001ecd0


	//   ....[55]....
        /*1068*/ 	.word	0x0001ed80


	//   ....[56]....
        /*106c*/ 	.word	0x0001ede0


	//   ....[57]....
        /*1070*/ 	.word	0x0001ee90


	//   ....[58]....
        /*1074*/ 	.word	0x0001eef0


	//   ....[59]....
        /*1078*/ 	.word	0x0001efa0


	//   ....[60]....
        /*107c*/ 	.word	0x0001f090


	//   ....[61]....
        /*1080*/ 	.word	0x0001f140


	//   ....[62]....
        /*1084*/ 	.word	0x0001f1a0


	//   ....[63]....
        /*1088*/ 	.word	0x0001f260


	//   ....[64]....
        /*108c*/ 	.word	0x0001f2c0


	//   ....[65]....
        /*1090*/ 	.word	0x0001f380


	//   ....[66]....
        /*1094*/ 	.word	0x0001f3e0


	//   ....[67]....
        /*1098*/ 	.word	0x0001f4a0


	//   ....[68]....
        /*109c*/ 	.word	0x0001f500


	//   ....[69]....
        /*10a0*/ 	.word	0x0001f5c0


	//   ....[70]....
        /*10a4*/ 	.word	0x0001f620


	//   ....[71]....
        /*10a8*/ 	.word	0x0001f6e0


	//   ....[72]....
        /*10ac*/ 	.word	0x0001f740


	//   ....[73]....
        /*10b0*/ 	.word	0x0001f800


	//   ....[74]....
        /*10b4*/ 	.word	0x0001f860


	//   ....[75]....
        /*10b8*/ 	.word	0x0001f910


	//   ....[76]....
        /*10bc*/ 	.word	0x0001fa00


	//   ....[77]....
        /*10c0*/ 	.word	0x0001fab0


	//   ....[78]....
        /*10c4*/ 	.word	0x0001fb20


	//   ....[79]....
        /*10c8*/ 	.word	0x0001fbd0


	//   ....[80]....
        /*10cc*/ 	.word	0x0001fc30


	//   ....[81]....
        /*10d0*/ 	.word	0x0001fce0


	//   ....[82]....
        /*10d4*/ 	.word	0x0001fd40


	//   ....[83]....
        /*10d8*/ 	.word	0x0001fdf0


	//   ....[84]....
        /*10dc*/ 	.word	0x0001fe50


	//   ....[85]....
        /*10e0*/ 	.word	0x0001ff00


	//   ....[86]....
        /*10e4*/ 	.word	0x0001ff60


	//   ....[87]....
        /*10e8*/ 	.word	0x00020010


	//   ....[88]....
        /*10ec*/ 	.word	0x00020070


	//   ....[89]....
        /*10f0*/ 	.word	0x00020120


	//   ....[90]....
        /*10f4*/ 	.word	0x00020180


	//   ....[91]....
        /*10f8*/ 	.word	0x00020220


	//   ....[92]....
        /*10fc*/ 	.word	0x000202b0


	//   ....[93]....
        /*1100*/ 	.word	0x00020350


	//   ....[94]....
        /*1104*/ 	.word	0x000204c0


	//   ....[95]....
        /*1108*/ 	.word	0x00020530


	//   ....[96]....
        /*110c*/ 	.word	0x000205a0


	//   ....[97]....
        /*1110*/ 	.word	0x00020610


	//   ....[98]....
        /*1114*/ 	.word	0x00020680


	//   ....[99]....
        /*1118*/ 	.word	0x00020700


	//   ....[100]....
        /*111c*/ 	.word	0x00020780


	//   ....[101]....
        /*1120*/ 	.word	0x00020810


	//   ....[102]....
        /*1124*/ 	.word	0x00020880


	//   ....[103]....
        /*1128*/ 	.word	0x000208f0


	//   ....[104]....
        /*112c*/ 	.word	0x00020960


	//   ....[105]....
        /*1130*/ 	.word	0x000209e0


	//   ....[106]....
        /*1134*/ 	.word	0x00020a50


	//   ....[107]....
        /*1138*/ 	.word	0x00020b00


	//   ....[108]....
        /*113c*/ 	.word	0x00020b50


	//   ....[109]....
        /*1140*/ 	.word	0x00020be0


	//   ....[110]....
        /*1144*/ 	.word	0x00020d10


	//----- nvinfo : EIATTR_REG_RECONFIG
	.align		4
.L_321:
        /*1148*/ 	.byte	0x01, 0x54
	.zero		2


	//----- nvinfo : EIATTR_SYSCALL_OFFSETS
	.align		4
        /*114c*/ 	.byte	0x04, 0x46
        /*114e*/ 	.short	(.L_323 - .L_322)


	//   ....[0]....
.L_322:
        /*1150*/ 	.word	0x00001b40


	//   ....[1]....
        /*1154*/ 	.word	0x00001c90


	//   ....[2]....
        /*1158*/ 	.word	0x00006420


	//   ....[3]....
        /*115c*/ 	.word	0x00006740


	//   ....[4]....
        /*1160*/ 	.word	0x00015df0


	//   ....[5]....
        /*1164*/ 	.word	0x00015f40


	//   ....[6]....
        /*1168*/ 	.word	0x00016030


	//   ....[7]....
        /*116c*/ 	.word	0x00016fb0


	//----- nvinfo : EIATTR_MBARRIER_INSTR_OFFSETS
	.align		4
.L_323:
        /*1170*/ 	.byte	0x04, 0x39
        /*1172*/ 	.short	(.L_325 - .L_324)


	//   ....[0]....
.L_324:
        /*1174*/ 	.word	0x00000250
        /*1178*/ 	.word	0x000000ff
        /*117c*/ 	.word	0x00016800
        /*1180*/ 	.short	0x0100
        /*1182*/ 	.byte	0x08
	.zero		1


	//   ....[1]....
        /*1184*/ 	.word	0x00000260
        /*1188*/ 	.word	0x000000ff
        /*118c*/ 	.word	0x00016820
        /*1190*/ 	.short	0x0100
        /*1192*/ 	.byte	0x08
	.zero		1


	//   ....[2]....
        /*1194*/ 	.word	0x00000350
        /*1198*/ 	.word	0x000000ff
        /*119c*/ 	.word	0x00016830
        /*11a0*/ 	.short	0x0100
        /*11a2*/ 	.byte	0x08
	.zero		1


	//   ....[3]....
        /*11a4*/ 	.word	0x00000360
        /*11a8*/ 	.word	0x000000ff
        /*11ac*/ 	.word	0x00016840
        /*11b0*/ 	.short	0x0100
        /*11b2*/ 	.byte	0x08
	.zero		1


	//   ....[4]....
        /*11b4*/ 	.word	0x00000370
        /*11b8*/ 	.word	0x000000ff
        /*11bc*/ 	.word	0x00016838
        /*11c0*/ 	.short	0x0100
        /*11c2*/ 	.byte	0x08
	.zero		1


	//   ....[5]....
        /*11c4*/ 	.word	0x00000380
        /*11c8*/ 	.word	0x000000ff
        /*11cc*/ 	.word	0x00016848
        /*11d0*/ 	.short	0x0100
        /*11d2*/ 	.byte	0x08
	.zero		1


	//   ....[6]....
        /*11d4*/ 	.word	0x000004b0
        /*11d8*/ 	.word	0x000000ff
        /*11dc*/ 	.word	0x00016850
        /*11e0*/ 	.short	0x0100
        /*11e2*/ 	.byte	0x08
	.zero		1


	//   ....[7]....
        /*11e4*/ 	.word	0x000004c0
        /*11e8*/ 	.word	0x000000ff
        /*11ec*/ 	.word	0x00016860
        /*11f0*/ 	.short	0x0100
        /*11f2*/ 	.byte	0x08
	.zero		1


	//   ....[8]....
        /*11f4*/ 	.word	0x000004d0
        /*11f8*/ 	.word	0x000000ff
        /*11fc*/ 	.word	0x00016858
        /*1200*/ 	.short	0x0100
        /*1202*/ 	.byte	0x08
	.zero		1


	//   ....[9]....
        /*1204*/ 	.word	0x000004e0
        /*1208*/ 	.word	0x000000ff
        /*120c*/ 	.word	0x00016868
        /*1210*/ 	.short	0x0100
        /*1212*/ 	.byte	0x08
	.zero		1


	//   ....[10]....
        /*1214*/ 	.word	0x000005d0
        /*1218*/ 	.word	0x000000ff
        /*121c*/ 	.word	0x00016870
        /*1220*/ 	.short	0x0100
        /*1222*/ 	.byte	0x06
	.zero		1


	//   ....[11]....
        /*1224*/ 	.word	0x000005e0
        /*1228*/ 	.word	0x000000ff
        /*122c*/ 	.word	0x00016880
        /*1230*/ 	.short	0x0100
        /*1232*/ 	.byte	0x06
	.zero		1


	//   ....[12]....
        /*1234*/ 	.word	0x000005f0
        /*1238*/ 	.word	0x000000ff
        /*123c*/ 	.word	0x00016878
        /*1240*/ 	.short	0x0100
        /*1242*/ 	.byte	0x06
	.zero		1


	//   ....[13]....
        /*1244*/ 	.word	0x00000600
        /*1248*/ 	.word	0x000000ff
        /*124c*/ 	.word	0x00016888
        /*1250*/ 	.short	0x0100
        /*1252*/ 	.byte	0x06
	.zero		1


	//   ....[14]....
        /*1254*/ 	.word	0x00000730
        /*1258*/ 	.word	0x000000ff
        /*125c*/ 	.word	0x00016890
        /*1260*/ 	.short	0x0100
        /*1262*/ 	.byte	0x08
	.zero		1


	//   ....[15]....
        /*1264*/ 	.word	0x00000740
        /*1268*/ 	.word	0x000000ff
        /*126c*/ 	.word	0x000168a0
        /*1270*/ 	.short	0x0100
        /*1272*/ 	.byte	0x08
	.zero		1


	//   ....[16]....
        /*1274*/ 	.word	0x00000750
        /*1278*/ 	.word	0x000000ff
        /*127c*/ 	.word	0x00016898
        /*1280*/ 	.short	0x0100
        /*1282*/ 	.byte	0x08
	.zero		1


	//   ....[17]....
        /*1284*/ 	.word	0x00000760
        /*1288*/ 	.word	0x000000ff
        /*128c*/ 	.word	0x000168a8
        /*1290*/ 	.short	0x0100
        /*1292*/ 	.byte	0x08
	.zero		1


	//   ....[18]....
        /*1294*/ 	.word	0x00000890
        /*1298*/ 	.word	0x000000ff
        /*129c*/ 	.word	0x000168b0
        /*12a0*/ 	.short	0x0100
        /*12a2*/ 	.byte	0x08
	.zero		1


	//   ....[19]....
        /*12a4*/ 	.word	0x000008a0
        /*12a8*/ 	.word	0x000000ff
        /*12ac*/ 	.word	0x000168c0
        /*12b0*/ 	.short	0x0100
        /*12b2*/ 	.byte	0x08
	.zero		1


	//   ....[20]....
        /*12b4*/ 	.word	0x000008b0
        /*12b8*/ 	.word	0x000000ff
        /*12bc*/ 	.word	0x000168b8
        /*12c0*/ 	.short	0x0100
        /*12c2*/ 	.byte	0x08
	.zero		1


	//   ....[21]....
        /*12c4*/ 	.word	0x000008c0
        /*12c8*/ 	.word	0x000000ff
        /*12cc*/ 	.word	0x000168c8
        /*12d0*/ 	.short	0x0100
        /*12d2*/ 	.byte	0x08
	.zero		1


	//   ....[22]....
        /*12d4*/ 	.word	0x00002db0
        /*12d8*/ 	.word	0x00000044
        /*12dc*/ 	.word	0x00016890
        /*12e0*/ 	.short	0x010a
        /*12e2*/ 	.byte	0x3f
	.zero		1


	//   ....[23]....
        /*12e4*/ 	.word	0x00004260
        /*12e8*/ 	.word	0x00000044
        /*12ec*/ 	.word	0x00016890
        /*12f0*/ 	.short	0x010a
        /*12f2*/ 	.byte	0x3f
	.zero		1


	//   ....[24]....
        /*12f4*/ 	.word	0x00005370
        /*12f8*/ 	.word	0x00000044
        /*12fc*/ 	.word	0x00016890
        /*1300*/ 	.short	0x010a
        /*1302*/ 	.byte	0x3f
	.zero		1


	//   ....[25]....
        /*1304*/ 	.word	0x00005800
        /*1308*/ 	.word	0x00000004
        /*130c*/ 	.word	0x00000000
        /*1310*/ 	.short	0x0101
        /*1312*/ 	.byte	0x3f
	.zero		1


	//   ....[26]....
        /*1314*/ 	.word	0x00005840
        /*1318*/ 	.word	0x00000044
        /*131c*/ 	.word	0x000168b0
        /*1320*/ 	.short	0x010a
        /*1322*/ 	.byte	0x3f
	.zero		1


	//   ....[27]....
        /*1324*/ 	.word	0x00005c60
        /*1328*/ 	.word	0x00000044
        /*132c*/ 	.word	0x00000000
        /*1330*/ 	.short	0x0101
        /*1332*/ 	.byte	0x3f
	.zero		1


	//   ....[28]....
        /*1334*/ 	.word	0x000064c0
        /*1338*/ 	.word	0x00000002
        /*133c*/ 	.word	0x00016800
        /*1340*/ 	.short	0x010a
        /*1342*/ 	.byte	0x3f
	.zero		1


	//   ....[29]....
        /*1344*/ 	.word	0x00006510
        /*1348*/ 	.word	0x00000002
        /*134c*/ 	.word	0x00016800
        /*1350*/ 	.short	0x010a
        /*1352*/ 	.byte	0x3f
	.zero		1


	//   ....[30]....
        /*1354*/ 	.word	0x00007030
        /*1358*/ 	.word	0x00000002
        /*135c*/ 	.word	0x00016800
        /*1360*/ 	.short	0x010a
        /*1362*/ 	.byte	0x3f
	.zero		1


	//   ....[31]....
        /*1364*/ 	.word	0x00008670
        /*1368*/ 	.word	0x00000002
        /*136c*/ 	.word	0x00016800
        /*1370*/ 	.short	0x010a
        /*1372*/ 	.byte	0x3f
	.zero		1


	//   ....[32]....
        /*1374*/ 	.word	0x000096b0
        /*1378*/ 	.word	0x00000008
        /*137c*/ 	.word	0x00016830
        /*1380*/ 	.short	0x010a
        /*1382*/ 	.byte	0x3f
	.zero		1


	//   ....[33]....
        /*1384*/ 	.word	0x00009760
        /*1388*/ 	.word	0x00000008
        /*138c*/ 	.word	0x00016830
        /*1390*/ 	.short	0x010a
        /*1392*/ 	.byte	0x3f
	.zero		1


	//   ....[34]....
        /*1394*/ 	.word	0x0000ab30
        /*1398*/ 	.word	0x00000008
        /*139c*/ 	.word	0x00000000
        /*13a0*/ 	.short	0x0101
        /*13a2*/ 	.byte	0x3f
	.zero		1


	//   ....[35]....
        /*13a4*/ 	.word	0x0000ba10
        /*13a8*/ 	.word	0x00000003
        /*13ac*/ 	.word	0x00016830
        /*13b0*/ 	.short	0x010a
        /*13b2*/ 	.byte	0x3f
	.zero		1


	//   ....[36]....
        /*13b4*/ 	.word	0x0000ba60
        /*13b8*/ 	.word	0x00000003
        /*13bc*/ 	.word	0x00016830
        /*13c0*/ 	.short	0x010a
        /*13c2*/ 	.byte	0x3f
	.zero		1


	//   ....[37]....
        /*13c4*/ 	.word	0x0000bde0
        /*13c8*/ 	.word	0x00000003
        /*13cc*/ 	.word	0x00016850
        /*13d0*/ 	.short	0x010a
        /*13d2*/ 	.byte	0x3f
	.zero		1


	//   ....[38]....
        /*13d4*/ 	.word	0x0000be20
        /*13d8*/ 	.word	0x00000003
        /*13dc*/ 	.word	0x00016850
        /*13e0*/ 	.short	0x010a
        /*13e2*/ 	.byte	0x3f
	.zero		1


	//   ....[39]....
        /*13e4*/ 	.word	0x0000d630
        /*13e8*/ 	.word	0x0000000a
        /*13ec*/ 	.word	0x00000000
        /*13f0*/ 	.short	0x0101
        /*13f2*/ 	.byte	0x3f
	.zero		1


	//   ....[40]....
        /*13f4*/ 	.word	0x0000de60
        /*13f8*/ 	.word	0x0000000a
        /*13fc*/ 	.word	0x00000000
        /*1400*/ 	.short	0x0101
        /*1402*/ 	.byte	0x3f
	.zero		1


	//   ....[41]....
        /*1404*/ 	.word	0x0000e400
        /*1408*/ 	.word	0x00000000
        /*140c*/ 	.word	0x00016830
        /*1410*/ 	.short	0x010a
        /*1412*/ 	.byte	0x3f
	.zero		1


	//   ....[42]....
        /*1414*/ 	.word	0x0000e450
        /*1418*/ 	.word	0x00000000
        /*141c*/ 	.word	0x00016830
        /*1420*/ 	.short	0x010a
        /*1422*/ 	.byte	0x3f
	.zero		1


	//   ....[43]....
        /*1424*/ 	.word	0x0000e7a0
        /*1428*/ 	.word	0x00000003
        /*142c*/ 	.word	0x00016850
        /*1430*/ 	.short	0x010a
        /*1432*/ 	.byte	0x3f
	.zero		1


	//   ....[44]....
        /*1434*/ 	.word	0x0000e7e0
        /*1438*/ 	.word	0x00000003
        /*143c*/ 	.word	0x00016850
        /*1440*/ 	.short	0x010a
        /*1442*/ 	.byte	0x3f
	.zero		1


	//   ....[45]....
        /*1444*/ 	.word	0x0000ec80
        /*1448*/ 	.word	0x00000000
        /*144c*/ 	.word	0x00000000
        /*1450*/ 	.short	0x0101
        /*1452*/ 	.byte	0x3f
	.zero		1


	//   ....[46]....
        /*1454*/ 	.word	0x0000fe20
        /*1458*/ 	.word	0x0000000b
        /*145c*/ 	.word	0x00000000
        /*1460*/ 	.short	0x0101
        /*1462*/ 	.byte	0x3f
	.zero		1


	//   ....[47]....
        /*1464*/ 	.word	0x000102e0
        /*1468*/ 	.word	0x0000000a
        /*146c*/ 	.word	0x00016850
        /*1470*/ 	.short	0x010a
        /*1472*/ 	.byte	0x3f
	.zero		1


	//   ....[48]....
        /*1474*/ 	.word	0x00010350
        /*1478*/ 	.word	0x0000000a
        /*147c*/ 	.word	0x00016850
        /*1480*/ 	.short	0x010a
        /*1482*/ 	.byte	0x3f
	.zero		1


	//   ....[49]....
        /*1484*/ 	.word	0x00010920
        /*1488*/ 	.word	0x00000000
        /*148c*/ 	.word	0x00000000
        /*1490*/ 	.short	0x0101
        /*1492*/ 	.byte	0x3f
	.zero		1


	//   ....[50]....
        /*1494*/ 	.word	0x00011a70
        /*1498*/ 	.word	0x00000003
        /*149c*/ 	.word	0x00000000
        /*14a0*/ 	.short	0x0101
        /*14a2*/ 	.byte	0x3f
	.zero		1


	//   ....[51]....
        /*14a4*/ 	.word	0x00011f50
        /*14a8*/ 	.word	0x00000008
        /*14ac*/ 	.word	0x00000000
        /*14b0*/ 	.short	0x0101
        /*14b2*/ 	.byte	0x3f
	.zero		1


	//   ....[52]....
        /*14b4*/ 	.word	0x00014cb0
        /*14b8*/ 	.word	0x00000010
        /*14bc*/ 	.word	0x00016820
        /*14c0*/ 	.short	0x010a
        /*14c2*/ 	.byte	0x3f
	.zero		1


	//   ....[53]....
        /*14c4*/ 	.word	0x00014d70
        /*14c8*/ 	.word	0x00000006
        /*14cc*/ 	.word	0x000168a0
        /*14d0*/ 	.short	0x010a
        /*14d2*/ 	.byte	0x3f
	.zero		1


	//   ....[54]....
        /*14d4*/ 	.word	0x00014fb0
        /*14d8*/ 	.word	0x00000006
        /*14dc*/ 	.word	0x000168c0
        /*14e0*/ 	.short	0x010a
        /*14e2*/ 	.byte	0x3f
	.zero		1


	//   ....[55]....
        /*14e4*/ 	.word	0x00015340
        /*14e8*/ 	.word	0x00000006
        /*14ec*/ 	.word	0x000168a0
        /*14f0*/ 	.short	0x010a
        /*14f2*/ 	.byte	0x3f
	.zero		1


	//   ....[56]....
        /*14f4*/ 	.word	0x00015560
        /*14f8*/ 	.word	0x00000006
        /*14fc*/ 	.word	0x000168c0
        /*1500*/ 	.short	0x010a
        /*1502*/ 	.byte	0x3f
	.zero		1


	//   ....[57]....
        /*1504*/ 	.word	0x000164e0
        /*1508*/ 	.word	0x00000003
        /*150c*/ 	.word	0x00016840
        /*1510*/ 	.short	0x010a
        /*1512*/ 	.byte	0x3f
	.zero		1


	//   ....[58]....
        /*1514*/ 	.word	0x00016c70
        /*1518*/ 	.word	0x00000003
        /*151c*/ 	.word	0x00016830
        /*1520*/ 	.short	0x0107
        /*1522*/ 	.byte	0x3f
	.zero		1


	//   ....[59]....
        /*1524*/ 	.word	0x00016d40
        /*1528*/ 	.word	0x00000003
        /*152c*/ 	.word	0x00016830
        /*1530*/ 	.short	0x0101
        /*1532*/ 	.byte	0x3f
	.zero		1


	//   ....[60]....
        /*1534*/ 	.word	0x00017bb0
        /*1538*/ 	.word	0x00000010
        /*153c*/ 	.word	0x00016800
        /*1540*/ 	.short	0x0107
        /*1542*/ 	.byte	0x3f
	.zero		1


	//   ....[61]....
        /*1544*/ 	.word	0x00017ca0
        /*1548*/ 	.word	0x00000010
        /*154c*/ 	.word	0x00016800
        /*1550*/ 	.short	0x0101
        /*1552*/ 	.byte	0x3f
	.zero		1


	//   ....[62]....
        /*1554*/ 	.word	0x00017cc0
        /*1558*/ 	.word	0x00000010
        /*155c*/ 	.word	0x00016820
        /*1560*/ 	.short	0x010a
        /*1562*/ 	.byte	0x3f
	.zero		1


	//   ....[63]....
        /*1564*/ 	.word	0x00018090
        /*1568*/ 	.word	0x00000005
        /*156c*/ 	.word	0x00016840
        /*1570*/ 	.short	0x010a
        /*1572*/ 	.byte	0x3f
	.zero		1


	//   ....[64]....
        /*1574*/ 	.word	0x000185a0
        /*1578*/ 	.word	0x00000005
        /*157c*/ 	.word	0x00016830
        /*1580*/ 	.short	0x0107
        /*1582*/ 	.byte	0x3f
	.zero		1


	//   ....[65]....
        /*1584*/ 	.word	0x00018660
        /*1588*/ 	.word	0x00000005
        /*158c*/ 	.word	0x00016830
        /*1590*/ 	.short	0x0101
        /*1592*/ 	.byte	0x3f
	.zero		1


	//   ....[66]....
        /*1594*/ 	.word	0x000186c0
        /*1598*/ 	.word	0x00000005
        /*159c*/ 	.word	0x00016860
        /*15a0*/ 	.short	0x010a
        /*15a2*/ 	.byte	0x3f
	.zero		1


	//   ....[67]....
        /*15a4*/ 	.word	0x00018ba0
        /*15a8*/ 	.word	0x00000005
        /*15ac*/ 	.word	0x00016850
        /*15b0*/ 	.short	0x0107
        /*15b2*/ 	.byte	0x3f
	.zero		1


	//   ....[68]....
        /*15b4*/ 	.word	0x00018d20
        /*15b8*/ 	.word	0x00000005
        /*15bc*/ 	.word	0x00016850
        /*15c0*/ 	.short	0x0101
        /*15c2*/ 	.byte	0x3f
	.zero		1


	//   ....[69]....
        /*15c4*/ 	.word	0x00018f40
        /*15c8*/ 	.word	0x00000000
        /*15cc*/ 	.word	0x00016860
        /*15d0*/ 	.short	0x010a
        /*15d2*/ 	.byte	0x3f
	.zero		1


	//   ....[70]....
        /*15d4*/ 	.word	0x000193e0
        /*15d8*/ 	.word	0x00000000
        /*15dc*/ 	.word	0x00016850
        /*15e0*/ 	.short	0x0107
        /*15e2*/ 	.byte	0x3f
	.zero		1


	//   ....[71]....
        /*15e4*/ 	.word	0x000194b0
        /*15e8*/ 	.word	0x00000000
        /*15ec*/ 	.word	0x00016850
        /*15f0*/ 	.short	0x0101
        /*15f2*/ 	.byte	0x3f
	.zero		1


	//   ....[72]....
        /*15f4*/ 	.word	0x0001a600
        /*15f8*/ 	.word	0x00000005
        /*15fc*/ 	.word	0x00016820
        /*1600*/ 	.short	0x010a
        /*1602*/ 	.byte	0x3f
	.zero		1


	//   ....[73]....
        /*1604*/ 	.word	0x0001a770
        /*1608*/ 	.word	0x00000003
        /*160c*/ 	.word	0x00016840
        /*1610*/ 	.short	0x010a
        /*1612*/ 	.byte	0x3f
	.zero		1


	//   ....[74]....
        /*1614*/ 	.word	0x0001a810
        /*1618*/ 	.word	0x00000017
        /*161c*/ 	.word	0x00016840
        /*1620*/ 	.short	0x010a
        /*1622*/ 	.byte	0x3f
	.zero		1


	//   ....[75]....
        /*1624*/ 	.word	0x0001a850
        /*1628*/ 	.word	0x00000003
        /*162c*/ 	.word	0x00016860
        /*1630*/ 	.short	0x010a
        /*1632*/ 	.byte	0x3f
	.zero		1


	//   ....[76]....
        /*1634*/ 	.word	0x0001a890
        /*1638*/ 	.word	0x00000017
        /*163c*/ 	.word	0x00016860
        /*1640*/ 	.short	0x010a
        /*1642*/ 	.byte	0x3f
	.zero		1


	//   ....[77]....
        /*1644*/ 	.word	0x0001a8f0
        /*1648*/ 	.word	0x00000044
        /*164c*/ 	.word	0x00016890
        /*1650*/ 	.short	0x010a
        /*1652*/ 	.byte	0x3f
	.zero		1


	//   ....[78]....
        /*1654*/ 	.word	0x0001ab80
        /*1658*/ 	.word	0x00000044
        /*165c*/ 	.word	0x00016890
        /*1660*/ 	.short	0x010a
        /*1662*/ 	.byte	0x3f
	.zero		1


	//   ....[79]....
        /*1664*/ 	.word	0x0001ae30
        /*1668*/ 	.word	0x00000044
        /*166c*/ 	.word	0x00016890
        /*1670*/ 	.short	0x010a
        /*1672*/ 	.byte	0x3f
	.zero		1


	//   ....[80]....
        /*1674*/ 	.word	0x0001b0e0
        /*1678*/ 	.word	0x00000044
        /*167c*/ 	.word	0x000168b0
        /*1680*/ 	.short	0x010a
        /*1682*/ 	.byte	0x3f
	.zero		1


	//   ....[81]....
        /*1684*/ 	.word	0x0001b5b0
        /*1688*/ 	.word	0x00000002
        /*168c*/ 	.word	0x00016800
        /*1690*/ 	.short	0x010a
        /*1692*/ 	.byte	0x3f
	.zero		1


	//   ....[82]....
        /*1694*/ 	.word	0x0001bbd0
        /*1698*/ 	.word	0x00000002
        /*169c*/ 	.word	0x00016800
        /*16a0*/ 	.short	0x010a
        /*16a2*/ 	.byte	0x3f
	.zero		1


	//   ....[83]....
        /*16a4*/ 	.word	0x0001bc20
        /*16a8*/ 	.word	0x00000008
        /*16ac*/ 	.word	0x00016830
        /*16b0*/ 	.short	0x010a
        /*16b2*/ 	.byte	0x3f
	.zero		1


	//   ....[84]....
        /*16b4*/ 	.word	0x0001bc70
        /*16b8*/ 	.word	0x00000003
        /*16bc*/ 	.word	0x00016830
        /*16c0*/ 	.short	0x010a
        /*16c2*/ 	.byte	0x3f
	.zero		1


	//   ....[85]....
        /*16c4*/ 	.word	0x0001bcc0
        /*16c8*/ 	.word	0x00000003
        /*16cc*/ 	.word	0x00016850
        /*16d0*/ 	.short	0x010a
        /*16d2*/ 	.byte	0x3f
	.zero		1


	//   ....[86]....
        /*16d4*/ 	.word	0x0001bd10
        /*16d8*/ 	.word	0x00000000
        /*16dc*/ 	.word	0x00016830
        /*16e0*/ 	.short	0x010a
        /*16e2*/ 	.byte	0x3f
	.zero		1


	//   ....[87]....
        /*16e4*/ 	.word	0x0001bd60
        /*16e8*/ 	.word	0x00000003
        /*16ec*/ 	.word	0x00016850
        /*16f0*/ 	.short	0x010a
        /*16f2*/ 	.byte	0x3f
	.zero		1


	//   ....[88]....
        /*16f4*/ 	.word	0x0001bdb0
        /*16f8*/ 	.word	0x0000000a
        /*16fc*/ 	.word	0x00016850
        /*1700*/ 	.short	0x010a
        /*1702*/ 	.byte	0x3f
	.zero		1


	//   ....[89]....
        /*1704*/ 	.word	0x0001c960
        /*1708*/ 	.word	0x00000010
        /*170c*/ 	.word	0x00016820
        /*1710*/ 	.short	0x010a
        /*1712*/ 	.byte	0x3f
	.zero		1


	//   ....[90]....
        /*1714*/ 	.word	0x0001c9b0
        /*1718*/ 	.word	0x00000006
        /*171c*/ 	.word	0x000168a0
        /*1720*/ 	.short	0x010a
        /*1722*/ 	.byte	0x3f
	.zero		1


	//   ....[91]....
        /*1724*/ 	.word	0x0001ca00
        /*1728*/ 	.word	0x00000006
        /*172c*/ 	.word	0x000168c0
        /*1730*/ 	.short	0x010a
        /*1732*/ 	.byte	0x3f
	.zero		1


	//   ....[92]....
        /*1734*/ 	.word	0x0001ca50
        /*1738*/ 	.word	0x00000006
        /*173c*/ 	.word	0x000168a0
        /*1740*/ 	.short	0x010a
        /*1742*/ 	.byte	0x3f
	.zero		1


	//   ....[93]....
        /*1744*/ 	.word	0x0001caa0
        /*1748*/ 	.word	0x00000006
        /*174c*/ 	.word	0x000168c0
        /*1750*/ 	.short	0x010a
        /*1752*/ 	.byte	0x3f
	.zero		1


	//   ....[94]....
        /*1754*/ 	.word	0x0001cbc0
        /*1758*/ 	.word	0x00000003
        /*175c*/ 	.word	0x00016840
        /*1760*/ 	.short	0x010a
        /*1762*/ 	.byte	0x3f
	.zero		1


	//   ....[95]....
        /*1764*/ 	.word	0x0001e650
        /*1768*/ 	.word	0x00000010
        /*176c*/ 	.word	0x00016820
        /*1770*/ 	.short	0x010a
        /*1772*/ 	.byte	0x3f
	.zero		1


	//   ....[96]....
        /*1774*/ 	.word	0x0001e6a0
        /*1778*/ 	.word	0x00000005
        /*177c*/ 	.word	0x00016840
        /*1780*/ 	.short	0x010a
        /*1782*/ 	.byte	0x3f
	.zero		1


	//   ....[97]....
        /*1784*/ 	.word	0x0001efe0
        /*1788*/ 	.word	0x00000005
        /*178c*/ 	.word	0x00016860
        /*1790*/ 	.short	0x010a
        /*1792*/ 	.byte	0x3f
	.zero		1


	//   ....[98]....
        /*1794*/ 	.word	0x0001f950
        /*1798*/ 	.word	0x00000000
        /*179c*/ 	.word	0x00016860
        /*17a0*/ 	.short	0x010a
        /*17a2*/ 	.byte	0x3f
	.zero		1


	//   ....[99]....
        /*17a4*/ 	.word	0x00020c30
        /*17a8*/ 	.word	0x00000005
        /*17ac*/ 	.word	0x00016820
        /*17b0*/ 	.short	0x010a
        /*17b2*/ 	.byte	0x3f
	.zero		1


	//   ....[100]....
        /*17b4*/ 	.word	0x00020dd0
        /*17b8*/ 	.word	0x00000003
        /*17bc*/ 	.word	0x00016840
        /*17c0*/ 	.short	0x010a
        /*17c2*/ 	.byte	0x3f
	.zero		1


	//   ....[101]....
        /*17c4*/ 	.word	0x00020e20
        /*17c8*/ 	.word	0x00000017
        /*17cc*/ 	.word	0x00016840
        /*17d0*/ 	.short	0x010a
        /*17d2*/ 	.byte	0x3f
	.zero		1


	//   ....[102]....
        /*17d4*/ 	.word	0x00020e70
        /*17d8*/ 	.word	0x00000003
        /*17dc*/ 	.word	0x00016860
        /*17e0*/ 	.short	0x010a
        /*17e2*/ 	.byte	0x3f
	.zero		1


	//----- nvinfo : EIATTR_NUM_MBARRIERS
	.align		4
.L_325:
        /*17e4*/ 	.byte	0x03, 0x38
        /*17e6*/ 	.short	0x0016


	//----- nvinfo : EIATTR_EXIT_INSTR_OFFSETS
	.align		4
        /*17e8*/ 	.byte	0x04, 0x1c
        /*17ea*/ 	.short	(.L_327 - .L_326)


	//   ....[0]....
.L_326:
        /*17ec*/ 	.word	0x0001a8e0


	//----- nvinfo : EIATTR_MAX_THREADS
	.align		4
.L_327:
        /*17f0*/ 	.byte	0x04, 0x05
        /*17f2*/ 	.short	(.L_329 - .L_328)
.L_328:
        /*17f4*/ 	.word	0x00000200
        /*17f8*/ 	.word	0x00000001
        /*17fc*/ 	.word	0x00000001


	//----- nvinfo : EIATTR_CRS_STACK_SIZE
	.align		4
.L_329:
        /*1800*/ 	.byte	0x04, 0x1e
        /*1802*/ 	.short	(.L_331 - .L_330)
.L_330:
        /*1804*/ 	.word	0x00000000


	//----- nvinfo : EIATTR_CBANK_PARAM_SIZE
	.align		4
.L_331:
        /*1808*/ 	.byte	0x03, 0x19
        /*180a*/ 	.short	0x0af0


	//----- nvinfo : EIATTR_PARAM_CBANK
	.align		4
        /*180c*/ 	.byte	0x04, 0x0a
        /*180e*/ 	.short	(.L_333 - .L_332)
	.align		4
.L_332:
        /*1810*/ 	.word	index@(.nv.constant0._ZN7cutlass13device_kernelIN5flash11enable_sm90INS1_16FlashAttnFwdSm90INS1_25CollectiveMainloopFwdSm90ILi2EN4cute5tupleIJNS5_1CILi1EEES8_S8_EEENS6_IJNS7_ILi192EEENS7_ILi128EEENS7_ILi64EEEEEELi64ENS_10bfloat16_tEfNS_4arch4Sm90ELb1ELb0ELb0ELb1ELb1ELb1ELb0ELb1ELb1ELb1ELb1ELb0EEENS1_21CollectiveEpilogueFwdINS6_IJSA_SC_SB_EEES9_SE_SG_Li384ELb1ELb1ELb1ELb0EEENS1_36VarlenDynamicPersistentTileSchedulerILi192ELi128ELi384ELi128ELb1ELb1ELb1ELb1ELb1ELb1EEEEEEEEEvNT_6ParamsE)
        /*1814*/ 	.short	0x0210
        /*1816*/ 	.short	0x0af0


	//----- nvinfo : EIATTR_SW_WAR
	.align		4
.L_333:
        /*1818*/ 	.byte	0x04, 0x36
        /*181a*/ 	.short	(.L_335 - .L_334)
.L_334:
        /*181c*/ 	.word	0x00000008
.L_335:


//--------------------- .nv.callgraph             --------------------------
	.section	.nv.callgraph,"",@"SHT_CUDA_CALLGRAPH"
	.align	4
	.sectionentsize	8
	.align		4
        /*0000*/ 	.word	0x00000000
	.align		4
        /*0004*/ 	.word	0xffffffff
	.align		4
        /*0008*/ 	.word	index@(_ZN7cutlass13device_kernelIN5flash11enable_sm90INS1_16FlashAttnFwdSm90INS1_25CollectiveMainloopFwdSm90ILi2EN4cute5tupleIJNS5_1CILi1EEES8_S8_EEENS6_IJNS7_ILi192EEENS7_ILi128EEENS7_ILi64EEEEEELi64ENS_10bfloat16_tEfNS_4arch4Sm90ELb0ELb0ELb0ELb0ELb1ELb0ELb0ELb1ELb1ELb1ELb1ELb0EEENS1_21CollectiveEpilogueFwdINS6_IJSA_SC_SB_EEES9_SE_SG_Li384ELb0ELb1ELb1ELb0EEENS1_19SingleTileSchedulerILb0ELb1ELb1ELi192EEEEEEEEEvNT_6ParamsE)
	.align		4
        /*000c*/ 	.word	index@(__assertfail)
	.align		4
        /*0010*/ 	.word	index@(_ZN7cutlass13device_kernelIN5flash11enable_sm90INS1_16FlashAttnFwdSm90INS1_25CollectiveMainloopFwdSm90ILi2EN4cute5tupleIJNS5_1CILi1EEES8_S8_EEENS6_IJNS7_ILi192EEENS7_ILi128EEENS7_ILi64EEEEEELi64ENS_10bfloat16_tEfNS_4arch4Sm90ELb0ELb0ELb0ELb1ELb1ELb0ELb0ELb1ELb1ELb1ELb1ELb0EEENS1_21CollectiveEpilogueFwdINS6_IJSA_SC_SB_EEES9_SE_SG_Li384ELb1ELb1ELb1ELb0EEENS1_36VarlenDynamicPersistentTileSchedulerILi192ELi128ELi384ELi128ELb1ELb1ELb1ELb0ELb1ELb1EEEEEEEEEvNT_6ParamsE)
	.align		4
        /*0014*/ 	.word	index@(__assertfail)
	.align		4
        /*0018*/ 	.word	index@(_ZN7cutlass13device_kernelIN5flash11enable_sm90INS1_16FlashAttnFwdSm90INS1_25CollectiveMainloopFwdSm90ILi2EN4cute5tupleIJNS5_1CILi1EEES8_S8_EEENS6_IJNS7_ILi192EEENS7_ILi128EEENS7_ILi64EEEEEELi64ENS_10bfloat16_tEfNS_4arch4Sm90ELb0ELb0ELb0ELb1ELb1ELb1ELb0ELb1ELb1ELb1ELb1ELb0EEENS1_21CollectiveEpilogueFwdINS6_IJSA_SC_SB_EEES9_SE_SG_Li384ELb1ELb1ELb1ELb0EEENS1_36VarlenDynamicPersistentTileSchedulerILi192ELi128ELi384ELi128ELb1ELb1ELb1ELb0ELb1ELb1EEEEEEEEEvNT_6ParamsE)
	.align		4
        /*001c*/ 	.word	index@(__assertfail)
	.align		4
        /*0020*/ 	.word	index@(_ZN7cutlass13device_kernelIN5flash11enable_sm90INS1_16FlashAttnFwdSm90INS1_25CollectiveMainloopFwdSm90ILi2EN4cute5tupleIJNS5_1CILi1EEES8_S8_EEENS6_IJNS7_ILi192EEENS7_ILi128EEENS7_ILi64EEEEEELi64ENS_10bfloat16_tEfNS_4arch4Sm90ELb0ELb1ELb0ELb0ELb1ELb0ELb0ELb1ELb1ELb1ELb1ELb0EEENS1_21CollectiveEpilogueFwdINS6_IJSA_SC_SB_EEES9_SE_SG_Li384ELb0ELb1ELb1ELb0EEENS1_19SingleTileSchedulerILb0ELb1ELb1ELi192EEEEEEEEEvNT_6ParamsE)
	.align		4
        /*0024*/ 	.word	index@(__assertfail)
	.align		4
        /*0028*/ 	.word	index@(_ZN7cutlass13device_kernelIN5flash11enable_sm90INS1_16FlashAttnFwdSm90INS1_25CollectiveMainloopFwdSm90ILi2EN4cute5tupleIJNS5_1CILi1EEES8_S8_EEENS6_IJNS7_ILi192EEENS7_ILi128EEENS7_ILi64EEEEEELi64ENS_10bfloat16_tEfNS_4arch4Sm90ELb0ELb1ELb0ELb1ELb1ELb0ELb0ELb1ELb1ELb1ELb1ELb0EEENS1_21CollectiveEpilogueFwdINS6_IJSA_SC_SB_EEES9_SE_SG_Li384ELb1ELb1ELb1ELb0EEENS1_36VarlenDynamicPersistentTileSchedulerILi192ELi128ELi384ELi128ELb1ELb1ELb1ELb1ELb0ELb1EEEEEEEEEvNT_6ParamsE)
	.align		4
        /*002c*/ 	.word	index@(__assertfail)
	.align		4
        /*0030*/ 	.word	index@(_ZN7cutlass13device_kernelIN5flash11enable_sm90INS1_16FlashAttnFwdSm90INS1_25CollectiveMainloopFwdSm90ILi2EN4cute5tupleIJNS5_1CILi1EEES8_S8_EEENS6_IJNS7_ILi192EEENS7_ILi128EEENS7_ILi64EEEEEELi64ENS_10bfloat16_tEfNS_4arch4Sm90ELb0ELb1ELb0ELb1ELb1ELb1ELb0ELb1ELb1ELb1ELb1ELb0EEENS1_21CollectiveEpilogueFwdINS6_IJSA_SC_SB_EEES9_SE_SG_Li384ELb1ELb1ELb1ELb0EEENS1_36VarlenDynamicPersistentTileSchedulerILi192ELi128ELi384ELi128ELb1ELb1ELb1ELb1ELb0ELb1EEEEEEEEEvNT_6ParamsE)
	.align		4
        /*0034*/ 	.word	index@(__assertfail)
	.align		4
        /*0038*/ 	.word	index@(_ZN7cutlass13device_kernelIN5flash11enable_sm90INS1_16FlashAttnFwdSm90INS1_25CollectiveMainloopFwdSm90ILi2EN4cute5tupleIJNS5_1CILi1EEES8_S8_EEENS6_IJNS7_ILi192EEENS7_ILi128EEENS7_ILi64EEEEEELi64ENS_10bfloat16_tEfNS_4arch4Sm90ELb1ELb0ELb0ELb0ELb1ELb0ELb0ELb1ELb1ELb1ELb1ELb0EEENS1_21CollectiveEpilogueFwdINS6_IJSA_SC_SB_EEES9_SE_SG_Li384ELb0ELb1ELb1ELb0EEENS1_19SingleTileSchedulerILb0ELb1ELb1ELi192EEEEEEEEEvNT_6ParamsE)
	.align		4
        /*003c*/ 	.word	index@(__assertfail)
	.align		4
        /*0040*/ 	.word	index@(_ZN7cutlass13device_kernelIN5flash11enable_sm90INS1_16FlashAttnFwdSm90INS1_25CollectiveMainloopFwdSm90ILi2EN4cute5tupleIJNS5_1CILi1EEES8_S8_EEENS6_IJNS7_ILi192EEENS7_ILi128EEENS7_ILi64EEEEEELi64ENS_10bfloat16_tEfNS_4arch4Sm90ELb1ELb0ELb0ELb1ELb1ELb0ELb0ELb1ELb1ELb1ELb1ELb0EEENS1_21CollectiveEpilogueFwdINS6_IJSA_SC_SB_EEES9_SE_SG_Li384ELb1ELb1ELb1ELb0EEENS1_36VarlenDynamicPersistentTileSchedulerILi192ELi128ELi384ELi128ELb1ELb1ELb1ELb1ELb1ELb1EEEEEEEEEvNT_6ParamsE)
	.align		4
        /*0044*/ 	.word	index@(__assertfail)
	.align		4
        /*0048*/ 	.word	index@(_ZN7cutlass13device_kernelIN5flash11enable_sm90INS1_16FlashAttnFwdSm90INS1_25CollectiveMainloopFwdSm90ILi2EN4cute5tupleIJNS5_1CILi1EEES8_S8_EEENS6_IJNS7_ILi192EEENS7_ILi128EEENS7_ILi64EEEEEELi64ENS_10bfloat16_tEfNS_4arch4Sm90ELb1ELb0ELb0ELb1ELb1ELb1ELb0ELb1ELb1ELb1ELb1ELb0EEENS1_21CollectiveEpilogueFwdINS6_IJSA_SC_SB_EEES9_SE_SG_Li384ELb1ELb1ELb1ELb0EEENS1_36VarlenDynamicPersistentTileSchedulerILi192ELi128ELi384ELi128ELb1ELb1ELb1ELb1ELb1ELb1EEEEEEEEEvNT_6ParamsE)
	.align		4
        /*004c*/ 	.word	index@(__assertfail)
	.align		4
        /*0050*/ 	.word	0x00000000
	.align		4
        /*0054*/ 	.word	0xfffffffe
	.align		4
        /*0058*/ 	.word	0x00000000
	.align		4
        /*005c*/ 	.word	0xfffffffd
	.align		4
        /*0060*/ 	.word	0x00000000
	.align		4
        /*0064*/ 	.word	0xfffffffc


//--------------------- .nv.constant4             --------------------------
	.section	.nv.constant4,"a",@progbits
	.align	8
	.align		8
.nv.constant4:
        /*0000*/ 	.dword	__assertfail
	.align		8
        /*0008*/ 	.dword	__unnamed_1
	.align		8
        /*0010*/ 	.dword	__unnamed_2
	.align		8
        /*0018*/ 	.dword	__unnamed_3
	.align		8
        /*0020*/ 	.dword	__unnamed_4
	.align		8
        /*0028*/ 	.dword	__unnamed_5
	.align		8
        /*0030*/ 	.dword	_ZN77_INTERNAL_fecbdeca_41_flash_fwd_hdim64_bf16_paged_split_sm90_cu_49158569_34734cuda3std3__45__cpo5beginE
	.align		8
        /*0038*/ 	.dword	_ZN77_INTERNAL_fecbdeca_41_flash_fwd_hdim64_bf16_paged_split_sm90_cu_49158569_34734cuda3std3__45__cpo3endE
	.align		8
        /*0040*/ 	.dword	_ZN77_INTERNAL_fecbdeca_41_flash_fwd_hdim64_bf16_paged_split_sm90_cu_49158569_34734cuda3std3__45__cpo6cbeginE
	.align		8
        /*0048*/ 	.dword	_ZN77_INTERNAL_fecbdeca_41_flash_fwd_hdim64_bf16_paged_split_sm90_cu_49158569_34734cuda3std3__45__cpo4cendE
	.align		8
        /*0050*/ 	.dword	_ZN77_INTERNAL_fecbdeca_41_flash_fwd_hdim64_bf16_paged_split_sm90_cu_49158569_34734cuda3std3__479_GLOBAL__N__fecbdeca_41_flash_fwd_hdim64_bf16_paged_split_sm90_cu_49158569_34736ignoreE
	.align		8
        /*0058*/ 	.dword	_ZN77_INTERNAL_fecbdeca_41_flash_fwd_hdim64_bf16_paged_split_sm90_cu_49158569_34734cuda3std3__419piecewise_constructE
	.align		8
        /*0060*/ 	.dword	_ZN77_INTERNAL_fecbdeca_41_flash_fwd_hdim64_bf16_paged_split_sm90_cu_49158569_34734cuda3std3__48in_placeE
	.align		8
        /*0068*/ 	.dword	_ZN77_INTERNAL_fecbdeca_41_flash_fwd_hdim64_bf16_paged_split_sm90_cu_49158569_34734cuda3std6ranges3__45__cpo4swapE
	.align		8
        /*0070*/ 	.dword	_ZN77_INTERNAL_fecbdeca_41_flash_fwd_hdim64_bf16_paged_split_sm90_cu_49158569_34734cuda3std6ranges3__45__cpo9iter_moveE
	.align		8
        /*0078*/ 	.dword	_ZN77_INTERNAL_fecbdeca_41_flash_fwd_hdim64_bf16_paged_split_sm90_cu_49158569_34734cute7productE
	.align		8
        /*0080*/ 	.dword	_ZN77_INTERNAL_fecbdeca_41_flash_fwd_hdim64_bf16_paged_split_sm90_cu_49158569_34734cute1_E
	.align		8
        /*0088*/ 	.dword	$str$23
	.align		8
        /*0090*/ 	.dword	$str$24


//--------------------- .text._ZN7cutlass13device_kernelIN5flash11enable_sm90INS1_16FlashAttnFwdSm90INS1_25CollectiveMainloopFwdSm90ILi2EN4cute5tupleIJNS5_1CILi1EEES8_S8_EEENS6_IJNS7_ILi192EEENS7_ILi128EEENS7_ILi64EEEEEELi64ENS_10bfloat16_tEfNS_4arch4Sm90ELb0ELb0ELb0ELb0ELb1ELb0ELb0ELb1ELb1ELb1ELb1ELb0EEENS1_21CollectiveEpilogueFwdINS6_IJSA_SC_SB_EEES9_SE_SG_Li384ELb0ELb1ELb1ELb0EEENS1_19SingleTileSchedulerILb0ELb1ELb1ELi192EEEEEEEEEvNT_6ParamsE --------------------------
	.section	.text._ZN7cutlass13device_kernelIN5flash11enable_sm90INS1_16FlashAttnFwdSm90INS1_25CollectiveMainloopFwdSm90ILi2EN4cute5tupleIJNS5_1CILi1EEES8_S8_EEENS6_IJNS7_ILi192EEENS7_ILi128EEENS7_ILi64EEEEEELi64ENS_10bfloat16_tEfNS_4arch4Sm90ELb0ELb0ELb0ELb0ELb1ELb0ELb0ELb1ELb1ELb1ELb1ELb0EEENS1_21CollectiveEpilogueFwdINS6_IJSA_SC_SB_EEES9_SE_SG_Li384ELb0ELb1ELb1ELb0EEENS1_19SingleTileSchedulerILb0ELb1ELb1ELi192EEEEEEEEEvNT_6ParamsE,"ax",@progbits
	.align	128
.text._ZN7cutlass13device_kernelIN5flash11enable_sm90INS1_16FlashAttnFwdSm90INS1_25CollectiveMainloopFwdSm90ILi2EN4cute5tupleIJNS5_1CILi1EEES8_S8_EEENS6_IJNS7_ILi192EEENS7_ILi128EEENS7_ILi64EEEEEELi64ENS_10bfloat16_tEfNS_4arch4Sm90ELb0ELb0ELb0ELb0ELb1ELb0ELb0ELb1ELb1ELb1ELb1ELb0EEENS1_21CollectiveEpilogueFwdINS6_IJSA_SC_SB_EEES9_SE_SG_Li384ELb0ELb1ELb1ELb0EEENS1_19SingleTileSchedulerILb0ELb1ELb1ELi192EEEEEEEEEvNT_6ParamsE:
        .type           _ZN7cutlass13device_kernelIN5flash11enable_sm90INS1_16FlashAttnFwdSm90INS1_25CollectiveMainloopFwdSm90ILi2EN4cute5tupleIJNS5_1CILi1EEES8_S8_EEENS6_IJNS7_ILi192EEENS7_ILi128EEENS7_ILi64EEEEEELi64ENS_10bfloat16_tEfNS_4arch4Sm90ELb0ELb0ELb0ELb0ELb1ELb0ELb0ELb1ELb1ELb1ELb1ELb0EEENS1_21CollectiveEpilogueFwdINS6_IJSA_SC_SB_EEES9_SE_SG_Li384ELb0ELb1ELb1ELb0EEENS1_19SingleTileSchedulerILb0ELb1ELb1ELi192EEEEEEEEEvNT_6ParamsE,@function
        .size           _ZN7cutlass13device_kernelIN5flash11enable_sm90INS1_16FlashAttnFwdSm90INS1_25CollectiveMainloopFwdSm90ILi2EN4cute5tupleIJNS5_1CILi1EEES8_S8_EEENS6_IJNS7_ILi192EEENS7_ILi128EEENS7_ILi64EEEEEELi64ENS_10bfloat16_tEfNS_4arch4Sm90ELb0ELb0ELb0ELb0ELb1ELb0ELb0ELb1ELb1ELb1ELb1ELb0EEENS1_21CollectiveEpilogueFwdINS6_IJSA_SC_SB_EEES9_SE_SG_Li384ELb0ELb1ELb1ELb0EEENS1_19SingleTileSchedulerILb0ELb1ELb1ELi192EEEEEEEEEvNT_6ParamsE,(.L_x_3166 - _ZN7cutlass13device_kernelIN5flash11enable_sm90INS1_16FlashAttnFwdSm90INS1_25CollectiveMainloopFwdSm90ILi2EN4cute5tupleIJNS5_1CILi1EEES8_S8_EEENS6_IJNS7_ILi192EEENS7_ILi128EEENS7_ILi64EEEEEELi64ENS_10bfloat16_tEfNS_4arch4Sm90ELb0ELb0ELb0ELb0ELb1ELb0ELb0ELb1ELb1ELb1ELb1ELb0EEENS1_21CollectiveEpilogueFwdINS6_IJSA_SC_SB_EEES9_SE_SG_Li384ELb0ELb1ELb1ELb0EEENS1_19SingleTileSchedulerILb0ELb1ELb1ELi192EEEEEEEEEvNT_6ParamsE)
        .other          _ZN7cutlass13device_kernelIN5flash11enable_sm90INS1_16FlashAttnFwdSm90INS1_25CollectiveMainloopFwdSm90ILi2EN4cute5tupleIJNS5_1CILi1EEES8_S8_EEENS6_IJNS7_ILi192EEENS7_ILi128EEENS7_ILi64EEEEEELi64ENS_10bfloat16_tEfNS_4arch4Sm90ELb0ELb0ELb0ELb0ELb1ELb0ELb0ELb1ELb1ELb1ELb1ELb0EEENS1_21CollectiveEpilogueFwdINS6_IJSA_SC_SB_EEES9_SE_SG_Li384ELb0ELb1ELb1ELb0EEENS1_19SingleTileSchedulerILb0ELb1ELb1ELi192EEEEEEEEEvNT_6ParamsE,@"STO_CUDA_ENTRY STV_DEFAULT"
_ZN7cutlass13device_kernelIN5flash11enable_sm90INS1_16FlashAttnFwdSm90INS1_25CollectiveMainloopFwdSm90ILi2EN4cute5tupleIJNS5_1CILi1EEES8_S8_EEENS6_IJNS7_ILi192EEENS7_ILi128EEENS7_ILi64EEEEEELi64ENS_10bfloat16_tEfNS_4arch4Sm90ELb0ELb0ELb0ELb0ELb1ELb0ELb0ELb1ELb1ELb1ELb1ELb0EEENS1_21CollectiveEpilogueFwdINS6_IJSA_SC_SB_EEES9_SE_SG_Li384ELb0ELb1ELb1ELb0EEENS1_19SingleTileSchedulerILb0ELb1ELb1ELi192EEEEEEEEEvNT_6ParamsE:
[----:B------:R-:W0:Y:S02]  /*0000*/  LDC R1, c[0x0][0x28] ;  /* 0x00000a00ff017b82 */ /* 0x000e240000000800 */
[----:B0-----:R-:W-:Y:S01]  /*0010*/  VIADD R1, R1, 0xfffffff8 ;  /* 0xfffffff801017836 */ /* 0x001fe20000000000 */
[----:B------:R-:W0:Y:S01]  /*0020*/  S2R R22, SR_TID.X ;  /* 0x0000000000167919 */ /* 0x000e220000002100 */
[----:B------:R-:W-:Y:S01]  /*0030*/  ELECT P0, URZ, PT ;  /* 0x00000000003f782f */ /* 0x000fe20003800000 */
[----:B------:R-:W-:Y:S01]  /*0040*/  UMOV UR4, 0x80 ;  /* 0x0000008000047882 */ /* 0x000fe20000000000 */
[----:B------:R-:W-:Y:S01]  /*0050*/  UMOV UR7, 0x180 ;  /* 0x0000018000077882 */ /* 0x000fe20000000000 */
[--C-:B0-----:R-:W-:Y:S02]  /*0060*/  SHF.R.U32.HI R0, RZ, 0x5, R22.reuse ;  /* 0x00000005ff007819 */ /* 0x101fe40000011616 */
[----:B------:R-:W-:-:S03]  /*0070*/  SHF.R.U32.HI R16, RZ, 0x7, R22 ;  /* 0x00000007ff107819 */ /* 0x000fc60000011616 */
[----:B------:R-:W0:Y:S04]  /*0080*/  SHFL.IDX PT, R2, R0, RZ, 0x1f ;  /* 0x00001fff00027589 */ /* 0x000e2800000e0000 */
[----:B------:R1:W2:Y:S01]  /*0090*/  SHFL.IDX PT, R3, R16, RZ, 0x1f ;  /* 0x00001fff10037589 */ /* 0x0002a200000e0000 */
[C---:B0-----:R-:W-:Y:S02]  /*00a0*/  ISETP.NE.OR P0, PT, R2.reuse, RZ, !P0 ;  /* 0x000000ff0200720c */ /* 0x041fe40004705670 */
[----:B------:R-:W-:-:S11]  /*00b0*/  ISETP.NE.AND P1, PT, R2, RZ, PT ;  /* 0x000000ff0200720c */ /* 0x000fd60003f25270 */
[----:B------:R-:W-:Y:S01]  /*00c0*/  VOTEU.ALL UP0, P0 ;  /* 0x00000000003f7886 */ /* 0x000fe20000000000 */
[----:B------:R-:W-:-:S04]  /*00d0*/  VOTEU.ALL UP1, P0 ;  /* 0x00000000003f7886 */ /* 0x000fc80000020000 */
[----:B------:R-:W0:Y:S01]  /*00e0*/  @!UP0 S2UR UR8, SR_CgaCtaId ;  /* 0x00000000000889c3 */ /* 0x000e220000008800 */
[----:B------:R-:W-:Y:S01]  /*00f0*/  @!UP0 UMOV UR6, 0x400 ;  /* 0x0000040000068882 */ /* 0x000fe20000000000 */
[----:B------:R-:W-:-:S04]  /*0100*/  @!UP0 UIADD3 UR4, -UR4, 0x100000, URZ ;  /* 0x0010000004048890 */ /* 0x000fc8000fffe13f */
[----:B------:R-:W-:Y:S02]  /*0110*/  @!UP0 USHF.L.U32 UR5, UR4, 0xb, URZ ;  /* 0x0000000b04058899 */ /* 0x000fe4000800063f */
[----:B------:R-:W-:Y:S02]  /*0120*/  @!UP0 USHF.L.U32 UR4, UR4, 0x1, URZ ;  /* 0x0000000104048899 */ /* 0x000fe4000800063f */
[----:B0-----:R-:W-:Y:S02]  /*0130*/  @!UP0 ULEA UR8, UR8, UR6, 0x18 ;  /* 0x0000000608088291 */ /* 0x001fe4000f8ec03f */
[----:B------:R-:W-:-:S04]  /*0140*/  @!UP0 UIADD3 UR6, -UR7, 0x100000, URZ ;  /* 0x0010000007068890 */ /* 0x000fc8000fffe13f */
[----:B------:R-:W-:Y:S02]  /*0150*/  @!UP0 USHF.L.U32 UR7, UR6, 0xb, URZ ;  /* 0x0000000b06078899 */ /* 0x000fe4000800063f */
[----:B------:R-:W-:Y:S01]  /*0160*/  @!UP0 USHF.L.U32 UR6, UR6, 0x1, URZ ;  /* 0x0000000106068899 */ /* 0x000fe2000800063f */
[----:B------:R-:W-:-:S05]  /*0170*/  VOTEU.ALL UP0, P0 ;  /* 0x00000000003f7886 */ /* 0x000fca0000000000 */
[----:B------:R1:W0:Y:S06]  /*0180*/  @!UP0 SYNCS.EXCH.64 URZ, [UR8+0x16800], UR4 ;  /* 0x01680004083f85b2 */ /* 0x00022c0008000100 */
[----:B------:R1:W3:Y:S02]  /*0190*/  @!UP1 SYNCS.EXCH.64 URZ, [UR8+0x16820], UR6 ;  /* 0x01682006083f95b2 */ /* 0x0002e40008000100 */
[----:B-12---:R-:W-:Y:S05]  /*01a0*/  @P1 BRA `(.L_x_0) ;  /* 0x0000000000481947 */ /* 0x006fea0003800000 */
[----:B------:R-:W1:Y:S01]  /*01b0*/  S2UR UR5, SR_CgaCtaId ;  /* 0x00000000000579c3 */ /* 0x000e620000008800 */
[----:B------:R-:W-:Y:S01]  /*01c0*/  UMOV UR4, 0x400 ;  /* 0x0000040000047882 */ /* 0x000fe20000000000 */
[----:B------:R-:W-:Y:S01]  /*01d0*/  UMOV UR6, 0x80 ;  /* 0x0000008000067882 */ /* 0x000fe20000000000 */
[----:B------:R-:W-:Y:S01]  /*01e0*/  UMOV UR7, 0x180 ;  /* 0x0000018000077882 */ /* 0x000fe20000000000 */
[----:B------:R-:W-:Y:S01]  /*01f0*/  ELECT P0, URZ, PT ;  /* 0x00000000003f782f */ /* 0x000fe20003800000 */
[----:B-1----:R-:W-:Y:S02]  /*0200*/  ULEA UR8, UR5, UR4, 0x18 ;  /* 0x0000000405087291 */ /* 0x002fe4000f8ec03f */
[----:B------:R-:W-:-:S04]  /*0210*/  UIADD3 UR4, -UR6, 0x100000, URZ ;  /* 0x0010000006047890 */ /* 0x000fc8000fffe13f */
[----:B------:R-:W-:Y:S02]  /*0220*/  USHF.L.U32 UR5, UR4, 0xb, URZ ;  /* 0x0000000b04057899 */ /* 0x000fe4000800063f */
[----:B------:R-:W-:Y:S02]  /*0230*/  USHF.L.U32 UR4, UR4, 0x1, URZ ;  /* 0x0000000104047899 */ /* 0x000fe4000800063f */
[----:B------:R-:W-:-:S04]  /*0240*/  UIADD3 UR6, -UR7, 0x100000, URZ ;  /* 0x0010000007067890 */ /* 0x000fc8000fffe13f */
[----:B------:R-:W-:Y:S02]  /*0250*/  USHF.L.U32 UR7, UR6, 0xb, URZ ;  /* 0x0000000b06077899 */ /* 0x000fe4000800063f */
[----:B------:R-:W-:Y:S01]  /*0260*/  USHF.L.U32 UR6, UR6, 0x1, URZ ;  /* 0x0000000106067899 */ /* 0x000fe2000800063f */
[----:B------:R-:W1:Y:S03]  /*0270*/  FENCE.VIEW.ASYNC.S ;  /* 0x00000000000073c6 */ /* 0x000e660000000000 */
[----:B-1----:R1:W2:Y:S08]  /*0280*/  SYNCS.EXCH.64 URZ, [UR8+0x16830], UR4 ;  /* 0x01683004083f75b2 */ /* 0x0022b00008000100 */
[----:B------:R1:W4:Y:S01]  /*0290*/  SYNCS.EXCH.64 URZ, [UR8+0x16840], UR6 ;  /* 0x01684006083f75b2 */ /* 0x0003220008000100 */
[----:B------:R1:W0:Y:S01]  /*02a0*/  SYNCS.EXCH.64 URZ, [UR8+0x16838], UR4 ;  /* 0x01683804083f75b2 */ /* 0x0002220008000100 */
[----:B------:R1:W0:Y:S01]  /*02b0*/  SYNCS.EXCH.64 URZ, [UR8+0x16848], UR6 ;  /* 0x01684806083f75b2 */ /* 0x0002220008000100 */
[----:B------:R-:W-:Y:S01]  /*02c0*/  NOP ;  /* 0x0000000000007918 */ /* 0x000fe20000000000 */
.L_x_0:
[----:B------:R-:W5:Y:S01]  /*02d0*/  SHFL.IDX PT, R2, R0, RZ, 0x1f ;  /* 0x00001fff00027589 */ /* 0x000f6200000e0000 */
[----:B------:R-:W-:Y:S01]  /*02e0*/  NOP ;  /* 0x0000000000007918 */ /* 0x000fe20000000000 */
[----:B-----5:R-:W-:-:S13]  /*02f0*/  ISETP.NE.AND P0, PT, R2, RZ, PT ;  /* 0x000000ff0200720c */ /* 0x020fda0003f05270 */
[----:B------:R-:W-:Y:S05]  /*0300*/  @P0 BRA `(.L_x_1) ;  /* 0x0000000000480947 */ /* 0x000fea0003800000 */
[----:B-1----:R-:W1:Y:S01]  /*0310*/  S2UR UR5, SR_CgaCtaId ;  /* 0x00000000000579c3 */ /* 0x002e620000008800 */
        /* <DEDUP_REMOVED lines=12> */
[----:B-1----:R1:W0:Y:S08]  /*03e0*/  SYNCS.EXCH.64 URZ, [UR8+0x16850], UR4 ;  /* 0x01685004083f75b2 */ /* 0x0022300008000100 */
[----:B------:R1:W0:Y:S01]  /*03f0*/  SYNCS.EXCH.64 URZ, [UR8+0x16860], UR6 ;  /* 0x01686006083f75b2 */ /* 0x0002220008000100 */
[----:B------:R1:W0:Y:S01]  /*0400*/  SYNCS.EXCH.64 URZ, [UR8+0x16858], UR4 ;  /* 0x01685804083f75b2 */ /* 0x0002220008000100 */
[----:B------:R1:W0:Y:S01]  /*0410*/  SYNCS.EXCH.64 URZ, [UR8+0x16868], UR6 ;  /* 0x01686806083f75b2 */ /* 0x0002220008000100 */
[----:B------:R-:W-:Y:S01]  /*0420*/  NOP ;  /* 0x0000000000007918 */ /* 0x000fe20000000000 */
.L_x_1:
[----:B------:R-:W5:Y:S01]  /*0430*/  SHFL.IDX PT, R2, R0, RZ, 0x1f ;  /* 0x00001fff00027589 */ /* 0x000f6200000e0000 */
[----:B------:R-:W-:Y:S01]  /*0440*/  NOP ;  /* 0x0000000000007918 */ /* 0x000fe20000000000 */
[----:B-----5:R-:W-:-:S13]  /*0450*/  ISETP.NE.AND P0, PT, R2, RZ, PT ;  /* 0x000000ff0200720c */ /* 0x020fda0003f05270 */
[----:B------:R-:W-:Y:S05]  /*0460*/  @P0 BRA `(.L_x_2) ;  /* 0x0000000000380947 */ /* 0x000fea0003800000 */
[----:B-1----:R-:W1:Y:S01]  /*0470*/  S2UR UR5, SR_CgaCtaId ;  /* 0x00000000000579c3 */ /* 0x002e620000008800 */
[----:B------:R-:W-:Y:S01]  /*0480*/  UMOV UR4, 0x400 ;  /* 0x0000040000047882 */ /* 0x000fe20000000000 */
[----:B------:R-:W-:Y:S01]  /*0490*/  UMOV UR7, 0x80 ;  /* 0x0000008000077882 */ /* 0x000fe20000000000 */
[----:B------:R-:W-:Y:S01]  /*04a0*/  ELECT P0, URZ, PT ;  /* 0x00000000003f782f */ /* 0x000fe20003800000 */
[----:B-1----:R-:W-:Y:S02]  /*04b0*/  ULEA UR6, UR5, UR4, 0x18 ;  /* 0x0000000405067291 */ /* 0x002fe4000f8ec03f */
[----:B------:R-:W-:-:S04]  /*04c0*/  UIADD3 UR4, -UR7, 0x100000, URZ ;  /* 0x0010000007047890 */ /* 0x000fc8000fffe13f */
[----:B------:R-:W-:Y:S02]  /*04d0*/  USHF.L.U32 UR5, UR4, 0xb, URZ ;  /* 0x0000000b04057899 */ /* 0x000fe4000800063f */
[----:B------:R-:W-:Y:S01]  /*04e0*/  USHF.L.U32 UR4, UR4, 0x1, URZ ;  /* 0x0000000104047899 */ /* 0x000fe2000800063f */
[----:B------:R-:W1:Y:S11]  /*04f0*/  FENCE.VIEW.ASYNC.S ;  /* 0x00000000000073c6 */ /* 0x000e760000000000 */
[----:B-1----:R1:W0:Y:S01]  /*0500*/  SYNCS.EXCH.64 URZ, [UR6+0x16870], UR4 ;  /* 0x01687004063f75b2 */ /* 0x0022220008000100 */
[----:B------:R1:W0:Y:S01]  /*0510*/  SYNCS.EXCH.64 URZ, [UR6+0x16880], UR4 ;  /* 0x01688004063f75b2 */ /* 0x0002220008000100 */
[----:B------:R1:W0:Y:S01]  /*0520*/  SYNCS.EXCH.64 URZ, [UR6+0x16878], UR4 ;  /* 0x01687804063f75b2 */ /* 0x0002220008000100 */
[----:B------:R1:W0:Y:S01]  /*0530*/  SYNCS.EXCH.64 URZ, [UR6+0x16888], UR4 ;  /* 0x01688804063f75b2 */ /* 0x0002220008000100 */
[----:B------:R-:W-:Y:S01]  /*0540*/  NOP ;  /* 0x0000000000007918 */ /* 0x000fe20000000000 */
.L_x_2:
        /* <DEDUP_REMOVED lines=22> */
.L_x_3:
[----:B------:R-:W5:Y:S01]  /*06b0*/  SHFL.IDX PT, R2, R0, RZ, 0x1f ;  /* 0x00001fff00027589 */ /* 0x000f6200000e0000 */
[----:B------:R-:W-:Y:S01]  /*06c0*/  R2UR UR9, R3 ;  /* 0x00000000030972ca */ /* 0x000fe200000e0000 */
        /* <DEDUP_REMOVED lines=21> */
.L_x_4:
[----:B------:R-:W-:Y:S01]  /*0820*/  UISETP.NE.AND UP0, UPT, UR9, URZ, UPT ;  /* 0x0000003f0900728c */ /* 0x000fe2000bf05270 */
[----:B------:R-:W-:Y:S01]  /*0830*/  NOP ;  /* 0x0000000000007918 */ /* 0x000fe20000000000 */
[----:B------:R-:W-:Y:S01]  /*0840*/  UMOV UR41, 0x1 ;  /* 0x0000000100297882 */ /* 0x000fe20000000000 */
[----:B------:R-:W-:Y:S01]  /*0850*/  ULDC.64 UR38, c[0x0][0x208] ;  /* 0x0000820000267ab9 */ /* 0x000fe20000000a00 */
[----:B------:R-:W-:Y:S01]  /*0860*/  USEL UR41, UR41, 0x2, !UP0 ;  /* 0x0000000229297887 */ /* 0x000fe2000c000000 */
[----:B------:R-:W-:Y:S01]  /*0870*/  BSSY B6, `(.L_x_5) ;  /* 0x00009dc000067945 */ /* 0x000fe20003800000 */
[----:B0-234-:R-:W-:Y:S01]  /*0880*/  BAR.SYNC.DEFER_BLOCKING 0x0 ;  /* 0x0000000000007b1d */ /* 0x01dfe20000010000 */
[----:B------:R-:W-:-:S13]  /*0890*/  PLOP3.LUT P0, PT, PT, PT, UP0, 0x80, 0x0 ;  /* 0x000000000000781c */ /* 0x000fda0003f0f008 */
[----:B------:R-:W-:Y:S05]  /*08a0*/  @!P0 BRA `(.L_x_6) ;  /* 0x0000006000788947 */ /* 0x000fea0003800000 */
.L_x_7:
[----:B------:R-:W-:-:S08]  /*08b0*/  NOP ;  /* 0x0000000000007918 */ /* 0x000fd00000000000 */
[----:B------:R-:W0:Y:S02]  /*08c0*/  USETMAXREG.TRY_ALLOC.CTAPOOL UP0, 0xa0 ;  /* 0x000000a0000079c8 */ /* 0x000e240008000600 */
[----:B0-----:R-:W-:-:S13]  /*08d0*/  PLOP3.LUT P0, PT, PT, PT, UP0, 0x80, 0x0 ;  /* 0x000000000000781c */ /* 0x001fda0003f0f008 */
[----:B------:R-:W-:Y:S05]  /*08e0*/  @!P0 BRA `(.L_x_7) ;  /* 0xfffffffc00f08947 */ /* 0x000fea000383ffff */
[----:B-1----:R-:W0:Y:S01]  /*08f0*/  S2UR UR6, SR_CTAID.Y ;  /* 0x00000000000679c3 */ /* 0x002e220000002600 */
[----:B------:R-:W-:Y:S01]  /*0900*/  LOP3.LUT R0, R22, 0xffffff80, RZ, 0xc0, !PT ;  /* 0xffffff8016007812 */ /* 0x000fe200078ec0ff */
[----:B------:R-:W-:Y:S02]  /*0910*/  ULDC UR7, c[0x0][0xc50] ;  /* 0x0003140000077ab9 */ /* 0x000fe40000000800 */
[----:B------:R-:W-:-:S04]  /*0920*/  UISETP.NE.AND UP0, UPT, UR7, 0x1, UPT ;  /* 0x000000010700788c */ /* 0x000fc8000bf05270 */
[----:B------:R-:W-:Y:S08]  /*0930*/  BAR.ARV 0x8, 0x200 ;  /* 0x0208000000007b1d */ /* 0x000ff00000002000 */
[----:B------:R-:W1:Y:S01]  /*0940*/  S2UR UR8, SR_CTAID.Z ;  /* 0x00000000000879c3 */ /* 0x000e620000002700 */
[----:B------:R-:W-:Y:S01]  /*0950*/  ISETP.NE.AND P0, PT, R0, 0x80, PT ;  /* 0x000000800000780c */ /* 0x000fe20003f05270 */
[----:B------:R-:W-:Y:S01]  /*0960*/  @UP0 ULDC UR4, c[0x0][0xc54] ;  /* 0x0003150000040ab9 */ /* 0x000fe20000000800 */
[----:B------:R-:W-:Y:S01]  /*0970*/  @UP0 ULDC UR9, c[0x0][0xc58] ;  /* 0x0003160000090ab9 */ /* 0x000fe20000000800 */
[----:B0-----:R-:W-:-:S10]  /*0980*/  UIMAD.WIDE.U32 UR4, UR6, UR4, URZ ;  /* 0x00000004060472a5 */ /* 0x001fd4000f8e003f */
[----:B------:R-:W-:Y:S06]  /*0990*/  @!P0 BAR.ARV 0x9, 0x100 ;  /* 0x0244000000008b1d */ /* 0x000fec0000002000 */
[----:B------:R-:W-:Y:S01]  /*09a0*/  UMOV UR36, UR6 ;  /* 0x0000000600247c82 */ /* 0x000fe20008000000 */
[----:B------:R-:W-:Y:S01]  /*09b0*/  @UP0 USHF.R.U32.HI UR36, URZ, UR9, UR5 ;  /* 0x000000093f240299 */ /* 0x000fe20008011605 */
[----:B-1----:R-:W-:-:S03]  /*09c0*/  ISETP.LE.AND P0, PT, RZ, UR8, PT ;  /* 0x00000008ff007c0c */ /* 0x002fc6000bf03270 */
[----:B------:R-:W-:-:S04]  /*09d0*/  UIADD3 UR4, -UR36, URZ, URZ ;  /* 0x0000003f24047290 */ /* 0x000fc8000fffe13f */
[----:B------:R-:W-:-:S06]  /*09e0*/  UIMAD UR7, UR7, UR4, UR6 ;  /* 0x00000004070772a4 */ /* 0x000fcc000f8e0206 */
[----:B------:R-:W-:Y:S06]  /*09f0*/  @!P0 BRA `(.L_x_8) ;  /* 0x0000009c000c8947 */ /* 0x000fec0003800000 */
[----:B------:R-:W-:Y:S01]  /*0a00*/  ULDC.64 UR4, c[0x0][0x418] ;  /* 0x0001060000047ab9 */ /* 0x000fe20000000a00 */
[----:B------:R-:W-:Y:S01]  /*0a10*/  ULDC UR42, c[0x0][0x424] ;  /* 0x00010900002a7ab9 */ /* 0x000fe20000000800 */
[----:B------:R-:W-:Y:S02]  /*0a20*/  UISETP.NE.U32.AND UP0, UPT, UR4, URZ, UPT ;  /* 0x0000003f0400728c */ /* 0x000fe4000bf05070 */
[----:B------:R-:W-:Y:S02]  /*0a30*/  ULOP3.LUT UR37, UR7, 0xffff, URZ, 0xc0, !UPT ;  /* 0x0000ffff07257892 */ /* 0x000fe4000f8ec03f */
[----:B------:R-:W-:Y:S01]  /*0a40*/  UISETP.NE.AND.EX UP0, UPT, UR5, URZ, UPT, UP0 ;  /* 0x0000003f0500728c */ /* 0x000fe2000bf05300 */
[----:B------:R-:W-:-:S03]  /*0a50*/  ULDC UR4, c[0x0][0x2f0] ;  /* 0x0000bc0000047ab9 */ /* 0x000fc60000000800 */
[----:B------:R-:W-:-:S04]  /*0a60*/  USEL UR42, UR42, 0x1, UP0 ;  /* 0x000000012a2a7887 */ /* 0x000fc80008000000 */
[----:B------:R-:W-:-:S04]  /*0a70*/  UIMAD UR42, UR42, UR4, URZ ;  /* 0x000000042a2a72a4 */ /* 0x000fc8000f8e023f */
[----:B------:R-:W-:Y:S02]  /*0a80*/  UISETP.GE.AND UP0, UPT, UR42, 0x1, UPT ;  /* 0x000000012a00788c */ /* 0x000fe4000bf06270 */
[----:B------:R-:W-:-:S04]  /*0a90*/  UIADD3 UR4, UR42, 0x7f, URZ ;  /* 0x0000007f2a047890 */ /* 0x000fc8000fffe03f */
[----:B------:R-:W-:Y:S01]  /*0aa0*/  PLOP3.LUT P0, PT, PT, PT, UP0, 0x80, 0x0 ;  /* 0x000000000000781c */ /* 0x000fe20003f0f008 */
[----:B------:R-:W-:-:S04]  /*0ab0*/  USHF.R.S32.HI UR5, URZ, 0x1f, UR4 ;  /* 0x0000001f3f057899 */ /* 0x000fc80008011404 */
[----:B------:R-:W-:-:S03]  /*0ac0*/  ULEA.HI UR5, UR5, UR4, URZ, 0x7 ;  /* 0x0000000405057291 */ /* 0x000fc6000f8f383f */
[----:B------:R-:W-:Y:S01]  /*0ad0*/  UMOV UR4, URZ ;  /* 0x0000003f00047c82 */ /* 0x000fe20008000000 */
[----:B------:R-:W-:-:S04]  /*0ae0*/  USHF.R.S32.HI UR6, URZ, 0x7, UR5 ;  /* 0x000000073f067899 */ /* 0x000fc80008011405 */
[----:B------:R-:W-:Y:S08]  /*0af0*/  @!P0 BRA `(.L_x_9) ;  /* 0x0000000000908947 */ /* 0x000ff00003800000 */
[----:B------:R-:W-:Y:S01]  /*0b00*/  USHF.R.U32.HI UR7, URZ, 0x10, UR7 ;  /* 0x000000103f077899 */ /* 0x000fe20008011607 */
[----:B------:R-:W-:-:S03]  /*0b10*/  UMOV UR4, URZ ;  /* 0x0000003f00047c82 */ /* 0x000fc60008000000 */
[----:B------:R-:W-:-:S11]  /*0b20*/  UISETP.NE.AND UP0, UPT, UR7, URZ, UPT ;  /* 0x0000003f0700728c */ /* 0x000fd6000bf05270 */
[----:B------:R-:W-:Y:S02]  /*0b30*/  @!UP0 ULDC UR7, c[0x0][0x9f0] ;  /* 0x00027c0000078ab9 */ /* 0x000fe40000000800 */
[----:B------:R-:W-:Y:S01]  /*0b40*/  IMAD.U32 R3, RZ, RZ, UR7 ;  /* 0x00000007ff037e24 */ /* 0x000fe2000f8e00ff */
[----:B------:R-:W-:-:S04]  /*0b50*/  UIADD3 UR8, UR6, -0x1, UR7 ;  /* 0xffffffff06087890 */ /* 0x000fc8000fffe007 */
[-C--:B------:R-:W-:Y:S02]  /*0b60*/  IABS R0, R3.reuse ;  /* 0x0000000300007213 */ /* 0x080fe40000000000 */
[----:B------:R-:W-:Y:S01]  /*0b70*/  IMAD.U32 R4, RZ, RZ, UR8 ;  /* 0x00000008ff047e24 */ /* 0x000fe2000f8e00ff */
[----:B------:R-:W-:Y:S01]  /*0b80*/  IABS R5, R3 ;  /* 0x0000000300057213 */ /* 0x000fe20000000000 */
[----:B------:R-:W-:Y:S01]  /*0b90*/  ULOP3.LUT UR8, UR8, UR7, URZ, 0x3c, !UPT ;  /* 0x0000000708087292 */ /* 0x000fe2000f8e3c3f */
[----:B------:R-:W-:Y:S02]  /*0ba0*/  R2UR UR11, R0 ;  /* 0x00000000000b72ca */ /* 0x000fe400000e0000 */
[----:B------:R-:W-:-:S05]  /*0bb0*/  IABS R4, R4 ;  /* 0x0000000400047213 */ /* 0x000fca0000000000 */
[----:B------:R-:W-:-:S05]  /*0bc0*/  IMAD.MOV.U32 R3, RZ, RZ, R4 ;  /* 0x000000ffff037224 */ /* 0x000fca00078e0004 */
[----:B------:R-:W-:Y:S01]  /*0bd0*/  R2UR UR10, R3 ;  /* 0x00000000030a72ca */ /* 0x000fe200000e0000 */
[----:B------:R-:W0:Y:S08]  /*0be0*/  I2F.RP R0, UR11 ;  /* 0x0000000b00007d06 */ /* 0x000e300008209400 */
[----:B0-----:R-:W0:Y:S02]  /*0bf0*/  MUFU.RCP R0, R0 ;  /* 0x0000000000007308 */ /* 0x001e240000001000 */
[----:B0-----:R-:W-:Y:S01]  /*0c00*/  VIADD R2, R0, 0xffffffe ;  /* 0x0ffffffe00027836 */ /* 0x001fe20000000000 */
[----:B------:R-:W-:-:S05]  /*0c10*/  IADD3 R0, RZ, -R5, RZ ;  /* 0x80000005ff007210 */ /* 0x000fca0007ffe0ff */
[----:B------:R-:W0:Y:S02]  /*0c20*/  F2I.FTZ.U32.TRUNC.NTZ R2, R2 ;  /* 0x0000000200027305 */ /* 0x000e24000021f000 */
[----:B0-----:R-:W-:-:S13]  /*0c30*/  R2UR UR5, R2 ;  /* 0x00000000020572ca */ /* 0x001fda00000e0000 */
[----:B------:R-:W-:-:S04]  /*0c40*/  UIADD3 UR9, URZ, -UR5, URZ ;  /* 0x800000053f097290 */ /* 0x000fc8000fffe03f */
[----:B------:R-:W-:-:S04]  /*0c50*/  UIMAD UR9, UR9, UR11, URZ ;  /* 0x0000000b090972a4 */ /* 0x000fc8000f8e023f */
[----:B------:R-:W-:-:S03]  /*0c60*/  UIMAD.WIDE.U32 UR4, UR5, UR9, UR4 ;  /* 0x00000009050472a5 */ /* 0x000fc6000f8e0004 */
[----:B------:R-:W-:Y:S01]  /*0c70*/  R2UR UR9, R0 ;  /* 0x00000000000972ca */ /* 0x000fe200000e0000 */
[----:B------:R-:W-:-:S12]  /*0c80*/  UIMAD.WIDE.U32 UR4, UR5, UR10, URZ ;  /* 0x0000000a050472a5 */ /* 0x000fd8000f8e003f */
[----:B------:R-:W-:-:S04]  /*0c90*/  UIMAD UR4, UR5, UR9, UR10 ;  /* 0x00000009050472a4 */ /* 0x000fc8000f8e020a */
[----:B------:R-:W-:-:S11]  /*0ca0*/  UISETP.GT.U32.AND UP0, UPT, UR11, UR4, UPT ;  /* 0x000000040b00728c */ /* 0x000fd6000bf04070 */
[----:B------:R-:W-:Y:S02]  /*0cb0*/  @!UP0 UIADD3 UR4, UR4, -UR11, URZ ;  /* 0x8000000b04048290 */ /* 0x000fe4000fffe03f */
[----:B------:R-:W-:Y:S02]  /*0cc0*/  @!UP0 UIADD3 UR5, UR5, 0x1, URZ ;  /* 0x0000000105058890 */ /* 0x000fe4000fffe03f */
[----:B------:R-:W-:Y:S02]  /*0cd0*/  UISETP.GE.U32.AND UP1, UPT, UR4, UR11, UPT ;  /* 0x0000000b0400728c */ /* 0x000fe4000bf26070 */
[----:B------:R-:W-:-:S09]  /*0ce0*/  UISETP.GE.AND UP0, UPT, UR8, URZ, UPT ;  /* 0x0000003f0800728c */ /* 0x000fd2000bf06270 */
[----:B------:R-:W-:Y:S02]  /*0cf0*/  @UP1 UIADD3 UR5, UR5, 0x1, URZ ;  /* 0x0000000105051890 */ /* 0x000fe4000fffe03f */
[----:B------:R-:W-:-:S05]  /*0d00*/  UISETP.NE.AND UP1, UPT, UR7, URZ, UPT ;  /* 0x0000003f0700728c */ /* 0x000fca000bf25270 */
[----:B------:R-:W-:Y:S02]  /*0d10*/  UMOV UR4, UR5 ;  /* 0x0000000500047c82 */ /* 0x000fe40008000000 */
[----:B------:R-:W-:-:S04]  /*0d20*/  @!UP0 UIADD3 UR4, -UR4, URZ, URZ ;  /* 0x0000003f04048290 */ /* 0x000fc8000fffe13f */
[----:B------:R-:W-:-:S12]  /*0d30*/  @!UP1 ULOP3.LUT UR4, URZ, UR7, URZ, 0x33, !UPT ;  /* 0x000000073f049292 */ /* 0x000fd8000f8e333f */
.L_x_9:
[----:B------:R-:W-:Y:S01]  /*0d40*/  UIMAD UR37, UR37, UR4, URZ ;  /* 0x00000004252572a4 */ /* 0x000fe2000f8e023f */
[----:B------:R-:W-:Y:S01]  /*0d50*/  IMAD.U32 R0, RZ, RZ, UR6 ;  /* 0x00000006ff007e24 */ /* 0x000fe2000f8e00ff */
[----:B------:R-:W-:Y:S01]  /*0d60*/  PLOP3.LUT P0, PT, PT, PT, PT, 0x80, 0x0 ;  /* 0x000000000000781c */ /* 0x000fe20003f0f070 */
[----:B------:R-:W-:Y:S01]  /*0d70*/  IMAD.U32 R3, RZ, RZ, UR4 ;  /* 0x00000004ff037e24 */ /* 0x000fe2000f8e00ff */
[----:B------:R-:W-:Y:S01]  /*0d80*/  CS2R R118, SRZ ;  /* 0x0000000000767805 */ /* 0x000fe2000001ff00 */
[----:B------:R-:W-:Y:S01]  /*0d90*/  VIADD R23, R22, 0xffffff80 ;  /* 0xffffff8016177836 */ /* 0x000fe20000000000 */
[----:B------:R-:W-:Y:S01]  /*0da0*/  CS2R R28, SRZ ;  /* 0x00000000001c7805 */ /* 0x000fe2000001ff00 */
[----:B------:R-:W-:Y:S01]  /*0db0*/  IMAD.MOV.U32 R17, RZ, RZ, RZ ;  /* 0x000000ffff117224 */ /* 0x000fe200078e00ff */
[----:B------:R-:W-:Y:S02]  /*0dc0*/  VIADDMNMX R0, R3, UR37, R0, PT ;  /* 0x0000002503007c46 */ /* 0x000fe4000b800100 */
[----:B------:R-:W-:-:S02]  /*0dd0*/  CS2R R30, SRZ ;  /* 0x00000000001e7805 */ /* 0x000fc4000001ff00 */
[----:B------:R-:W-:Y:S02]  /*0de0*/  CS2R R20, SRZ ;  /* 0x0000000000147805 */ /* 0x000fe4000001ff00 */
[----:B------:R-:W-:Y:S02]  /*0df0*/  CS2R R24, SRZ ;  /* 0x0000000000187805 */ /* 0x000fe4000001ff00 */
[----:B------:R-:W-:Y:S01]  /*0e00*/  R2UR UR43, R0 ;  /* 0x00000000002b72ca */ /* 0x000fe200000e0000 */
[----:B------:R-:W-:Y:S01]  /*0e10*/  IMAD.MOV.U32 R0, RZ, RZ, RZ ;  /* 0x000000ffff007224 */ /* 0x000fe200078e00ff */
[----:B------:R-:W-:Y:S02]  /*0e20*/  CS2R R14, SRZ ;  /* 0x00000000000e7805 */ /* 0x000fe4000001ff00 */
[----:B------:R-:W-:Y:S02]  /*0e30*/  CS2R R18, SRZ ;  /* 0x0000000000127805 */ /* 0x000fe4000001ff00 */
[----:B------:R-:W-:-:S02]  /*0e40*/  CS2R R10, SRZ ;  /* 0x00000000000a7805 */ /* 0x000fc4000001ff00 */
[----:B------:R-:W-:Y:S02]  /*0e50*/  CS2R R12, SRZ ;  /* 0x00000000000c7805 */ /* 0x000fe4000001ff00 */
[----:B------:R-:W-:Y:S02]  /*0e60*/  CS2R R6, SRZ ;  /* 0x0000000000067805 */ /* 0x000fe4000001ff00 */
[----:B------:R-:W-:Y:S02]  /*0e70*/  CS2R R8, SRZ ;  /* 0x0000000000087805 */ /* 0x000fe4000001ff00 */
[----:B------:R-:W-:Y:S02]  /*0e80*/  CS2R R4, SRZ ;  /* 0x0000000000047805 */ /* 0x000fe4000001ff00 */
[----:B------:R-:W-:Y:S02]  /*0e90*/  CS2R R32, SRZ ;  /* 0x0000000000207805 */ /* 0x000fe4000001ff00 */
[----:B------:R-:W-:-:S02]  /*0ea0*/  CS2R R2, SRZ ;  /* 0x0000000000027805 */ /* 0x000fc4000001ff00 */
[----:B------:R-:W-:Y:S02]  /*0eb0*/  CS2R R26, SRZ ;  /* 0x00000000001a7805 */ /* 0x000fe4000001ff00 */
[----:B------:R-:W-:Y:S01]  /*0ec0*/  CS2R R34, SRZ ;  /* 0x0000000000227805 */ /* 0x000fe2000001ff00 */
[----:B------:R-:W-:-:S06]  /*0ed0*/  UISETP.GT.AND UP0, UPT, UR43, UR37, UPT ;  /* 0x000000252b00728c */ /* 0x000fcc000bf04270 */
[----:B------:R-:W-:-:S13]  /*0ee0*/  PLOP3.LUT P1, PT, PT, PT, UP0, 0x80, 0x0 ;  /* 0x000000000000781c */ /* 0x000fda0003f2f008 */
[----:B------:R-:W-:Y:S05]  /*0ef0*/  @!P1 BRA `(.L_x_10) ;  /* 0x00000048002c9947 */ /* 0x000fea0003800000 */
[----:B------:R-:W-:Y:S01]  /*0f00*/  SHF.R.S32.HI R0, RZ, 0x1f, R23 ;  /* 0x0000001fff007819 */ /* 0x000fe20000011417 */
[----:B------:R-:W0:Y:S01]  /*0f10*/  S2UR UR6, SR_CgaCtaId ;  /* 0x00000000000679c3 */ /* 0x000e220000008800 */
[----:B------:R-:W-:Y:S02]  /*0f20*/  UMOV UR40, 0x400 ;  /* 0x0000040000287882 */ /* 0x000fe40000000000 */
[----:B------:R-:W-:-:S04]  /*0f30*/  LEA.HI R17, R0, R23, RZ, 0x7 ;  /* 0x0000001700117211 */ /* 0x000fc800078f38ff */
[----:B------:R-:W-:-:S06]  /*0f40*/  SHF.R.S32.HI R0, RZ, 0x7, R17 ;  /* 0x00000007ff007819 */ /* 0x000fcc0000011411 */
[----:B------:R-:W1:Y:S01]  /*0f50*/  SHFL.IDX PT, R0, R0, RZ, 0x1f ;  /* 0x00001fff00007589 */ /* 0x000e6200000e0000 */
[----:B0-----:R-:W-:Y:S01]  /*0f60*/  ULEA UR40, UR6, UR40, 0x18 ;  /* 0x0000002806287291 */ /* 0x001fe2000f8ec03f */
[----:B-1----:R-:W-:-:S13]  /*0f70*/  R2UR UR44, R0 ;  /* 0x00000000002c72ca */ /* 0x002fda00000e0000 */
[----:B------:R-:W-:Y:S02]  /*0f80*/  UIMAD.WIDE UR4, UR44, 0x55555556, URZ ;  /* 0x555555562c0478a5 */ /* 0x000fe4000f8e023f */
[----:B------:R-:W-:Y:S02]  /*0f90*/  UIADD3 UR4, UR40, 0x8400, URZ ;  /* 0x0000840028047890 */ /* 0x000fe4000fffe03f */
[----:B------:R-:W-:Y:S02]  /*0fa0*/  ULEA.HI UR5, UR5, UR5, URZ, 0x1 ;  /* 0x0000000505057291 */ /* 0x000fe4000f8f083f */
[----:B------:R-:W-:Y:S02]  /*0fb0*/  ULOP3.LUT UP0, URZ, UR4, 0x3ff, URZ, 0xc0, !UPT ;  /* 0x000003ff043f7892 */ /* 0x000fe4000f80c03f */
[----:B------:R-:W-:-:S04]  /*0fc0*/  UIMAD UR5, UR5, -0x3, UR44 ;  /* 0xfffffffd050578a4 */ /* 0x000fc8000f8e022c */
[----:B------:R-:W-:Y:S01]  /*0fd0*/  PLOP3.LUT P0, PT, PT, PT, UP0, 0x80, 0x0 ;  /* 0x000000000000781c */ /* 0x000fe20003f0f008 */
[----:B------:R-:W-:-:S04]  /*0fe0*/  ULEA UR5, UR5, UR4, 0xd ;  /* 0x0000000405057291 */ /* 0x000fc8000f8e683f */
[----:B------:R-:W-:-:S04]  /*0ff0*/  USHF.R.U32.HI UR5, URZ, 0x4, UR5 ;  /* 0x000000043f057899 */ /* 0x000fc80008011605 */
[----:B------:R-:W-:-:S04]  /*1000*/  ULOP3.LUT UR45, UR5, 0x3fff, URZ, 0xc0, !UPT ;  /* 0x00003fff052d7892 */ /* 0x000fc8000f8ec03f */
[----:B------:R-:W-:Y:S08]  /*1010*/  @!P0 BRA `(.L_x_11) ;  /* 0x0000000000408947 */ /* 0x000ff00003800000 */
[----:B------:R-:W-:Y:S01]  /*1020*/  MOV R0, 0x0 ;  /* 0x0000000000007802 */ /* 0x000fe20000000f00 */
[----:B------:R-:W-:Y:S01]  /*1030*/  ULDC.64 UR4, c[0x4][0x88] ;  /* 0x0100220000047ab9 */ /* 0x000fe20000000a00 */
[----:B------:R-:W-:Y:S01]  /*1040*/  ULDC.64 UR6, c[0x4][0x28] ;  /* 0x01000a0000067ab9 */ /* 0x000fe20000000a00 */
[----:B------:R-:W-:Y:S01]  /*1050*/  MOV R4, UR4 ;  /* 0x0000000400047c02 */ /* 0x000fe20008000f00 */
[----:B------:R0:W1:Y:S01]  /*1060*/  LDC.64 R2, c[0x4][R0] ;  /* 0x0100000000027b82 */ /* 0x0000620000000a00 */
[----:B------:R-:W-:Y:S01]  /*1070*/  IMAD.U32 R5, RZ, RZ, UR5 ;  /* 0x00000005ff057e24 */ /* 0x000fe2000f8e00ff */
[----:B------:R-:W-:Y:S01]  /*1080*/  ULDC.64 UR4, c[0x4][0x90] ;  /* 0x0100240000047ab9 */ /* 0x000fe20000000a00 */
[----:B------:R-:W-:Y:S01]  /*1090*/  IMAD.U32 R10, RZ, RZ, UR6 ;  /* 0x00000006ff0a7e24 */ /* 0x000fe2000f8e00ff */
[----:B------:R-:W-:Y:S01]  /*10a0*/  MOV R8, 0x70 ;  /* 0x0000007000087802 */ /* 0x000fe20000000f00 */
[----:B------:R-:W-:Y:S02]  /*10b0*/  IMAD.U32 R6, RZ, RZ, UR4 ;  /* 0x00000004ff067e24 */ /* 0x000fe4000f8e00ff */
[----:B------:R-:W-:-:S02]  /*10c0*/  IMAD.U32 R7, RZ, RZ, UR5 ;  /* 0x00000005ff077e24 */ /* 0x000fc4000f8e00ff */
[----:B------:R-:W-:Y:S02]  /*10d0*/  IMAD.U32 R11, RZ, RZ, UR7 ;  /* 0x00000007ff0b7e24 */ /* 0x000fe4000f8e00ff */
[----:B------:R-:W-:Y:S02]  /*10e0*/  IMAD.MOV.U32 R12, RZ, RZ, 0x1 ;  /* 0x00000001ff0c7424 */ /* 0x000fe400078e00ff */
[----:B0-----:R-:W-:-:S07]  /*10f0*/  IMAD.MOV.U32 R13, RZ, RZ, RZ ;  /* 0x000000ffff0d7224 */ /* 0x001fce00078e00ff */
[----:B------:R-:W-:-:S07]  /*1100*/  LEPC R20, `(.L_x_11) ;  /* 0x000000001014794e */ /* 0x000fce0000000000 */
[----:B-1----:R-:W-:Y:S05]  /*1110*/  CALL.ABS.NOINC R2 ;  /* 0x0000000002007343 */ /* 0x002fea0003c00000 */
.L_x_11:
[----:B------:R-:W-:-:S04]  /*1120*/  SHF.L.U32 R2, RZ, 0x1f, RZ ;  /* 0x0000001fff027819 */ /* 0x000fc800000006ff */
[----:B------:R-:W0:Y:S02]  /*1130*/  SYNCS.PHASECHK.TRANS64.TRYWAIT P0, [UR40+0x16800], R2 ;  /* 0x01680002ff0075a7 */ /* 0x000e240008000168 */
[----:B0-----:R-:W-:Y:S05]  /*1140*/  @!P0 BRA `(.L_x_12) ;  /* 0x0000009400408947 */ /* 0x001fea0003800000 */
.L_x_83:
[----:B------:R-:W-:-:S06]  /*1150*/  ULOP3.LUT UR4, UR41, 0x1, URZ, 0xfc, !UPT ;  /* 0x0000000129047892 */ /* 0x000fcc000f8efc3f */
[----:B------:R-:W-:-:S05]  /*1160*/  IMAD.U32 R0, RZ, RZ, UR4 ;  /* 0x00000004ff007e24 */ /* 0x000fca000f8e00ff */
[----:B------:R-:W-:-:S13]  /*1170*/  ISETP.NE.AND P0, PT, R0, 0x3, PT ;  /* 0x000000030000780c */ /* 0x000fda0003f05270 */
[----:B------:R-:W-:Y:S05]  /*1180*/  @!P0 BRA `(.L_x_13) ;  /* 0x0000000000048947 */ /* 0x000fea0003800000 */
[----:B------:R-:W-:Y:S01]  /*1190*/  BPT.TRAP 0x1 ;  /* 0x000000040000795c */ /* 0x000fe20000300000 */
.L_x_13:
[----:B------:R1:W2:Y:S01]  /*11a0*/  SYNCS.PHASECHK.TRANS64.TRYWAIT P1, [UR40+0x16830], R2 ;  /* 0x01683002ff0075a7 */ /* 0x0002a20008020168 */
[----:B------:R-:W-:Y:S05]  /*11b0*/  @!P0 BRA `(.L_x_14) ;  /* 0x0000000000048947 */ /* 0x000fea0003800000 */
[----:B------:R-:W-:Y:S01]  /*11c0*/  BPT.TRAP 0x1 ;  /* 0x000000040000795c */ /* 0x000fe20000300000 */
.L_x_14:
[----:B------:R-:W-:Y:S02]  /*11d0*/  IMAD.U32 R4, RZ, RZ, UR45 ;  /* 0x0000002dff047e24 */ /* 0x000fe4000f8e00ff */
[----:B------:R-:W-:Y:S01]  /*11e0*/  IMAD.MOV.U32 R0, RZ, RZ, RZ ;  /* 0x000000ffff007224 */ /* 0x000fe200078e00ff */
[----:B--2---:R-:W-:Y:S06]  /*11f0*/  @P1 BRA `(.L_x_15) ;  /* 0x0000000000081947 */ /* 0x004fec0003800000 */
[----:B------:R-:W2:Y:S02]  /*1200*/  SYNCS.PHASECHK.TRANS64.TRYWAIT P1, [UR40+0x16830], R2 ;  /* 0x01683002ff0075a7 */ /* 0x000ea40008020168 */
[----:B--2---:R-:W-:Y:S05]  /*1210*/  @!P1 BRA `(.L_x_16) ;  /* 0x0000009400249947 */ /* 0x004fea0003800000 */
.L_x_15:
[----:B------:R-:W-:Y:S05]  /*1220*/  WARPSYNC.ALL ;  /* 0x0000000000007948 */ /* 0x000fea0003800000 */
[----:B------:R-:W-:Y:S01]  /*1230*/  MOV R119, RZ ;  /* 0x000000ff00777202 */ /* 0x000fe20000000f00 */
[----:B0-----:R-:W-:Y:S01]  /*1240*/  IMAD.MOV.U32 R3, RZ, RZ, 0x40000040 ;  /* 0x40000040ff037424 */ /* 0x001fe200078e00ff */
[----:B-1----:R-:W-:Y:S01]  /*1250*/  LOP3.LUT R2, R4, 0x10000, RZ, 0xfc, !PT ;  /* 0x0001000004027812 */ /* 0x002fe200078efcff */
[----:B------:R-:W-:-:S03]  /*1260*/  UIADD3 UR4, UR40, 0xe400, URZ ;  /* 0x0000e40028047890 */ /* 0x000fc6000fffe03f */
[C---:B------:R-:W-:Y:S01]  /*1270*/  R2UR UR8, R2.reuse ;  /* 0x00000000020872ca */ /* 0x040fe200000e0000 */
[----:B------:R-:W-:Y:S01]  /*1280*/  WARPGROUP.ARRIVE ;  /* 0x00000000000079c5 */ /* 0x000fe20000000000 */
[----:B------:R-:W-:Y:S01]  /*1290*/  R2UR UR9, R3 ;  /* 0x00000000030972ca */ /* 0x000fe200000e0000 */
[----:B------:R-:W-:Y:S01]  /*12a0*/  USHF.R.U32.HI UR4, URZ, 0x4, UR4 ;  /* 0x000000043f047899 */ /* 0x000fe20008011604 */
[----:B------:R-:W-:Y:S01]  /*12b0*/  R2UR UR16, R2 ;  /* 0x00000000021072ca */ /* 0x000fe200000e0000 */
[----:B------:R-:W-:Y:S01]  /*12c0*/  UMOV UR11, 0x40000040 ;  /* 0x40000040000b7882 */ /* 0x000fe20000000000 */
[----:B------:R-:W-:Y:S01]  /*12d0*/  UMOV UR13, 0x40000040 ;  /* 0x40000040000d7882 */ /* 0x000fe20000000000 */
[----:B------:R-:W-:Y:S01]  /*12e0*/  ULOP3.LUT UR4, UR4, 0x3fff, URZ, 0xc0, !UPT ;  /* 0x00003fff04047892 */ /* 0x000fe2000f8ec03f */
[----:B------:R-:W0:Y:S01]  /*12f0*/  S2UR UR7, SR_CgaCtaId ;  /* 0x00000000000779c3 */ /* 0x000e220000008800 */
[----:B------:R-:W-:Y:S01]  /*1300*/  UMOV UR15, 0x40000040 ;  /* 0x40000040000f7882 */ /* 0x000fe20000000000 */
[----:B------:R-:W-:Y:S01]  /*1310*/  UMOV UR17, 0x40000040 ;  /* 0x4000004000117882 */ /* 0x000fe20000000000 */
[----:B------:R-:W-:Y:S01]  /*1320*/  ULOP3.LUT UR20, UR4, 0x10000, URZ, 0xfc, !UPT ;  /* 0x0001000004147892 */ /* 0x000fe2000f8efc3f */
[----:B------:R-:W-:-:S03]  /*1330*/  UMOV UR19, 0x40000040 ;  /* 0x4000004000137882 */ /* 0x000fc60000000000 */
[----:B------:R-:W-:Y:S02]  /*1340*/  UIADD3 UR14, UR20, 0x4, URZ ;  /* 0x00000004140e7890 */ /* 0x000fe4000fffe03f */
[----:B------:R-:W-:Y:S01]  /*1350*/  UIADD3 UR12, UR16, 0x4, URZ ;  /* 0x00000004100c7890 */ /* 0x000fe2000fffe03f */
[----:B------:R-:W-:Y:S01]  /*1360*/  UMOV UR10, UR20 ;  /* 0x00000014000a7c82 */ /* 0x000fe20008000000 */
[----:B------:R-:W-:Y:S01]  /*1370*/  UIADD3 UR18, UR20, 0x6, URZ ;  /* 0x0000000614127890 */ /* 0x000fe2000fffe03f */
[----:B------:R-:W-:Y:S01]  /*1380*/  HGMMA.64x128x16.F32.BF16 R24, gdesc[UR8], RZ, !UPT, gsb0 ;  /* 0x01e00000081879f0 */ /* 0x000fe2000c0018ff */
[----:B------:R-:W-:Y:S02]  /*1390*/  UIADD3 UR8, UR16, 0x2, URZ ;  /* 0x0000000210087890 */ /* 0x000fe4000fffe03f */
[----:B------:R-:W-:Y:S01]  /*13a0*/  UIADD3 UR10, UR20, 0x2, URZ ;  /* 0x00000002140a7890 */ /* 0x000fe2000fffe03f */
[----:B------:R-:W-:Y:S01]  /*13b0*/  UMOV UR9, 0x40000040 ;  /* 0x4000004000097882 */ /* 0x000fe20000000000 */
[----:B------:R-:W-:Y:S01]  /*13c0*/  UMOV UR11, 0x40000040 ;  /* 0x40000040000b7882 */ /* 0x000fe20000000000 */
[----:B------:R-:W-:Y:S01]  /*13d0*/  UIADD3 UR16, UR16, 0x6, URZ ;  /* 0x0000000610107890 */ /* 0x000fe2000fffe03f */
[----:B------:R-:W-:-:S02]  /*13e0*/  WARPGROUP.DEPBAR.LE gsb0, 0x0 ;  /* 0x00008000000079c5 */ /* 0x000fc40000010000 */
[----:B------:R-:W-:-:S06]  /*13f0*/  WARPGROUP.ARRIVE ;  /* 0x00000000000079c5 */ /* 0x000fcc0000000000 */
[----:B------:R-:W-:Y:S03]  /*1400*/  HGMMA.64x128x16.F32.BF16 R24, gdesc[UR8], R24, gsb0 ;  /* 0x01e00000081879f0 */ /* 0x000fe60008001818 */
[----:B------:R-:W-:Y:S02]  /*1410*/  WARPGROUP.DEPBAR.LE gsb0, 0x0 ;  /* 0x00008000000079c5 */ /* 0x000fe40000010000 */
[----:B------:R-:W-:-:S07]  /*1420*/  WARPGROUP.ARRIVE ;  /* 0x00000000000079c5 */ /* 0x000fce0000000000 */
[----:B------:R-:W-:Y:S03]  /*1430*/  HGMMA.64x128x16.F32.BF16 R24, gdesc[UR12], R24, gsb0 ;  /* 0x01e000000c1879f0 */ /* 0x000fe60008001818 */
[----:B------:R-:W-:Y:S02]  /*1440*/  WARPGROUP.DEPBAR.LE gsb0, 0x0 ;  /* 0x00008000000079c5 */ /* 0x000fe40000010000 */
[----:B------:R-:W-:-:S07]  /*1450*/  WARPGROUP.ARRIVE ;  /* 0x00000000000079c5 */ /* 0x000fce0000000000 */
[----:B------:R-:W-:Y:S03]  /*1460*/  HGMMA.64x128x16.F32.BF16 R24, gdesc[UR16], R24, gsb0 ;  /* 0x01e00000101879f0 */ /* 0x000fe60008001818 */
[----:B------:R-:W-:Y:S02]  /*1470*/  WARPGROUP.DEPBAR.LE gsb0, 0x0 ;  /* 0x00008000000079c5 */ /* 0x000fe40000010000 */
[----:B0-----:R-:W-:Y:S05]  /*1480*/  @!P0 BRA `(.L_x_17) ;  /* 0x0000000000048947 */ /* 0x001fea0003800000 */
[----:B------:R-:W-:Y:S01]  /*1490*/  BPT.TRAP 0x1 ;  /* 0x000000040000795c */ /* 0x000fe20000300000 */
.L_x_17:
[----:B------:R-:W-:Y:S01]  /*14a0*/  LOP3.LUT R4, R17, 0xffffff80, RZ, 0xc0, !PT ;  /* 0xffffff8011047812 */ /* 0x000fe200078ec0ff */
[----:B------:R-:W-:Y:S01]  /*14b0*/  IMAD.MOV.U32 R6, RZ, RZ, -0x2 ;  /* 0xfffffffeff067424 */ /* 0x000fe200078e00ff */
[----:B------:R-:W-:Y:S01]  /*14c0*/  P2R R8, PR, RZ, 0x1 ;  /* 0x00000001ff087803 */ /* 0x000fe20000000000 */
[----:B------:R-:W-:Y:S01]  /*14d0*/  ULDC UR4, c[0x0][0x988] ;  /* 0x0002620000047ab9 */ /* 0x000fe20000000800 */
[----:B------:R-:W-:Y:S01]  /*14e0*/  UIADD3 UR21, UR43, -0x2, URZ ;  /* 0xfffffffe2b157890 */ /* 0x000fe2000fffe03f */
[----:B------:R-:W-:Y:S01]  /*14f0*/  IMAD.IADD R4, R23, 0x1, -R4 ;  /* 0x0000000117047824 */ /* 0x000fe200078e0a04 */
[-C--:B------:R-:W-:Y:S01]  /*1500*/  MOV R110, R119.reuse ;  /* 0x00000077006e7202 */ /* 0x080fe20000000f00 */
[--C-:B------:R-:W-:Y:S01]  /*1510*/  IMAD.MOV.U32 R118, RZ, RZ, R119.reuse ;  /* 0x000000ffff767224 */ /* 0x100fe200078e0077 */
[----:B------:R-:W-:Y:S01]  /*1520*/  UISETP.GE.AND UP0, UPT, UR21, UR37, UPT ;  /* 0x000000251500728c */ /* 0x000fe2000bf06270 */
[--C-:B------:R-:W-:Y:S01]  /*1530*/  IMAD.MOV.U32 R116, RZ, RZ, R119.reuse ;  /* 0x000000ffff747224 */ /* 0x100fe200078e0077 */
[----:B------:R-:W-:Y:S01]  /*1540*/  SHF.R.S32.HI R5, RZ, 0x1f, R4 ;  /* 0x0000001fff057819 */ /* 0x000fe20000011404 */
[--C-:B------:R-:W-:Y:S01]  /*1550*/  IMAD.MOV.U32 R114, RZ, RZ, R119.reuse ;  /* 0x000000ffff727224 */ /* 0x100fe200078e0077 */
[-C--:B------:R-:W-:Y:S01]  /*1560*/  MOV R100, R119.reuse ;  /* 0x0000007700647202 */ /* 0x080fe20000000f00 */
[--C-:B------:R-:W-:Y:S01]  /*1570*/  IMAD.MOV.U32 R112, RZ, RZ, R119.reuse ;  /* 0x000000ffff707224 */ /* 0x100fe200078e0077 */
[----:B------:R-:W-:Y:S01]  /*1580*/  LEA.HI R5, R5, R4, RZ, 0x2 ;  /* 0x0000000405057211 */ /* 0x000fe200078f10ff */
[--C-:B------:R-:W-:Y:S01]  /*1590*/  IMAD.MOV.U32 R108, RZ, RZ, R119.reuse ;  /* 0x000000ffff6c7224 */ /* 0x100fe200078e0077 */
[----:B------:R-:W-:Y:S01]  /*15a0*/  MOV R90, R119 ;  /* 0x00000077005a7202 */ /* 0x000fe20000000f00 */
[--C-:B------:R-:W-:Y:S01]  /*15b0*/  IMAD.MOV.U32 R106, RZ, RZ, R119.reuse ;  /* 0x000000ffff6a7224 */ /* 0x100fe200078e0077 */
[----:B------:R-:W-:Y:S01]  /*15c0*/  LOP3.LUT R5, R5, 0x7ffffffc, RZ, 0xc0, !PT ;  /* 0x7ffffffc05057812 */ /* 0x000fe200078ec0ff */
[----:B------:R-:W-:-:S02]  /*15d0*/  IMAD.MOV.U32 R104, RZ, RZ, R119 ;  /* 0x000000ffff687224 */ /* 0x000fc400078e0077 */
[----:B------:R-:W-:Y:S02]  /*15e0*/  IMAD.MOV.U32 R102, RZ, RZ, R119 ;  /* 0x000000ffff667224 */ /* 0x000fe400078e0077 */
[----:B------:R-:W-:Y:S02]  /*15f0*/  IMAD.IADD R5, R4, 0x1, -R5 ;  /* 0x0000000104057824 */ /* 0x000fe400078e0a05 */
[--C-:B------:R-:W-:Y:S02]  /*1600*/  IMAD.MOV.U32 R98, RZ, RZ, R119.reuse ;  /* 0x000000ffff627224 */ /* 0x100fe400078e0077 */
[----:B------:R-:W-:Y:S02]  /*1610*/  IMAD R5, R5, R6, 0x80 ;  /* 0x0000008005057424 */ /* 0x000fe400078e0206 */
[----:B------:R-:W-:Y:S02]  /*1620*/  IMAD.U32 R6, RZ, RZ, UR43 ;  /* 0x0000002bff067e24 */ /* 0x000fe4000f8e00ff */
[--C-:B------:R-:W-:Y:S01]  /*1630*/  IMAD.MOV.U32 R96, RZ, RZ, R119.reuse ;  /* 0x000000ffff607224 */ /* 0x100fe200078e0077 */
[----:B------:R-:W-:Y:S01]  /*1640*/  IADD3 R5, R5, UR42, RZ ;  /* 0x0000002a05057c10 */ /* 0x000fe2000fffe0ff */
[----:B------:R-:W-:-:S02]  /*1650*/  IMAD.MOV.U32 R94, RZ, RZ, R119 ;  /* 0x000000ffff5e7224 */ /* 0x000fc400078e0077 */
[----:B------:R-:W-:Y:S02]  /*1660*/  IMAD.MOV.U32 R92, RZ, RZ, R119 ;  /* 0x000000ffff5c7224 */ /* 0x000fe400078e0077 */
[----:B------:R-:W-:Y:S02]  /*1670*/  IMAD R6, R6, -0x80, R5 ;  /* 0xffffff8006067824 */ /* 0x000fe400078e0205 */
[----:B------:R-:W-:-:S03]  /*1680*/  IMAD.MOV.U32 R88, RZ, RZ, R119 ;  /* 0x000000ffff587224 */ /* 0x000fc600078e0077 */
[C---:B------:R-:W-:Y:S02]  /*1690*/  ISETP.GT.AND P4, PT, R6.reuse, RZ, PT ;  /* 0x000000ff0600720c */ /* 0x040fe40003f84270 */
[C---:B------:R-:W-:Y:S02]  /*16a0*/  ISETP.GT.AND P3, PT, R6.reuse, 0x1, PT ;  /* 0x000000010600780c */ /* 0x040fe40003f64270 */
[----:B------:R-:W-:Y:S02]  /*16b0*/  ISETP.GT.AND P1, PT, R6, 0x8, PT ;  /* 0x000000080600780c */ /* 0x000fe40003f24270 */
[----:B------:R-:W-:Y:S02]  /*16c0*/  FSEL R26, R26, -INF , P4 ;  /* 0xff8000001a1a7808 */ /* 0x000fe40002000000 */
[----:B------:R-:W-:Y:S02]  /*16d0*/  FSEL R111, R27, -INF , P3 ;  /* 0xff8000001b6f7808 */ /* 0x000fe40001800000 */
[----:B------:R-:W-:-:S02]  /*16e0*/  ISETP.GT.AND P2, PT, R6, 0x9, PT ;  /* 0x000000090600780c */ /* 0x000fc40003f44270 */
[----:B------:R-:W-:Y:S02]  /*16f0*/  FSEL R113, R30, -INF , P1 ;  /* 0xff8000001e717808 */ /* 0x000fe40000800000 */
[----:B------:R-:W-:Y:S02]  /*1700*/  FMNMX.FTZ R4, R26, R111, !PT ;  /* 0x0000006f1a047209 */ /* 0x000fe40007810000 */
[C---:B------:R-:W-:Y:S02]  /*1710*/  ISETP.GT.AND P6, PT, R6.reuse, 0x10, PT ;  /* 0x000000100600780c */ /* 0x040fe40003fc4270 */
[----:B------:R-:W-:Y:S02]  /*1720*/  FSEL R109, R31, -INF , P2 ;  /* 0xff8000001f6d7808 */ /* 0x000fe40001000000 */
[----:B------:R-:W-:Y:S02]  /*1730*/  FMNMX.FTZ R4, R113, R4, !PT ;  /* 0x0000000471047209 */ /* 0x000fe40007810000 */
[----:B------:R-:W-:-:S02]  /*1740*/  ISETP.GT.AND P5, PT, R6, 0x11, PT ;  /* 0x000000110600780c */ /* 0x000fc40003fa4270 */
[----:B------:R-:W-:Y:S02]  /*1750*/  FSEL R107, R34, -INF , P6 ;  /* 0xff800000226b7808 */ /* 0x000fe40003000000 */
[----:B------:R-:W-:Y:S02]  /*1760*/  FMNMX.FTZ R4, R109, R4, !PT ;  /* 0x000000046d047209 */ /* 0x000fe40007810000 */
[----:B------:R-:W-:Y:S02]  /*1770*/  FSEL R9, R24, -INF , P4 ;  /* 0xff80000018097808 */ /* 0x000fe40002000000 */
[----:B------:R-:W-:Y:S02]  /*1780*/  ISETP.GT.AND P4, PT, R6, 0x18, PT ;  /* 0x000000180600780c */ /* 0x000fe40003f84270 */
[----:B------:R-:W-:Y:S02]  /*1790*/  FSEL R91, R35, -INF , P5 ;  /* 0xff800000235b7808 */ /* 0x000fe40002800000 */
[----:B------:R-:W-:-:S02]  /*17a0*/  FMNMX.FTZ R4, R107, R4, !PT ;  /* 0x000000046b047209 */ /* 0x000fc40007810000 */
[----:B------:R-:W-:Y:S02]  /*17b0*/  FSEL R25, R25, -INF , P3 ;  /* 0xff80000019197808 */ /* 0x000fe40001800000 */
[----:B------:R-:W-:Y:S02]  /*17c0*/  ISETP.GT.AND P3, PT, R6, 0x19, PT ;  /* 0x000000190600780c */ /* 0x000fe40003f64270 */
[----:B------:R-:W-:Y:S02]  /*17d0*/  FSEL R105, R38, -INF , P4 ;  /* 0xff80000026697808 */ /* 0x000fe40002000000 */
[----:B------:R-:W-:Y:S02]  /*17e0*/  FMNMX.FTZ R4, R91, R4, !PT ;  /* 0x000000045b047209 */ /* 0x000fe40007810000 */
[----:B------:R-:W-:Y:S02]  /*17f0*/  FSEL R11, R28, -INF , P1 ;  /* 0xff8000001c0b7808 */ /* 0x000fe40000800000 */
        /* <DEDUP_REMOVED lines=8> */
[C---:B------:R-:W-:Y:S02]  /*1880*/  ISETP.GT.AND P6, PT, R6.reuse, 0x28, PT ;  /* 0x000000280600780c */ /* 0x040fe40003fc4270 */
        /* <DEDUP_REMOVED lines=50> */
[----:B------:R-:W-:Y:S02]  /*1bb0*/  ISETP.GT.AND P0, PT, R6, 0x59, PT ;  /* 0x000000590600780c */ /* 0x000fe40003f04270 */
[----:B------:R-:W-:-:S02]  /*1bc0*/  FSEL R117, R70, -INF , P6 ;  /* 0xff80000046757808 */ /* 0x000fc40003000000 */
[----:B------:R-:W-:Y:S02]  /*1bd0*/  FMNMX.FTZ R4, R67, R4, !PT ;  /* 0x0000000443047209 */ /* 0x000fe40007810000 */
[----:B------:R-:W-:Y:S02]  /*1be0*/  FSEL R57, R57, -INF , P5 ;  /* 0xff80000039397808 */ /* 0x000fe40002800000 */
        /* <DEDUP_REMOVED lines=15> */
[----:B------:R-:W-:-:S02]  /*1ce0*/  FSEL R79, R79, -INF , P2 ;  /* 0xff8000004f4f7808 */ /* 0x000fc40001000000 */
[----:B------:R-:W-:Y:S02]  /*1cf0*/  FMNMX.FTZ R4, R129, R4, !PT ;  /* 0x0000000481047209 */ /* 0x000fe40007810000 */
[----:B------:R-:W-:Y:S02]  /*1d00*/  ISETP.GT.AND P3, PT, R6, 0x70, PT ;  /* 0x000000700600780c */ /* 0x000fe40003f64270 */
[----:B------:R-:W-:Y:S02]  /*1d10*/  FSEL R31, R60, -INF , P4 ;  /* 0xff8000003c1f7808 */ /* 0x000fe40002000000 */
[----:B------:R-:W-:Y:S02]  /*1d20*/  FSEL R131, R82, -INF , P3 ;  /* 0xff80000052837808 */ /* 0x000fe40001800000 */
[----:B------:R-:W-:Y:S02]  /*1d30*/  FMNMX.FTZ R4, R79, R4, !PT ;  /* 0x000000044f047209 */ /* 0x000fe40007810000 */
[----:B------:R-:W-:-:S02]  /*1d40*/  ISETP.GT.AND P4, PT, R6, 0x71, PT ;  /* 0x000000710600780c */ /* 0x000fc40003f84270 */
[----:B------:R-:W-:Y:S02]  /*1d50*/  FMNMX.FTZ R4, R131, R4, !PT ;  /* 0x0000000483047209 */ /* 0x000fe40007810000 */
[----:B------:R-:W-:Y:S02]  /*1d60*/  FSEL R133, R83, -INF , P4 ;  /* 0xff80000053857808 */ /* 0x000fe40002000000 */
[----:B------:R-:W-:Y:S02]  /*1d70*/  ISETP.GT.AND P5, PT, R6, 0x78, PT ;  /* 0x000000780600780c */ /* 0x000fe40003fa4270 */
[----:B------:R-:W-:Y:S02]  /*1d80*/  FMNMX.FTZ R4, R133, R4, !PT ;  /* 0x0000000485047209 */ /* 0x000fe40007810000 */
[----:B------:R-:W-:Y:S02]  /*1d90*/  FSEL R83, R86, -INF , P5 ;  /* 0xff80000056537808 */ /* 0x000fe40002800000 */
[----:B------:R-:W-:-:S02]  /*1da0*/  ISETP.GT.AND P6, PT, R6, 0x79, PT ;  /* 0x000000790600780c */ /* 0x000fc40003fc4270 */
[----:B------:R-:W-:Y:S02]  /*1db0*/  FMNMX.FTZ R4, R83, R4, !PT ;  /* 0x0000000453047209 */ /* 0x000fe40007810000 */
[----:B------:R-:W-:Y:S02]  /*1dc0*/  FSEL R135, R87, -INF , P6 ;  /* 0xff80000057877808 */ /* 0x000fe40003000000 */
[----:B------:R-:W-:Y:S02]  /*1dd0*/  P2R R14, PR, RZ, 0x8 ;  /* 0x00000008ff0e7803 */ /* 0x000fe40000000000 */
[----:B------:R-:W-:Y:S01]  /*1de0*/  FMNMX.FTZ R10, R135, R4, !PT ;  /* 0x00000004870a7209 */ /* 0x000fe20007810000 */
[----:B------:R-:W-:Y:S01]  /*1df0*/  IMAD.U32 R4, RZ, RZ, UR4 ;  /* 0x00000004ff047e24 */ /* 0x000fe2000f8e00ff */
[----:B------:R-:W-:Y:S01]  /*1e00*/  P2R R18, PR, RZ, 0x4 ;  /* 0x00000004ff127803 */ /* 0x000fe20000000000 */
[----:B------:R-:W-:Y:S01]  /*1e10*/  UIADD3 UR4, UR40, 0x16840, URZ ;  /* 0x0001684028047890 */ /* 0x000fe2000fffe03f */
[----:B------:R-:W-:Y:S01]  /*1e20*/  ISETP.GT.AND P2, PT, R6, 0x58, PT ;  /* 0x000000580600780c */ /* 0x000fe20003f44270 */
[----:B------:R-:W0:Y:S01]  /*1e30*/  SHFL.BFLY PT, R5, R10, 0x2, 0x1f ;  /* 0x0c401f000a057f89 */ /* 0x000e2200000e0000 */
[----:B------:R-:W-:Y:S01]  /*1e40*/  P2R R20, PR, RZ, 0x2 ;  /* 0x00000002ff147803 */ /* 0x000fe20000000000 */
[----:B------:R-:W-:Y:S01]  /*1e50*/  UPRMT UR4, UR7, 0x654, UR4 ;  /* 0x0000065407047896 */ /* 0x000fe20008000004 */
[----:B------:R-:W-:-:S02]  /*1e60*/  FSEL R39, R68, -INF , P2 ;  /* 0xff80000044277808 */ /* 0x000fc40001000000 */
[----:B------:R-:W-:Y:S02]  /*1e70*/  ISETP.NE.AND P2, PT, R18, RZ, PT ;  /* 0x000000ff1200720c */ /* 0x000fe40003f45270 */
[----:B------:R-:W-:Y:S02]  /*1e80*/  ISETP.GT.AND P1, PT, R6, 0x59, PT ;  /* 0x000000590600780c */ /* 0x000fe40003f24270 */
[----:B------:R-:W-:Y:S02]  /*1e90*/  P2R R24, PR, RZ, 0x1 ;  /* 0x00000001ff187803 */ /* 0x000fe40000000000 */
[----:B------:R-:W-:Y:S01]  /*1ea0*/  FSEL R69, R69, -INF , P1 ;  /* 0xff80000045457808 */ /* 0x000fe20000800000 */
[----:B------:R-:W-:Y:S01]  /*1eb0*/  SYNCS.ARRIVE.TRANS64.RED.A1T0 RZ, [UR4], RZ ;  /* 0x000000ffffff79a7 */ /* 0x000fe20008100404 */
[----:B------:R-:W-:Y:S01]  /*1ec0*/  ISETP.NE.AND P1, PT, R20, RZ, PT ;  /* 0x000000ff1400720c */ /* 0x000fe20003f25270 */
[----:B------:R-:W-:Y:S01]  /*1ed0*/  UMOV UR4, URZ ;  /* 0x0000003f00047c82 */ /* 0x000fe20008000000 */
[----:B------:R-:W-:-:S02]  /*1ee0*/  ISETP.GT.AND P0, PT, R6, 0x60, PT ;  /* 0x000000600600780c */ /* 0x000fc40003f04270 */
[----:B------:R-:W-:Y:S02]  /*1ef0*/  FSEL R77, R77, -INF , P2 ;  /* 0xff8000004d4d7808 */ /* 0x000fe40001000000 */
[----:B------:R-:W-:Y:S02]  /*1f00*/  FSEL R43, R72, -INF , P0 ;  /* 0xff800000482b7808 */ /* 0x000fe40000000000 */
[----:B------:R-:W-:Y:S02]  /*1f10*/  ISETP.NE.AND P0, PT, R24, RZ, PT ;  /* 0x000000ff1800720c */ /* 0x000fe40003f05270 */
[----:B------:R-:W-:Y:S02]  /*1f20*/  FSEL R81, R81, -INF , P4 ;  /* 0xff80000051517808 */ /* 0x000fe40002000000 */
[----:B0-----:R-:W-:Y:S02]  /*1f30*/  FMNMX.FTZ R12, R10, R5, !PT ;  /* 0x000000050a0c7209 */ /* 0x001fe40007810000 */
[----:B------:R-:W-:-:S02]  /*1f40*/  FMNMX.FTZ R10, R9, R25, !PT ;  /* 0x00000019090a7209 */ /* 0x000fc40007810000 */
[----:B------:R-:W-:Y:S01]  /*1f50*/  FSEL R73, R73, -INF , P0 ;  /* 0xff80000049497808 */ /* 0x000fe20000000000 */
[----:B------:R-:W0:Y:S01]  /*1f60*/  SHFL.BFLY PT, R5, R12, 0x1, 0x1f ;  /* 0x0c201f000c057f89 */ /* 0x000e2200000e0000 */
[----:B------:R-:W-:Y:S02]  /*1f70*/  FMNMX.FTZ R10, R11, R10, !PT ;  /* 0x0000000a0b0a7209 */ /* 0x000fe40007810000 */
[----:B------:R-:W-:Y:S02]  /*1f80*/  FSEL R85, R85, -INF , P6 ;  /* 0xff80000055557808 */ /* 0x000fe40003000000 */
[----:B------:R-:W-:Y:S02]  /*1f90*/  FMNMX.FTZ R10, R29, R10, !PT ;  /* 0x0000000a1d0a7209 */ /* 0x000fe40007810000 */
[----:B------:R-:W-:Y:S02]  /*1fa0*/  ISETP.NE.AND P0, PT, R8, RZ, PT ;  /* 0x000000ff0800720c */ /* 0x000fe40003f05270 */
[----:B------:R-:W-:-:S02]  /*1fb0*/  FMNMX.FTZ R10, R13, R10, !PT ;  /* 0x0000000a0d0a7209 */ /* 0x000fc40007810000 */
[----:B0-----:R-:W-:Y:S02]  /*1fc0*/  FMNMX.FTZ R5, R12, R5, !PT ;  /* 0x000000050c057209 */ /* 0x001fe40007810000 */
[----:B------:R-:W-:Y:S02]  /*1fd0*/  FMNMX.FTZ R12, R33, R10, !PT ;  /* 0x0000000a210c7209 */ /* 0x000fe40007810000 */
[C---:B------:R-:W-:Y:S01]  /*1fe0*/  FSETP.NEU.FTZ.AND P3, PT, R5.reuse, -INF , PT ;  /* 0xff8000000500780b */ /* 0x040fe20003f7d000 */
[----:B------:R-:W-:Y:S01]  /*1ff0*/  FMUL.FTZ R36, R5, R4 ;  /* 0x0000000405247220 */ /* 0x000fe20000410000 */
[----:B------:R-:W-:-:S04]  /*2000*/  FMNMX.FTZ R12, R15, R12, !PT ;  /* 0x0000000c0f0c7209 */ /* 0x000fc80007810000 */
[----:B------:R-:W-:Y:S02]  /*2010*/  FSEL R36, R36, RZ, P3 ;  /* 0x000000ff24247208 */ /* 0x000fe40001800000 */
[----:B------:R-:W-:Y:S02]  /*2020*/  ISETP.NE.AND P3, PT, R14, RZ, PT ;  /* 0x000000ff0e00720c */ /* 0x000fe40003f65270 */
[----:B------:R-:W-:Y:S01]  /*2030*/  FMNMX.FTZ R14, R37, R12, !PT ;  /* 0x0000000c250e7209 */ /* 0x000fe20007810000 */
[-CC-:B------:R-:W-:Y:S01]  /*2040*/  FFMA.FTZ R121, R26, R4.reuse, -R36.reuse ;  /* 0x000000041a797223 */ /* 0x180fe20000010824 */
[-CC-:B------:R-:W-:Y:S01]  /*2050*/  FFMA.FTZ R91, R91, R4.reuse, -R36.reuse ;  /* 0x000000045b5b7223 */ /* 0x180fe20000010824 */
[--C-:B------:R-:W-:Y:S01]  /*2060*/  FFMA.FTZ R87, R95, R4, -R36.reuse ;  /* 0x000000045f577223 */ /* 0x100fe20000010824 */
[----:B------:R-:W-:Y:S01]  /*2070*/  FMNMX.FTZ R14, R17, R14, !PT ;  /* 0x0000000e110e7209 */ /* 0x000fe20007810000 */
[-CC-:B------:R-:W-:Y:S01]  /*2080*/  FFMA.FTZ R97, R97, R4.reuse, -R36.reuse ;  /* 0x0000000461617223 */ /* 0x180fe20000010824 */
[----:B------:R0:W-:Y:S01]  /*2090*/  MUFU.EX2 R10, R91 ;  /* 0x0000005b000a7308 */ /* 0x0001e20000000800 */
[----:B------:R-:W-:Y:S01]  /*20a0*/  FSEL R95, R80, -INF , P3 ;  /* 0xff800000505f7808 */ /* 0x000fe20001800000 */
[--C-:B------:R-:W-:Y:S01]  /*20b0*/  FFMA.FTZ R137, R7, R4, -R36.reuse ;  /* 0x0000000407897223 */ /* 0x100fe20000010824 */
[----:B------:R-:W-:Y:S01]  /*20c0*/  FMNMX.FTZ R14, R41, R14, !PT ;  /* 0x0000000e290e7209 */ /* 0x000fe20007810000 */
[-CC-:B------:R-:W-:Y:S01]  /*20d0*/  FFMA.FTZ R6, R111, R4.reuse, -R36.reuse ;  /* 0x000000046f067223 */ /* 0x180fe20000010824 */
[-CC-:B------:R-:W-:Y:S01]  /*20e0*/  FFMA.FTZ R123, R113, R4.reuse, -R36.reuse ;  /* 0x00000004717b7223 */ /* 0x180fe20000010824 */
[--C-:B------:R-:W-:Y:S01]  /*20f0*/  FFMA.FTZ R8, R109, R4, -R36.reuse ;  /* 0x000000046d087223 */ /* 0x100fe20000010824 */
[----:B------:R-:W-:Y:S01]  /*2100*/  FMNMX.FTZ R14, R19, R14, !PT ;  /* 0x0000000e130e7209 */ /* 0x000fe20007810000 */
[----:B------:R-:W-:Y:S01]  /*2110*/  MUFU.EX2 R121, R121 ;  /* 0x0000007900797308 */ /* 0x000fe20000000800 */
[-CC-:B0-----:R-:W-:Y:S01]  /*2120*/  FFMA.FTZ R91, R93, R4.reuse, -R36.reuse ;  /* 0x000000045d5b7223 */ /* 0x181fe20000010824 */
[----:B------:R-:W-:Y:S01]  /*2130*/  FSEL R93, R76, -INF , P1 ;  /* 0xff8000004c5d7808 */ /* 0x000fe20000800000 */
[--C-:B------:R-:W-:Y:S01]  /*2140*/  FFMA.FTZ R125, R107, R4, -R36.reuse ;  /* 0x000000046b7d7223 */ /* 0x100fe20000010824 */
[----:B------:R-:W-:Y:S01]  /*2150*/  FMNMX.FTZ R18, R45, R14, !PT ;  /* 0x0000000e2d127209 */ /* 0x000fe20007810000 */
[-CC-:B------:R-:W-:Y:S01]  /*2160*/  FFMA.FTZ R105, R105, R4.reuse, -R36.reuse ;  /* 0x0000000469697223 */ /* 0x180fe20000010824 */
[-CC-:B------:R-:W-:Y:S01]  /*2170*/  FFMA.FTZ R103, R103, R4.reuse, -R36.reuse ;  /* 0x0000000467677223 */ /* 0x180fe20000010824 */
[--C-:B------:R-:W-:Y:S01]  /*2180*/  FFMA.FTZ R89, R89, R4, -R36.reuse ;  /* 0x0000000459597223 */ /* 0x100fe20000010824 */
[----:B------:R-:W-:Y:S01]  /*2190*/  FMNMX.FTZ R18, R21, R18, !PT ;  /* 0x0000001215127209 */ /* 0x000fe20007810000 */
[----:B------:R-:W0:Y:S01]  /*21a0*/  MUFU.EX2 R6, R6 ;  /* 0x0000000600067308 */ /* 0x000e220000000800 */
[-CC-:B------:R-:W-:Y:S01]  /*21b0*/  FFMA.FTZ R101, R101, R4.reuse, -R36.reuse ;  /* 0x0000000465657223 */ /* 0x180fe20000010824 */
[--C-:B------:R-:W-:Y:S01]  /*21c0*/  FFMA.FTZ R99, R99, R4, -R36.reuse ;  /* 0x0000000463637223 */ /* 0x100fe20000010824 */
[----:B------:R-:W-:Y:S01]  /*21d0*/  FMNMX.FTZ R18, R49, R18, !PT ;  /* 0x0000001231127209 */ /* 0x000fe20007810000 */
[-CC-:B------:R-:W-:Y:S01]  /*21e0*/  FFMA.FTZ R51, R51, R4.reuse, -R36.reuse ;  /* 0x0000000433337223 */ /* 0x180fe20000010824 */
[-CC-:B------:R-:W-:Y:S01]  /*21f0*/  FFMA.FTZ R55, R55, R4.reuse, -R36.reuse ;  /* 0x0000000437377223 */ /* 0x180fe20000010824 */
[--C-:B------:R-:W-:Y:S01]  /*2200*/  FFMA.FTZ R59, R59, R4, -R36.reuse ;  /* 0x000000043b3b7223 */ /* 0x100fe20000010824 */
[----:B------:R-:W-:Y:S01]  /*2210*/  FMNMX.FTZ R18, R23, R18, !PT ;  /* 0x0000001217127209 */ /* 0x000fe20007810000 */
[----:B------:R-:W-:Y:S01]  /*2220*/  MUFU.EX2 R123, R123 ;  /* 0x0000007b007b7308 */ /* 0x000fe20000000800 */
[-CC-:B------:R-:W-:Y:S01]  /*2230*/  FFMA.FTZ R139, R47, R4.reuse, -R36.reuse ;  /* 0x000000042f8b7223 */ /* 0x180fe20000010824 */
[--C-:B------:R-:W-:Y:S01]  /*2240*/  FFMA.FTZ R141, R115, R4, -R36.reuse ;  /* 0x00000004738d7223 */ /* 0x100fe20000010824 */
[----:B------:R-:W-:Y:S01]  /*2250*/  FMNMX.FTZ R20, R53, R18, !PT ;  /* 0x0000001235147209 */ /* 0x000fe20007810000 */
[-CC-:B------:R-:W-:Y:S01]  /*2260*/  FFMA.FTZ R30, R67, R4.reuse, -R36.reuse ;  /* 0x00000004431e7223 */ /* 0x180fe20000010824 */
[-CC-:B------:R-:W-:Y:S01]  /*2270*/  FFMA.FTZ R143, R117, R4.reuse, -R36.reuse ;  /* 0x00000004758f7223 */ /* 0x180fe20000010824 */
[----:B------:R-:W-:Y:S01]  /*2280*/  FFMA.FTZ R32, R71, R4, -R36 ;  /* 0x0000000447207223 */ /* 0x000fe20000010824 */
[----:B------:R-:W-:Y:S01]  /*2290*/  FMNMX.FTZ R20, R27, R20, !PT ;  /* 0x000000141b147209 */ /* 0x000fe20007810000 */
[----:B------:R-:W-:Y:S01]  /*22a0*/  MUFU.EX2 R8, R8 ;  /* 0x0000000800087308 */ /* 0x000fe20000000800 */
[----:B0-----:R-:W-:Y:S01]  /*22b0*/  FADD.FTZ R44, R121, R6 ;  /* 0x00000006792c7221 */ /* 0x001fe20000010000 */
[--C-:B------:R-:W-:Y:S01]  /*22c0*/  FFMA.FTZ R145, R127, R4, -R36.reuse ;  /* 0x000000047f917223 */ /* 0x100fe20000010824 */
[----:B------:R-:W-:Y:S01]  /*22d0*/  FMNMX.FTZ R20, R57, R20, !PT ;  /* 0x0000001439147209 */ /* 0x000fe20007810000 */
[-CC-:B------:R-:W-:Y:S01]  /*22e0*/  FFMA.FTZ R147, R129, R4.reuse, -R36.reuse ;  /* 0x0000000481937223 */ /* 0x180fe20000010824 */
[----:B------:R-:W-:Y:S01]  /*22f0*/  F2FP.BF16.F32.PACK_AB R121, R6, R121 ;  /* 0x000000790679723e */ /* 0x000fe200000010ff */
[--C-:B------:R-:W-:Y:S01]  /*2300*/  FFMA.FTZ R38, R79, R4, -R36.reuse ;  /* 0x000000044f267223 */ /* 0x100fe20000010824 */
[----:B------:R-:W-:Y:S01]  /*2310*/  FMNMX.FTZ R20, R31, R20, !PT ;  /* 0x000000141f147209 */ /* 0x000fe20007810000 */
[----:B------:R-:W-:Y:S01]  /*2320*/  MUFU.EX2 R125, R125 ;  /* 0x0000007d007d7308 */ /* 0x000fe20000000800 */
[-CC-:B------:R-:W-:Y:S01]  /*2330*/  FFMA.FTZ R149, R131, R4.reuse, -R36.reuse ;  /* 0x0000000483957223 */ /* 0x180fe20000010824 */
[--C-:B------:R-:W-:Y:S01]  /*2340*/  FFMA.FTZ R133, R133, R4, -R36.reuse ;  /* 0x0000000485857223 */ /* 0x100fe20000010824 */
[----:B------:R-:W-:Y:S01]  /*2350*/  FMNMX.FTZ R24, R61, R20, !PT ;  /* 0x000000143d187209 */ /* 0x000fe20007810000 */
[----:B------:R-:W-:Y:S01]  /*2360*/  FFMA.FTZ R151, R83, R4, -R36 ;  /* 0x0000000453977223 */ /* 0x000fe20000010824 */
[--C-:B------:R-:W-:Y:S01]  /*2370*/  IMAD.MOV.U32 R117, RZ, RZ, R119.reuse ;  /* 0x000000ffff757224 */ /* 0x100fe200078e0077 */
[----:B------:R-:W-:Y:S01]  /*2380*/  MOV R115, R119 ;  /* 0x0000007700737202 */ /* 0x000fe20000000f00 */
[--C-:B------:R-:W-:Y:S01]  /*2390*/  IMAD.MOV.U32 R113, RZ, RZ, R119.reuse ;  /* 0x000000ffff717224 */ /* 0x100fe200078e0077 */
[----:B------:R-:W-:Y:S01]  /*23a0*/  FMNMX.FTZ R24, R35, R24, !PT ;  /* 0x0000001823187209 */ /* 0x000fe20007810000 */
[----:B------:R0:W-:Y:S01]  /*23b0*/  MUFU.EX2 R12, R105 ;  /* 0x00000069000c7308 */ /* 0x0001e20000000800 */
[----:B------:R-:W-:-:S02]  /*23c0*/  IMAD.MOV.U32 R111, RZ, RZ, R119 ;  /* 0x000000ffff6f7224 */ /* 0x000fc400078e0077 */
[----:B------:R-:W-:Y:S01]  /*23d0*/  FMNMX.FTZ R24, R65, R24, !PT ;  /* 0x0000001841187209 */ /* 0x000fe20007810000 */
[--C-:B------:R-:W-:Y:S02]  /*23e0*/  IMAD.MOV.U32 R109, RZ, RZ, R119.reuse ;  /* 0x000000ffff6d7224 */ /* 0x100fe400078e0077 */
[----:B------:R-:W-:Y:S01]  /*23f0*/  IMAD.MOV.U32 R107, RZ, RZ, R119 ;  /* 0x000000ffff6b7224 */ /* 0x000fe200078e0077 */
[----:B------:R-:W-:Y:S01]  /*2400*/  FMNMX.FTZ R24, R39, R24, !PT ;  /* 0x0000001827187209 */ /* 0x000fe20007810000 */
[----:B------:R-:W1:Y:S01]  /*2410*/  MUFU.EX2 R87, R87 ;  /* 0x0000005700577308 */ /* 0x000e620000000800 */
[----:B0-----:R-:W-:Y:S02]  /*2420*/  MOV R105, R119 ;  /* 0x0000007700697202 */ /* 0x001fe40000000f00 */
[----:B------:R-:W-:-:S04]  /*2430*/  FMNMX.FTZ R26, R69, R24, !PT ;  /* 0x00000018451a7209 */ /* 0x000fc80007810000 */
[----:B------:R-:W-:Y:S01]  /*2440*/  FMNMX.FTZ R26, R43, R26, !PT ;  /* 0x0000001a2b1a7209 */ /* 0x000fe20007810000 */
[----:B------:R0:W-:Y:S03]  /*2450*/  MUFU.EX2 R24, R97 ;  /* 0x0000006100187308 */ /* 0x0001e60000000800 */
[----:B------:R-:W-:-:S04]  /*2460*/  FMNMX.FTZ R26, R73, R26, !PT ;  /* 0x0000001a491a7209 */ /* 0x000fc80007810000 */
[----:B------:R-:W-:Y:S01]  /*2470*/  FMNMX.FTZ R26, R93, R26, !PT ;  /* 0x0000001a5d1a7209 */ /* 0x000fe20007810000 */
[----:B------:R2:W-:Y:S01]  /*2480*/  MUFU.EX2 R14, R103 ;  /* 0x00000067000e7308 */ /* 0x0005e20000000800 */
[----:B0-----:R-:W-:Y:S02]  /*2490*/  FSEL R97, R84, -INF , P5 ;  /* 0xff80000054617808 */ /* 0x001fe40002800000 */
[----:B------:R-:W-:Y:S02]  /*24a0*/  FMNMX.FTZ R26, R77, R26, !PT ;  /* 0x0000001a4d1a7209 */ /* 0x000fe40007810000 */
[----:B-1----:R-:W-:Y:S02]  /*24b0*/  F2FP.BF16.F32.PACK_AB R127, R87, R12 ;  /* 0x0000000c577f723e */ /* 0x002fe400000010ff */
[----:B------:R-:W-:Y:S01]  /*24c0*/  FMNMX.FTZ R26, R95, R26, !PT ;  /* 0x0000001a5f1a7209 */ /* 0x000fe20007810000 */
[----:B------:R-:W0:Y:S01]  /*24d0*/  MUFU.EX2 R89, R89 ;  /* 0x0000005900597308 */ /* 0x000e220000000800 */
[----:B--2---:R-:W-:-:S02]  /*24e0*/  IMAD.MOV.U32 R103, RZ, RZ, R119 ;  /* 0x000000ffff677224 */ /* 0x004fc400078e0077 */
[----:B------:R-:W-:-:S04]  /*24f0*/  FMNMX.FTZ R28, R81, R26, !PT ;  /* 0x0000001a511c7209 */ /* 0x000fc80007810000 */
[----:B------:R-:W-:Y:S01]  /*2500*/  FMNMX.FTZ R28, R97, R28, !PT ;  /* 0x0000001c611c7209 */ /* 0x000fe20007810000 */
[----:B------:R1:W-:Y:S03]  /*2510*/  MUFU.EX2 R18, R101 ;  /* 0x0000006500127308 */ /* 0x0003e60000000800 */
[----:B------:R-:W-:Y:S01]  /*2520*/  FMNMX.FTZ R7, R85, R28, !PT ;  /* 0x0000001c55077209 */ /* 0x000fe20007810000 */
[----:B------:R-:W-:-:S04]  /*2530*/  FFMA.FTZ R28, R63, R4, -R36 ;  /* 0x000000043f1c7223 */ /* 0x000fc80000010824 */
[----:B------:R-:W2:Y:S01]  /*2540*/  SHFL.BFLY PT, R34, R7, 0x2, 0x1f ;  /* 0x0c401f0007227f89 */ /* 0x000ea200000e0000 */
[----:B------:R-:W3:Y:S01]  /*2550*/  MUFU.EX2 R91, R91 ;  /* 0x0000005b005b7308 */ /* 0x000ee20000000800 */
[----:B0-----:R-:W-:Y:S01]  /*2560*/  F2FP.BF16.F32.PACK_AB R129, R89, R14 ;  /* 0x0000000e5981723e */ /* 0x001fe200000010ff */
[----:B-1----:R-:W-:-:S06]  /*2570*/  IMAD.MOV.U32 R101, RZ, RZ, R119 ;  /* 0x000000ffff657224 */ /* 0x002fcc00078e0077 */
[----:B------:R0:W-:Y:S08]  /*2580*/  MUFU.EX2 R20, R99 ;  /* 0x0000006300147308 */ /* 0x0001f00000000800 */
[----:B------:R-:W-:Y:S01]  /*2590*/  MUFU.EX2 R51, R51 ;  /* 0x0000003300337308 */ /* 0x000fe20000000800 */
[----:B---3--:R-:W-:Y:S01]  /*25a0*/  F2FP.BF16.F32.PACK_AB R131, R91, R18 ;  /* 0x000000125b83723e */ /* 0x008fe200000010ff */
[----:B0-----:R-:W-:Y:S01]  /*25b0*/  IMAD.MOV.U32 R99, RZ, RZ, R119 ;  /* 0x000000ffff637224 */ /* 0x001fe200078e0077 */
[----:B--2---:R-:W-:-:S05]  /*25c0*/  FMNMX.FTZ R40, R7, R34, !PT ;  /* 0x0000002207287209 */ /* 0x004fca0007810000 */
[----:B------:R-:W0:Y:S01]  /*25d0*/  MUFU.EX2 R55, R55 ;  /* 0x0000003700377308 */ /* 0x000e220000000800 */
[-CC-:B------:R-:W-:Y:S01]  /*25e0*/  FFMA.FTZ R34, R75, R4.reuse, -R36.reuse ;  /* 0x000000044b227223 */ /* 0x180fe20000010824 */
[----:B------:R-:W-:Y:S01]  /*25f0*/  FFMA.FTZ R36, R135, R4, -R36 ;  /* 0x0000000487247223 */ /* 0x000fe20000010824 */
[----:B------:R-:W1:Y:S05]  /*2600*/  SHFL.BFLY PT, R7, R40, 0x1, 0x1f ;  /* 0x0c201f0028077f89 */ /* 0x000e6a00000e0000 */
[----:B------:R-:W-:Y:S08]  /*2610*/  MUFU.EX2 R137, R137 ;  /* 0x0000008900897308 */ /* 0x000ff00000000800 */
[----:B------:R-:W-:Y:S01]  /*2620*/  MUFU.EX2 R26, R59 ;  /* 0x0000003b001a7308 */ /* 0x000fe20000000800 */
[----:B0-----:R-:W-:-:S07]  /*2630*/  F2FP.BF16.F32.PACK_AB R135, R55, R24 ;  /* 0x000000183787723e */ /* 0x001fce00000010ff */
[----:B------:R-:W-:Y:S01]  /*2640*/  MUFU.EX2 R139, R139 ;  /* 0x0000008b008b7308 */ /* 0x000fe20000000800 */
[----:B-1----:R-:W-:-:S04]  /*2650*/  FMNMX.FTZ R7, R40, R7, !PT ;  /* 0x0000000728077209 */ /* 0x002fc80007810000 */
[C---:B------:R-:W-:Y:S01]  /*2660*/  FSETP.NEU.FTZ.AND P1, PT, R7.reuse, -INF , PT ;  /* 0xff8000000700780b */ /* 0x040fe20003f3d000 */
[----:B------:R-:W-:Y:S02]  /*2670*/  FMUL.FTZ R42, R7, R4 ;  /* 0x00000004072a7220 */ /* 0x000fe40000410000 */
[----:B------:R-:W-:Y:S03]  /*2680*/  MUFU.EX2 R28, R28 ;  /* 0x0000001c001c7308 */ /* 0x000fe60000000800 */
[----:B------:R-:W-:Y:S02]  /*2690*/  FSEL R42, R42, RZ, P1 ;  /* 0x000000ff2a2a7208 */ /* 0x000fe40000800000 */
[----:B------:R-:W-:-:S03]  /*26a0*/  PLOP3.LUT P1, PT, PT, PT, UP0, 0x80, 0x0 ;  /* 0x000000000000781c */ /* 0x000fc60003f2f008 */
[----:B------:R-:W-:Y:S01]  /*26b0*/  MUFU.EX2 R141, R141 ;  /* 0x0000008d008d7308 */ /* 0x000fe20000000800 */
[-CC-:B------:R-:W-:Y:S01]  /*26c0*/  FFMA.FTZ R120, R9, R4.reuse, -R42.reuse ;  /* 0x0000000409787223 */ /* 0x180fe2000001082a */
[-CC-:B------:R-:W-:Y:S01]  /*26d0*/  FFMA.FTZ R9, R25, R4.reuse, -R42.reuse ;  /* 0x0000000419097223 */ /* 0x180fe2000001082a */
[-C--:B------:R-:W-:Y:S01]  /*26e0*/  FFMA.FTZ R122, R11, R4.reuse, -R42 ;  /* 0x000000040b7a7223 */ /* 0x080fe2000001082a */
[----:B------:R-:W-:Y:S01]  /*26f0*/  FADD.FTZ R11, R123, R44 ;  /* 0x0000002c7b0b7221 */ /* 0x000fe20000010000 */
[-CC-:B------:R-:W-:Y:S01]  /*2700*/  FFMA.FTZ R25, R29, R4.reuse, -R42.reuse ;  /* 0x000000041d197223 */ /* 0x180fe2000001082a */
[-CC-:B------:R-:W-:Y:S01]  /*2710*/  FFMA.FTZ R124, R13, R4.reuse, -R42.reuse ;  /* 0x000000040d7c7223 */ /* 0x180fe2000001082a */
[-CC-:B------:R-:W-:Y:S01]  /*2720*/  FFMA.FTZ R13, R33, R4.reuse, -R42.reuse ;  /* 0x00000004210d7223 */ /* 0x180fe2000001082a */
[----:B------:R-:W-:Y:S01]  /*2730*/  MUFU.EX2 R120, R120 ;  /* 0x0000007800787308 */ /* 0x000fe20000000800 */
[----:B------:R-:W-:Y:S01]  /*2740*/  FADD.FTZ R44, R8, R11 ;  /* 0x0000000b082c7221 */ /* 0x000fe20000010000 */
[-CC-:B------:R-:W-:Y:S01]  /*2750*/  FFMA.FTZ R126, R15, R4.reuse, -R42.reuse ;  /* 0x000000040f7e7223 */ /* 0x180fe2000001082a */
[-CC-:B------:R-:W-:Y:S01]  /*2760*/  FFMA.FTZ R15, R37, R4.reuse, -R42.reuse ;  /* 0x00000004250f7223 */ /* 0x180fe2000001082a */
[-C--:B------:R-:W-:Y:S01]  /*2770*/  FFMA.FTZ R138, R31, R4.reuse, -R42 ;  /* 0x000000041f8a7223 */ /* 0x080fe2000001082a */
[----:B------:R-:W-:Y:S01]  /*2780*/  FADD.FTZ R11, R125, R44 ;  /* 0x0000002c7d0b7221 */ /* 0x000fe20000010000 */
[-CC-:B------:R-:W-:Y:S01]  /*2790*/  FFMA.FTZ R128, R17, R4.reuse, -R42.reuse ;  /* 0x0000000411807223 */ /* 0x180fe2000001082a */
[-CC-:B------:R-:W-:Y:S01]  /*27a0*/  FFMA.FTZ R17, R41, R4.reuse, -R42.reuse ;  /* 0x0000000429117223 */ /* 0x180fe2000001082a */
[----:B------:R-:W0:Y:S01]  /*27b0*/  MUFU.EX2 R9, R9 ;  /* 0x0000000900097308 */ /* 0x000e220000000800 */
[----:B------:R-:W-:Y:S01]  /*27c0*/  FADD.FTZ R11, R10, R11 ;  /* 0x0000000b0a0b7221 */ /* 0x000fe20000010000 */
[-CC-:B------:R-:W-:Y:S01]  /*27d0*/  FFMA.FTZ R130, R19, R4.reuse, -R42.reuse ;  /* 0x0000000413827223 */ /* 0x180fe2000001082a */
[-CC-:B------:R-:W-:Y:S01]  /*27e0*/  FFMA.FTZ R19, R45, R4.reuse, -R42.reuse ;  /* 0x000000042d137223 */ /* 0x180fe2000001082a */
[-CC-:B------:R-:W-:Y:S01]  /*27f0*/  FFMA.FTZ R132, R21, R4.reuse, -R42.reuse ;  /* 0x0000000415847223 */ /* 0x180fe2000001082a */
[----:B------:R-:W-:Y:S01]  /*2800*/  FADD.FTZ R44, R12, R11 ;  /* 0x0000000b0c2c7221 */ /* 0x000fe20000010000 */
[-CC-:B------:R-:W-:Y:S01]  /*2810*/  FFMA.FTZ R21, R49, R4.reuse, -R42.reuse ;  /* 0x0000000431157223 */ /* 0x180fe2000001082a */
[-C--:B------:R-:W-:Y:S01]  /*2820*/  FFMA.FTZ R134, R23, R4.reuse, -R42 ;  /* 0x0000000417867223 */ /* 0x080fe2000001082a */
[----:B------:R-:W1:Y:S01]  /*2830*/  MUFU.EX2 R122, R122 ;  /* 0x0000007a007a7308 */ /* 0x000e620000000800 */
[----:B------:R-:W-:Y:S01]  /*2840*/  FADD.FTZ R31, R87, R44 ;  /* 0x0000002c571f7221 */ /* 0x000fe20000010000 */
[-CC-:B------:R-:W-:Y:S01]  /*2850*/  FFMA.FTZ R23, R53, R4.reuse, -R42.reuse ;  /* 0x0000000435177223 */ /* 0x180fe2000001082a */
[-CC-:B------:R-:W-:Y:S01]  /*2860*/  FFMA.FTZ R136, R27, R4.reuse, -R42.reuse ;  /* 0x000000041b887223 */ /* 0x180fe2000001082a */
[-CC-:B------:R-:W-:Y:S01]  /*2870*/  FFMA.FTZ R27, R57, R4.reuse, -R42.reuse ;  /* 0x00000004391b7223 */ /* 0x180fe2000001082a */
[----:B------:R-:W-:Y:S01]  /*2880*/  FADD.FTZ R46, R14, R31 ;  /* 0x0000001f0e2e7221 */ /* 0x000fe20000010000 */
[-CC-:B------:R-:W-:Y:S01]  /*2890*/  FFMA.FTZ R29, R61, R4.reuse, -R42.reuse ;  /* 0x000000043d1d7223 */ /* 0x180fe2000001082a */
[-C--:B------:R-:W-:Y:S01]  /*28a0*/  FFMA.FTZ R140, R35, R4.reuse, -R42 ;  /* 0x00000004238c7223 */ /* 0x080fe2000001082a */
[----:B------:R-:W2:Y:S01]  /*28b0*/  MUFU.EX2 R25, R25 ;  /* 0x0000001900197308 */ /* 0x000ea20000000800 */
[----:B0-----:R-:W-:Y:S01]  /*28c0*/  FADD.FTZ R11, R120, R9 ;  /* 0x00000009780b7221 */ /* 0x001fe20000010000 */
[----:B------:R-:W-:Y:S01]  /*28d0*/  FADD.FTZ R31, R89, R46 ;  /* 0x0000002e591f7221 */ /* 0x000fe20000010000 */
[-CC-:B------:R-:W-:Y:S01]  /*28e0*/  FFMA.FTZ R142, R39, R4.reuse, -R42.reuse ;  /* 0x00000004278e7223 */ /* 0x180fe2000001082a */
[-CC-:B------:R-:W-:Y:S01]  /*28f0*/  FFMA.FTZ R69, R69, R4.reuse, -R42.reuse ;  /* 0x0000000445457223 */ /* 0x180fe2000001082a */
[----:B------:R-:W-:Y:S01]  /*2900*/  F2FP.BF16.F32.PACK_AB R123, R8, R123 ;  /* 0x0000007b087b723e */ /* 0x000fe200000010ff */
[----:B------:R-:W-:Y:S01]  /*2910*/  FADD.FTZ R46, R18, R31 ;  /* 0x0000001f122e7221 */ /* 0x000fe20000010000 */
[-C--:B------:R-:W-:Y:S01]  /*2920*/  FFMA.FTZ R31, R65, R4.reuse, -R42 ;  /* 0x00000004411f7223 */ /* 0x080fe2000001082a */
[----:B------:R-:W0:Y:S01]  /*2930*/  MUFU.EX2 R124, R124 ;  /* 0x0000007c007c7308 */ /* 0x000e220000000800 */
[----:B-1----:R-:W-:Y:S01]  /*2940*/  FADD.FTZ R44, R122, R11 ;  /* 0x0000000b7a2c7221 */ /* 0x002fe20000010000 */
[----:B------:R-:W-:Y:S01]  /*2950*/  FADD.FTZ R33, R91, R46 ;  /* 0x0000002e5b217221 */ /* 0x000fe20000010000 */
[-CC-:B------:R-:W-:Y:S01]  /*2960*/  FFMA.FTZ R43, R43, R4.reuse, -R42.reuse ;  /* 0x000000042b2b7223 */ /* 0x180fe2000001082a */
[-CC-:B------:R-:W-:Y:S01]  /*2970*/  FFMA.FTZ R73, R73, R4.reuse, -R42.reuse ;  /* 0x0000000449497223 */ /* 0x180fe2000001082a */
[-CC-:B------:R-:W-:Y:S01]  /*2980*/  FFMA.FTZ R93, R93, R4.reuse, -R42.reuse ;  /* 0x000000045d5d7223 */ /* 0x180fe2000001082a */
[----:B------:R-:W-:Y:S01]  /*2990*/  FADD.FTZ R46, R20, R33 ;  /* 0x00000021142e7221 */ /* 0x000fe20000010000 */
[-C--:B------:R-:W-:Y:S01]  /*29a0*/  FFMA.FTZ R77, R77, R4.reuse, -R42 ;  /* 0x000000044d4d7223 */ /* 0x080fe2000001082a */
[----:B------:R-:W1:Y:S01]  /*29b0*/  MUFU.EX2 R13, R13 ;  /* 0x0000000d000d7308 */ /* 0x000e620000000800 */
[----:B--2---:R-:W-:Y:S01]  /*29c0*/  FADD.FTZ R11, R25, R44 ;  /* 0x0000002c190b7221 */ /* 0x004fe20000010000 */
[----:B------:R-:W-:Y:S01]  /*29d0*/  FADD.FTZ R33, R51, R46 ;  /* 0x0000002e33217221 */ /* 0x000fe20000010000 */
[-CC-:B------:R-:W-:Y:S01]  /*29e0*/  FFMA.FTZ R95, R95, R4.reuse, -R42.reuse ;  /* 0x000000045f5f7223 */ /* 0x180fe2000001082a */
[-CC-:B------:R-:W-:Y:S01]  /*29f0*/  FFMA.FTZ R81, R81, R4.reuse, -R42.reuse ;  /* 0x0000000451517223 */ /* 0x180fe2000001082a */
[-CC-:B------:R-:W-:Y:S01]  /*2a00*/  FFMA.FTZ R97, R97, R4.reuse, -R42.reuse ;  /* 0x0000000461617223 */ /* 0x180fe2000001082a */
[----:B------:R-:W-:Y:S01]  /*2a10*/  FADD.FTZ R46, R24, R33 ;  /* 0x00000021182e7221 */ /* 0x000fe20000010000 */
[----:B------:R-:W-:Y:S01]  /*2a20*/  FFMA.FTZ R42, R85, R4, -R42 ;  /* 0x00000004552a7223 */ /* 0x000fe2000001082a */
[----:B------:R-:W2:Y:S01]  /*2a30*/  MUFU.EX2 R126, R126 ;  /* 0x0000007e007e7308 */ /* 0x000ea20000000800 */
[----:B0-----:R-:W-:Y:S01]  /*2a40*/  FADD.FTZ R44, R124, R11 ;  /* 0x0000000b7c2c7221 */ /* 0x001fe20000010000 */
[----:B------:R-:W-:Y:S01]  /*2a50*/  FADD.FTZ R46, R55, R46 ;  /* 0x0000002e372e7221 */ /* 0x000fe20000010000 */
[----:B------:R-:W-:Y:S01]  /*2a60*/  F2FP.BF16.F32.PACK_AB R120, R9, R120 ;  /* 0x000000780978723e */ /* 0x000fe200000010ff */
[----:B------:R-:W-:Y:S01]  /*2a70*/  IMAD.MOV.U32 R91, RZ, RZ, R119 ;  /* 0x000000ffff5b7224 */ /* 0x000fe200078e0077 */
[----:B------:R-:W-:Y:S01]  /*2a80*/  F2FP.BF16.F32.PACK_AB R125, R10, R125 ;  /* 0x0000007d0a7d723e */ /* 0x000fe200000010ff */
[----:B------:R-:W-:Y:S01]  /*2a90*/  FADD.FTZ R33, R137, R46 ;  /* 0x0000002e89217221 */ /* 0x000fe20000010000 */
[C---:B------:R-:W-:Y:S01]  /*2aa0*/  F2FP.BF16.F32.PACK_AB R137, R26.reuse, R137 ;  /* 0x000000891a89723e */ /* 0x040fe200000010ff */
[----:B------:R-:W0:Y:S01]  /*2ab0*/  MUFU.EX2 R15, R15 ;  /* 0x0000000f000f7308 */ /* 0x000e220000000800 */
[----:B-1----:R-:W-:Y:S01]  /*2ac0*/  FADD.FTZ R11, R13, R44 ;  /* 0x0000002c0d0b7221 */ /* 0x002fe20000010000 */
[----:B------:R-:W-:Y:S01]  /*2ad0*/  FADD.FTZ R46, R26, R33 ;  /* 0x000000211a2e7221 */ /* 0x000fe20000010000 */
[----:B------:R-:W-:Y:S01]  /*2ae0*/  F2FP.BF16.F32.PACK_AB R122, R25, R122 ;  /* 0x0000007a197a723e */ /* 0x000fe200000010ff */
[----:B------:R-:W-:Y:S01]  /*2af0*/  IMAD.MOV.U32 R89, RZ, RZ, R119 ;  /* 0x000000ffff597224 */ /* 0x000fe200078e0077 */
[----:B------:R-:W-:Y:S01]  /*2b00*/  F2FP.BF16.F32.PACK_AB R124, R13, R124 ;  /* 0x0000007c0d7c723e */ /* 0x000fe200000010ff */
[----:B------:R-:W-:Y:S01]  /*2b10*/  FADD.FTZ R33, R139, R46 ;  /* 0x0000002e8b217221 */ /* 0x000fe20000010000 */
[----:B------:R-:W-:Y:S01]  /*2b20*/  F2FP.BF16.F32.PACK_AB R139, R28, R139 ;  /* 0x0000008b1c8b723e */ /* 0x000fe200000010ff */
[----:B------:R-:W1:Y:S01]  /*2b30*/  MUFU.EX2 R128, R128 ;  /* 0x0000008000807308 */ /* 0x000e620000000800 */
[----:B--2---:R-:W-:Y:S01]  /*2b40*/  FADD.FTZ R44, R126, R11 ;  /* 0x0000000b7e2c7221 */ /* 0x004fe20000010000 */
[----:B------:R-:W-:-:S04]  /*2b50*/  FADD.FTZ R46, R28, R33 ;  /* 0x000000211c2e7221 */ /* 0x000fc80000010000 */
[----:B------:R-:W-:Y:S02]  /*2b60*/  FADD.FTZ R33, R141, R46 ;  /* 0x0000002e8d217221 */ /* 0x000fe40000010000 */
[----:B------:R-:W2:Y:S01]  /*2b70*/  MUFU.EX2 R17, R17 ;  /* 0x0000001100117308 */ /* 0x000ea20000000800 */
[C---:B0-----:R-:W-:Y:S01]  /*2b80*/  FADD.FTZ R11, R15.reuse, R44 ;  /* 0x0000002c0f0b7221 */ /* 0x041fe20000010000 */
[----:B------:R-:W-:-:S06]  /*2b90*/  F2FP.BF16.F32.PACK_AB R126, R15, R126 ;  /* 0x0000007e0f7e723e */ /* 0x000fcc00000010ff */
[----:B------:R-:W0:Y:S01]  /*2ba0*/  MUFU.EX2 R130, R130 ;  /* 0x0000008200827308 */ /* 0x000e220000000800 */
[----:B-1----:R-:W-:-:S07]  /*2bb0*/  FADD.FTZ R44, R128, R11 ;  /* 0x0000000b802c7221 */ /* 0x002fce0000010000 */
[----:B------:R-:W1:Y:S01]  /*2bc0*/  MUFU.EX2 R19, R19 ;  /* 0x0000001300137308 */ /* 0x000e620000000800 */
[C---:B--2---:R-:W-:Y:S01]  /*2bd0*/  FADD.FTZ R11, R17.reuse, R44 ;  /* 0x0000002c110b7221 */ /* 0x044fe20000010000 */
[----:B------:R-:W-:-:S06]  /*2be0*/  F2FP.BF16.F32.PACK_AB R128, R17, R128 ;  /* 0x000000801180723e */ /* 0x000fcc00000010ff */
[----:B------:R-:W2:Y:S01]  /*2bf0*/  MUFU.EX2 R132, R132 ;  /* 0x0000008400847308 */ /* 0x000ea20000000800 */
[----:B0-----:R-:W-:-:S07]  /*2c00*/  FADD.FTZ R44, R130, R11 ;  /* 0x0000000b822c7221 */ /* 0x001fce0000010000 */
[----:B------:R-:W0:Y:S01]  /*2c10*/  MUFU.EX2 R21, R21 ;  /* 0x0000001500157308 */ /* 0x000e220000000800 */
[C---:B-1----:R-:W-:Y:S01]  /*2c20*/  FADD.FTZ R11, R19.reuse, R44 ;  /* 0x0000002c130b7221 */ /* 0x042fe20000010000 */
[----:B------:R-:W-:-:S06]  /*2c30*/  F2FP.BF16.F32.PACK_AB R130, R19, R130 ;  /* 0x000000821382723e */ /* 0x000fcc00000010ff */
[----:B------:R-:W1:Y:S01]  /*2c40*/  MUFU.EX2 R134, R134 ;  /* 0x0000008600867308 */ /* 0x000e620000000800 */
[----:B--2---:R-:W-:-:S07]  /*2c50*/  FADD.FTZ R44, R132, R11 ;  /* 0x0000000b842c7221 */ /* 0x004fce0000010000 */
        /* <DEDUP_REMOVED lines=9> */
[C---:B0-----:R-:W-:Y:S01]  /*2cf0*/  FADD.FTZ R44, R30.reuse, R33 ;  /* 0x000000211e2c7221 */ /* 0x041fe20000010000 */
[----:B------:R-:W-:-:S06]  /*2d00*/  F2FP.BF16.F32.PACK_AB R141, R30, R141 ;  /* 0x0000008d1e8d723e */ /* 0x000fcc00000010ff */
[----:B------:R-:W0:Y:S01]  /*2d10*/  MUFU.EX2 R27, R27 ;  /* 0x0000001b001b7308 */ /* 0x000e220000000800 */
[----:B-1----:R-:W-:-:S07]  /*2d20*/  FADD.FTZ R6, R136, R11 ;  /* 0x0000000b88067221 */ /* 0x002fce0000010000 */
[----:B------:R-:W1:Y:S01]  /*2d30*/  MUFU.EX2 R32, R32 ;  /* 0x0000002000207308 */ /* 0x000e620000000800 */
[----:B--2---:R-:W-:-:S07]  /*2d40*/  FADD.FTZ R33, R143, R44 ;  /* 0x0000002c8f217221 */ /* 0x004fce0000010000 */
[----:B------:R-:W2:Y:S01]  /*2d50*/  MUFU.EX2 R138, R138 ;  /* 0x0000008a008a7308 */ /* 0x000ea20000000800 */
[C---:B0-----:R-:W-:Y:S01]  /*2d60*/  FADD.FTZ R11, R27.reuse, R6 ;  /* 0x000000061b0b7221 */ /* 0x041fe20000010000 */
[----:B------:R-:W-:-:S06]  /*2d70*/  F2FP.BF16.F32.PACK_AB R136, R27, R136 ;  /* 0x000000881b88723e */ /* 0x000fcc00000010ff */
[----:B------:R-:W0:Y:S01]  /*2d80*/  MUFU.EX2 R145, R145 ;  /* 0x0000009100917308 */ /* 0x000e220000000800 */
[C---:B-1----:R-:W-:Y:S01]  /*2d90*/  FADD.FTZ R8, R32.reuse, R33 ;  /* 0x0000002120087221 */ /* 0x042fe20000010000 */
[----:B------:R-:W-:-:S06]  /*2da0*/  F2FP.BF16.F32.PACK_AB R143, R32, R143 ;  /* 0x0000008f208f723e */ /* 0x000fcc00000010ff */
[----:B------:R-:W1:Y:S01]  /*2db0*/  MUFU.EX2 R29, R29 ;  /* 0x0000001d001d7308 */ /* 0x000e620000000800 */
[----:B--2---:R-:W-:-:S07]  /*2dc0*/  FADD.FTZ R6, R138, R11 ;  /* 0x0000000b8a067221 */ /* 0x004fce0000010000 */
[----:B------:R-:W2:Y:S01]  /*2dd0*/  MUFU.EX2 R34, R34 ;  /* 0x0000002200227308 */ /* 0x000ea20000000800 */
[----:B0-----:R-:W-:-:S07]  /*2de0*/  FADD.FTZ R33, R145, R8 ;  /* 0x0000000891217221 */ /* 0x001fce0000010000 */
[----:B------:R-:W0:Y:S01]  /*2df0*/  MUFU.EX2 R140, R140 ;  /* 0x0000008c008c7308 */ /* 0x000e220000000800 */
[C---:B-1----:R-:W-:Y:S01]  /*2e00*/  FADD.FTZ R11, R29.reuse, R6 ;  /* 0x000000061d0b7221 */ /* 0x042fe20000010000 */
[----:B------:R-:W-:-:S06]  /*2e10*/  F2FP.BF16.F32.PACK_AB R138, R29, R138 ;  /* 0x0000008a1d8a723e */ /* 0x000fcc00000010ff */
[----:B------:R-:W1:Y:S01]  /*2e20*/  MUFU.EX2 R147, R147 ;  /* 0x0000009300937308 */ /* 0x000e620000000800 */
[C---:B--2---:R-:W-:Y:S01]  /*2e30*/  FADD.FTZ R8, R34.reuse, R33 ;  /* 0x0000002122087221 */ /* 0x044fe20000010000 */
[----:B------:R-:W-:-:S06]  /*2e40*/  F2FP.BF16.F32.PACK_AB R145, R34, R145 ;  /* 0x000000912291723e */ /* 0x000fcc00000010ff */
[----:B------:R-:W2:Y:S01]  /*2e50*/  MUFU.EX2 R31, R31 ;  /* 0x0000001f001f7308 */ /* 0x000ea20000000800 */
[----:B0-----:R-:W-:-:S07]  /*2e60*/  FADD.FTZ R6, R140, R11 ;  /* 0x0000000b8c067221 */ /* 0x001fce0000010000 */
        /* <DEDUP_REMOVED lines=10> */
[----:B------:R1:W3:Y:S01]  /*2f10*/  MUFU.EX2 R40, R133 ;  /* 0x0000008500287308 */ /* 0x0002e20000000800 */
[----:B--2---:R-:W-:-:S07]  /*2f20*/  FADD.FTZ R11, R149, R8 ;  /* 0x00000008950b7221 */ /* 0x004fce0000010000 */
[----:B------:R-:W2:Y:S01]  /*2f30*/  MUFU.EX2 R43, R43 ;  /* 0x0000002b002b7308 */ /* 0x000ea20000000800 */
[----:B0-----:R-:W-:Y:S01]  /*2f40*/  FADD.FTZ R6, R69, R6 ;  /* 0x0000000645067221 */ /* 0x001fe20000010000 */
[----:B-1----:R-:W-:Y:S02]  /*2f50*/  F2FP.BF16.F32.PACK_AB R133, R51, R20 ;  /* 0x000000143385723e */ /* 0x002fe400000010ff */
[----:B------:R-:W-:-:S04]  /*2f60*/  F2FP.BF16.F32.PACK_AB R142, R69, R142 ;  /* 0x0000008e458e723e */ /* 0x000fc800000010ff */
[----:B------:R-:W0:Y:S01]  /*2f70*/  MUFU.EX2 R144, R73 ;  /* 0x0000004900907308 */ /* 0x000e220000000800 */
[C---:B---3--:R-:W-:Y:S01]  /*2f80*/  FADD.FTZ R8, R40.reuse, R11 ;  /* 0x0000000b28087221 */ /* 0x048fe20000010000 */
        /* <DEDUP_REMOVED lines=10> */
[----:B------:R-:W-:Y:S01]  /*3030*/  F2FP.BF16.F32.PACK_AB R146, R146, R93 ;  /* 0x0000005d9292723e */ /* 0x000fe200000010ff */
[----:B------:R-:W-:-:S05]  /*3040*/  IMAD.MOV.U32 R93, RZ, RZ, R119 ;  /* 0x000000ffff5d7224 */ /* 0x000fca00078e0077 */
[----:B------:R-:W2:Y:S01]  /*3050*/  MUFU.EX2 R151, R151 ;  /* 0x0000009700977308 */ /* 0x000ea20000000800 */
[----:B0-----:R-:W-:-:S07]  /*3060*/  FADD.FTZ R9, R95, R6 ;  /* 0x000000065f097221 */ /* 0x001fce0000010000 */
[----:B------:R-:W0:Y:S01]  /*3070*/  MUFU.EX2 R97, R97 ;  /* 0x0000006100617308 */ /* 0x000e220000000800 */
[C---:B-1----:R-:W-:Y:S01]  /*3080*/  FADD.FTZ R6, R148.reuse, R9 ;  /* 0x0000000994067221 */ /* 0x042fe20000010000 */
[----:B------:R-:W-:Y:S02]  /*3090*/  F2FP.BF16.F32.PACK_AB R148, R148, R95 ;  /* 0x0000005f9494723e */ /* 0x000fe400000010ff */
[----:B------:R-:W-:-:S04]  /*30a0*/  MOV R95, R119 ;  /* 0x00000077005f7202 */ /* 0x000fc80000000f00 */
[----:B------:R-:W1:Y:S01]  /*30b0*/  MUFU.EX2 R42, R42 ;  /* 0x0000002a002a7308 */ /* 0x000e620000000800 */
[----:B--2---:R-:W-:-:S07]  /*30c0*/  FADD.FTZ R33, R151, R8 ;  /* 0x0000000897217221 */ /* 0x004fce0000010000 */
[----:B------:R-:W2:Y:S01]  /*30d0*/  MUFU.EX2 R36, R36 ;  /* 0x0000002400247308 */ /* 0x000ea20000000800 */
[----:B0-----:R-:W-:Y:S01]  /*30e0*/  FADD.FTZ R9, R97, R6 ;  /* 0x0000000661097221 */ /* 0x001fe20000010000 */
[----:B-1----:R-:W-:-:S03]  /*30f0*/  F2FP.BF16.F32.PACK_AB R150, R42, R97 ;  /* 0x000000612a96723e */ /* 0x002fc600000010ff */
[----:B------:R-:W-:Y:S01]  /*3100*/  FADD.FTZ R9, R42, R9 ;  /* 0x000000092a097221 */ /* 0x000fe20000010000 */
[----:B------:R-:W-:Y:S02]  /*3110*/  IMAD.MOV.U32 R97, RZ, RZ, R119 ;  /* 0x000000ffff617224 */ /* 0x000fe400078e0077 */
[C---:B--2---:R-:W-:Y:S01]  /*3120*/  FADD.FTZ R11, R36.reuse, R33 ;  /* 0x00000021240b7221 */ /* 0x044fe20000010000 */
[----:B------:R-:W-:Y:S01]  /*3130*/  F2FP.BF16.F32.PACK_AB R151, R36, R151 ;  /* 0x000000972497723e */ /* 0x000fe200000010ff */
[----:B------:R-:W-:Y:S06]  /*3140*/  @!P1 BRA `(.L_x_18) ;  /* 0x0000001c009c9947 */ /* 0x000fec0003800000 */
[----:B------:R-:W-:Y:S01]  /*3150*/  IMAD.MOV.U32 R8, RZ, RZ, R5 ;  /* 0x000000ffff087224 */ /* 0x000fe200078e0005 */
[----:B------:R-:W-:Y:S01]  /*3160*/  CS2R R118, SRZ ;  /* 0x0000000000767805 */ /* 0x000fe2000001ff00 */
[----:B------:R-:W-:Y:S01]  /*3170*/  IMAD.MOV.U32 R6, RZ, RZ, R7 ;  /* 0x000000ffff067224 */ /* 0x000fe200078e0007 */
[----:B------:R-:W-:Y:S02]  /*3180*/  CS2R R116, SRZ ;  /* 0x0000000000747805 */ /* 0x000fe4000001ff00 */
[----:B------:R-:W-:Y:S02]  /*3190*/  CS2R R114, SRZ ;  /* 0x0000000000727805 */ /* 0x000fe4000001ff00 */
        /* <DEDUP_REMOVED lines=12> */
[----:B------:R-:W-:Y:S01]  /*3260*/  CS2R R88, SRZ ;  /* 0x0000000000587805 */ /* 0x000fe2000001ff00 */
[----:B------:R-:W-:Y:S01]  /*3270*/  UMOV UR6, URZ ;  /* 0x0000003f00067c82 */ /* 0x000fe20008000000 */
[----:B------:R-:W-:-:S05]  /*3280*/  UMOV UR5, URZ ;  /* 0x0000003f00057c82 */ /* 0x000fca0008000000 */
.L_x_29:
[----:B------:R-:W-:Y:S01]  /*3290*/  ISETP.NE.AND P2, PT, RZ, UR44, PT ;  /* 0x0000002cff007c0c */ /* 0x000fe2000bf45270 */
[----:B------:R-:W-:-:S04]  /*32a0*/  UISETP.NE.AND UP0, UPT, UR5, 0x1, UPT ;  /* 0x000000010500788c */ /* 0x000fc8000bf05270 */
[----:B------:R-:W-:-:S04]  /*32b0*/  USEL UR4, URZ, 0x1, UP0 ;  /* 0x000000013f047887 */ /* 0x000fc80008000000 */
[----:B------:R-:W-:-:S04]  /*32c0*/  ULOP3.LUT UR4, UR6, UR4, URZ, 0x3c, !UPT ;  /* 0x0000000406047292 */ /* 0x000fc8000f8e3c3f */
[----:B------:R-:W-:Y:S08]  /*32d0*/  @P2 BRA `(.L_x_19) ;  /* 0x0000000000382947 */ /* 0x000ff00003800000 */
[----:B------:R-:W-:Y:S05]  /*32e0*/  @!P0 BRA `(.L_x_20) ;  /* 0x0000000000048947 */ /* 0x000fea0003800000 */
[----:B------:R-:W-:Y:S01]  /*32f0*/  BPT.TRAP 0x1 ;  /* 0x000000040000795c */ /* 0x000fe20000300000 */
.L_x_20:
[----:B------:R-:W-:Y:S01]  /*3300*/  UIADD3 UR10, UR5, 0x1, URZ ;  /* 0x00000001050a7890 */ /* 0x000fe2000fffe03f */
[----:B------:R-:W-:-:S03]  /*3310*/  MOV R0, UR4 ;  /* 0x0000000400007c02 */ /* 0x000fc60008000f00 */
[----:B------:R-:W-:Y:S01]  /*3320*/  UISETP.NE.AND UP0, UPT, UR10, 0x2, UPT ;  /* 0x000000020a00788c */ /* 0x000fe2000bf05270 */
[----:B------:R-:W-:-:S03]  /*3330*/  SHF.L.U32 R0, R0, 0x1f, RZ ;  /* 0x0000001f00007819 */ /* 0x000fc600000006ff */
[----:B------:R-:W-:-:S04]  /*3340*/  USEL UR10, UR10, URZ, UP0 ;  /* 0x0000003f0a0a7287 */ /* 0x000fc80008000000 */
[----:B------:R-:W-:-:S09]  /*3350*/  ULEA UR10, UR10, UR40, 0x3 ;  /* 0x000000280a0a7291 */ /* 0x000fd2000f8e183f */
[----:B------:R0:W1:Y:S01]  /*3360*/  SYNCS.PHASECHK.TRANS64.TRYWAIT P1, [UR10+0x16830], R0 ;  /* 0x01683000ff0075a7 */ /* 0x000062000802014a */
[----:B------:R-:W-:Y:S05]  /*3370*/  @!P0 BRA `(.L_x_21) ;  /* 0x0000000000048947 */ /* 0x000fea0003800000 */
[----:B------:R-:W-:Y:S01]  /*3380*/  BPT.TRAP 0x1 ;  /* 0x000000040000795c */ /* 0x000fe20000300000 */
.L_x_21:
[----:B-1----:R-:W-:Y:S05]  /*3390*/  @P1 BRA `(.L_x_19) ;  /* 0x0000000000081947 */ /* 0x002fea0003800000 */
[----:B------:R-:W1:Y:S02]  /*33a0*/  SYNCS.PHASECHK.TRANS64.TRYWAIT P1, [UR10+0x16830], R0 ;  /* 0x01683000ff0075a7 */ /* 0x000e64000802014a */
[----:B-1----:R-:W-:Y:S05]  /*33b0*/  @!P1 BRA `(.L_x_22) ;  /* 0x0000007000d49947 */ /* 0x002fea0003800000 */
.L_x_19:
[----:B01----:R-:W-:Y:S01]  /*33c0*/  VIADD R0, R16, 0x8 ;  /* 0x0000000810007836 */ /* 0x003fe20000000000 */
[----:B------:R-:W-:Y:S01]  /*33d0*/  UIADD3 UR10, UR5, 0x1, URZ ;  /* 0x00000001050a7890 */ /* 0x000fe2000fffe03f */
[----:B------:R-:W-:Y:S01]  /*33e0*/  R2UR UR24, R2 ;  /* 0x00000000021872ca */ /* 0x000fe200000e0000 */
[----:B------:R-:W-:Y:S01]  /*33f0*/  UMOV UR27, 0x40000040 ;  /* 0x40000040001b7882 */ /* 0x000fe20000000000 */
[----:B------:R-:W-:Y:S01]  /*3400*/  R2UR UR25, R3 ;  /* 0x00000000031972ca */ /* 0x000fe200000e0000 */
[----:B------:R0:W-:Y:S01]  /*3410*/  BAR.SYNC.DEFER_BLOCKING R0, 0x100 ;  /* 0x000400000000751d */ /* 0x0001e20000010000 */
[----:B------:R-:W-:-:S04]  /*3420*/  UISETP.NE.AND UP0, UPT, UR10, 0x2, UPT ;  /* 0x000000020a00788c */ /* 0x000fc8000bf05270 */
[----:B------:R-:W-:Y:S01]  /*3430*/  USEL UR22, UR10, URZ, UP0 ;  /* 0x0000003f0a167287 */ /* 0x000fe20008000000 */
[----:B------:R-:W-:Y:S01]  /*3440*/  UMOV UR11, 0x40000040 ;  /* 0x40000040000b7882 */ /* 0x000fe20000000000 */
[----:B------:R-:W-:Y:S02]  /*3450*/  UMOV UR15, 0x40000040 ;  /* 0x40000040000f7882 */ /* 0x000fe40000000000 */
[----:B------:R-:W-:Y:S01]  /*3460*/  ULEA UR26, UR22, UR20, 0xa ;  /* 0x00000014161a7291 */ /* 0x000fe2000f8e503f */
[----:B------:R-:W-:Y:S01]  /*3470*/  UMOV UR19, 0x40000040 ;  /* 0x4000004000137882 */ /* 0x000fe20000000000 */
[----:B0-----:R-:W-:Y:S02]  /*3480*/  IMAD.U32 R0, RZ, RZ, UR22 ;  /* 0x00000016ff007e24 */ /* 0x001fe4000f8e00ff */
[----:B------:R-:W-:Y:S02]  /*3490*/  UIADD3 UR10, UR26, 0x2, URZ ;  /* 0x000000021a0a7890 */ /* 0x000fe4000fffe03f */
[----:B------:R-:W-:-:S02]  /*34a0*/  UIADD3 UR14, UR26, 0x4, URZ ;  /* 0x000000041a0e7890 */ /* 0x000fc4000fffe03f */
[----:B------:R-:W-:Y:S01]  /*34b0*/  UIADD3 UR18, UR26, 0x6, URZ ;  /* 0x000000061a127890 */ /* 0x000fe2000fffe03f */
[----:B------:R-:W-:-:S06]  /*34c0*/  WARPGROUP.ARRIVE ;  /* 0x00000000000079c5 */ /* 0x000fcc0000000000 */
[----:B------:R-:W-:Y:S03]  /*34d0*/  HGMMA.64x128x16.F32.BF16 R24, gdesc[UR24], RZ, !UPT, gsb0 ;  /* 0x01e00000181879f0 */ /* 0x000fe6000c0018ff */
[----:B------:R-:W-:Y:S02]  /*34e0*/  WARPGROUP.DEPBAR.LE gsb0, 0x0 ;  /* 0x00008000000079c5 */ /* 0x000fe40000010000 */
[----:B------:R-:W-:-:S07]  /*34f0*/  WARPGROUP.ARRIVE ;  /* 0x00000000000079c5 */ /* 0x000fce0000000000 */
        /* <DEDUP_REMOVED lines=8> */
[----:B------:R-:W-:Y:S05]  /*3580*/  @P2 BRA `(.L_x_23) ;  /* 0x00000000002c2947 */ /* 0x000fea0003800000 */
[----:B------:R-:W-:Y:S05]  /*3590*/  @!P0 BRA `(.L_x_24) ;  /* 0x0000000000048947 */ /* 0x000fea0003800000 */
[----:B------:R-:W-:Y:S01]  /*35a0*/  BPT.TRAP 0x1 ;  /* 0x000000040000795c */ /* 0x000fe20000300000 */
.L_x_24:
[----:B------:R-:W-:Y:S01]  /*35b0*/  ULEA UR10, UR5, UR40, 0x3 ;  /* 0x00000028050a7291 */ /* 0x000fe2000f8e183f */
[----:B------:R-:W-:-:S05]  /*35c0*/  IMAD.U32 R4, RZ, RZ, UR6 ;  /* 0x00000006ff047e24 */ /* 0x000fca000f8e00ff */
[----:B------:R-:W-:-:S04]  /*35d0*/  SHF.L.U32 R4, R4, 0x1f, RZ ;  /* 0x0000001f04047819 */ /* 0x000fc800000006ff */
[----:B------:R0:W1:Y:S01]  /*35e0*/  SYNCS.PHASECHK.TRANS64.TRYWAIT P1, [UR10+0x16850], R4 ;  /* 0x01685004ff0075a7 */ /* 0x000062000802014a */
[----:B------:R-:W-:Y:S05]  /*35f0*/  @!P0 BRA `(.L_x_25) ;  /* 0x0000000000048947 */ /* 0x000fea0003800000 */
[----:B------:R-:W-:Y:S01]  /*3600*/  BPT.TRAP 0x1 ;  /* 0x000000040000795c */ /* 0x000fe20000300000 */
.L_x_25:
[----:B-1----:R-:W-:Y:S05]  /*3610*/  @P1 BRA `(.L_x_23) ;  /* 0x0000000000081947 */ /* 0x002fea0003800000 */
[----:B------:R-:W1:Y:S02]  /*3620*/  SYNCS.PHASECHK.TRANS64.TRYWAIT P1, [UR10+0x16850], R4 ;  /* 0x01685004ff0075a7 */ /* 0x000e64000802014a */
[----:B-1----:R-:W-:Y:S05]  /*3630*/  @!P1 BRA `(.L_x_26) ;  /* 0x00000070004c9947 */ /* 0x002fea0003800000 */
.L_x_23:
[----:B------:R-:W-:Y:S01]  /*3640*/  UIADD3 UR6, UR40, 0x400, URZ ;  /* 0x0000040028067890 */ /* 0x000fe2000fffe03f */
[----:B------:R-:W-:Y:S01]  /*3650*/  WARPGROUP.ARRIVE ;  /* 0x00000000000079c5 */ /* 0x000fe20000000000 */
[----:B------:R-:W-:Y:S01]  /*3660*/  UMOV UR11, 0x40000040 ;  /* 0x40000040000b7882 */ /* 0x000fe20000000000 */
[----:B01----:R-:W-:Y:S01]  /*3670*/  VIADD R4, R16, 0x9 ;  /* 0x0000000910047836 */ /* 0x003fe20000000000 */
[----:B------:R-:W-:Y:S01]  /*3680*/  USHF.R.U32.HI UR6, URZ, 0x4, UR6 ;  /* 0x000000043f067899 */ /* 0x000fe20008011606 */
[----:B------:R-:W-:-:S03]  /*3690*/  ISETP.GE.U32.AND P1, PT, R22, 0x180, PT ;  /* 0x000001801600780c */ /* 0x000fc60003f26070 */
[----:B------:R-:W-:Y:S01]  /*36a0*/  ULOP3.LUT UR6, UR6, 0x3fff, URZ, 0xc0, !UPT ;  /* 0x00003fff06067892 */ /* 0x000fe2000f8ec03f */
[----:B------:R-:W-:-:S03]  /*36b0*/  SEL R4, R4, 0x9, !P1 ;  /* 0x0000000904047807 */ /* 0x000fc60004800000 */
[----:B------:R-:W-:-:S07]  /*36c0*/  ULEA UR6, UR5, UR6, 0xa ;  /* 0x0000000605067291 */ /* 0x000fce000f8e503f */
[----:B------:R-:W-:Y:S02]  /*36d0*/  UMOV UR10, UR6 ;  /* 0x00000006000a7c82 */ /* 0x000fe40008000000 */
[----:B------:R-:W-:Y:S01]  /*36e0*/  HGMMA.64x64x16.F32.BF16 R88, R120, gdesc[UR8].tnspB, R88, gsb0 ;  /* 0x40e0000878587df0 */ /* 0x000fe20008001858 */
[----:B------:R-:W-:Y:S01]  /*36f0*/  UIADD3 UR10, UR6, 0x80, URZ ;  /* 0x00000080060a7890 */ /* 0x000fe2000fffe03f */
[----:B------:R-:W-:Y:S01]  /*3700*/  UMOV UR11, 0x40000040 ;  /* 0x40000040000b7882 */ /* 0x000fe20000000000 */
[----:B------:R-:W-:Y:S02]  /*3710*/  WARPGROUP.DEPBAR.LE gsb0, 0x0 ;  /* 0x00008000000079c5 */ /* 0x000fe40000010000 */
[----:B------:R-:W-:-:S06]  /*3720*/  WARPGROUP.ARRIVE ;  /* 0x00000000000079c5 */ /* 0x000fcc0000000000 */
        /* <DEDUP_REMOVED lines=23> */
[----:B------:R-:W-:Y:S01]  /*38a0*/  UIADD3 UR6, UR6, 0x380, URZ ;  /* 0x0000038006067890 */ /* 0x000fe2000fffe03f */
[----:B------:R-:W-:Y:S02]  /*38b0*/  WARPGROUP.DEPBAR.LE gsb0, 0x0 ;  /* 0x00008000000079c5 */ /* 0x000fe40000010000 */
[----:B------:R-:W-:-:S06]  /*38c0*/  WARPGROUP.ARRIVE ;  /* 0x00000000000079c5 */ /* 0x000fcc0000000000 */
[----:B------:R-:W-:Y:S01]  /*38d0*/  HGMMA.64x64x16.F32.BF16 R88, R144, gdesc[UR8].tnspB, R88, gsb0 ;  /* 0x40e0000890587df0 */ /* 0x000fe20008001858 */
[----:B------:R-:W-:Y:S01]  /*38e0*/  UMOV UR10, UR6 ;  /* 0x00000006000a7c82 */ /* 0x000fe20008000000 */
[----:B------:R-:W-:Y:S01]  /*38f0*/  UMOV UR11, 0x40000040 ;  /* 0x40000040000b7882 */ /* 0x000fe20000000000 */
[----:B------:R-:W-:Y:S02]  /*3900*/  WARPGROUP.DEPBAR.LE gsb0, 0x0 ;  /* 0x00008000000079c5 */ /* 0x000fe40000010000 */
[----:B------:R-:W-:-:S06]  /*3910*/  WARPGROUP.ARRIVE ;  /* 0x00000000000079c5 */ /* 0x000fcc0000000000 */
[----:B------:R-:W-:Y:S03]  /*3920*/  HGMMA.64x64x16.F32.BF16 R88, R148, gdesc[UR8].tnspB, R88, gsb0 ;  /* 0x40e0000894587df0 */ /* 0x000fe60008001858 */
[----:B------:R-:W-:Y:S02]  /*3930*/  WARPGROUP.DEPBAR.LE gsb0, 0x0 ;  /* 0x00008000000079c5 */ /* 0x000fe40000010000 */
[----:B------:R0:W-:Y:S06]  /*3940*/  BAR.ARV R4, 0x100 ;  /* 0x000400040000751d */ /* 0x0001ec0000002000 */
[----:B------:R-:W-:Y:S05]  /*3950*/  @!P0 BRA `(.L_x_27) ;  /* 0x0000000000048947 */ /* 0x000fea0003800000 */
[----:B------:R-:W-:Y:S01]  /*3960*/  BPT.TRAP 0x1 ;  /* 0x000000040000795c */ /* 0x000fe20000300000 */
.L_x_27:
[----:B0-----:R-:W-:Y:S02]  /*3970*/  FMNMX.FTZ R4, R24, R6, !PT ;  /* 0x0000000618047209 */ /* 0x001fe40007810000 */
[----:B------:R-:W-:Y:S02]  /*3980*/  FMNMX.FTZ R10, R26, R8, !PT ;  /* 0x000000081a0a7209 */ /* 0x000fe40007810000 */
[----:B------:R-:W-:Y:S02]  /*3990*/  FMNMX.FTZ R5, R25, R4, !PT ;  /* 0x0000000419057209 */ /* 0x000fe40007810000 */
[----:B------:R-:W-:Y:S02]  /*39a0*/  FMNMX.FTZ R7, R27, R10, !PT ;  /* 0x0000000a1b077209 */ /* 0x000fe40007810000 */
[----:B------:R-:W-:Y:S02]  /*39b0*/  FMNMX.FTZ R4, R28, R5, !PT ;  /* 0x000000051c047209 */ /* 0x000fe40007810000 */
[----:B------:R-:W-:-:S02]  /*39c0*/  FMNMX.FTZ R10, R30, R7, !PT ;  /* 0x000000071e0a7209 */ /* 0x000fc40007810000 */
[----:B------:R-:W-:Y:S02]  /*39d0*/  FMNMX.FTZ R5, R29, R4, !PT ;  /* 0x000000041d057209 */ /* 0x000fe40007810000 */
        /* <DEDUP_REMOVED lines=56> */
[----:B------:R-:W-:Y:S01]  /*3d60*/  FMNMX.FTZ R10, R87, R10, !PT ;  /* 0x0000000a570a7209 */ /* 0x000fe20007810000 */
[----:B------:R-:W0:Y:S01]  /*3d70*/  LDC R4, c[0x0][0x988] ;  /* 0x00026200ff047b82 */ /* 0x000e220000000800 */
[----:B------:R-:W-:Y:S01]  /*3d80*/  R2UR UR6, R0 ;  /* 0x00000000000672ca */ /* 0x000fe200000e0000 */
[----:B------:R-:W1:Y:S04]  /*3d90*/  SHFL.BFLY PT, R5, R12, 0x2, 0x1f ;  /* 0x0c401f000c057f89 */ /* 0x000e6800000e0000 */
[----:B------:R-:W2:Y:S08]  /*3da0*/  SHFL.BFLY PT, R7, R10, 0x2, 0x1f ;  /* 0x0c401f000a077f89 */ /* 0x000eb000000e0000 */
[----:B------:R-:W-:-:S04]  /*3db0*/  ULEA UR6, UR6, UR40, 0x3 ;  /* 0x0000002806067291 */ /* 0x000fc8000f8e183f */
[----:B------:R-:W-:-:S04]  /*3dc0*/  UIADD3 UR6, UR6, 0x16840, URZ ;  /* 0x0001684006067890 */ /* 0x000fc8000fffe03f */
[----:B------:R-:W-:Y:S01]  /*3dd0*/  UPRMT UR6, UR7, 0x654, UR6 ;  /* 0x0000065407067896 */ /* 0x000fe20008000006 */
[----:B-1----:R-:W-:Y:S02]  /*3de0*/  FMNMX.FTZ R13, R12, R5, !PT ;  /* 0x000000050c0d7209 */ /* 0x002fe40007810000 */
[----:B--2---:R-:W-:-:S03]  /*3df0*/  FMNMX.FTZ R15, R10, R7, !PT ;  /* 0x000000070a0f7209 */ /* 0x004fc60007810000 */
[----:B------:R-:W1:Y:S03]  /*3e00*/  SHFL.BFLY PT, R14, R13, 0x1, 0x1f ;  /* 0x0c201f000d0e7f89 */ /* 0x000e6600000e0000 */
[----:B------:R-:W-:Y:S01]  /*3e10*/  SYNCS.ARRIVE.TRANS64.RED.A1T0 RZ, [UR6], RZ ;  /* 0x000000ffffff79a7 */ /* 0x000fe20008100406 */
[----:B------:R-:W2:Y:S01]  /*3e20*/  SHFL.BFLY PT, R18, R15, 0x1, 0x1f ;  /* 0x0c201f000f127f89 */ /* 0x000ea200000e0000 */
[----:B-1----:R-:W-:Y:S02]  /*3e30*/  FMNMX.FTZ R7, R13, R14, !PT ;  /* 0x0000000e0d077209 */ /* 0x002fe40007810000 */
[----:B--2---:R-:W-:-:S03]  /*3e40*/  FMNMX.FTZ R5, R15, R18, !PT ;  /* 0x000000120f057209 */ /* 0x004fc60007810000 */
[C---:B------:R-:W-:Y:S01]  /*3e50*/  FADD.FTZ R17, -R7.reuse, R6 ;  /* 0x0000000607117221 */ /* 0x040fe20000010100 */
[----:B0-----:R-:W-:-:S03]  /*3e60*/  FMUL.FTZ R121, R7, R4 ;  /* 0x0000000407797220 */ /* 0x001fc60000410000 */
[-C--:B------:R-:W-:Y:S01]  /*3e70*/  FMUL.FTZ R17, R17, R4.reuse ;  /* 0x0000000411117220 */ /* 0x080fe20000410000 */
[----:B------:R-:W-:Y:S01]  /*3e80*/  FADD.FTZ R19, -R5, R8 ;  /* 0x0000000805137221 */ /* 0x000fe20000010100 */
[-CC-:B------:R-:W-:Y:S01]  /*3e90*/  FFMA.FTZ R127, R37, R4.reuse, -R121.reuse ;  /* 0x00000004257f7223 */ /* 0x180fe20000010879 */
[-CC-:B------:R-:W-:Y:S01]  /*3ea0*/  FFMA.FTZ R37, R49, R4.reuse, -R121.reuse ;  /* 0x0000000431257223 */ /* 0x180fe20000010879 */
[-C--:B------:R-:W-:Y:S01]  /*3eb0*/  FMUL.FTZ R49, R5, R4.reuse ;  /* 0x0000000405317220 */ /* 0x080fe20000410000 */
[-CC-:B------:R-:W-:Y:S01]  /*3ec0*/  FFMA.FTZ R129, R41, R4.reuse, -R121.reuse ;  /* 0x0000000429817223 */ /* 0x180fe20000010879 */
[----:B------:R0:W-:Y:S01]  /*3ed0*/  MUFU.EX2 R8, R17 ;  /* 0x0000001100087308 */ /* 0x0001e20000000800 */
[-C--:B------:R-:W-:Y:S01]  /*3ee0*/  FMUL.FTZ R6, R19, R4.reuse ;  /* 0x0000000413067220 */ /* 0x080fe20000410000 */
[-CC-:B------:R-:W-:Y:S01]  /*3ef0*/  FFMA.FTZ R120, R25, R4.reuse, -R121.reuse ;  /* 0x0000000419787223 */ /* 0x180fe20000010879 */
        /* <DEDUP_REMOVED lines=23> */
[-CC-:B0-----:R-:W-:Y:S01]  /*4070*/  FFMA.FTZ R17, R77, R4.reuse, -R121.reuse ;  /* 0x000000044d117223 */ /* 0x181fe20000010879 */
[-CC-:B------:R-:W-:Y:S01]  /*4080*/  FFMA.FTZ R148, R80, R4.reuse, -R121.reuse ;  /* 0x0000000450947223 */ /* 0x180fe20000010879 */
[-CC-:B------:R-:W-:Y:S01]  /*4090*/  FFMA.FTZ R15, R81, R4.reuse, -R121.reuse ;  /* 0x00000004510f7223 */ /* 0x180fe20000010879 */
[-CC-:B------:R-:W-:Y:S01]  /*40a0*/  FFMA.FTZ R150, R84, R4.reuse, -R121.reuse ;  /* 0x0000000454967223 */ /* 0x180fe20000010879 */
[-C--:B------:R-:W-:Y:S01]  /*40b0*/  FFMA.FTZ R45, R85, R4.reuse, -R121 ;  /* 0x00000004552d7223 */ /* 0x080fe20000010879 */
[-CC-:B------:R-:W-:Y:S01]  /*40c0*/  FFMA.FTZ R121, R26, R4.reuse, -R49.reuse ;  /* 0x000000041a797223 */ /* 0x180fe20000010831 */
[-CC-:B------:R-:W-:Y:S01]  /*40d0*/  FFMA.FTZ R10, R27, R4.reuse, -R49.reuse ;  /* 0x000000041b0a7223 */ /* 0x180fe20000010831 */
[----:B------:R-:W0:Y:S01]  /*40e0*/  MUFU.EX2 R13, R13 ;  /* 0x0000000d000d7308 */ /* 0x000e220000000800 */
[-CC-:B------:R-:W-:Y:S01]  /*40f0*/  FFMA.FTZ R12, R30, R4.reuse, -R49.reuse ;  /* 0x000000041e0c7223 */ /* 0x180fe20000010831 */
[-CC-:B------:R-:W-:Y:S01]  /*4100*/  FFMA.FTZ R27, R31, R4.reuse, -R49.reuse ;  /* 0x000000041f1b7223 */ /* 0x180fe20000010831 */
[-CC-:B------:R-:W-:Y:S01]  /*4110*/  FFMA.FTZ R14, R34, R4.reuse, -R49.reuse ;  /* 0x00000004220e7223 */ /* 0x180fe20000010831 */
[-CC-:B------:R-:W-:Y:S01]  /*4120*/  FFMA.FTZ R31, R35, R4.reuse, -R49.reuse ;  /* 0x00000004231f7223 */ /* 0x180fe20000010831 */
[-CC-:B------:R-:W-:Y:S01]  /*4130*/  FFMA.FTZ R18, R38, R4.reuse, -R49.reuse ;  /* 0x0000000426127223 */ /* 0x180fe20000010831 */
[-CC-:B------:R-:W-:Y:S01]  /*4140*/  FFMA.FTZ R35, R39, R4.reuse, -R49.reuse ;  /* 0x0000000427237223 */ /* 0x180fe20000010831 */
[-CC-:B------:R-:W-:Y:S01]  /*4150*/  FFMA.FTZ R20, R42, R4.reuse, -R49.reuse ;  /* 0x000000042a147223 */ /* 0x180fe20000010831 */
[----:B------:R-:W-:Y:S01]  /*4160*/  MUFU.EX2 R6, R6 ;  /* 0x0000000600067308 */ /* 0x000fe20000000800 */
[-CC-:B------:R-:W-:Y:S01]  /*4170*/  FFMA.FTZ R39, R43, R4.reuse, -R49.reuse ;  /* 0x000000042b277223 */ /* 0x180fe20000010831 */
[-CC-:B------:R-:W-:Y:S01]  /*4180*/  FFMA.FTZ R131, R46, R4.reuse, -R49.reuse ;  /* 0x000000042e837223 */ /* 0x180fe20000010831 */
[-CC-:B------:R-:W-:Y:S01]  /*4190*/  FFMA.FTZ R24, R47, R4.reuse, -R49.reuse ;  /* 0x000000042f187223 */ /* 0x180fe20000010831 */
[-CC-:B------:R-:W-:Y:S01]  /*41a0*/  FFMA.FTZ R133, R50, R4.reuse, -R49.reuse ;  /* 0x0000000432857223 */ /* 0x180fe20000010831 */
[-CC-:B------:R-:W-:Y:S01]  /*41b0*/  FFMA.FTZ R26, R51, R4.reuse, -R49.reuse ;  /* 0x00000004331a7223 */ /* 0x180fe20000010831 */
[-CC-:B------:R-:W-:Y:S01]  /*41c0*/  FFMA.FTZ R135, R54, R4.reuse, -R49.reuse ;  /* 0x0000000436877223 */ /* 0x180fe20000010831 */
[-C--:B------:R-:W-:Y:S01]  /*41d0*/  FFMA.FTZ R28, R55, R4.reuse, -R49 ;  /* 0x00000004371c7223 */ /* 0x080fe20000010831 */
[----:B------:R-:W1:Y:S01]  /*41e0*/  MUFU.EX2 R121, R121 ;  /* 0x0000007900797308 */ /* 0x000e620000000800 */
[----:B0-----:R-:W-:Y:S01]  /*41f0*/  FFMA.FTZ R9, R8, R9, R13 ;  /* 0x0000000908097223 */ /* 0x001fe2000001000d */
[-CC-:B------:R-:W-:Y:S01]  /*4200*/  FFMA.FTZ R137, R58, R4.reuse, -R49.reuse ;  /* 0x000000043a897223 */ /* 0x180fe20000010831 */
[-CC-:B------:R-:W-:Y:S01]  /*4210*/  FFMA.FTZ R30, R59, R4.reuse, -R49.reuse ;  /* 0x000000043b1e7223 */ /* 0x180fe20000010831 */
[-CC-:B------:R-:W-:Y:S01]  /*4220*/  FFMA.FTZ R139, R62, R4.reuse, -R49.reuse ;  /* 0x000000043e8b7223 */ /* 0x180fe20000010831 */
[-CC-:B------:R-:W-:Y:S01]  /*4230*/  FFMA.FTZ R32, R63, R4.reuse, -R49.reuse ;  /* 0x000000043f207223 */ /* 0x180fe20000010831 */
[-CC-:B------:R-:W-:Y:S01]  /*4240*/  FFMA.FTZ R141, R66, R4.reuse, -R49.reuse ;  /* 0x00000004428d7223 */ /* 0x180fe20000010831 */
[-CC-:B------:R-:W-:Y:S01]  /*4250*/  FFMA.FTZ R143, R70, R4.reuse, -R49.reuse ;  /* 0x00000004468f7223 */ /* 0x180fe20000010831 */
[----:B------:R-:W0:Y:S01]  /*4260*/  MUFU.EX2 R120, R120 ;  /* 0x0000007800787308 */ /* 0x000e220000000800 */
[-CC-:B------:R-:W-:Y:S01]  /*4270*/  FFMA.FTZ R145, R74, R4.reuse, -R49.reuse ;  /* 0x000000044a917223 */ /* 0x180fe20000010831 */
[-CC-:B------:R-:W-:Y:S01]  /*4280*/  FFMA.FTZ R147, R78, R4.reuse, -R49.reuse ;  /* 0x000000044e937223 */ /* 0x180fe20000010831 */
[-CC-:B------:R-:W-:Y:S01]  /*4290*/  FFMA.FTZ R149, R82, R4.reuse, -R49.reuse ;  /* 0x0000000452957223 */ /* 0x180fe20000010831 */
[----:B------:R-:W-:-:S04]  /*42a0*/  FFMA.FTZ R86, R86, R4, -R49 ;  /* 0x0000000456567223 */ /* 0x000fc80000010831 */
[----:B------:R-:W2:Y:S01]  /*42b0*/  MUFU.EX2 R10, R10 ;  /* 0x0000000a000a7308 */ /* 0x000ea20000000800 */
[----:B-1----:R-:W-:-:S07]  /*42c0*/  FFMA.FTZ R11, R6, R11, R121 ;  /* 0x0000000b060b7223 */ /* 0x002fce0000010079 */
[----:B------:R-:W1:Y:S01]  /*42d0*/  MUFU.EX2 R122, R122 ;  /* 0x0000007a007a7308 */ /* 0x000e620000000800 */
[----:B0-----:R-:W-:-:S07]  /*42e0*/  FADD.FTZ R9, R120, R9 ;  /* 0x0000000978097221 */ /* 0x001fce0000010000 */
[----:B------:R-:W0:Y:S01]  /*42f0*/  MUFU.EX2 R12, R12 ;  /* 0x0000000c000c7308 */ /* 0x000e220000000800 */
[----:B--2---:R-:W-:-:S07]  /*4300*/  FADD.FTZ R11, R10, R11 ;  /* 0x0000000b0a0b7221 */ /* 0x004fce0000010000 */
[----:B------:R-:W2:Y:S01]  /*4310*/  MUFU.EX2 R123, R123 ;  /* 0x0000007b007b7308 */ /* 0x000ea20000000800 */
[----:B-1----:R-:W-:-:S07]  /*4320*/  FADD.FTZ R34, R122, R9 ;  /* 0x000000097a227221 */ /* 0x002fce0000010000 */
        /* <DEDUP_REMOVED lines=11> */
[----:B-1----:R-:W-:Y:S01]  /*43e0*/  FADD.FTZ R9, R125, R34 ;  /* 0x000000227d097221 */ /* 0x002fe20000010000 */
[----:B------:R-:W-:-:S06]  /*43f0*/  FFMA.FTZ R34, R67, R4, -R49 ;  /* 0x0000000443227223 */ /* 0x000fcc0000010831 */
        /* <DEDUP_REMOVED lines=15> */
[----:B--2---:R-:W-:Y:S01]  /*44f0*/  FADD.FTZ R9, R129, R36 ;  /* 0x0000002481097221 */ /* 0x004fe20000010000 */
[----:B------:R-:W-:-:S06]  /*4500*/  FFMA.FTZ R36, R71, R4, -R49 ;  /* 0x0000000447247223 */ /* 0x000fcc0000010831 */
        /* <DEDUP_REMOVED lines=47> */
[----:B0-----:R-:W-:Y:S01]  /*4800*/  FADD.FTZ R9, R141, R42 ;  /* 0x0000002a8d097221 */ /* 0x001fe20000010000 */
[-CC-:B------:R-:W-:Y:S01]  /*4810*/  FFMA.FTZ R42, R83, R4.reuse, -R49.reuse ;  /* 0x00000004532a7223 */ /* 0x180fe20000010831 */
[----:B------:R-:W-:-:S05]  /*4820*/  FFMA.FTZ R49, R87, R4, -R49 ;  /* 0x0000000457317223 */ /* 0x000fca0000010831 */
        /* <DEDUP_REMOVED lines=40> */
[----:B0-----:R-:W-:-:S03]  /*4ab0*/  FADD.FTZ R9, R45, R44 ;  /* 0x0000002c2d097221 */ /* 0x001fc60000010000 */
[----:B--2---:R-:W-:Y:S01]  /*4ac0*/  FADD.FTZ R11, R49, R11 ;  /* 0x0000000b310b7221 */ /* 0x004fe20000010000 */
[----:B------:R-:W-:Y:S06]  /*4ad0*/  @!P0 BRA `(.L_x_28) ;  /* 0x0000000000048947 */ /* 0x000fec0003800000 */
[----:B------:R-:W-:Y:S01]  /*4ae0*/  BPT.TRAP 0x1 ;  /* 0x000000040000795c */ /* 0x000fe20000300000 */
.L_x_28:
[----:B------:R-:W-:Y:S01]  /*4af0*/  ULEA UR5, UR5, UR40, 0x3 ;  /* 0x0000002805057291 */ /* 0x000fe2000f8e183f */
[----:B------:R-:W-:Y:S01]  /*4b00*/  F2FP.BF16.F32.PACK_AB R122, R123, R122 ;  /* 0x0000007a7b7a723e */ /* 0x000fe200000010ff */
[----:B------:R-:W-:Y:S01]  /*4b10*/  UISETP.GT.AND UP0, UPT, UR21, UR37, UPT ;  /* 0x000000251500728c */ /* 0x000fe2000bf04270 */
[----:B------:R-:W-:Y:S01]  /*4b20*/  F2FP.BF16.F32.PACK_AB R124, R125, R124 ;  /* 0x0000007c7d7c723e */ /* 0x000fe200000010ff */
[----:B------:R-:W-:Y:S01]  /*4b30*/  UIADD3 UR5, UR5, 0x16860, URZ ;  /* 0x0001686005057890 */ /* 0x000fe2000fffe03f */
[----:B------:R-:W-:Y:S01]  /*4b40*/  F2FP.BF16.F32.PACK_AB R126, R127, R126 ;  /* 0x0000007e7f7e723e */ /* 0x000fe200000010ff */
[----:B------:R-:W-:Y:S01]  /*4b50*/  UIADD3 UR10, UR21, -0x1, URZ ;  /* 0xffffffff150a7890 */ /* 0x000fe2000fffe03f */
[----:B------:R-:W-:Y:S01]  /*4b60*/  F2FP.BF16.F32.PACK_AB R128, R129, R128 ;  /* 0x000000808180723e */ /* 0x000fe200000010ff */
[----:B------:R-:W-:Y:S01]  /*4b70*/  UPRMT UR5, UR7, 0x654, UR5 ;  /* 0x0000065407057896 */ /* 0x000fe20008000005 */
[----:B------:R-:W-:Y:S01]  /*4b80*/  PLOP3.LUT P1, PT, PT, PT, UP0, 0x80, 0x0 ;  /* 0x000000000000781c */ /* 0x000fe20003f2f008 */
[----:B------:R-:W-:Y:S01]  /*4b90*/  UMOV UR6, UR4 ;  /* 0x0000000400067c82 */ /* 0x000fe20008000000 */
[-C--:B------:R-:W-:Y:S01]  /*4ba0*/  FMUL.FTZ R88, R88, R8.reuse ;  /* 0x0000000858587220 */ /* 0x080fe20000410000 */
[-C--:B------:R-:W-:Y:S01]  /*4bb0*/  FMUL.FTZ R89, R89, R8.reuse ;  /* 0x0000000859597220 */ /* 0x080fe20000410000 */
[----:B------:R-:W-:Y:S01]  /*4bc0*/  UMOV UR21, UR10 ;  /* 0x0000000a00157c82 */ /* 0x000fe20008000000 */
[-C--:B------:R-:W-:Y:S01]  /*4bd0*/  FMUL.FTZ R92, R92, R8.reuse ;  /* 0x000000085c5c7220 */ /* 0x080fe20000410000 */
[-C--:B------:R-:W-:Y:S01]  /*4be0*/  FMUL.FTZ R93, R93, R8.reuse ;  /* 0x000000085d5d7220 */ /* 0x080fe20000410000 */
[-C--:B------:R-:W-:Y:S01]  /*4bf0*/  FMUL.FTZ R96, R96, R8.reuse ;  /* 0x0000000860607220 */ /* 0x080fe20000410000 */
[----:B------:R-:W-:Y:S01]  /*4c00*/  SYNCS.ARRIVE.TRANS64.RED.A1T0 RZ, [UR5], RZ ;  /* 0x000000ffffff79a7 */ /* 0x000fe20008100405 */
[----:B------:R-:W-:Y:S01]  /*4c10*/  R2UR UR5, R0 ;  /* 0x00000000000572ca */ /* 0x000fe200000e0000 */
[-C--:B------:R-:W-:Y:S01]  /*4c20*/  FMUL.FTZ R97, R97, R8.reuse ;  /* 0x0000000861617220 */ /* 0x080fe20000410000 */
        /* <DEDUP_REMOVED lines=9> */
[----:B------:R-:W-:Y:S01]  /*4cc0*/  FMUL.FTZ R117, R117, R8 ;  /* 0x0000000875757220 */ /* 0x000fe20000410000 */
        /* <DEDUP_REMOVED lines=16> */
[----:B------:R-:W-:Y:S01]  /*4dd0*/  F2FP.BF16.F32.PACK_AB R120, R120, R13 ;  /* 0x0000000d7878723e */ /* 0x000fe200000010ff */
[----:B------:R-:W-:Y:S01]  /*4de0*/  IMAD.MOV.U32 R6, RZ, RZ, R7 ;  /* 0x000000ffff067224 */ /* 0x000fe200078e0007 */
[----:B------:R-:W-:-:S02]  /*4df0*/  F2FP.BF16.F32.PACK_AB R121, R10, R121 ;  /* 0x000000790a79723e */ /* 0x000fc400000010ff */
[----:B------:R-:W-:Y:S02]  /*4e00*/  F2FP.BF16.F32.PACK_AB R123, R27, R12 ;  /* 0x0000000c1b7b723e */ /* 0x000fe400000010ff */
[----:B------:R-:W-:Y:S02]  /*4e10*/  F2FP.BF16.F32.PACK_AB R125, R31, R14 ;  /* 0x0000000e1f7d723e */ /* 0x000fe400000010ff */
[----:B------:R-:W-:Y:S02]  /*4e20*/  F2FP.BF16.F32.PACK_AB R127, R35, R18 ;  /* 0x00000012237f723e */ /* 0x000fe400000010ff */
[----:B------:R-:W-:Y:S02]  /*4e30*/  F2FP.BF16.F32.PACK_AB R129, R39, R20 ;  /* 0x000000142781723e */ /* 0x000fe400000010ff */
[----:B------:R-:W-:Y:S02]  /*4e40*/  F2FP.BF16.F32.PACK_AB R130, R41, R130 ;  /* 0x000000822982723e */ /* 0x000fe400000010ff */
        /* <DEDUP_REMOVED lines=21> */
[----:B------:R-:W-:Y:S01]  /*4fa0*/  MOV R8, R5 ;  /* 0x0000000500087202 */ /* 0x000fe20000000f00 */
[----:B------:R-:W-:Y:S06]  /*4fb0*/  @P1 BRA `(.L_x_29) ;  /* 0xffffffe000b41947 */ /* 0x000fec000383ffff */
.L_x_18:
[----:B------:R-:W-:Y:S06]  /*4fc0*/  BAR.ARV 0x8, 0x200 ;  /* 0x0208000000007b1d */ /* 0x000fec0000002000 */
[----:B------:R-:W-:Y:S05]  /*4fd0*/  @!P0 BRA `(.L_x_30) ;  /* 0x0000000000048947 */ /* 0x000fea0003800000 */
[----:B------:R-:W-:Y:S01]  /*4fe0*/  BPT.TRAP 0x1 ;  /* 0x000000040000795c */ /* 0x000fe20000300000 */
.L_x_30:
[----:B------:R-:W-:Y:S01]  /*4ff0*/  R2UR UR5, R0 ;  /* 0x00000000000572ca */ /* 0x000fe200000e0000 */
[----:B------:R-:W-:-:S05]  /*5000*/  IMAD.U32 R2, RZ, RZ, UR4 ;  /* 0x00000004ff027e24 */ /* 0x000fca000f8e00ff */
[----:B------:R-:W-:-:S07]  /*5010*/  SHF.L.U32 R2, R2, 0x1f, RZ ;  /* 0x0000001f02027819 */ /* 0x000fce00000006ff */
[----:B------:R-:W-:-:S09]  /*5020*/  ULEA UR5, UR5, UR40, 0x3 ;  /* 0x0000002805057291 */ /* 0x000fd2000f8e183f */
[----:B------:R0:W1:Y:S01]  /*5030*/  SYNCS.PHASECHK.TRANS64.TRYWAIT P1, [UR5+0x16850], R2 ;  /* 0x01685002ff0075a7 */ /* 0x0000620008020145 */
[----:B------:R-:W-:Y:S05]  /*5040*/  @!P0 BRA `(.L_x_31) ;  /* 0x0000000000048947 */ /* 0x000fea0003800000 */
[----:B------:R-:W-:Y:S01]  /*5050*/  BPT.TRAP 0x1 ;  /* 0x000000040000795c */ /* 0x000fe20000300000 */
.L_x_31:
[----:B-1----:R-:W-:Y:S05]  /*5060*/  @P1 BRA `(.L_x_32) ;  /* 0x0000000000081947 */ /* 0x002fea0003800000 */
[----:B------:R-:W1:Y:S02]  /*5070*/  SYNCS.PHASECHK.TRANS64.TRYWAIT P1, [UR5+0x16850], R2 ;  /* 0x01685002ff0075a7 */ /* 0x000e640008020145 */
[----:B-1----:R-:W-:Y:S05]  /*5080*/  @!P1 BRA `(.L_x_33) ;  /* 0x0000005400d09947 */ /* 0x002fea0003800000 */
.L_x_32:
[----:B------:R-:W-:Y:S01]  /*5090*/  R2UR UR6, R0 ;  /* 0x00000000000672ca */ /* 0x000fe200000e0000 */
[----:B------:R-:W-:Y:S01]  /*50a0*/  UIADD3 UR40, UR40, 0x400, URZ ;  /* 0x0000040028287890 */ /* 0x000fe2000fffe03f */
[----:B------:R-:W-:Y:S01]  /*50b0*/  WARPGROUP.ARRIVE ;  /* 0x00000000000079c5 */ /* 0x000fe20000000000 */
[----:B------:R-:W-:Y:S01]  /*50c0*/  UMOV UR11, 0x40000040 ;  /* 0x40000040000b7882 */ /* 0x000fe20000000000 */
[----:B------:R-:W2:Y:S01]  /*50d0*/  SHFL.BFLY PT, R0, R9, 0x2, 0x1f ;  /* 0x0c401f0009007f89 */ /* 0x000ea200000e0000 */
[----:B------:R-:W-:Y:S01]  /*50e0*/  USHF.R.U32.HI UR40, URZ, 0x4, UR40 ;  /* 0x000000043f287899 */ /* 0x000fe20008011628 */
[----:B------:R-:W-:Y:S01]  /*50f0*/  IMAD.MOV.U32 R29, RZ, RZ, RZ ;  /* 0x000000ffff1d7224 */ /* 0x000fe200078e00ff */
[----:B------:R-:W-:Y:S01]  /*5100*/  MOV R17, 0xff800000 ;  /* 0xff80000000117802 */ /* 0x000fe20000000f00 */
[----:B01----:R-:W0:Y:S01]  /*5110*/  SHFL.BFLY PT, R2, R11, 0x2, 0x1f ;  /* 0x0c401f000b027f89 */ /* 0x003e2200000e0000 */
[----:B------:R-:W-:Y:S01]  /*5120*/  ULOP3.LUT UR4, UR40, 0x3fff, URZ, 0xc0, !UPT ;  /* 0x00003fff28047892 */ /* 0x000fe2000f8ec03f */
[----:B------:R-:W-:-:S03]  /*5130*/  IMAD.MOV.U32 R16, RZ, RZ, RZ ;  /* 0x000000ffff107224 */ /* 0x000fc600078e00ff */
[----:B------:R-:W-:-:S04]  /*5140*/  ULEA UR4, UR6, UR4, 0xa ;  /* 0x0000000406047291 */ /* 0x000fc8000f8e503f */
[----:B------:R-:W-:-:S03]  /*5150*/  UIADD3 UR6, UR4, 0x80, URZ ;  /* 0x0000008004067890 */ /* 0x000fc6000fffe03f */
[----:B------:R-:W-:Y:S02]  /*5160*/  UMOV UR10, UR4 ;  /* 0x00000004000a7c82 */ /* 0x000fe40008000000 */
[----:B------:R-:W-:Y:S01]  /*5170*/  HGMMA.64x64x16.F32.BF16 R88, R120, gdesc[UR8].tnspB, R88, gsb0 ;  /* 0x40e0000878587df0 */ /* 0x000fe20008001858 */
[----:B------:R-:W-:Y:S01]  /*5180*/  UMOV UR11, 0x40000040 ;  /* 0x40000040000b7882 */ /* 0x000fe20000000000 */
[----:B------:R-:W-:Y:S01]  /*5190*/  UMOV UR10, UR6 ;  /* 0x00000006000a7c82 */ /* 0x000fe20008000000 */
[----:B------:R-:W-:Y:S01]  /*51a0*/  UIADD3 UR6, UR4, 0x100, URZ ;  /* 0x0000010004067890 */ /* 0x000fe2000fffe03f */
[----:B--2---:R-:W-:Y:S01]  /*51b0*/  FADD.FTZ R0, R0, R9 ;  /* 0x0000000900007221 */ /* 0x004fe20000010000 */
[----:B0-----:R-:W-:-:S04]  /*51c0*/  FADD.FTZ R2, R2, R11 ;  /* 0x0000000b02027221 */ /* 0x001fc80000010000 */
[----:B------:R-:W0:Y:S04]  /*51d0*/  SHFL.BFLY PT, R3, R0, 0x1, 0x1f ;  /* 0x0c201f0000037f89 */ /* 0x000e2800000e0000 */
[----:B------:R-:W1:Y:S01]  /*51e0*/  SHFL.BFLY PT, R13, R2, 0x1, 0x1f ;  /* 0x0c201f00020d7f89 */ /* 0x000e6200000e0000 */
[----:B0-----:R-:W-:Y:S01]  /*51f0*/  FADD.FTZ R8, R0, R3 ;  /* 0x0000000300087221 */ /* 0x001fe20000010000 */
[----:B------:R-:W-:Y:S02]  /*5200*/  IMAD.MOV.U32 R0, RZ, RZ, -0x800000 ;  /* 0xff800000ff007424 */ /* 0x000fe400078e00ff */
[----:B-1----:R-:W-:Y:S02]  /*5210*/  FADD.FTZ R13, R2, R13 ;  /* 0x0000000d020d7221 */ /* 0x002fe40000010000 */
[----:B------:R-:W-:-:S03]  /*5220*/  FSETP.NE.FTZ.AND P1, PT, R8, RZ, PT ;  /* 0x000000ff0800720b */ /* 0x000fc60003f35000 */
[----:B------:R-:W-:-:S10]  /*5230*/  FSETP.NE.FTZ.AND P2, PT, R13, RZ, PT ;  /* 0x000000ff0d00720b */ /* 0x000fd40003f55000 */
[----:B------:R-:W0:Y:S01]  /*5240*/  @P1 MUFU.LG2 R3, R8 ;  /* 0x0000000800031308 */ /* 0x000e220000000c00 */
[C---:B------:R-:W-:Y:S02]  /*5250*/  @P1 FMUL.FTZ R2, R4.reuse, 0.69314718246459960938 ;  /* 0x3f31721804021820 */ /* 0x040fe40000410000 */
[----:B------:R-:W-:-:S05]  /*5260*/  @P2 FMUL.FTZ R9, R4, 0.69314718246459960938 ;  /* 0x3f31721804092820 */ /* 0x000fca0000410000 */
[----:B------:R-:W1:Y:S08]  /*5270*/  @P2 MUFU.LG2 R6, R13 ;  /* 0x0000000d00062308 */ /* 0x000e700000000c00 */
[----:B------:R2:W3:Y:S01]  /*5280*/  @P1 MUFU.RCP R29, R8 ;  /* 0x00000008001d1308 */ /* 0x0004e20000001000 */
[----:B0-----:R-:W-:-:S04]  /*5290*/  @P1 FMUL.FTZ R3, R3, 0.69314718246459960938 ;  /* 0x3f31721803031820 */ /* 0x001fc80000410000 */
[----:B------:R-:W-:-:S03]  /*52a0*/  @P1 FFMA.FTZ R17, R2, R7, R3 ;  /* 0x0000000702111223 */ /* 0x000fc60000010003 */
[----:B------:R2:W0:Y:S01]  /*52b0*/  @P2 MUFU.RCP R16, R13 ;  /* 0x0000000d00102308 */ /* 0x0004220000001000 */
[----:B------:R-:W-:Y:S02]  /*52c0*/  WARPGROUP.DEPBAR.LE gsb0, 0x0 ;  /* 0x00008000000079c5 */ /* 0x000fe40000010000 */
[----:B------:R-:W-:Y:S01]  /*52d0*/  WARPGROUP.ARRIVE ;  /* 0x00000000000079c5 */ /* 0x000fe20000000000 */
[----:B-1----:R-:W-:-:S04]  /*52e0*/  @P2 FMUL.FTZ R6, R6, 0.69314718246459960938 ;  /* 0x3f31721806062820 */ /* 0x002fc80000410000 */
[----:B------:R-:W-:Y:S01]  /*52f0*/  @P2 FFMA.FTZ R0, R9, R5, R6 ;  /* 0x0000000509002223 */ /* 0x000fe20000010006 */
[----:B------:R-:W-:Y:S01]  /*5300*/  HGMMA.64x64x16.F32.BF16 R88, R124, gdesc[UR8].tnspB, R88, gsb0 ;  /* 0x40e000087c587df0 */ /* 0x000fe20008001858 */
[----:B------:R-:W-:Y:S01]  /*5310*/  UMOV UR10, UR6 ;  /* 0x00000006000a7c82 */ /* 0x000fe20008000000 */
[----:B------:R-:W-:Y:S01]  /*5320*/  UMOV UR11, 0x40000040 ;  /* 0x40000040000b7882 */ /* 0x000fe20000000000 */
[----:B------:R-:W-:Y:S01]  /*5330*/  UIADD3 UR6, UR4, 0x180, URZ ;  /* 0x0000018004067890 */ /* 0x000fe2000fffe03f */
[----:B------:R-:W-:Y:S02]  /*5340*/  WARPGROUP.DEPBAR.LE gsb0, 0x0 ;  /* 0x00008000000079c5 */ /* 0x000fe40000010000 */
[----:B------:R-:W-:-:S06]  /*5350*/  WARPGROUP.ARRIVE ;  /* 0x00000000000079c5 */ /* 0x000fcc0000000000 */
        /* <DEDUP_REMOVED lines=15> */
[----:B------:R-:W-:Y:S02]  /*5450*/  UIADD3 UR6, UR4, 0x300, URZ ;  /* 0x0000030004067890 */ /* 0x000fe4000fffe03f */
        /* <DEDUP_REMOVED lines=15> */
[----:B0-23--:R-:W-:Y:S05]  /*5550*/  @!P0 BRA `(.L_x_34) ;  /* 0x0000000000048947 */ /* 0x00dfea0003800000 */
[----:B------:R-:W-:Y:S01]  /*5560*/  BPT.TRAP 0x1 ;  /* 0x000000040000795c */ /* 0x000fe20000300000 */
.L_x_34:
[----:B------:R-:W-:Y:S01]  /*5570*/  UIADD3 UR4, UR5, 0x16860, URZ ;  /* 0x0001686005047890 */ /* 0x000fe2000fffe03f */
[-C--:B------:R-:W-:Y:S01]  /*5580*/  FMUL.FTZ R34, R88, R29.reuse ;  /* 0x0000001d58227220 */ /* 0x080fe20000410000 */
[-C--:B------:R-:W-:Y:S01]  /*5590*/  FMUL.FTZ R35, R89, R29.reuse ;  /* 0x0000001d59237220 */ /* 0x080fe20000410000 */
[-C--:B------:R-:W-:Y:S01]  /*55a0*/  FMUL.FTZ R2, R92, R29.reuse ;  /* 0x0000001d5c027220 */ /* 0x080fe20000410000 */
[----:B------:R-:W-:Y:S01]  /*55b0*/  UPRMT UR4, UR7, 0x654, UR4 ;  /* 0x0000065407047896 */ /* 0x000fe20008000004 */
        /* <DEDUP_REMOVED lines=8> */
[----:B------:R-:W-:Y:S01]  /*5640*/  SYNCS.ARRIVE.TRANS64.RED.A1T0 RZ, [UR4], RZ ;  /* 0x000000ffffff79a7 */ /* 0x000fe20008100404 */
[-C--:B------:R-:W-:Y:S01]  /*5650*/  FMUL.FTZ R15, R109, R29.reuse ;  /* 0x0000001d6d0f7220 */ /* 0x080fe20000410000 */
[-C--:B------:R-:W-:Y:S01]  /*5660*/  FMUL.FTZ R20, R112, R29.reuse ;  /* 0x0000001d70147220 */ /* 0x080fe20000410000 */
[-C--:B------:R-:W-:Y:S01]  /*5670*/  FMUL.FTZ R21, R113, R29.reuse ;  /* 0x0000001d71157220 */ /* 0x080fe20000410000 */
[-C--:B------:R-:W-:Y:S01]  /*5680*/  FMUL.FTZ R28, R116, R29.reuse ;  /* 0x0000001d741c7220 */ /* 0x080fe20000410000 */
[----:B------:R-:W-:Y:S01]  /*5690*/  FMUL.FTZ R29, R117, R29 ;  /* 0x0000001d751d7220 */ /* 0x000fe20000410000 */
[----:B------:R-:W-:Y:S01]  /*56a0*/  PLOP3.LUT P0, PT, PT, PT, PT, 0x8, 0x0 ;  /* 0x000000000000781c */ /* 0x000fe20003f0e170 */
        /* <DEDUP_REMOVED lines=15> */
[----:B------:R-:W-:-:S07]  /*57a0*/  FMUL.FTZ R119, R119, R16 ;  /* 0x0000001077777220 */ /* 0x000fce0000410000 */
.L_x_10:
[----:B------:R-:W-:Y:S05]  /*57b0*/  @P0 BRA `(.L_x_35) ;  /* 0x0000000c00c80947 */ /* 0x000fea0003800000 */
[----:B------:R-:W-:Y:S01]  /*57c0*/  VIADD R37, R22, 0xffffff80 ;  /* 0xffffff8016257836 */ /* 0x000fe20000000000 */
[----:B------:R-:W0:Y:S01]  /*57d0*/  LDC R46, c[0x0][0xbe8] ;  /* 0x0002fa00ff2e7b82 */ /* 0x000e220000000800 */
[----:B------:R-:W1:Y:S01]  /*57e0*/  S2R R40, SR_CTAID.X ;  /* 0x0000000000287919 */ /* 0x000e620000002500 */
[----:B------:R-:W-:Y:S02]  /*57f0*/  USHF.R.S32.HI UR7, URZ, 0x1f, UR36 ;  /* 0x0000001f3f077899 */ /* 0x000fe40008011424 */
[----:B------:R-:W-:Y:S01]  /*5800*/  IMAD R44, RZ, RZ, -UR36 ;  /* 0x80000024ff2c7e24 */ /* 0x000fe2000f8e02ff */
[----:B------:R-:W-:Y:S01]  /*5810*/  SHF.R.S32.HI R36, RZ, 0x1f, R37 ;  /* 0x0000001fff247819 */ /* 0x000fe20000011425 */
[----:B------:R-:W-:Y:S01]  /*5820*/  ULDC.64 UR8, c[0x0][0xbd0] ;  /* 0x0002f40000087ab9 */ /* 0x000fe20000000a00 */
[----:B------:R-:W-:Y:S01]  /*5830*/  BSSY B0, `(.L_x_36) ;  /* 0x00000b6000007945 */ /* 0x000fe20003800000 */
[----:B------:R-:W-:Y:S01]  /*5840*/  UIMAD UR6, UR7, UR8, URZ ;  /* 0x00000008070672a4 */ /* 0x000fe2000f8e023f */
[CC--:B------:R-:W-:Y:S01]  /*5850*/  LEA.HI R16, R36.reuse, R37.reuse, RZ, 0x7 ;  /* 0x0000002524107211 */ /* 0x0c0fe200078f38ff */
[----:B------:R-:W2:Y:S01]  /*5860*/  S2UR UR12, SR_CTAID.Z ;  /* 0x00000000000c79c3 */ /* 0x000ea20000002700 */
[----:B------:R-:W-:Y:S01]  /*5870*/  LEA.HI R36, R36, R37, RZ, 0x2 ;  /* 0x0000002524247211 */ /* 0x000fe200078f10ff */
[----:B------:R-:W-:Y:S01]  /*5880*/  UIMAD.WIDE.U32 UR4, UR36, UR8, URZ ;  /* 0x00000008240472a5 */ /* 0x000fe2000f8e003f */
[----:B------:R-:W-:Y:S01]  /*5890*/  LOP3.LUT R22, R16, 0xffffff80, RZ, 0xc0, !PT ;  /* 0xffffff8010167812 */ /* 0x000fe200078ec0ff */
[----:B------:R-:W-:Y:S01]  /*58a0*/  UIMAD UR6, UR36, UR9, UR6 ;  /* 0x00000009240672a4 */ /* 0x000fe2000f8e0206 */
[----:B------:R-:W-:-:S02]  /*58b0*/  LOP3.LUT R36, R36, 0xfffffffc, RZ, 0xc0, !PT ;  /* 0xfffffffc24247812 */ /* 0x000fc400078ec0ff */
[----:B------:R-:W-:Y:S01]  /*58c0*/  SHF.R.S32.HI R39, RZ, 0x7, R16 ;  /* 0x00000007ff277819 */ /* 0x000fe20000011410 */
[C---:B------:R-:W-:Y:S01]  /*58d0*/  IMAD.IADD R52, R37.reuse, 0x1, -R22 ;  /* 0x0000000125347824 */ /* 0x040fe200078e0a16 */
[----:B------:R-:W3:Y:S01]  /*58e0*/  LDC.64 R42, c[0x0][0xbd8] ;  /* 0x0002f600ff2a7b82 */ /* 0x000ee20000000a00 */
[----:B------:R-:W-:Y:S01]  /*58f0*/  IMAD.IADD R36, R37, 0x1, -R36 ;  /* 0x0000000125247824 */ /* 0x000fe200078e0a24 */
[----:B------:R-:W-:Y:S01]  /*5900*/  UIADD3 UR6, UR5, UR6, URZ ;  /* 0x0000000605067290 */ /* 0x000fe2000fffe03f */
[----:B------:R-:W-:Y:S01]  /*5910*/  IMAD.HI R16, R39, 0x55555556, RZ ;  /* 0x5555555627107827 */ /* 0x000fe200078e02ff */
[----:B------:R-:W-:Y:S01]  /*5920*/  SHF.R.S32.HI R41, RZ, 0x1f, R52 ;  /* 0x0000001fff297819 */ /* 0x000fe20000011434 */
[----:B------:R-:W-:Y:S01]  /*5930*/  ULDC.64 UR8, c[0x0][0xb38] ;  /* 0x0002ce0000087ab9 */ /* 0x000fe20000000a00 */
[----:B0-----:R-:W-:Y:S01]  /*5940*/  ISETP.NE.AND P0, PT, R46, 0x1, PT ;  /* 0x000000012e00780c */ /* 0x001fe20003f05270 */
[----:B------:R-:W-:Y:S01]  /*5950*/  UIMAD UR7, UR7, UR8, URZ ;  /* 0x00000008070772a4 */ /* 0x000fe2000f8e023f */
[----:B------:R-:W-:Y:S01]  /*5960*/  LEA.HI R53, R41, R52, RZ, 0x2 ;  /* 0x0000003429357211 */ /* 0x000fe200078f10ff */
[----:B------:R-:W0:Y:S01]  /*5970*/  S2UR UR11, SR_CTAID.Y ;  /* 0x00000000000b79c3 */ /* 0x000e220000002600 */
[----:B------:R-:W-:-:S02]  /*5980*/  LEA.HI R37, R36, R36, RZ, 0x1 ;  /* 0x0000002424257211 */ /* 0x000fc400078f08ff */
[--C-:B------:R-:W-:Y:S02]  /*5990*/  SHF.R.S32.HI R22, RZ, 0x2, R53.reuse ;  /* 0x00000002ff167819 */ /* 0x100fe40000011435 */
[----:B------:R-:W-:Y:S01]  /*59a0*/  SHF.R.S32.HI R23, RZ, 0x1f, R53 ;  /* 0x0000001fff177819 */ /* 0x000fe20000011435 */
[----:B--2---:R-:W-:Y:S01]  /*59b0*/  USHF.R.S32.HI UR10, URZ, 0x1f, UR12 ;  /* 0x0000001f3f0a7899 */ /* 0x004fe2000801140c */
[----:B------:R-:W-:Y:S01]  /*59c0*/  LEA.HI R16, R16, R16, RZ, 0x1 ;  /* 0x0000001010107211 */ /* 0x000fe200078f08ff */
[----:B------:R-:W0:Y:S01]  /*59d0*/  LDC R47, c[0x0][0xc50] ;  /* 0x00031400ff2f7b82 */ /* 0x000e220000000800 */
[----:B------:R-:W-:Y:S02]  /*59e0*/  LEA.HI R23, R23, R22, RZ, 0x3 ;  /* 0x0000001617177211 */ /* 0x000fe400078f18ff */
[----:B------:R-:W-:Y:S01]  /*59f0*/  LOP3.LUT R37, R37, 0x1ffffffe, RZ, 0xc0, !PT ;  /* 0x1ffffffe25257812 */ /* 0x000fe200078ec0ff */
[----:B------:R-:W-:Y:S01]  /*5a00*/  IMAD R16, R16, -0x3, R39 ;  /* 0xfffffffd10107824 */ /* 0x000fe200078e0227 */
[----:B------:R-:W-:-:S02]  /*5a10*/  LOP3.LUT R23, R23, 0xfffffff8, RZ, 0xc0, !PT ;  /* 0xfffffff817177812 */ /* 0x000fc400078ec0ff */
[----:B------:R-:W-:Y:S01]  /*5a20*/  LOP3.LUT R53, R53, 0x7ffffffc, RZ, 0xc0, !PT ;  /* 0x7ffffffc35357812 */ /* 0x000fe200078ec0ff */
[----:B------:R-:W2:Y:S01]  /*5a30*/  @P0 LDC R38, c[0x0][0xbec] ;  /* 0x0002fb00ff260b82 */ /* 0x000ea20000000800 */
[----:B------:R-:W-:Y:S01]  /*5a40*/  IADD3 R23, R22, -R23, RZ ;  /* 0x8000001716177210 */ /* 0x000fe20007ffe0ff */
[----:B------:R-:W-:Y:S01]  /*5a50*/  IMAD.IADD R39, R36, 0x1, -R37 ;  /* 0x0000000124277824 */ /* 0x000fe200078e0a25 */
[----:B------:R-:W-:Y:S01]  /*5a60*/  LEA.HI R22, R41, R52, RZ, 0x5 ;  /* 0x0000003429167211 */ /* 0x000fe200078f28ff */
[----:B---3--:R-:W-:-:S03]  /*5a70*/  IMAD R36, R42, UR10, RZ ;  /* 0x0000000a2a247c24 */ /* 0x008fc6000f8e02ff */
[----:B------:R-:W-:Y:S01]  /*5a80*/  SHF.R.S32.HI R22, RZ, 0x5, R22 ;  /* 0x00000005ff167819 */ /* 0x000fe20000011416 */
[----:B------:R-:W3:Y:S01]  /*5a90*/  LDC.64 R48, c[0x0][0xb40] ;  /* 0x0002d000ff307b82 */ /* 0x000ee20000000a00 */
[----:B------:R-:W-:-:S03]  /*5aa0*/  IMAD R43, R43, UR12, R36 ;  /* 0x0000000c2b2b7c24 */ /* 0x000fc6000f8e0224 */
[----:B------:R-:W-:Y:S02]  /*5ab0*/  IMAD R37, R22, 0x10, R23 ;  /* 0x0000001016257824 */ /* 0x000fe400078e0217 */
[----:B------:R-:W-:Y:S01]  /*5ac0*/  IMAD.U32 R23, RZ, RZ, UR5 ;  /* 0x00000005ff177e24 */ /* 0x000fe2000f8e00ff */
[----:B------:R-:W-:Y:S01]  /*5ad0*/  MOV R23, UR6 ;  /* 0x0000000600177c02 */ /* 0x000fe20008000f00 */
[----:B------:R-:W4:Y:S01]  /*5ae0*/  @P0 LDC R50, c[0x0][0xbec] ;  /* 0x0002fb00ff320b82 */ /* 0x000f220000000800 */
[----:B------:R-:W-:Y:S01]  /*5af0*/  IMAD R16, R16, 0x40, R37 ;  /* 0x0000004010107824 */ /* 0x000fe200078e0225 */
[----:B------:R-:W-:Y:S01]  /*5b00*/  UIMAD UR6, UR36, UR9, UR7 ;  /* 0x00000009240672a4 */ /* 0x000fe2000f8e0207 */
[----:B------:R-:W-:Y:S01]  /*5b10*/  IMAD.U32 R22, RZ, RZ, UR4 ;  /* 0x00000004ff167e24 */ /* 0x000fe2000f8e00ff */
[----:B------:R-:W-:Y:S01]  /*5b20*/  UIMAD.WIDE.U32 UR4, UR36, UR8, URZ ;  /* 0x00000008240472a5 */ /* 0x000fe2000f8e003f */
[----:B------:R-:W-:Y:S02]  /*5b30*/  IMAD R39, R39, 0x8, R16 ;  /* 0x0000000827277824 */ /* 0x000fe400078e0210 */
[----:B0-----:R-:W-:Y:S01]  /*5b40*/  IMAD R51, R47, R44, UR11 ;  /* 0x0000000b2f337e24 */ /* 0x001fe2000f8e022c */
[----:B------:R-:W0:Y:S01]  /*5b50*/  @P0 LDC R45, c[0x0][0xbf0] ;  /* 0x0002fc00ff2d0b82 */ /* 0x000e220000000800 */
[----:B------:R-:W-:Y:S01]  /*5b60*/  UIADD3 UR6, UR5, UR6, URZ ;  /* 0x0000000605067290 */ /* 0x000fe2000fffe03f */
[----:B-1----:R-:W-:Y:S01]  /*5b70*/  IMAD R39, R40, 0xc0, R39 ;  /* 0x000000c028277824 */ /* 0x002fe200078e0227 */
[----:B------:R-:W-:Y:S01]  /*5b80*/  ULDC.64 UR8, c[0x0][0xb28] ;  /* 0x0002ca0000087ab9 */ /* 0x000fe20000000a00 */
[----:B------:R-:W-:Y:S01]  /*5b90*/  IMAD.WIDE.U32 R22, R42, UR12, R22 ;  /* 0x0000000c2a167c25 */ /* 0x000fe2000f8e0016 */
[----:B------:R-:W-:-:S03]  /*5ba0*/  SHF.R.S32.HI R44, RZ, 0x1f, R51 ;  /* 0x0000001fff2c7819 */ /* 0x000fc60000011433 */
[----:B------:R-:W1:Y:S01]  /*5bb0*/  @P0 LDC R55, c[0x0][0xbf0] ;  /* 0x0002fc00ff370b82 */ /* 0x000e620000000800 */
[----:B------:R-:W-:Y:S01]  /*5bc0*/  IMAD.U32 R37, RZ, RZ, UR5 ;  /* 0x00000005ff257e24 */ /* 0x000fe2000f8e00ff */
[----:B------:R-:W-:Y:S01]  /*5bd0*/  MOV R37, UR6 ;  /* 0x0000000600257c02 */ /* 0x000fe20008000f00 */
[----:B--2---:R-:W-:Y:S01]  /*5be0*/  @P0 IMAD.HI.U32 R38, R39, R38, RZ ;  /* 0x0000002627260227 */ /* 0x004fe200078e00ff */
[----:B------:R-:W-:-:S03]  /*5bf0*/  ULDC.64 UR6, c[0x0][0xb48] ;  /* 0x0002d20000067ab9 */ /* 0x000fc60000000a00 */
[----:B------:R-:W-:Y:S01]  /*5c00*/  IMAD.U32 R36, RZ, RZ, UR4 ;  /* 0x00000004ff247e24 */ /* 0x000fe2000f8e00ff */
[----:B------:R-:W-:Y:S01]  /*5c10*/  ULDC.64 UR4, c[0x0][0xbe0] ;  /* 0x0002f80000047ab9 */ /* 0x000fe20000000a00 */
[----:B---3--:R-:W-:Y:S02]  /*5c20*/  IMAD R42, R48, UR10, RZ ;  /* 0x0000000a302a7c24 */ /* 0x008fe4000f8e02ff */
[----:B------:R-:W-:Y:S02]  /*5c30*/  IMAD.IADD R23, R23, 0x1, R43 ;  /* 0x0000000117177824 */ /* 0x000fe400078e022b */
[----:B----4-:R-:W-:-:S04]  /*5c40*/  @P0 IMAD.HI.U32 R50, R39, R50, RZ ;  /* 0x0000003227320227 */ /* 0x010fc800078e00ff */
[----:B------:R-:W-:Y:S01]  /*5c50*/  IMAD.MOV.U32 R41, RZ, RZ, R39 ;  /* 0x000000ffff297224 */ /* 0x000fe200078e0027 */
[----:B0-----:R-:W-:Y:S01]  /*5c60*/  @P0 SHF.R.U32.HI R41, RZ, R45, R38 ;  /* 0x0000002dff290219 */ /* 0x001fe20000011626 */
[----:B------:R-:W-:Y:S02]  /*5c70*/  IMAD R45, R49, UR12, R42 ;  /* 0x0000000c312d7c24 */ /* 0x000fe4000f8e022a */
[----:B------:R-:W-:-:S04]  /*5c80*/  IMAD.WIDE.U32 R36, R48, UR12, R36 ;  /* 0x0000000c30247c25 */ /* 0x000fc8000f8e0024 */
[----:B------:R-:W-:Y:S01]  /*5c90*/  IMAD.MOV.U32 R43, RZ, RZ, R39 ;  /* 0x000000ffff2b7224 */ /* 0x000fe200078e0027 */
[----:B-1----:R-:W-:Y:S01]  /*5ca0*/  @P0 SHF.R.U32.HI R43, RZ, R55, R50 ;  /* 0x00000037ff2b0219 */ /* 0x002fe20000011632 */
[----:B------:R-:W-:Y:S01]  /*5cb0*/  IMAD R38, R44, UR4, RZ ;  /* 0x000000042c267c24 */ /* 0x000fe2000f8e02ff */
[----:B------:R-:W-:Y:S01]  /*5cc0*/  IADD3 R37, R37, R45, RZ ;  /* 0x0000002d25257210 */ /* 0x000fe20007ffe0ff */
[----:B------:R-:W-:Y:S01]  /*5cd0*/  IMAD.WIDE.U32 R22, R51, UR4, R22 ;  /* 0x0000000433167c25 */ /* 0x000fe2000f8e0016 */
[----:B------:R-:W-:-:S03]  /*5ce0*/  SHF.R.S32.HI R45, RZ, 0x1f, R41 ;  /* 0x0000001fff2d7819 */ /* 0x000fc60000011429 */
[----:B------:R-:W-:Y:S01]  /*5cf0*/  IMAD R42, R51, UR5, R38 ;  /* 0x00000005332a7c24 */ /* 0x000fe2000f8e0226 */
[----:B------:R-:W-:Y:S01]  /*5d00*/  BAR.SYNC.DEFER_BLOCKING 0x1, 0x180 ;  /* 0x0046000000007b1d */ /* 0x000fe20000010000 */
[----:B------:R-:W-:Y:S01]  /*5d10*/  IMAD R44, R44, UR6, RZ ;  /* 0x000000062c2c7c24 */ /* 0x000fe2000f8e02ff */
[----:B------:R-:W-:Y:S01]  /*5d20*/  IADD3 R22, P0, R41, R22, RZ ;  /* 0x0000001629167210 */ /* 0x000fe20007f1e0ff */
[----:B------:R-:W-:Y:S01]  /*5d30*/  IMAD.MOV R41, RZ, RZ, -R41 ;  /* 0x000000ffff297224 */ /* 0x000fe200078e0a29 */
[--C-:B------:R-:W-:Y:S01]  /*5d40*/  SHF.R.S32.HI R38, RZ, 0x1f, R43.reuse ;  /* 0x0000001fff267819 */ /* 0x100fe2000001142b */
[----:B------:R-:W-:Y:S01]  /*5d50*/  IMAD R47, R51, UR7, R44 ;  /* 0x00000007332f7c24 */ /* 0x000fe2000f8e022c */
[----:B------:R-:W-:Y:S01]  /*5d60*/  ULDC.64 UR4, c[0x0][0xb30] ;  /* 0x0002cc0000047ab9 */ /* 0x000fe20000000a00 */
[----:B------:R-:W-:Y:S01]  /*5d70*/  IMAD.MOV R44, RZ, RZ, -R43 ;  /* 0x000000ffff2c7224 */ /* 0x000fe200078e0a2b */
[----:B------:R-:W-:Y:S01]  /*5d80*/  IADD3.X R23, R45, R23, R42, P0, !PT ;  /* 0x000000172d177210 */ /* 0x000fe200007fe42a */
[----:B------:R-:W-:-:S02]  /*5d90*/  IMAD R38, R38, UR4, RZ ;  /* 0x0000000426267c24 */ /* 0x000fc4000f8e02ff */
[----:B------:R-:W-:Y:S02]  /*5da0*/  IMAD R41, R46, R41, R39 ;  /* 0x000000292e297224 */ /* 0x000fe400078e0227 */
[----:B------:R-:W-:Y:S01]  /*5db0*/  IMAD.WIDE.U32 R36, R51, UR6, R36 ;  /* 0x0000000633247c25 */ /* 0x000fe2000f8e0024 */
[----:B------:R-:W-:-:S03]  /*5dc0*/  ULDC.64 UR6, c[0x0][0xbc8] ;  /* 0x0002f20000067ab9 */ /* 0x000fc60000000a00 */
[----:B------:R-:W-:Y:S02]  /*5dd0*/  IMAD R39, R46, R44, R39 ;  /* 0x0000002c2e277224 */ /* 0x000fe400078e0227 */
[----:B------:R-:W-:Y:S01]  /*5de0*/  IMAD R45, R43, UR5, R38 ;  /* 0x000000052b2d7c24 */ /* 0x000fe2000f8e0226 */
[----:B------:R-:W-:Y:S01]  /*5df0*/  SHF.R.S32.HI R38, RZ, 0x1f, R41 ;  /* 0x0000001fff267819 */ /* 0x000fe20000011429 */
[----:B------:R-:W-:Y:S01]  /*5e00*/  IMAD.IADD R37, R37, 0x1, R47 ;  /* 0x0000000125257824 */ /* 0x000fe200078e022f */
[----:B------:R-:W-:Y:S01]  /*5e10*/  SHF.R.S32.HI R42, RZ, 0x1f, R39 ;  /* 0x0000001fff2a7819 */ /* 0x000fe20000011427 */
[----:B------:R-:W0:Y:S01]  /*5e20*/  S2UR UR5, SR_CgaCtaId ;  /* 0x00000000000579c3 */ /* 0x000e220000008800 */
[----:B------:R-:W-:-:S04]  /*5e30*/  IMAD.WIDE.U32 R22, R41, UR6, R22 ;  /* 0x0000000629167c25 */ /* 0x000fc8000f8e0016 */
[----:B------:R-:W-:Y:S01]  /*5e40*/  IMAD.WIDE.U32 R36, R43, UR4, R36 ;  /* 0x000000042b247c25 */ /* 0x000fe2000f8e0024 */
[----:B------:R-:W-:-:S03]  /*5e50*/  UMOV UR4, 0x400 ;  /* 0x0000040000047882 */ /* 0x000fc60000000000 */
[----:B------:R-:W-:Y:S02]  /*5e60*/  IMAD R38, R38, UR6, RZ ;  /* 0x0000000626267c24 */ /* 0x000fe4000f8e02ff */
[----:B------:R-:W-:Y:S02]  /*5e70*/  IMAD.IADD R37, R37, 0x1, R45 ;  /* 0x0000000125257824 */ /* 0x000fe400078e022d */
[----:B------:R-:W-:Y:S02]  /*5e80*/  IMAD R42, R42, UR8, RZ ;  /* 0x000000082a2a7c24 */ /* 0x000fe4000f8e02ff */
[----:B------:R-:W-:Y:S01]  /*5e90*/  IMAD R43, R41, UR7, R38 ;  /* 0x00000007292b7c24 */ /* 0x000fe2000f8e0226 */
[----:B------:R-:W-:Y:S01]  /*5ea0*/  ULDC.64 UR6, c[0x0][0xba8] ;  /* 0x0002ea0000067ab9 */ /* 0x000fe20000000a00 */
[C---:B------:R-:W-:Y:S01]  /*5eb0*/  IMAD R41, R39.reuse, UR9, R42 ;  /* 0x0000000927297c24 */ /* 0x040fe2000f8e022a */
[----:B------:R-:W-:Y:S01]  /*5ec0*/  LEA R38, P0, R22, UR6, 0x2 ;  /* 0x0000000616267c11 */ /* 0x000fe2000f8010ff */
[----:B------:R-:W-:Y:S01]  /*5ed0*/  IMAD.WIDE.U32 R36, R39, UR8, R36 ;  /* 0x0000000827247c25 */ /* 0x000fe2000f8e0024 */
[----:B------:R-:W-:Y:S01]  /*5ee0*/  IADD3 R39, R23, R43, RZ ;  /* 0x0000002b17277210 */ /* 0x000fe20007ffe0ff */
[----:B------:R-:W-:Y:S01]  /*5ef0*/  ULDC.64 UR8, c[0x0][0xb00] ;  /* 0x0002c00000087ab9 */ /* 0x000fe20000000a00 */
[----:B------:R-:W-:Y:S01]  /*5f00*/  ULDC UR6, c[0x0][0xa88] ;  /* 0x0002a20000067ab9 */ /* 0x000fe20000000800 */
[----:B------:R-:W-:Y:S01]  /*5f10*/  IMAD.IADD R23, R37, 0x1, R41 ;  /* 0x0000000125177824 */ /* 0x000fe200078e0229 */
[----:B------:R-:W-:Y:S01]  /*5f20*/  LEA R48, P1, R36, UR8, 0x2 ;  /* 0x0000000824307c11 */ /* 0x000fe2000f8210ff */
[----:B------:R-:W-:Y:S01]  /*5f30*/  IMAD R16, R40, 0xc0, R16 ;  /* 0x000000c028107824 */ /* 0x000fe200078e0210 */
[----:B------:R-:W-:Y:S01]  /*5f40*/  LEA.HI.X R39, R22, UR7, R39, 0x2, P0 ;  /* 0x0000000716277c11 */ /* 0x000fe200080f1427 */
[----:B0-----:R-:W-:Y:S01]  /*5f50*/  ULEA UR4, UR5, UR4, 0x18 ;  /* 0x0000000405047291 */ /* 0x001fe2000f8ec03f */
[----:B------:R-:W-:Y:S01]  /*5f60*/  LEA.HI.X R50, R36, UR9, R23, 0x2, P1 ;  /* 0x0000000924327c11 */ /* 0x000fe200088f1417 */
[----:B------:R-:W-:Y:S01]  /*5f70*/  SHFL.IDX PT, R22, R38, RZ, 0x1c1f ;  /* 0x001c1fff26167589 */ /* 0x000fe200000e0000 */
[----:B------:R-:W-:Y:S01]  /*5f80*/  IMAD R45, R46, UR6, RZ ;  /* 0x000000062e2d7c24 */ /* 0x000fe2000f8e02ff */
[----:B------:R-:W-:Y:S01]  /*5f90*/  LOP3.LUT P0, RZ, R52, 0x3, RZ, 0xc0, !PT ;  /* 0x0000000334ff7812 */ /* 0x000fe2000780c0ff */
[C---:B------:R-:W-:Y:S01]  /*5fa0*/  VIADD R44, R16.reuse, 0x8 ;  /* 0x00000008102c7836 */ /* 0x040fe20000000000 */
[----:B------:R-:W0:Y:S01]  /*5fb0*/  SHFL.IDX PT, R23, R39, RZ, 0x1c1f ;  /* 0x001c1fff27177589 */ /* 0x000e2200000e0000 */
[----:B------:R-:W-:Y:S01]  /*5fc0*/  UIADD3 UR4, UR4, 0x16820, URZ ;  /* 0x0001682004047890 */ /* 0x000fe2000fffe03f */
[-C--:B------:R-:W-:Y:S01]  /*5fd0*/  ISETP.GE.OR P1, PT, R16, R45.reuse, P0 ;  /* 0x0000002d1000720c */ /* 0x080fe20000726670 */
[----:B------:R-:W-:Y:S01]  /*5fe0*/  IMAD.IADD R47, R52, 0x1, -R53 ;  /* 0x00000001342f7824 */ /* 0x000fe200078e0a35 */
[----:B------:R-:W-:Y:S01]  /*5ff0*/  SHFL.IDX PT, R36, R38, 0x1, 0x1c1f ;  /* 0x003c1f0026247f89 */ /* 0x000fe200000e0000 */
[-C--:B------:R-:W-:Y:S01]  /*6000*/  ISETP.GE.OR P0, PT, R44, R45.reuse, P0 ;  /* 0x0000002d2c00720c */ /* 0x080fe20000706670 */
[----:B------:R-:W-:Y:S01]  /*6010*/  UPRMT UR4, URZ, 0x654, UR4 ;  /* 0x000006543f047896 */ /* 0x000fe20008000004 */
[----:B------:R-:W-:Y:S01]  /*6020*/  ISETP.GE.AND P2, PT, R16, R45, PT ;  /* 0x0000002d1000720c */ /* 0x000fe20003f46270 */
[----:B------:R-:W1:Y:S01]  /*6030*/  SHFL.IDX PT, R37, R39, 0x1, 0x1c1f ;  /* 0x003c1f0027257f89 */ /* 0x000e6200000e0000 */
[----:B------:R-:W-:-:S03]  /*6040*/  IMAD.SHL.U32 R47, R47, 0x2, RZ ;  /* 0x000000022f2f7824 */ /* 0x000fc600078e00ff */
[----:B------:R2:W3:Y:S03]  /*6050*/  SHFL.IDX PT, R42, R48, RZ, 0x1c1f ;  /* 0x001c1fff302a7589 */ /* 0x0004e600000e0000 */
[----:B------:R-:W-:Y:S01]  /*6060*/  SYNCS.ARRIVE.TRANS64.RED.A1T0 RZ, [UR4], RZ ;  /* 0x000000ffffff79a7 */ /* 0x000fe20008100404 */
[----:B------:R2:W4:Y:S04]  /*6070*/  SHFL.IDX PT, R43, R50, RZ, 0x1c1f ;  /* 0x001c1fff322b7589 */ /* 0x00052800000e0000 */
[----:B0-----:R2:W-:Y:S04]  /*6080*/  @!P1 ST.E desc[UR38][R22.64], R17 ;  /* 0x0000001116009985 */ /* 0x0015e8000c101926 */
[----:B-1----:R2:W-:Y:S01]  /*6090*/  @!P0 ST.E desc[UR38][R36.64], R0 ;  /* 0x0000000024008985 */ /* 0x0025e2000c101926 */
[----:B------:R-:W-:Y:S05]  /*60a0*/  @P2 BRA `(.L_x_37) ;  /* 0x0000000000b82947 */ /* 0x000fea0003800000 */
[----:B------:R-:W-:Y:S01]  /*60b0*/  ULDC UR4, c[0x0][0xac8] ;  /* 0x0002b20000047ab9 */ /* 0x000fe20000000800 */
[C---:B--2---:R-:W-:Y:S01]  /*60c0*/  IADD3 R0, R47.reuse, 0x8, RZ ;  /* 0x000000082f007810 */ /* 0x044fe20007ffe0ff */
[C---:B------:R-:W-:Y:S01]  /*60d0*/  VIADD R22, R47.reuse, 0x10 ;  /* 0x000000102f167836 */ /* 0x040fe20000000000 */
[C---:B------:R-:W-:Y:S01]  /*60e0*/  ISETP.GE.AND P0, PT, R47.reuse, UR4, PT ;  /* 0x000000042f007c0c */ /* 0x040fe2000bf06270 */
[C---:B------:R-:W-:Y:S01]  /*60f0*/  VIADD R23, R47.reuse, 0x18 ;  /* 0x000000182f177836 */ /* 0x040fe20000000000 */
[C---:B------:R-:W-:Y:S01]  /*6100*/  IADD3 R38, R47.reuse, 0x30, RZ ;  /* 0x000000302f267810 */ /* 0x040fe20007ffe0ff */
[C---:B------:R-:W-:Y:S01]  /*6110*/  VIADD R36, R47.reuse, 0x20 ;  /* 0x000000202f247836 */ /* 0x040fe20000000000 */
[----:B------:R-:W-:Y:S01]  /*6120*/  ISETP.GE.AND P1, PT, R22, UR4, PT ;  /* 0x0000000416007c0c */ /* 0x000fe2000bf26270 */
[----:B------:R-:W-:Y:S01]  /*6130*/  VIADD R37, R47, 0x28 ;  /* 0x000000282f257836 */ /* 0x000fe20000000000 */
[----:B------:R-:W-:Y:S01]  /*6140*/  ISETP.GE.AND P2, PT, R23, UR4, PT ;  /* 0x0000000417007c0c */ /* 0x000fe2000bf46270 */
[----:B------:R-:W-:Y:S01]  /*6150*/  VIADD R39, R47, 0x38 ;  /* 0x000000382f277836 */ /* 0x000fe20000000000 */
[----:B------:R-:W-:-:S02]  /*6160*/  ISETP.GE.AND P3, PT, R36, UR4, PT ;  /* 0x0000000424007c0c */ /* 0x000fc4000bf66270 */
[----:B------:R-:W-:Y:S02]  /*6170*/  ISETP.GE.AND P4, PT, R37, UR4, PT ;  /* 0x0000000425007c0c */ /* 0x000fe4000bf86270 */
[----:B------:R-:W-:Y:S01]  /*6180*/  ISETP.GE.AND P5, PT, R38, UR4, PT ;  /* 0x0000000426007c0c */ /* 0x000fe2000bfa6270 */
[----:B---34-:R-:W-:Y:S01]  /*6190*/  @!P0 IMAD.WIDE R16, R47, 0x4, R42 ;  /* 0x000000042f108825 */ /* 0x018fe200078e022a */
[----:B------:R-:W-:-:S03]  /*61a0*/  ISETP.GE.AND P6, PT, R39, UR4, PT ;  /* 0x0000000427007c0c */ /* 0x000fc6000bfc6270 */
[----:B------:R-:W-:Y:S01]  /*61b0*/  @!P1 LEA.HI R22, R22, R22, RZ, 0x1 ;  /* 0x0000001616169211 */ /* 0x000fe200078f08ff */
[----:B------:R0:W-:Y:S01]  /*61c0*/  @!P0 ST.E.64 desc[UR38][R16.64], R34 ;  /* 0x0000002210008985 */ /* 0x0001e2000c101b26 */
[----:B------:R-:W-:Y:S02]  /*61d0*/  ISETP.GE.AND P0, PT, R0, UR4, PT ;  /* 0x0000000400007c0c */ /* 0x000fe4000bf06270 */
[----:B------:R-:W-:-:S04]  /*61e0*/  @!P3 LEA.HI R36, R36, R36, RZ, 0x1 ;  /* 0x000000242424b211 */ /* 0x000fc800078f08ff */
[----:B------:R-:W-:Y:S02]  /*61f0*/  @!P5 LEA.HI R38, R38, R38, RZ, 0x1 ;  /* 0x000000262626d211 */ /* 0x000fe400078f08ff */
[----:B------:R-:W-:Y:S02]  /*6200*/  @!P6 LEA.HI R40, R39, R39, RZ, 0x1 ;  /* 0x000000272728e211 */ /* 0x000fe400078f08ff */
[----:B------:R-:W-:Y:S02]  /*6210*/  @!P5 LOP3.LUT R41, R38, 0xfffffffe, RZ, 0xc0, !PT ;  /* 0xfffffffe2629d812 */ /* 0x000fe400078ec0ff */
[----:B------:R-:W-:Y:S02]  /*6220*/  @!P6 LOP3.LUT R49, R40, 0xfffffffe, RZ, 0xc0, !PT ;  /* 0xfffffffe2831e812 */ /* 0x000fe400078ec0ff */
[----:B------:R-:W-:Y:S01]  /*6230*/  @!P0 LEA.HI R0, R0, R0, RZ, 0x1 ;  /* 0x0000000000008211 */ /* 0x000fe200078f08ff */
[----:B------:R-:W-:Y:S01]  /*6240*/  @!P5 IMAD.WIDE R40, R41, 0x4, R42 ;  /* 0x000000042928d825 */ /* 0x000fe200078e022a */
[----:B0-----:R-:W-:-:S02]  /*6250*/  @!P2 LEA.HI R16, R23, R23, RZ, 0x1 ;  /* 0x000000171710a211 */ /* 0x001fc400078f08ff */
[----:B------:R-:W-:Y:S02]  /*6260*/  @!P4 LEA.HI R34, R37, R37, RZ, 0x1 ;  /* 0x000000252522c211 */ /* 0x000fe400078f08ff */
[----:B------:R-:W-:Y:S02]  /*6270*/  @!P0 LOP3.LUT R17, R0, 0xfffffffe, RZ, 0xc0, !PT ;  /* 0xfffffffe00118812 */ /* 0x000fe400078ec0ff */
[----:B------:R-:W-:Y:S02]  /*6280*/  @!P1 LOP3.LUT R23, R22, 0xfffffffe, RZ, 0xc0, !PT ;  /* 0xfffffffe16179812 */ /* 0x000fe400078ec0ff */
[----:B------:R-:W-:Y:S01]  /*6290*/  @!P2 LOP3.LUT R35, R16, 0xfffffffe, RZ, 0xc0, !PT ;  /* 0xfffffffe1023a812 */ /* 0x000fe200078ec0ff */
[--C-:B------:R-:W-:Y:S01]  /*62a0*/  @!P0 IMAD.WIDE R16, R17, 0x4, R42.reuse ;  /* 0x0000000411108825 */ /* 0x100fe200078e022a */
[----:B------:R-:W-:Y:S02]  /*62b0*/  @!P3 LOP3.LUT R37, R36, 0xfffffffe, RZ, 0xc0, !PT ;  /* 0xfffffffe2425b812 */ /* 0x000fe400078ec0ff */
[----:B------:R-:W-:Y:S01]  /*62c0*/  @!P4 LOP3.LUT R39, R34, 0xfffffffe, RZ, 0xc0, !PT ;  /* 0xfffffffe2227c812 */ /* 0x000fe200078ec0ff */
[--C-:B------:R-:W-:Y:S01]  /*62d0*/  @!P1 IMAD.WIDE R22, R23, 0x4, R42.reuse ;  /* 0x0000000417169825 */ /* 0x100fe200078e022a */
[----:B------:R0:W-:Y:S03]  /*62e0*/  @!P0 ST.E.64 desc[UR38][R16.64], R2 ;  /* 0x0000000210008985 */ /* 0x0001e6000c101b26 */
[--C-:B------:R-:W-:Y:S01]  /*62f0*/  @!P2 IMAD.WIDE R34, R35, 0x4, R42.reuse ;  /* 0x000000042322a825 */ /* 0x100fe200078e022a */
[----:B------:R0:W-:Y:S03]  /*6300*/  @!P1 ST.E.64 desc[UR38][R22.64], R4 ;  /* 0x0000000416009985 */ /* 0x0001e6000c101b26 */
[--C-:B------:R-:W-:Y:S01]  /*6310*/  @!P3 IMAD.WIDE R36, R37, 0x4, R42.reuse ;  /* 0x000000042524b825 */ /* 0x100fe200078e022a */
[----:B------:R0:W-:Y:S03]  /*6320*/  @!P2 ST.E.64 desc[UR38][R34.64], R6 ;  /* 0x000000062200a985 */ /* 0x0001e6000c101b26 */
[--C-:B------:R-:W-:Y:S01]  /*6330*/  @!P4 IMAD.WIDE R38, R39, 0x4, R42.reuse ;  /* 0x000000042726c825 */ /* 0x100fe200078e022a */
[----:B------:R0:W-:Y:S03]  /*6340*/  @!P3 ST.E.64 desc[UR38][R36.64], R10 ;  /* 0x0000000a2400b985 */ /* 0x0001e6000c101b26 */
[----:B------:R-:W-:Y:S01]  /*6350*/  @!P6 IMAD.WIDE R42, R49, 0x4, R42 ;  /* 0x00000004312ae825 */ /* 0x000fe200078e022a */
[----:B------:R0:W-:Y:S04]  /*6360*/  @!P4 ST.E.64 desc[UR38][R38.64], R14 ;  /* 0x0000000e2600c985 */ /* 0x0001e8000c101b26 */
[----:B------:R0:W-:Y:S04]  /*6370*/  @!P5 ST.E.64 desc[UR38][R40.64], R20 ;  /* 0x000000142800d985 */ /* 0x0001e8000c101b26 */
[----:B------:R0:W-:Y:S02]  /*6380*/  @!P6 ST.E.64 desc[UR38][R42.64], R28 ;  /* 0x0000001c2a00e985 */ /* 0x0001e4000c101b26 */
.L_x_37:
[----:B------:R-:W-:Y:S05]  /*6390*/  BSYNC B0 ;  /* 0x0000000000007941 */ /* 0x000fea0003800000 */
.L_x_36:
[----:B------:R-:W-:Y:S01]  /*63a0*/  ISETP.GE.AND P0, PT, R44, R45, PT ;  /* 0x0000002d2c00720c */ /* 0x000fe20003f06270 */
[----:B0-2---:R1:W2:Y:S04]  /*63b0*/  SHFL.IDX PT, R17, R50, 0x1, 0x1c1f ;  /* 0x003c1f0032117f89 */ /* 0x0052a800000e0000 */
[----:B------:R1:W0:Y:S08]  /*63c0*/  SHFL.IDX PT, R16, R48, 0x1, 0x1c1f ;  /* 0x003c1f0030107f89 */ /* 0x00023000000e0000 */
[----:B-1----:R-:W-:Y:S05]  /*63d0*/  @P0 BRA `(.L_x_8) ;  /* 0x0000004000940947 */ /* 0x002fea0003800000 */
[C---:B------:R-:W-:Y:S01]  /*63e0*/  VIADD R0, R47.reuse, 0x8 ;  /* 0x000000082f007836 */ /* 0x040fe20000000000 */
[----:B------:R-:W-:Y:S01]  /*63f0*/  ULDC UR4, c[0x0][0xac8] ;  /* 0x0002b20000047ab9 */ /* 0x000fe20000000800 */
[C---:B------:R-:W-:Y:S01]  /*6400*/  VIADD R6, R47.reuse, 0x10 ;  /* 0x000000102f067836 */ /* 0x040fe20000000000 */
[C---:B------:R-:W-:Y:S01]  /*6410*/  IADD3 R10, R47.reuse, 0x20, RZ ;  /* 0x000000202f0a7810 */ /* 0x040fe20007ffe0ff */
[C---:B------:R-:W-:Y:S01]  /*6420*/  VIADD R7, R47.reuse, 0x18 ;  /* 0x000000182f077836 */ /* 0x040fe20000000000 */
[----:B------:R-:W-:Y:S01]  /*6430*/  ISETP.GE.AND P1, PT, R0, UR4, PT ;  /* 0x0000000400007c0c */ /* 0x000fe2000bf26270 */
[C---:B------:R-:W-:Y:S01]  /*6440*/  VIADD R11, R47.reuse, 0x28 ;  /* 0x000000282f0b7836 */ /* 0x040fe20000000000 */
[----:B------:R-:W-:Y:S01]  /*6450*/  ISETP.GE.AND P2, PT, R6, UR4, PT ;  /* 0x0000000406007c0c */ /* 0x000fe2000bf46270 */
[----:B------:R-:W-:Y:S01]  /*6460*/  VIADD R15, R47, 0x30 ;  /* 0x000000302f0f7836 */ /* 0x000fe20000000000 */
[----:B------:R-:W-:Y:S02]  /*6470*/  ISETP.GE.AND P3, PT, R7, UR4, PT ;  /* 0x0000000407007c0c */ /* 0x000fe4000bf66270 */
[----:B------:R-:W-:-:S02]  /*6480*/  ISETP.GE.AND P4, PT, R10, UR4, PT ;  /* 0x000000040a007c0c */ /* 0x000fc4000bf86270 */
[----:B------:R-:W-:Y:S02]  /*6490*/  ISETP.GE.AND P0, PT, R47, UR4, PT ;  /* 0x000000042f007c0c */ /* 0x000fe4000bf06270 */
[----:B------:R-:W-:Y:S02]  /*64a0*/  ISETP.GE.AND P5, PT, R11, UR4, PT ;  /* 0x000000040b007c0c */ /* 0x000fe4000bfa6270 */
[----:B------:R-:W-:Y:S02]  /*64b0*/  ISETP.GE.AND P6, PT, R15, UR4, PT ;  /* 0x000000040f007c0c */ /* 0x000fe4000bfc6270 */
[----:B------:R-:W-:Y:S02]  /*64c0*/  @!P1 LEA.HI R0, R0, R0, RZ, 0x1 ;  /* 0x0000000000009211 */ /* 0x000fe400078f08ff */
[----:B------:R-:W-:Y:S02]  /*64d0*/  @!P2 LEA.HI R6, R6, R6, RZ, 0x1 ;  /* 0x000000060606a211 */ /* 0x000fe400078f08ff */
[----:B------:R-:W-:-:S02]  /*64e0*/  @!P1 LOP3.LUT R5, R0, 0xfffffffe, RZ, 0xc0, !PT ;  /* 0xfffffffe00059812 */ /* 0x000fc400078ec0ff */
[----:B------:R-:W-:Y:S01]  /*64f0*/  @!P3 LEA.HI R0, R7, R7, RZ, 0x1 ;  /* 0x000000070700b211 */ /* 0x000fe200078f08ff */
[--C-:B0-2---:R-:W-:Y:S01]  /*6500*/  @!P0 IMAD.WIDE R2, R47, 0x4, R16.reuse ;  /* 0x000000042f028825 */ /* 0x105fe200078e0210 */
[----:B------:R-:W-:Y:S02]  /*6510*/  @!P4 LEA.HI R10, R10, R10, RZ, 0x1 ;  /* 0x0000000a0a0ac211 */ /* 0x000fe400078f08ff */
[----:B------:R-:W-:Y:S01]  /*6520*/  @!P5 LEA.HI R14, R11, R11, RZ, 0x1 ;  /* 0x0000000b0b0ed211 */ /* 0x000fe200078f08ff */
[----:B------:R-:W-:Y:S01]  /*6530*/  @!P1 IMAD.WIDE R4, R5, 0x4, R16 ;  /* 0x0000000405049825 */ /* 0x000fe200078e0210 */
[----:B------:R-:W-:Y:S01]  /*6540*/  @!P6 LEA.HI R20, R15, R15, RZ, 0x1 ;  /* 0x0000000f0f14e211 */ /* 0x000fe200078f08ff */
[----:B------:R0:W-:Y:S01]  /*6550*/  @!P0 ST.E.64 desc[UR38][R2.64], R26 ;  /* 0x0000001a02008985 */ /* 0x0001e2000c101b26 */
[----:B------:R-:W-:Y:S01]  /*6560*/  @!P2 LOP3.LUT R7, R6, 0xfffffffe, RZ, 0xc0, !PT ;  /* 0xfffffffe0607a812 */ /* 0x000fe200078ec0ff */
[----:B------:R-:W-:Y:S01]  /*6570*/  VIADD R47, R47, 0x38 ;  /* 0x000000382f2f7836 */ /* 0x000fe20000000000 */
[----:B------:R-:W-:Y:S01]  /*6580*/  @!P3 LOP3.LUT R11, R0, 0xfffffffe, RZ, 0xc0, !PT ;  /* 0xfffffffe000bb812 */ /* 0x000fe200078ec0ff */
[----:B------:R1:W-:Y:S01]  /*6590*/  @!P1 ST.E.64 desc[UR38][R4.64], R32 ;  /* 0x0000002004009985 */ /* 0x0003e2000c101b26 */
[----:B------:R-:W-:-:S02]  /*65a0*/  @!P4 LOP3.LUT R15, R10, 0xfffffffe, RZ, 0xc0, !PT ;  /* 0xfffffffe0a0fc812 */ /* 0x000fc400078ec0ff */
[----:B------:R-:W-:Y:S02]  /*65b0*/  @!P5 LOP3.LUT R21, R14, 0xfffffffe, RZ, 0xc0, !PT ;  /* 0xfffffffe0e15d812 */ /* 0x000fe400078ec0ff */
[----:B------:R-:W-:Y:S02]  /*65c0*/  @!P6 LOP3.LUT R23, R20, 0xfffffffe, RZ, 0xc0, !PT ;  /* 0xfffffffe1417e812 */ /* 0x000fe400078ec0ff */
[----:B------:R-:W-:Y:S01]  /*65d0*/  ISETP.GE.AND P0, PT, R47, UR4, PT ;  /* 0x000000042f007c0c */ /* 0x000fe2000bf06270 */
[----:B0-----:R-:W-:-:S04]  /*65e0*/  @!P2 IMAD.WIDE R2, R7, 0x4, R16 ;  /* 0x000000040702a825 */ /* 0x001fc800078e0210 */
[--C-:B-1----:R-:W-:Y:S01]  /*65f0*/  @!P3 IMAD.WIDE R4, R11, 0x4, R16.reuse ;  /* 0x000000040b04b825 */ /* 0x102fe200078e0210 */
[----:B------:R1:W-:Y:S03]  /*6600*/  @!P2 ST.E.64 desc[UR38][R2.64], R8 ;  /* 0x000000080200a985 */ /* 0x0003e6000c101b26 */
[--C-:B------:R-:W-:Y:S01]  /*6610*/  @!P4 IMAD.WIDE R6, R15, 0x4, R16.reuse ;  /* 0x000000040f06c825 */ /* 0x100fe200078e0210 */
[----:B------:R1:W-:Y:S03]  /*6620*/  @!P3 ST.E.64 desc[UR38][R4.64], R12 ;  /* 0x0000000c0400b985 */ /* 0x0003e6000c101b26 */
[--C-:B------:R-:W-:Y:S01]  /*6630*/  @!P5 IMAD.WIDE R10, R21, 0x4, R16.reuse ;  /* 0x00000004150ad825 */ /* 0x100fe200078e0210 */
[----:B------:R1:W-:Y:S03]  /*6640*/  @!P4 ST.E.64 desc[UR38][R6.64], R18 ;  /* 0x000000120600c985 */ /* 0x0003e6000c101b26 */
[----:B------:R-:W-:Y:S01]  /*6650*/  @!P6 IMAD.WIDE R14, R23, 0x4, R16 ;  /* 0x00000004170ee825 */ /* 0x000fe200078e0210 */
[----:B------:R1:W-:Y:S04]  /*6660*/  @!P5 ST.E.64 desc[UR38][R10.64], R24 ;  /* 0x000000180a00d985 */ /* 0x0003e8000c101b26 */
[----:B------:R1:W-:Y:S01]  /*6670*/  @!P6 ST.E.64 desc[UR38][R14.64], R30 ;  /* 0x0000001e0e00e985 */ /* 0x0003e2000c101b26 */
[----:B------:R-:W-:Y:S05]  /*6680*/  @P0 BRA `(.L_x_8) ;  /* 0x0000003c00e80947 */ /* 0x000fea0003800000 */
[----:B------:R-:W-:-:S04]  /*6690*/  LEA.HI R47, R47, R47, RZ, 0x1 ;  /* 0x0000002f2f2f7211 */ /* 0x000fc800078f08ff */
[----:B-1----:R-:W-:-:S05]  /*66a0*/  LOP3.LUT R3, R47, 0xfffffffe, RZ, 0xc0, !PT ;  /* 0xfffffffe2f037812 */ /* 0x002fca00078ec0ff */
[----:B------:R-:W-:-:S05]  /*66b0*/  IMAD.WIDE R2, R3, 0x4, R16 ;  /* 0x0000000403027825 */ /* 0x000fca00078e0210 */
[----:B------:R0:W-:Y:S01]  /*66c0*/  ST.E.64 desc[UR38][R2.64], R118 ;  /* 0x0000007602007985 */ /* 0x0001e2000c101b26 */
[----:B------:R-:W-:Y:S05]  /*66d0*/  BRA `(.L_x_8) ;  /* 0x0000003c00d47947 */ /* 0x000fea0003800000 */
.L_x_35:
[----:B------:R-:W-:-:S05]  /*66e0*/  VIADD R0, R22, 0xffffff80 ;  /* 0xffffff8016007836 */ /* 0x000fca0000000000 */
[----:B------:R-:W-:-:S13]  /*66f0*/  ISETP.GT.AND P0, PT, R0, 0xbf, PT ;  /* 0x000000bf0000780c */ /* 0x000fda0003f04270 */
[----:B------:R-:W-:Y:S05]  /*6700*/  @P0 BRA `(.L_x_8) ;  /* 0x0000003c00c80947 */ /* 0x000fea0003800000 */
[----:B------:R-:W0:Y:S01]  /*6710*/  S2R R3, SR_CTAID.X ;  /* 0x0000000000037919 */ /* 0x000e220000002500 */
[----:B------:R-:W1:Y:S01]  /*6720*/  LDC R4, c[0x0][0xbe8] ;  /* 0x0002fa00ff047b82 */ /* 0x000e620000000800 */
[----:B------:R-:W-:Y:S01]  /*6730*/  ULDC UR4, c[0x0][0xa88] ;  /* 0x0002a20000047ab9 */ /* 0x000fe20000000800 */
[----:B0-----:R-:W-:Y:S02]  /*6740*/  IMAD R22, R3, 0xc0, R22 ;  /* 0x000000c003167824 */ /* 0x001fe400078e0216 */
[----:B-1----:R-:W-:-:S03]  /*6750*/  IMAD R3, R4, UR4, RZ ;  /* 0x0000000404037c24 */ /* 0x002fc6000f8e02ff */
[----:B------:R-:W-:-:S04]  /*6760*/  IADD3 R22, R22, -0x80, RZ ;  /* 0xffffff8016167810 */ /* 0x000fc80007ffe0ff */
[----:B------:R-:W-:-:S13]  /*6770*/  ISETP.GE.AND P0, PT, R22, R3, PT ;  /* 0x000000031600720c */ /* 0x000fda0003f06270 */
[----:B------:R-:W-:Y:S05]  /*6780*/  @P0 BRA `(.L_x_8) ;  /* 0x0000003c00a80947 */ /* 0x000fea0003800000 */
[----:B------:R-:W-:Y:S01]  /*6790*/  ISETP.NE.AND P0, PT, R4, 0x1, PT ;  /* 0x000000010400780c */ /* 0x000fe20003f05270 */
[----:B------:R-:W0:Y:S01]  /*67a0*/  S2UR UR7, SR_CTAID.Z ;  /* 0x00000000000779c3 */ /* 0x000e220000002700 */
[----:B------:R-:W-:Y:S02]  /*67b0*/  USHF.R.S32.HI UR6, URZ, 0x1f, UR36 ;  /* 0x0000001f3f067899 */ /* 0x000fe40008011424 */
[----:B------:R-:W-:Y:S01]  /*67c0*/  IADD3 R6, RZ, -UR36, RZ ;  /* 0x80000024ff067c10 */ /* 0x000fe2000fffe0ff */
[----:B------:R-:W-:Y:S01]  /*67d0*/  ULDC.64 UR8, c[0x0][0xbd0] ;  /* 0x0002f40000087ab9 */ /* 0x000fe20000000a00 */
[----:B------:R-:W-:Y:S01]  /*67e0*/  IMAD.MOV.U32 R5, RZ, RZ, R22 ;  /* 0x000000ffff057224 */ /* 0x000fe200078e0016 */
[----:B------:R-:W-:Y:S02]  /*67f0*/  UIMAD UR6, UR6, UR8, URZ ;  /* 0x00000008060672a4 */ /* 0x000fe4000f8e023f */
[----:B------:R-:W-:Y:S01]  /*6800*/  UIMAD.WIDE.U32 UR4, UR36, UR8, URZ ;  /* 0x00000008240472a5 */ /* 0x000fe2000f8e003f */
[----:B------:R-:W1:Y:S01]  /*6810*/  LDC.64 R12, c[0x0][0xbd8] ;  /* 0x0002f600ff0c7b82 */ /* 0x000e620000000a00 */
[----:B------:R-:W-:-:S04]  /*6820*/  UIMAD UR6, UR36, UR9, UR6 ;  /* 0x00000009240672a4 */ /* 0x000fc8000f8e0206 */
[----:B------:R-:W-:Y:S02]  /*6830*/  UIADD3 UR6, UR5, UR6, URZ ;  /* 0x0000000605067290 */ /* 0x000fe4000fffe03f */
[----:B------:R-:W-:Y:S01]  /*6840*/  IMAD.U32 R3, RZ, RZ, UR5 ;  /* 0x00000005ff037e24 */ /* 0x000fe2000f8e00ff */
[----:B------:R-:W2:Y:S01]  /*6850*/  @P0 LDC R9, c[0x0][0xbec] ;  /* 0x0002fb00ff090b82 */ /* 0x000ea20000000800 */
[----:B------:R-:W-:Y:S01]  /*6860*/  IMAD.U32 R2, RZ, RZ, UR4 ;  /* 0x00000004ff027e24 */ /* 0x000fe2000f8e00ff */
[----:B------:R-:W-:Y:S01]  /*6870*/  ULDC.64 UR4, c[0x0][0xbe0] ;  /* 0x0002f80000047ab9 */ /* 0x000fe20000000a00 */
[----:B------:R-:W-:-:S05]  /*6880*/  IMAD.U32 R3, RZ, RZ, UR6 ;  /* 0x00000006ff037e24 */ /* 0x000fca000f8e00ff */
[----:B------:R-:W3:Y:S01]  /*6890*/  S2UR UR10, SR_CTAID.Y ;  /* 0x00000000000a79c3 */ /* 0x000ee20000002600 */
[----:B0-----:R-:W-:-:S07]  /*68a0*/  USHF.R.S32.HI UR8, URZ, 0x1f, UR7 ;  /* 0x0000001f3f087899 */ /* 0x001fce0008011407 */
[----:B------:R-:W3:Y:S01]  /*68b0*/  LDC R7, c[0x0][0xc50] ;  /* 0x00031400ff077b82 */ /* 0x000ee20000000800 */
[C---:B-1----:R-:W-:Y:S02]  /*68c0*/  IMAD R8, R12.reuse, UR8, RZ ;  /* 0x000000080c087c24 */ /* 0x042fe4000f8e02ff */
[----:B------:R-:W-:-:S04]  /*68d0*/  IMAD.WIDE.U32 R2, R12, UR7, R2 ;  /* 0x000000070c027c25 */ /* 0x000fc8000f8e0002 */
[----:B------:R-:W-:Y:S01]  /*68e0*/  IMAD R13, R13, UR7, R8 ;  /* 0x000000070d0d7c24 */ /* 0x000fe2000f8e0208 */
[----:B------:R-:W0:Y:S01]  /*68f0*/  @P0 LDC R11, c[0x0][0xbf0] ;  /* 0x0002fc00ff0b0b82 */ /* 0x000e220000000800 */
[----:B--2---:R-:W-:-:S04]  /*6900*/  @P0 IMAD.HI.U32 R0, R22, R9, RZ ;  /* 0x0000000916000227 */ /* 0x004fc800078e00ff */
[----:B------:R-:W-:Y:S02]  /*6910*/  IMAD.IADD R3, R13, 0x1, R3 ;  /* 0x000000010d037824 */ /* 0x000fe400078e0203 */
[----:B---3--:R-:W-:-:S04]  /*6920*/  IMAD R9, R7, R6, UR10 ;  /* 0x0000000a07097e24 */ /* 0x008fc8000f8e0206 */
[----:B------:R-:W-:Y:S01]  /*6930*/  IMAD.WIDE.U32 R2, R9, UR4, R2 ;  /* 0x0000000409027c25 */ /* 0x000fe2000f8e0002 */
[----:B0-----:R-:W-:Y:S02]  /*6940*/  @P0 SHF.R.U32.HI R5, RZ, R11, R0 ;  /* 0x0000000bff050219 */ /* 0x001fe40000011600 */
[----:B------:R-:W-:Y:S02]  /*6950*/  SHF.R.S32.HI R0, RZ, 0x1f, R9 ;  /* 0x0000001fff007819 */ /* 0x000fe40000011409 */
[----:B------:R-:W-:Y:S01]  /*6960*/  IADD3 R2, P0, R5, R2, RZ ;  /* 0x0000000205027210 */ /* 0x000fe20007f1e0ff */
[----:B------:R-:W-:Y:S02]  /*6970*/  IMAD.MOV R7, RZ, RZ, -R5 ;  /* 0x000000ffff077224 */ /* 0x000fe400078e0a05 */
[----:B------:R-:W-:Y:S02]  /*6980*/  IMAD R0, R0, UR4, RZ ;  /* 0x0000000400007c24 */ /* 0x000fe4000f8e02ff */
[----:B------:R-:W-:-:S02]  /*6990*/  IMAD R7, R4, R7, R22 ;  /* 0x0000000704077224 */ /* 0x000fc400078e0216 */
[----:B------:R-:W-:Y:S01]  /*69a0*/  IMAD R4, R9, UR5, R0 ;  /* 0x0000000509047c24 */ /* 0x000fe2000f8e0200 */
[----:B------:R-:W-:Y:S01]  /*69b0*/  SHF.R.S32.HI R9, RZ, 0x1f, R5 ;  /* 0x0000001fff097819 */ /* 0x000fe20000011405 */
[----:B------:R-:W-:Y:S01]  /*69c0*/  ULDC.64 UR4, c[0x0][0xbc8] ;  /* 0x0002f20000047ab9 */ /* 0x000fe20000000a00 */
[----:B------:R-:W-:Y:S02]  /*69d0*/  SHF.R.S32.HI R0, RZ, 0x1f, R7 ;  /* 0x0000001fff007819 */ /* 0x000fe40000011407 */
[----:B------:R-:W-:-:S03]  /*69e0*/  IADD3.X R3, R9, R3, R4, P0, !PT ;  /* 0x0000000309037210 */ /* 0x000fc600007fe404 */
[----:B------:R-:W-:Y:S02]  /*69f0*/  IMAD R0, R0, UR4, RZ ;  /* 0x0000000400007c24 */ /* 0x000fe4000f8e02ff */
[----:B------:R-:W-:-:S04]  /*6a00*/  IMAD.WIDE.U32 R2, R7, UR4, R2 ;  /* 0x0000000407027c25 */ /* 0x000fc8000f8e0002 */
[----:B------:R-:W-:Y:S01]  /*6a10*/  IMAD R5, R7, UR5, R0 ;  /* 0x0000000507057c24 */ /* 0x000fe2000f8e0200 */
[----:B------:R-:W-:Y:S02]  /*6a20*/  ULDC.64 UR4, c[0x0][0xba8] ;  /* 0x0002ea0000047ab9 */ /* 0x000fe40000000a00 */
[----:B------:R-:W-:Y:S01]  /*6a30*/  LEA R4, P0, R2, UR4, 0x2 ;  /* 0x0000000402047c11 */ /* 0x000fe2000f8010ff */
[----:B------:R-:W-:-:S05]  /*6a40*/  IMAD.IADD R3, R3, 0x1, R5 ;  /* 0x0000000103037824 */ /* 0x000fca00078e0205 */
[----:B------:R-:W-:Y:S01]  /*6a50*/  LEA.HI.X R5, R2, UR5, R3, 0x2, P0 ;  /* 0x0000000502057c11 */ /* 0x000fe200080f1403 */
[----:B------:R-:W-:-:S05]  /*6a60*/  IMAD.MOV.U32 R3, RZ, RZ, -0x800000 ;  /* 0xff800000ff037424 */ /* 0x000fca00078e00ff */
[----:B------:R0:W-:Y:S01]  /*6a70*/  STG.E desc[UR38][R4.64], R3 ;  /* 0x0000000304007986 */ /* 0x0001e2000c101926 */
[----:B------:R-:W-:Y:S05]  /*6a80*/  BRA `(.L_x_8) ;  /* 0x0000003800e87947 */ /* 0x000fea0003800000 */
.L_x_6:
[----:B------:R-:W-:-:S08]  /*6a90*/  NOP ;  /* 0x0000000000007918 */ /* 0x000fd00000000000 */
[----:B------:R-:W0:-:S00]  /*6aa0*/  USETMAXREG.DEALLOC.CTAPOOL 0x20 ;  /* 0x00000020000079c8 */ /* 0x000e0000080e0500 */
[----:B0-----:R-:W-:Y:S01]  /*6ab0*/  LOP3.LUT R17, R0, 0x3, RZ, 0xc0, !PT ;  /* 0x0000000300117812 */ /* 0x001fe200078ec0ff */
[----:B------:R-:W0:Y:S05]  /*6ac0*/  S2R R24, SR_CTAID.Z ;  /* 0x0000000000187919 */ /* 0x000e2a0000002700 */
[----:B-1----:R-:W1:Y:S01]  /*6ad0*/  S2UR UR6, SR_CTAID.Y ;  /* 0x00000000000679c3 */ /* 0x002e620000002600 */
[----:B------:R-:W2:Y:S02]  /*6ae0*/  SHFL.IDX PT, R0, R17, RZ, 0x1f ;  /* 0x00001fff11007589 */ /* 0x000ea400000e0000 */
[----:B--2---:R-:W-:-:S13]  /*6af0*/  ISETP.NE.AND P0, PT, R0, RZ, PT ;  /* 0x000000ff0000720c */ /* 0x004fda0003f05270 */
[----:B01----:R-:W-:Y:S05]  /*6b00*/  @!P0 BRA `(.L_x_38) ;  /* 0x0000000000288947 */ /* 0x003fea0003800000 */
[----:B------:R-:W-:Y:S01]  /*6b10*/  ULDC UR7, c[0x0][0xc50] ;  /* 0x0003140000077ab9 */ /* 0x000fe20000000800 */
[----:B------:R-:W-:Y:S01]  /*6b20*/  UMOV UR42, UR6 ;  /* 0x00000006002a7c82 */ /* 0x000fe20008000000 */
[----:B------:R-:W-:-:S06]  /*6b30*/  UISETP.NE.AND UP0, UPT, UR7, 0x1, UPT ;  /* 0x000000010700788c */ /* 0x000fcc000bf05270 */
[----:B------:R-:W-:-:S13]  /*6b40*/  PLOP3.LUT P0, PT, PT, PT, UP0, 0x80, 0x0 ;  /* 0x000000000000781c */ /* 0x000fda0003f0f008 */
[----:B------:R-:W-:Y:S05]  /*6b50*/  @!P0 BRA `(.L_x_39) ;  /* 0x0000000000308947 */ /* 0x000fea0003800000 */
[----:B------:R-:W-:Y:S01]  /*6b60*/  ULDC UR4, c[0x0][0xc54] ;  /* 0x0003150000047ab9 */ /* 0x000fe20000000800 */
[----:B------:R-:W-:Y:S01]  /*6b70*/  ULDC UR42, c[0x0][0xc58] ;  /* 0x00031600002a7ab9 */ /* 0x000fe20000000800 */
[----:B------:R-:W-:-:S04]  /*6b80*/  UIMAD.WIDE.U32 UR4, UR6, UR4, URZ ;  /* 0x00000004060472a5 */ /* 0x000fc8000f8e003f */
[----:B------:R-:W-:Y:S01]  /*6b90*/  USHF.R.U32.HI UR42, URZ, UR42, UR5 ;  /* 0x0000002a3f2a7299 */ /* 0x000fe20008011605 */
[----:B------:R-:W-:Y:S11]  /*6ba0*/  BRA `(.L_x_39) ;  /* 0x00000000001c7947 */ /* 0x000ff60003800000 */
.L_x_38:
[----:B------:R-:W-:Y:S01]  /*6bb0*/  ULDC UR7, c[0x0][0xc50] ;  /* 0x0003140000077ab9 */ /* 0x000fe20000000800 */
[----:B------:R-:W-:Y:S01]  /*6bc0*/  UMOV UR42, UR6 ;  /* 0x00000006002a7c82 */ /* 0x000fe20008000000 */
[----:B------:R-:W-:-:S11]  /*6bd0*/  UISETP.NE.AND UP0, UPT, UR7, 0x1, UPT ;  /* 0x000000010700788c */ /* 0x000fd6000bf05270 */
[----:B------:R-:W-:Y:S01]  /*6be0*/  @UP0 ULDC UR4, c[0x0][0xc54] ;  /* 0x0003150000040ab9 */ /* 0x000fe20000000800 */
[----:B------:R-:W-:Y:S01]  /*6bf0*/  @UP0 ULDC UR8, c[0x0][0xc58] ;  /* 0x0003160000080ab9 */ /* 0x000fe20000000800 */
[----:B------:R-:W-:-:S04]  /*6c00*/  UIMAD.WIDE.U32 UR4, UR6, UR4, URZ ;  /* 0x00000004060472a5 */ /* 0x000fc8000f8e003f */
[----:B------:R-:W-:-:S12]  /*6c10*/  @UP0 USHF.R.U32.HI UR42, URZ, UR8, UR5 ;  /* 0x000000083f2a0299 */ /* 0x000fd80008011605 */
.L_x_39:
[----:B------:R-:W-:Y:S01]  /*6c20*/  ISETP.GE.AND P0, PT, R24, RZ, PT ;  /* 0x000000ff1800720c */ /* 0x000fe20003f06270 */
[----:B------:R-:W-:Y:S01]  /*6c30*/  UIADD3 UR4, -UR42, URZ, URZ ;  /* 0x0000003f2a047290 */ /* 0x000fe2000fffe13f */
[----:B------:R-:W-:Y:S01]  /*6c40*/  MOV R0, 0x1 ;  /* 0x0000000100007802 */ /* 0x000fe20000000f00 */
[----:B------:R-:W-:Y:S02]  /*6c50*/  IMAD.MOV.U32 R2, RZ, RZ, RZ ;  /* 0x000000ffff027224 */ /* 0x000fe400078e00ff */
[----:B------:R-:W-:Y:S01]  /*6c60*/  UIMAD UR4, UR7, UR4, UR6 ;  /* 0x00000004070472a4 */ /* 0x000fe2000f8e0206 */
[----:B------:R-:W-:-:S07]  /*6c70*/  IMAD.MOV.U32 R10, RZ, RZ, 0x1 ;  /* 0x00000001ff0a7424 */ /* 0x000fce00078e00ff */
[----:B------:R-:W-:Y:S05]  /*6c80*/  @!P0 BRA `(.L_x_40) ;  /* 0x0000003400a88947 */ /* 0x000fea0003800000 */
[----:B------:R-:W0:Y:S01]  /*6c90*/  LDC.64 R2, c[0x0][0xa28] ;  /* 0x00028a00ff027b82 */ /* 0x000e220000000a00 */
[----:B------:R-:W-:Y:S01]  /*6ca0*/  ULDC.64 UR6, c[0x0][0x418] ;  /* 0x0001060000067ab9 */ /* 0x000fe20000000a00 */
[----:B------:R-:W-:Y:S01]  /*6cb0*/  ULDC UR5, c[0x0][0x424] ;  /* 0x0001090000057ab9 */ /* 0x000fe20000000800 */
[----:B------:R-:W-:Y:S01]  /*6cc0*/  ULDC UR43, c[0x0][0x2f0] ;  /* 0x0000bc00002b7ab9 */ /* 0x000fe20000000800 */
[----:B------:R-:W-:Y:S01]  /*6cd0*/  IMAD.MOV.U32 R19, RZ, RZ, RZ ;  /* 0x000000ffff137224 */ /* 0x000fe200078e00ff */
[----:B0-----:R-:W-:-:S04]  /*6ce0*/  ISETP.NE.U32.AND P0, PT, R2, RZ, PT ;  /* 0x000000ff0200720c */ /* 0x001fc80003f05070 */
[----:B------:R-:W-:Y:S01]  /*6cf0*/  ISETP.NE.AND.EX P0, PT, R3, RZ, PT, P0 ;  /* 0x000000ff0300720c */ /* 0x000fe20003f05300 */
[----:B------:R-:W-:-:S12]  /*6d00*/  UISETP.NE.U32.AND UP0, UPT, UR6, URZ, UPT ;  /* 0x0000003f0600728c */ /* 0x000fd8000bf05070 */
[----:B------:R-:W0:Y:S01]  /*6d10*/  @P0 LDC.64 R2, c[0x0][0xa28] ;  /* 0x00028a00ff020b82 */ /* 0x000e220000000a00 */
[----:B------:R-:W-:-:S04]  /*6d20*/  UISETP.NE.AND.EX UP0, UPT, UR7, URZ, UPT, UP0 ;  /* 0x0000003f0700728c */ /* 0x000fc8000bf05300 */
[----:B------:R-:W-:-:S04]  /*6d30*/  USEL UR5, UR5, 0x1, UP0 ;  /* 0x0000000105057887 */ /* 0x000fc80008000000 */
[----:B------:R-:W-:-:S04]  /*6d40*/  UIMAD UR43, UR5, UR43, URZ ;  /* 0x0000002b052b72a4 */ /* 0x000fc8000f8e023f */
[----:B------:R-:W-:Y:S02]  /*6d50*/  UISETP.GE.AND UP0, UPT, UR43, 0x1, UPT ;  /* 0x000000012b00788c */ /* 0x000fe4000bf06270 */
[----:B------:R-:W-:Y:S01]  /*6d60*/  UIADD3 UR5, UR43, 0x7f, URZ ;  /* 0x0000007f2b057890 */ /* 0x000fe2000fffe03f */
[----:B0-----:R-:W-:-:S05]  /*6d70*/  @P0 IMAD.WIDE R2, R24, 0x4, R2 ;  /* 0x0000000418020825 */ /* 0x001fca00078e0202 */
[----:B------:R0:W5:Y:S01]  /*6d80*/  @P0 LDG.E R19, desc[UR38][R2.64] ;  /* 0x0000002602130981 */ /* 0x000162000c1e1900 */
[----:B------:R-:W-:Y:S01]  /*6d90*/  PLOP3.LUT P0, PT, PT, PT, UP0, 0x80, 0x0 ;  /* 0x000000000000781c */ /* 0x000fe20003f0f008 */
[----:B------:R-:W-:Y:S02]  /*6da0*/  USHF.R.S32.HI UR6, URZ, 0x1f, UR5 ;  /* 0x0000001f3f067899 */ /* 0x000fe40008011405 */
[----:B------:R-:W-:Y:S02]  /*6db0*/  ULOP3.LUT UR47, UR4, 0xffff, URZ, 0xc0, !UPT ;  /* 0x0000ffff042f7892 */ /* 0x000fe4000f8ec03f */
[----:B------:R-:W-:Y:S01]  /*6dc0*/  ULEA.HI UR6, UR6, UR5, URZ, 0x7 ;  /* 0x0000000506067291 */ /* 0x000fe2000f8f383f */
[----:B------:R-:W-:-:S03]  /*6dd0*/  UMOV UR40, URZ ;  /* 0x0000003f00287c82 */ /* 0x000fc60008000000 */
[----:B------:R-:W-:-:S04]  /*6de0*/  USHF.R.S32.HI UR44, URZ, 0x7, UR6 ;  /* 0x000000073f2c7899 */ /* 0x000fc80008011406 */
[----:B0-----:R-:W-:Y:S08]  /*6df0*/  @!P0 BRA `(.L_x_41) ;  /* 0x0000000000848947 */ /* 0x001ff00003800000 */
[----:B------:R-:W-:-:S03]  /*6e00*/  USHF.R.U32.HI UR6, URZ, 0x10, UR4 ;  /* 0x000000103f067899 */ /* 0x000fc60008011604 */
[----:B------:R-:W-:Y:S01]  /*6e10*/  UMOV UR4, URZ ;  /* 0x0000003f00047c82 */ /* 0x000fe20008000000 */
[----:B------:R-:W-:-:S11]  /*6e20*/  UISETP.NE.AND UP0, UPT, UR6, URZ, UPT ;  /* 0x0000003f0600728c */ /* 0x000fd6000bf05270 */
[----:B------:R-:W-:Y:S02]  /*6e30*/  @!UP0 ULDC UR6, c[0x0][0x9f0] ;  /* 0x00027c0000068ab9 */ /* 0x000fe40000000800 */
[----:B------:R-:W-:Y:S01]  /*6e40*/  IABS R2, UR6 ;  /* 0x0000000600027c13 */ /* 0x000fe20008000000 */
[----:B------:R-:W-:Y:S02]  /*6e50*/  UIADD3 UR7, UR44, -0x1, UR6 ;  /* 0xffffffff2c077890 */ /* 0x000fe4000fffe006 */
[----:B------:R-:W-:Y:S02]  /*6e60*/  IABS R5, UR6 ;  /* 0x0000000600057c13 */ /* 0x000fe40008000000 */
[----:B------:R-:W-:Y:S02]  /*6e70*/  R2UR UR10, R2 ;  /* 0x00000000020a72ca */ /* 0x000fe400000e0000 */
[----:B------:R-:W-:Y:S01]  /*6e80*/  IABS R4, UR7 ;  /* 0x0000000700047c13 */ /* 0x000fe20008000000 */
[----:B------:R-:W-:-:S03]  /*6e90*/  ULOP3.LUT UR7, UR7, UR6, URZ, 0x3c, !UPT ;  /* 0x0000000607077292 */ /* 0x000fc6000f8e3c3f */
[----:B------:R-:W-:-:S07]  /*6ea0*/  R2UR UR9, R4 ;  /* 0x00000000040972ca */ /* 0x000fce00000e0000 */
        /* <DEDUP_REMOVED lines=18> */
[----:B------:R-:W-:Y:S02]  /*6fd0*/  UISETP.NE.AND UP1, UPT, UR6, URZ, UPT ;  /* 0x0000003f0600728c */ /* 0x000fe4000bf25270 */
[----:B------:R-:W-:-:S09]  /*6fe0*/  @!UP0 UIADD3 UR5, -UR5, URZ, URZ ;  /* 0x0000003f05058290 */ /* 0x000fd2000fffe13f */
[----:B------:R-:W-:-:S07]  /*6ff0*/  @!UP1 ULOP3.LUT UR5, URZ, UR6, URZ, 0x33, !UPT ;  /* 0x000000063f059292 */ /* 0x000fce000f8e333f */
[----:B------:R-:W-:-:S05]  /*7000*/  UMOV UR40, UR5 ;  /* 0x0000000500287c82 */ /* 0x000fca0008000000 */
.L_x_41:
[----:B------:R-:W-:Y:S02]  /*7010*/  UIMAD UR48, UR47, UR40, URZ ;  /* 0x000000282f3072a4 */ /* 0x000fe4000f8e023f */
[----:B------:R-:W-:Y:S02]  /*7020*/  IMAD.U32 R3, RZ, RZ, UR40 ;  /* 0x00000028ff037e24 */ /* 0x000fe4000f8e00ff */
[----:B------:R-:W-:Y:S02]  /*7030*/  IMAD.MOV.U32 R10, RZ, RZ, 0x1 ;  /* 0x00000001ff0a7424 */ /* 0x000fe400078e00ff */
[----:B------:R-:W-:-:S05]  /*7040*/  IMAD.U32 R2, RZ, RZ, UR48 ;  /* 0x00000030ff027e24 */ /* 0x000fca000f8e00ff */
[----:B------:R-:W-:-:S04]  /*7050*/  VIADDMNMX R2, R2, R3, UR44, PT ;  /* 0x0000002c02027e46 */ /* 0x000fc8000b800103 */
[----:B------:R-:W-:Y:S01]  /*7060*/  R2UR UR49, R2 ;  /* 0x00000000023172ca */ /* 0x000fe200000e0000 */
[----:B------:R-:W-:-:S12]  /*7070*/  IMAD.MOV.U32 R2, RZ, RZ, RZ ;  /* 0x000000ffff027224 */ /* 0x000fd800078e00ff */
[----:B------:R-:W-:-:S06]  /*7080*/  UISETP.GT.AND UP0, UPT, UR49, UR48, UPT ;  /* 0x000000303100728c */ /* 0x000fcc000bf04270 */
[----:B------:R-:W-:-:S13]  /*7090*/  PLOP3.LUT P0, PT, PT, PT, UP0, 0x80, 0x0 ;  /* 0x000000000000781c */ /* 0x000fda0003f0f008 */
[----:B------:R-:W-:Y:S05]  /*70a0*/  @!P0 BRA `(.L_x_40) ;  /* 0x0000003000a08947 */ /* 0x000fea0003800000 */
[----:B------:R-:W0:Y:S01]  /*70b0*/  S2UR UR4, SR_CgaCtaId ;  /* 0x00000000000479c3 */ /* 0x000e220000008800 */
[----:B------:R-:W-:Y:S02]  /*70c0*/  UMOV UR45, 0x400 ;  /* 0x00000400002d7882 */ /* 0x000fe40000000000 */
[----:B0-----:R-:W-:-:S04]  /*70d0*/  ULEA UR45, UR4, UR45, 0x18 ;  /* 0x0000002d042d7291 */ /* 0x001fc8000f8ec03f */
[----:B------:R-:W-:-:S04]  /*70e0*/  UIADD3 UR4, UR45, 0xe400, URZ ;  /* 0x0000e4002d047890 */ /* 0x000fc8000fffe03f */
[----:B------:R-:W-:-:S06]  /*70f0*/  ULOP3.LUT UP0, URZ, UR4, 0x3ff, URZ, 0xc0, !UPT ;  /* 0x000003ff043f7892 */ /* 0x000fcc000f80c03f */
[----:B------:R-:W-:-:S13]  /*7100*/  PLOP3.LUT P0, PT, PT, PT, UP0, 0x80, 0x0 ;  /* 0x000000000000781c */ /* 0x000fda0003f0f008 */
[----:B------:R-:W-:Y:S05]  /*7110*/  @!P0 BRA `(.L_x_42) ;  /* 0x0000000000408947 */ /* 0x000fea0003800000 */
[----:B------:R-:W-:Y:S01]  /*7120*/  MOV R2, 0x0 ;  /* 0x0000000000027802 */ /* 0x000fe20000000f00 */
[----:B------:R-:W-:Y:S01]  /*7130*/  ULDC.64 UR4, c[0x4][0x88] ;  /* 0x0100220000047ab9 */ /* 0x000fe20000000a00 */
[----:B------:R-:W-:Y:S01]  /*7140*/  ULDC.64 UR6, c[0x4][0x90] ;  /* 0x0100240000067ab9 */ /* 0x000fe20000000a00 */
[----:B------:R-:W-:Y:S01]  /*7150*/  MOV R4, UR4 ;  /* 0x0000000400047c02 */ /* 0x000fe20008000f00 */
[----:B------:R-:W-:Y:S01]  /*7160*/  IMAD.U32 R5, RZ, RZ, UR5 ;  /* 0x00000005ff057e24 */ /* 0x000fe2000f8e00ff */
[----:B------:R-:W-:Y:S01]  /*7170*/  ULDC.64 UR4, c[0x4][0x8] ;  /* 0x0100020000047ab9 */ /* 0x000fe20000000a00 */
[----:B------:R-:W0:Y:S01]  /*7180*/  LDC.64 R2, c[0x4][R2] ;  /* 0x0100000002027b82 */ /* 0x000e220000000a00 */
[----:B------:R-:W-:Y:S01]  /*7190*/  IMAD.U32 R6, RZ, RZ, UR6 ;  /* 0x00000006ff067e24 */ /* 0x000fe2000f8e00ff */
[----:B------:R-:W-:Y:S01]  /*71a0*/  MOV R11, UR5 ;  /* 0x00000005000b7c02 */ /* 0x000fe20008000f00 */
[----:B------:R-:W-:Y:S02]  /*71b0*/  IMAD.U32 R7, RZ, RZ, UR7 ;  /* 0x00000007ff077e24 */ /* 0x000fe4000f8e00ff */
[----:B------:R-:W-:-:S02]  /*71c0*/  IMAD.U32 R10, RZ, RZ, UR4 ;  /* 0x00000004ff0a7e24 */ /* 0x000fc4000f8e00ff */
[----:B------:R-:W-:Y:S02]  /*71d0*/  IMAD.MOV.U32 R8, RZ, RZ, 0x70 ;  /* 0x00000070ff087424 */ /* 0x000fe400078e00ff */
[----:B------:R-:W-:Y:S02]  /*71e0*/  IMAD.MOV.U32 R12, RZ, RZ, 0x1 ;  /* 0x00000001ff0c7424 */ /* 0x000fe400078e00ff */
[----:B------:R-:W-:-:S07]  /*71f0*/  IMAD.MOV.U32 R13, RZ, RZ, RZ ;  /* 0x000000ffff0d7224 */ /* 0x000fce00078e00ff */
[----:B------:R-:W-:-:S07]  /*7200*/  LEPC R20, `(.L_x_42) ;  /* 0x000000001014794e */ /* 0x000fce0000000000 */
[----:B0----5:R-:W-:Y:S05]  /*7210*/  CALL.ABS.NOINC R2 ;  /* 0x0000000002007343 */ /* 0x021fea0003c00000 */
.L_x_42:
[----:B------:R-:W-:-:S04]  /*7220*/  UIADD3 UR4, UR45, 0x400, URZ ;  /* 0x000004002d047890 */ /* 0x000fc8000fffe03f */
[----:B------:R-:W-:-:S06]  /*7230*/  ULOP3.LUT UP0, URZ, UR4, 0x3ff, URZ, 0xc0, !UPT ;  /* 0x000003ff043f7892 */ /* 0x000fcc000f80c03f */
[----:B------:R-:W-:-:S13]  /*7240*/  PLOP3.LUT P0, PT, PT, PT, UP0, 0x80, 0x0 ;  /* 0x000000000000781c */ /* 0x000fda0003f0f008 */
[----:B------:R-:W-:Y:S05]  /*7250*/  @!P0 BRA `(.L_x_43) ;  /* 0x00000000007c8947 */ /* 0x000fea0003800000 */
[----:B------:R-:W-:Y:S01]  /*7260*/  MOV R16, 0x0 ;  /* 0x0000000000107802 */ /* 0x000fe20000000f00 */
[----:B------:R-:W-:Y:S01]  /*7270*/  ULDC.64 UR4, c[0x4][0x88] ;  /* 0x0100220000047ab9 */ /* 0x000fe20000000a00 */
[----:B------:R-:W-:Y:S01]  /*7280*/  ULDC.64 UR6, c[0x4][0x90] ;  /* 0x0100240000067ab9 */ /* 0x000fe20000000a00 */
[----:B------:R-:W-:Y:S01]  /*7290*/  IMAD.U32 R4, RZ, RZ, UR4 ;  /* 0x00000004ff047e24 */ /* 0x000fe2000f8e00ff */
[----:B------:R0:W1:Y:S01]  /*72a0*/  LDC.64 R2, c[0x4][R16] ;  /* 0x0100000010027b82 */ /* 0x0000620000000a00 */
[----:B------:R-:W-:Y:S01]  /*72b0*/  MOV R5, UR5 ;  /* 0x0000000500057c02 */ /* 0x000fe20008000f00 */
        /* <DEDUP_REMOVED lines=9> */
[----:B-1---5:R-:W-:Y:S05]  /*7350*/  CALL.ABS.NOINC R2 ;  /* 0x0000000002007343 */ /* 0x022fea0003c00000 */
.L_x_44:
[----:B------:R0:W1:Y:S01]  /*7360*/  LDC.64 R2, c[0x4][R16] ;  /* 0x0100000010027b82 */ /* 0x0000620000000a00 */
[----:B------:R-:W-:Y:S01]  /*7370*/  ULDC.64 UR4, c[0x4][0x88] ;  /* 0x0100220000047ab9 */ /* 0x000fe20000000a00 */
[----:B------:R-:W-:Y:S01]  /*7380*/  ULDC.64 UR6, c[0x4][0x90] ;  /* 0x0100240000067ab9 */ /* 0x000fe20000000a00 */
[----:B------:R-:W-:Y:S01]  /*7390*/  IMAD.U32 R4, RZ, RZ, UR4 ;  /* 0x00000004ff047e24 */ /* 0x000fe2000f8e00ff */
[----:B------:R-:W-:Y:S01]  /*73a0*/  MOV R6, UR6 ;  /* 0x0000000600067c02 */ /* 0x000fe20008000f00 */
[----:B------:R-:W-:Y:S01]  /*73b0*/  IMAD.U32 R5, RZ, RZ, UR5 ;  /* 0x00000005ff057e24 */ /* 0x000fe2000f8e00ff */
[----:B------:R-:W-:Y:S01]  /*73c0*/  ULDC.64 UR4, c[0x4][0x18] ;  /* 0x0100060000047ab9 */ /* 0x000fe20000000a00 */
[----:B------:R-:W-:Y:S01]  /*73d0*/  IMAD.U32 R7, RZ, RZ, UR7 ;  /* 0x00000007ff077e24 */ /* 0x000fe2000f8e00ff */
[----:B------:R-:W-:Y:S01]  /*73e0*/  MOV R12, 0x1 ;  /* 0x00000001000c7802 */ /* 0x000fe20000000f00 */
[----:B------:R-:W-:Y:S02]  /*73f0*/  IMAD.U32 R10, RZ, RZ, UR4 ;  /* 0x00000004ff0a7e24 */ /* 0x000fe4000f8e00ff */
[----:B------:R-:W-:-:S02]  /*7400*/  IMAD.U32 R11, RZ, RZ, UR5 ;  /* 0x00000005ff0b7e24 */ /* 0x000fc4000f8e00ff */
[----:B------:R-:W-:Y:S02]  /*7410*/  IMAD.MOV.U32 R8, RZ, RZ, 0x70 ;  /* 0x00000070ff087424 */ /* 0x000fe400078e00ff */
[----:B0-----:R-:W-:-:S07]  /*7420*/  IMAD.MOV.U32 R13, RZ, RZ, RZ ;  /* 0x000000ffff0d7224 */ /* 0x001fce00078e00ff */
[----:B------:R-:W-:-:S07]  /*7430*/  LEPC R20, `(.L_x_43) ;  /* 0x000000001014794e */ /* 0x000fce0000000000 */
[----:B-1----:R-:W-:Y:S05]  /*7440*/  CALL.ABS.NOINC R2 ;  /* 0x0000000002007343 */ /* 0x002fea0003c00000 */
.L_x_43:
[----:B------:R-:W0:Y:S01]  /*7450*/  LDC.64 R2, c[0x0][0x9f8] ;  /* 0x00027e00ff027b82 */ /* 0x000e220000000a00 */
[----:B------:R-:W-:-:S07]  /*7460*/  IMAD.MOV.U32 R28, RZ, RZ, R24 ;  /* 0x000000ffff1c7224 */ /* 0x000fce00078e0018 */
[----:B------:R-:W1:Y:S01]  /*7470*/  LDC R16, c[0x0][0x430] ;  /* 0x00010c00ff107b82 */ /* 0x000e620000000800 */
[----:B0-----:R-:W-:-:S04]  /*7480*/  ISETP.NE.U32.AND P0, PT, R2, RZ, PT ;  /* 0x000000ff0200720c */ /* 0x001fc80003f05070 */
[----:B------:R-:W-:-:S13]  /*7490*/  ISETP.NE.AND.EX P0, PT, R3, RZ, PT, P0 ;  /* 0x000000ff0300720c */ /* 0x000fda0003f05300 */
[----:B------:R-:W0:Y:S02]  /*74a0*/  @P0 LDC.64 R2, c[0x0][0x9f8] ;  /* 0x00027e00ff020b82 */ /* 0x000e240000000a00 */
[----:B0-----:R-:W-:-:S05]  /*74b0*/  @P0 IMAD.WIDE R2, R24, 0x4, R2 ;  /* 0x0000000418020825 */ /* 0x001fca00078e0202 */
[----:B------:R0:W2:Y:S01]  /*74c0*/  @P0 LDG.E R28, desc[UR38][R2.64] ;  /* 0x00000026021c0981 */ /* 0x0000a2000c1e1900 */
[----:B------:R-:W-:Y:S01]  /*74d0*/  IMAD.U32 R0, RZ, RZ, UR49 ;  /* 0x00000031ff007e24 */ /* 0x000fe2000f8e00ff */
[C---:B------:R-:W-:Y:S01]  /*74e0*/  LOP3.LUT R20, R22.reuse, 0x7f, RZ, 0xc0, !PT ;  /* 0x0000007f16147812 */ /* 0x040fe200078ec0ff */
[----:B------:R-:W-:Y:S01]  /*74f0*/  IMAD.SHL.U32 R23, R22, 0x10, RZ ;  /* 0x0000001016177824 */ /* 0x000fe200078e00ff */
[----:B-1----:R-:W-:Y:S02]  /*7500*/  ISETP.NE.AND P1, PT, R16, 0x1, PT ;  /* 0x000000011000780c */ /* 0x002fe40003f25270 */
[----:B------:R-:W-:Y:S02]  /*7510*/  IADD3 R0, R0, -0x1, RZ ;  /* 0xffffffff00007810 */ /* 0x000fe40007ffe0ff */
[----:B------:R-:W-:Y:S02]  /*7520*/  SHF.R.U32.HI R4, RZ, 0x3, R20 ;  /* 0x00000003ff047819 */ /* 0x000fe40000011614 */
[----:B------:R-:W-:-:S02]  /*7530*/  LOP3.LUT R23, R23, 0x70, RZ, 0xc0, !PT ;  /* 0x0000007017177812 */ /* 0x000fc400078ec0ff */
[----:B------:R-:W-:Y:S01]  /*7540*/  LOP3.LUT R29, R29, 0xfffffffb, RZ, 0xc0, !PT ;  /* 0xfffffffb1d1d7812 */ /* 0x000fe200078ec0ff */
[----:B------:R-:W-:-:S04]  /*7550*/  IMAD R4, R0, 0x80, R4 ;  /* 0x0000008000047824 */ /* 0x000fc800078e0204 */
[----:B------:R-:W-:Y:S01]  /*7560*/  IMAD.IADD R4, R23, 0x1, R4 ;  /* 0x0000000117047824 */ /* 0x000fe200078e0204 */
[----:B0-----:R-:W0:Y:S01]  /*7570*/  @P1 LDC R2, c[0x0][0x434] ;  /* 0x00010d00ff021b82 */ /* 0x001e220000000800 */
[----:B------:R-:W-:Y:S02]  /*7580*/  @P1 LOP3.LUT R29, R29, 0x4, RZ, 0xfc, !PT ;  /* 0x000000041d1d1812 */ /* 0x000fe400078efcff */
[C---:B-----5:R-:W-:Y:S01]  /*7590*/  IMAD.IADD R7, R4.reuse, 0x1, R19 ;  /* 0x0000000104077824 */ /* 0x060fe200078e0213 */
[----:B------:R-:W-:-:S03]  /*75a0*/  ISETP.GE.AND P0, PT, R4, UR43, PT ;  /* 0x0000002b04007c0c */ /* 0x000fc6000bf06270 */
[----:B------:R-:W-:Y:S01]  /*75b0*/  IMAD.MOV.U32 R10, RZ, RZ, R7 ;  /* 0x000000ffff0a7224 */ /* 0x000fe200078e0007 */
[----:B------:R-:W1:Y:S09]  /*75c0*/  @P1 LDC R3, c[0x0][0x438] ;  /* 0x00010e00ff031b82 */ /* 0x000e720000000800 */
[----:B------:R-:W3:Y:S01]  /*75d0*/  @!P0 LDC.64 R8, c[0x0][0x428] ;  /* 0x00010a00ff088b82 */ /* 0x000ee20000000a00 */
[----:B0-----:R-:W-:-:S07]  /*75e0*/  @P1 IMAD.HI.U32 R2, R7, R2, RZ ;  /* 0x0000000207021227 */ /* 0x001fce00078e00ff */
[----:B------:R-:W0:Y:S01]  /*75f0*/  @!P0 LDC.64 R4, c[0x0][0x418] ;  /* 0x00010600ff048b82 */ /* 0x000e220000000a00 */
[----:B-1----:R-:W-:-:S04]  /*7600*/  @P1 SHF.R.U32.HI R10, RZ, R3, R2 ;  /* 0x00000003ff0a1219 */ /* 0x002fc80000011602 */
[----:B------:R-:W-:Y:S02]  /*7610*/  @!P0 SHF.R.S32.HI R3, RZ, 0x1f, R10 ;  /* 0x0000001fff038819 */ /* 0x000fe4000001140a */
[----:B--2---:R-:W-:-:S05]  /*7620*/  SHF.R.S32.HI R6, RZ, 0x1f, R28 ;  /* 0x0000001fff067819 */ /* 0x004fca000001141c */
[----:B---3--:R-:W-:Y:S01]  /*7630*/  @!P0 IMAD R2, R6, R8, RZ ;  /* 0x0000000806028224 */ /* 0x008fe200078e02ff */
[----:B------:R1:W-:Y:S03]  /*7640*/  STL [R1], R6 ;  /* 0x0000000601007387 */ /* 0x0003e60000100800 */
[----:B------:R-:W-:Y:S01]  /*7650*/  @!P0 IMAD R9, R28, R9, R2 ;  /* 0x000000091c098224 */ /* 0x000fe200078e0202 */
[----:B------:R-:W-:-:S05]  /*7660*/  @!P0 MOV R2, R10 ;  /* 0x0000000a00028202 */ /* 0x000fca0000000f00 */
[----:B------:R-:W-:-:S04]  /*7670*/  @!P0 IMAD.WIDE.U32 R2, R28, R8, R2 ;  /* 0x000000081c028225 */ /* 0x000fc800078e0002 */
[----:B------:R-:W-:Y:S01]  /*7680*/  @!P0 IMAD.IADD R3, R3, 0x1, R9 ;  /* 0x0000000103038824 */ /* 0x000fe200078e0209 */
[----:B0-----:R-:W-:Y:S01]  /*7690*/  @!P0 LEA R4, P1, R2, R4, 0x2 ;  /* 0x0000000402048211 */ /* 0x001fe200078210ff */
[----:B-1----:R-:W-:-:S03]  /*76a0*/  IMAD.MOV.U32 R6, RZ, RZ, RZ ;  /* 0x000000ffff067224 */ /* 0x002fc600078e00ff */
[----:B------:R-:W-:-:S05]  /*76b0*/  @!P0 LEA.HI.X R5, R2, R5, R3, 0x2, P1 ;  /* 0x0000000502058211 */ /* 0x000fca00008f1403 */
[----:B------:R0:W5:Y:S01]  /*76c0*/  @!P0 LDG.E R6, desc[UR38][R4.64] ;  /* 0x0000002604068981 */ /* 0x000162000c1e1900 */
[----:B------:R-:W-:-:S03]  /*76d0*/  UMOV UR4, 0xffffffff ;  /* 0xffffffff00047882 */ /* 0x000fc60000000000 */
[----:B------:R-:W-:Y:S05]  /*76e0*/  BRA.DIV UR4, `(.L_x_45) ;  /* 0x0000003204507947 */ /* 0x000fea000b800000 */
.L_x_85:
[----:B------:R-:W-:Y:S01]  /*76f0*/  ULOP3.LUT UR4, UR41, 0x2, URZ, 0xfc, !UPT ;  /* 0x0000000229047892 */ /* 0x000fe2000f8efc3f */
[----:B------:R-:W-:Y:S01]  /*7700*/  IMAD.MOV R2, RZ, RZ, -R10 ;  /* 0x000000ffff027224 */ /* 0x000fe200078e0a0a */
[----:B------:R-:W-:Y:S01]  /*7710*/  MOV R27, UR42 ;  /* 0x0000002a001b7c02 */ /* 0x000fe20008000f00 */
[----:B------:R-:W-:Y:S01]  /*7720*/  IMAD.SHL.U32 R8, R22, 0x8, RZ ;  /* 0x0000000816087824 */ /* 0x000fe200078e00ff */
[----:B------:R-:W-:Y:S01]  /*7730*/  LOP3.LUT R29, R29, 0xfffffffd, RZ, 0xc0, !PT ;  /* 0xfffffffd1d1d7812 */ /* 0x000fe200078ec0ff */
[----:B0-----:R-:W-:Y:S01]  /*7740*/  IMAD R5, R16, R2, R7 ;  /* 0x0000000210057224 */ /* 0x001fe200078e0207 */
[----:B------:R-:W-:Y:S01]  /*7750*/  SHF.R.S32.HI R27, RZ, 0x1f, R27 ;  /* 0x0000001fff1b7819 */ /* 0x000fe2000001141b */
[----:B------:R-:W-:Y:S01]  /*7760*/  IMAD.U32 R3, RZ, RZ, UR4 ;  /* 0x00000004ff037e24 */ /* 0x000fe2000f8e00ff */
[----:B------:R-:W-:Y:S01]  /*7770*/  LOP3.LUT R16, R8, 0x38, RZ, 0xc0, !PT ;  /* 0x0000003808107812 */ /* 0x000fe200078ec0ff */
[----:B------:R-:W-:-:S03]  /*7780*/  IMAD.MOV.U32 R26, RZ, RZ, R0 ;  /* 0x000000ffff1a7224 */ /* 0x000fc600078e0000 */
[----:B------:R-:W-:-:S13]  /*7790*/  ISETP.NE.AND P0, PT, R3, 0x3, PT ;  /* 0x000000030300780c */ /* 0x000fda0003f05270 */
[----:B------:R-:W-:Y:S01]  /*77a0*/  @P0 LOP3.LUT R29, R29, 0x2, RZ, 0xfc, !PT ;  /* 0x000000021d1d0812 */ /* 0x000fe200078efcff */
[----:B------:R-:W-:Y:S06]  /*77b0*/  @!P0 BRA `(.L_x_46) ;  /* 0x0000000000048947 */ /* 0x000fec0003800000 */
[----:B------:R-:W-:Y:S01]  /*77c0*/  BPT.TRAP 0x1 ;  /* 0x000000040000795c */ /* 0x000fe20000300000 */
.L_x_46:
[----:B------:R-:W-:Y:S01]  /*77d0*/  SHF.R.S32.HI R7, RZ, 0x1f, R5 ;  /* 0x0000001fff077819 */ /* 0x000fe20000011405 */
[----:B------:R-:W-:Y:S01]  /*77e0*/  ULDC.64 UR4, c[0x0][0x328] ;  /* 0x0000ca0000047ab9 */ /* 0x000fe20000000a00 */
[----:B-----5:R-:W-:Y:S02]  /*77f0*/  SHF.R.S32.HI R4, RZ, 0x1f, R6 ;  /* 0x0000001fff047819 */ /* 0x020fe40000011406 */
[----:B------:R-:W-:Y:S01]  /*7800*/  R2UR UR6, R27 ;  /* 0x000000001b0672ca */ /* 0x000fe200000e0000 */
[----:B------:R-:W-:-:S04]  /*7810*/  IMAD R2, R7, UR4, RZ ;  /* 0x0000000407027c24 */ /* 0x000fc8000f8e02ff */
[C---:B------:R-:W-:Y:S02]  /*7820*/  IMAD R9, R5.reuse, UR5, R2 ;  /* 0x0000000505097c24 */ /* 0x040fe4000f8e0202 */
[----:B------:R-:W-:Y:S01]  /*7830*/  IMAD.WIDE.U32 R2, R5, UR4, RZ ;  /* 0x0000000405027c25 */ /* 0x000fe2000f8e00ff */
[----:B------:R-:W-:-:S03]  /*7840*/  ULDC.64 UR4, c[0x0][0x338] ;  /* 0x0000ce0000047ab9 */ /* 0x000fc60000000a00 */
[----:B------:R-:W-:Y:S02]  /*7850*/  IMAD.IADD R3, R3, 0x1, R9 ;  /* 0x0000000103037824 */ /* 0x000fe400078e0209 */
[----:B------:R-:W-:Y:S02]  /*7860*/  IMAD.MOV.U32 R9, RZ, RZ, 0x1 ;  /* 0x00000001ff097424 */ /* 0x000fe400078e00ff */
[----:B------:R-:W-:Y:S02]  /*7870*/  IMAD R11, R4, UR4, RZ ;  /* 0x00000004040b7c24 */ /* 0x000fe4000f8e02ff */
[----:B------:R-:W-:Y:S01]  /*7880*/  IMAD.WIDE.U32 R2, R6, UR4, R2 ;  /* 0x0000000406027c25 */ /* 0x000fe2000f8e0002 */
[----:B------:R-:W-:-:S03]  /*7890*/  SHF.L.U32 R9, R9, 0x1f, RZ ;  /* 0x0000001f09097819 */ /* 0x000fc600000006ff */
[----:B------:R-:W-:Y:S01]  /*78a0*/  IMAD R11, R6, UR5, R11 ;  /* 0x00000005060b7c24 */ /* 0x000fe2000f8e020b */
[----:B------:R-:W0:Y:S01]  /*78b0*/  SYNCS.PHASECHK.TRANS64.TRYWAIT P0, [UR45+0x16840], R9 ;  /* 0x01684009ff0075a7 */ /* 0x000e22000800016d */
[----:B------:R-:W-:-:S03]  /*78c0*/  ULDC.64 UR4, c[0x0][0x330] ;  /* 0x0000cc0000047ab9 */ /* 0x000fc60000000a00 */
[----:B------:R-:W-:Y:S01]  /*78d0*/  IADD3 R3, R3, R11, RZ ;  /* 0x0000000b03037210 */ /* 0x000fe20007ffe0ff */
[----:B------:R-:W-:Y:S01]  /*78e0*/  IMAD.U32 R11, RZ, RZ, UR4 ;  /* 0x00000004ff0b7e24 */ /* 0x000fe2000f8e00ff */
[----:B------:R-:W-:-:S03]  /*78f0*/  UIMAD UR4, UR6, UR4, URZ ;  /* 0x00000004060472a4 */ /* 0x000fc6000f8e023f */
[----:B------:R-:W-:Y:S01]  /*7900*/  IMAD.WIDE.U32 R2, R11, UR42, R2 ;  /* 0x0000002a0b027c25 */ /* 0x000fe2000f8e0002 */
[----:B------:R-:W-:Y:S01]  /*7910*/  UIMAD UR4, UR42, UR5, UR4 ;  /* 0x000000052a0472a4 */ /* 0x000fe2000f8e0204 */
[----:B------:R-:W-:Y:S02]  /*7920*/  ULDC.64 UR6, c[0x0][0x318] ;  /* 0x0000c60000067ab9 */ /* 0x000fe40000000a00 */
[----:B------:R-:W-:-:S03]  /*7930*/  LEA R17, P1, R2, UR6, 0x1 ;  /* 0x0000000602117c11 */ /* 0x000fc6000f8208ff */
[----:B------:R-:W-:-:S05]  /*7940*/  VIADD R3, R3, UR4 ;  /* 0x0000000403037c36 */ /* 0x000fca0008000000 */
[----:B------:R-:W-:Y:S01]  /*7950*/  LEA.HI.X R18, R2, UR7, R3, 0x1, P1 ;  /* 0x0000000702127c11 */ /* 0x000fe200088f0c03 */
[----:B0-----:R-:W-:Y:S06]  /*7960*/  @!P0 BRA `(.L_x_47) ;  /* 0x0000002c00d08947 */ /* 0x001fec0003800000 */
.L_x_86:
[----:B------:R-:W-:Y:S01]  /*7970*/  ULDC.64 UR4, c[0x0][0x300] ;  /* 0x0000c00000047ab9 */ /* 0x000fe20000000a00 */
[----:B------:R-:W-:Y:S01]  /*7980*/  R2UR UR6, R27 ;  /* 0x000000001b0672ca */ /* 0x000fe200000e0000 */
[----:B0-----:R-:W-:Y:S01]  /*7990*/  IMAD R2, R7, UR4, RZ ;  /* 0x0000000407027c24 */ /* 0x001fe2000f8e02ff */
[----:B------:R-:W-:Y:S02]  /*79a0*/  SHF.R.U32.HI R10, RZ, 0x3, R20 ;  /* 0x00000003ff0a7819 */ /* 0x000fe40000011614 */
[----:B------:R-:W-:Y:S01]  /*79b0*/  LOP3.LUT R29, R29, 0xfffffffe, RZ, 0xc0, !PT ;  /* 0xfffffffe1d1d7812 */ /* 0x000fe200078ec0ff */
[C---:B------:R-:W-:Y:S02]  /*79c0*/  IMAD R7, R5.reuse, UR5, R2 ;  /* 0x0000000505077c24 */ /* 0x040fe4000f8e0202 */
[----:B------:R-:W-:Y:S01]  /*79d0*/  IMAD.WIDE.U32 R2, R5, UR4, RZ ;  /* 0x0000000405027c25 */ /* 0x000fe2000f8e00ff */
[----:B------:R-:W-:-:S03]  /*79e0*/  ULDC.64 UR4, c[0x0][0x310] ;  /* 0x0000c40000047ab9 */ /* 0x000fc60000000a00 */
[----:B------:R-:W-:Y:S02]  /*79f0*/  IMAD.IADD R3, R3, 0x1, R7 ;  /* 0x0000000103037824 */ /* 0x000fe400078e0207 */
[----:B------:R-:W-:Y:S02]  /*7a00*/  IMAD R5, R4, UR4, RZ ;  /* 0x0000000404057c24 */ /* 0x000fe4000f8e02ff */
[----:B------:R-:W-:-:S04]  /*7a10*/  IMAD.WIDE.U32 R2, R6, UR4, R2 ;  /* 0x0000000406027c25 */ /* 0x000fc8000f8e0002 */
[----:B------:R-:W-:Y:S01]  /*7a20*/  IMAD R5, R6, UR5, R5 ;  /* 0x0000000506057c24 */ /* 0x000fe2000f8e0205 */
[----:B------:R-:W-:Y:S01]  /*7a30*/  ULDC.64 UR4, c[0x0][0x308] ;  /* 0x0000c20000047ab9 */ /* 0x000fe20000000a00 */
[----:B------:R-:W-:Y:S02]  /*7a40*/  IMAD.MOV.U32 R7, RZ, RZ, -0x80 ;  /* 0xffffff80ff077424 */ /* 0x000fe400078e00ff */
[----:B------:R-:W-:Y:S01]  /*7a50*/  IMAD.IADD R3, R3, 0x1, R5 ;  /* 0x0000000103037824 */ /* 0x000fe200078e0205 */
[----:B------:R-:W-:Y:S01]  /*7a60*/  MOV R5, UR4 ;  /* 0x0000000400057c02 */ /* 0x000fe20008000f00 */
[----:B------:R-:W-:Y:S01]  /*7a70*/  UIMAD UR4, UR6, UR4, URZ ;  /* 0x00000004060472a4 */ /* 0x000fe2000f8e023f */
[----:B------:R-:W-:Y:S02]  /*7a80*/  IMAD R6, R0, R7, UR43 ;  /* 0x0000002b00067e24 */ /* 0x000fe4000f8e0207 */
[----:B------:R-:W-:Y:S01]  /*7a90*/  ULDC.64 UR6, c[0x0][0x2e8] ;  /* 0x0000ba0000067ab9 */ /* 0x000fe20000000a00 */
[----:B------:R-:W-:-:S02]  /*7aa0*/  UIMAD UR4, UR42, UR5, UR4 ;  /* 0x000000052a0472a4 */ /* 0x000fc4000f8e0204 */
[----:B------:R-:W-:Y:S01]  /*7ab0*/  IMAD.WIDE.U32 R2, R5, UR42, R2 ;  /* 0x0000002a05027c25 */ /* 0x000fe2000f8e0002 */
[----:B------:R-:W-:-:S03]  /*7ac0*/  LOP3.LUT R5, R8, 0x1c0, RZ, 0xc0, !PT ;  /* 0x000001c008057812 */ /* 0x000fc600078ec0ff */
[----:B------:R-:W-:Y:S01]  /*7ad0*/  VIADD R3, R3, UR4 ;  /* 0x0000000403037c36 */ /* 0x000fe20008000000 */
[----:B------:R-:W-:Y:S01]  /*7ae0*/  ULDC UR4, c[0x0][0x2f4] ;  /* 0x0000bd0000047ab9 */ /* 0x000fe20000000800 */
[----:B------:R-:W-:Y:S02]  /*7af0*/  LEA R0, P0, R2, UR6, 0x1 ;  /* 0x0000000602007c11 */ /* 0x000fe4000f8008ff */
[----:B------:R-:W-:Y:S01]  /*7b00*/  ISETP.GE.AND P3, PT, R16, UR4, PT ;  /* 0x0000000410007c0c */ /* 0x000fe2000bf66270 */
[----:B------:R-:W-:Y:S01]  /*7b10*/  UMOV UR4, 0xffffffff ;  /* 0xffffffff00047882 */ /* 0x000fe20000000000 */
[----:B------:R-:W-:Y:S02]  /*7b20*/  LOP3.LUT R5, R5, 0x38, R8, 0xf8, !PT ;  /* 0x0000003805057812 */ /* 0x000fe400078ef808 */
[----:B------:R-:W-:Y:S02]  /*7b30*/  LEA.HI.X R4, R2, UR7, R3, 0x1, P0 ;  /* 0x0000000702047c11 */ /* 0x000fe400080f0c03 */
[----:B------:R-:W-:Y:S01]  /*7b40*/  LOP3.LUT R3, R5, 0x38, R22, 0x78, !PT ;  /* 0x0000003805037812 */ /* 0x000fe200078e7816 */
[----:B------:R-:W-:-:S02]  /*7b50*/  IMAD.IADD R5, R6, 0x1, -R10 ;  /* 0x0000000106057824 */ /* 0x000fc400078e0a0a */
[----:B------:R-:W-:-:S03]  /*7b60*/  IMAD.SHL.U32 R22, R20, 0x8, RZ ;  /* 0x0000000814167824 */ /* 0x000fc600078e00ff */
[----:B------:R-:W-:Y:S02]  /*7b70*/  ISETP.GE.AND P0, PT, R5, 0x1, PT ;  /* 0x000000010500780c */ /* 0x000fe40003f06270 */
[----:B------:R-:W-:Y:S02]  /*7b80*/  LOP3.LUT R22, R3, 0x200, R22, 0xf8, !PT ;  /* 0x0000020003167812 */ /* 0x000fe400078ef816 */
[----:B------:R-:W-:Y:S01]  /*7b90*/  @P3 LOP3.LUT R29, R29, 0x1, RZ, 0xfc, !PT ;  /* 0x000000011d1d3812 */ /* 0x000fe200078efcff */
[----:B------:R-:W-:Y:S08]  /*7ba0*/  BRA.DIV UR4, `(.L_x_48) ;  /* 0x0000002e04587947 */ /* 0x000ff0000b800000 */
[----:B------:R-:W0:Y:S01]  /*7bb0*/  SHFL.IDX PT, R14, R0, RZ, 0x181f ;  /* 0x00181fff000e7589 */ /* 0x000e2200000e0000 */
[----:B------:R-:W-:-:S03]  /*7bc0*/  @P0 LEA R9, R22, UR45, 0x1 ;  /* 0x0000002d16090c11 */ /* 0x000fc6000f8e08ff */
[----:B------:R-:W1:Y:S04]  /*7bd0*/  SHFL.IDX PT, R2, R4, RZ, 0x181f ;  /* 0x00181fff04027589 */ /* 0x000e6800000e0000 */
[----:B------:R-:W-:Y:S04]  /*7be0*/  SHFL.IDX PT, R7, R4, 0x1, 0x181f ;  /* 0x00381f0004077f89 */ /* 0x000fe800000e0000 */
[----:B------:R-:W-:Y:S04]  /*7bf0*/  SHFL.IDX PT, R21, R0, 0x2, 0x181f ;  /* 0x00581f0000157f89 */ /* 0x000fe800000e0000 */
[----:B------:R-:W-:Y:S01]  /*7c00*/  SHFL.IDX PT, R6, R4, 0x2, 0x181f ;  /* 0x00581f0004067f89 */ /* 0x000fe200000e0000 */
[----:B0-----:R-:W-:-:S04]  /*7c10*/  @P0 LEA R14, P1, R16, R14, 0x1 ;  /* 0x0000000e100e0211 */ /* 0x001fc800078208ff */
[----:B-1----:R-:W-:Y:S01]  /*7c20*/  @P0 IADD3.X R3, RZ, R2, RZ, P1, !PT ;  /* 0x00000002ff030210 */ /* 0x002fe20000ffe4ff */
[----:B------:R-:W-:Y:S01]  /*7c30*/  @P0 IMAD.MOV.U32 R2, RZ, RZ, R14 ;  /* 0x000000ffff020224 */ /* 0x000fe200078e000e */
[C---:B------:R-:W-:Y:S01]  /*7c40*/  ISETP.GE.AND P1, PT, R5.reuse, 0x21, PT ;  /* 0x000000210500780c */ /* 0x040fe20003f26270 */
[----:B------:R-:W0:Y:S04]  /*7c50*/  SHFL.IDX PT, R14, R0, 0x1, 0x181f ;  /* 0x00381f00000e7f89 */ /* 0x000e2800000e0000 */
[----:B------:R1:W-:Y:S01]  /*7c60*/  @P0 LDGSTS.E.BYPASS.LTC128B.128 [R9+0xe400], desc[UR38][R2.64], !P3 ;  /* 0x0e40000002090fae */ /* 0x0003e2000d901d66 */
[----:B------:R-:W-:-:S03]  /*7c70*/  ISETP.GE.AND P0, PT, R5, 0x11, PT ;  /* 0x000000110500780c */ /* 0x000fc60003f06270 */
[----:B-1----:R-:W-:Y:S10]  /*7c80*/  SHFL.IDX PT, R9, R0, 0x4, 0x181f ;  /* 0x00981f0000097f89 */ /* 0x002ff400000e0000 */
[----:B------:R-:W-:-:S02]  /*7c90*/  @P0 LEA R25, R22, UR45, 0x1 ;  /* 0x0000002d16190c11 */ /* 0x000fc4000f8e08ff */
[C---:B0-----:R-:W-:Y:S02]  /*7ca0*/  @P0 LEA R2, P2, R16.reuse, R14, 0x1 ;  /* 0x0000000e10020211 */ /* 0x041fe400078408ff */
[----:B------:R-:W0:Y:S03]  /*7cb0*/  SHFL.IDX PT, R14, R0, 0x3, 0x181f ;  /* 0x00781f00000e7f89 */ /* 0x000e2600000e0000 */
[----:B------:R-:W-:Y:S02]  /*7cc0*/  @P0 IMAD.X R3, RZ, RZ, R7, P2 ;  /* 0x000000ffff030224 */ /* 0x000fe400010e0607 */
[----:B------:R-:W1:Y:S04]  /*7cd0*/  SHFL.IDX PT, R7, R4, 0x3, 0x181f ;  /* 0x00781f0004077f89 */ /* 0x000e6800000e0000 */
[----:B------:R2:W-:Y:S02]  /*7ce0*/  @P0 LDGSTS.E.BYPASS.LTC128B.128 [R25+0xec00], desc[UR38][R2.64], !P3 ;  /* 0x0ec0000002190fae */ /* 0x0005e4000d901d66 */
[----:B--2---:R-:W-:-:S02]  /*7cf0*/  @P1 LEA R2, P0, R16, R21, 0x1 ;  /* 0x0000001510021211 */ /* 0x004fc400078008ff */
[----:B------:R-:W-:-:S03]  /*7d00*/  @P1 LEA R21, R22, UR45, 0x1 ;  /* 0x0000002d16151c11 */ /* 0x000fc6000f8e08ff */
[----:B------:R-:W-:Y:S01]  /*7d10*/  @P1 IMAD.X R3, RZ, RZ, R6, P0 ;  /* 0x000000ffff031224 */ /* 0x000fe200000e0606 */
[C---:B------:R-:W-:Y:S01]  /*7d20*/  ISETP.GE.AND P0, PT, R5.reuse, 0x31, PT ;  /* 0x000000310500780c */ /* 0x040fe20003f06270 */
[----:B------:R-:W2:Y:S04]  /*7d30*/  SHFL.IDX PT, R6, R4, 0x4, 0x181f ;  /* 0x00981f0004067f89 */ /* 0x000ea800000e0000 */
[----:B------:R0:W-:Y:S01]  /*7d40*/  @P1 LDGSTS.E.BYPASS.LTC128B.128 [R21+0xf400], desc[UR38][R2.64], !P3 ;  /* 0x0f40000002151fae */ /* 0x0001e2000d901d66 */
[----:B------:R-:W-:-:S07]  /*7d50*/  ISETP.GE.AND P1, PT, R5, 0x41, PT ;  /* 0x000000410500780c */ /* 0x000fce0003f26270 */
[----:B------:R-:W-:Y:S02]  /*7d60*/  @P0 LEA R25, R22, UR45, 0x1 ;  /* 0x0000002d16190c11 */ /* 0x000fe4000f8e08ff */
[----:B0-----:R-:W-:Y:S02]  /*7d70*/  @P0 LEA R2, P2, R16, R14, 0x1 ;  /* 0x0000000e10020211 */ /* 0x001fe400078408ff */
[----:B------:R-:W0:Y:S02]  /*7d80*/  SHFL.IDX PT, R14, R0, 0x5, 0x181f ;  /* 0x00b81f00000e7f89 */ /* 0x000e2400000e0000 */
[----:B------:R-:W-:Y:S01]  /*7d90*/  @P1 LEA R21, R22, UR45, 0x1 ;  /* 0x0000002d16151c11 */ /* 0x000fe2000f8e08ff */
[----:B-1----:R-:W-:Y:S02]  /*7da0*/  @P0 IMAD.X R3, RZ, RZ, R7, P2 ;  /* 0x000000ffff030224 */ /* 0x002fe400010e0607 */
[----:B------:R-:W1:Y:S04]  /*7db0*/  SHFL.IDX PT, R7, R4, 0x5, 0x181f ;  /* 0x00b81f0004077f89 */ /* 0x000e6800000e0000 */
[----:B------:R3:W-:Y:S02]  /*7dc0*/  @P0 LDGSTS.E.BYPASS.LTC128B.128 [R25+0xfc00], desc[UR38][R2.64], !P3 ;  /* 0x0fc0000002190fae */ /* 0x0007e4000d901d66 */
[----:B---3--:R-:W-:-:S02]  /*7dd0*/  @P1 LEA R2, P0, R16, R9, 0x1 ;  /* 0x0000000910021211 */ /* 0x008fc400078008ff */
[----:B------:R-:W3:Y:S02]  /*7de0*/  SHFL.IDX PT, R9, R0, 0x6, 0x181f ;  /* 0x00d81f0000097f89 */ /* 0x000ee400000e0000 */
[----:B--2---:R-:W-:Y:S02]  /*7df0*/  @P1 IADD3.X R3, RZ, R6, RZ, P0, !PT ;  /* 0x00000006ff031210 */ /* 0x004fe400007fe4ff */
[C---:B------:R-:W-:Y:S01]  /*7e00*/  ISETP.GE.AND P0, PT, R5.reuse, 0x51, PT ;  /* 0x000000510500780c */ /* 0x040fe20003f06270 */
[----:B------:R-:W2:Y:S04]  /*7e10*/  SHFL.IDX PT, R6, R4, 0x6, 0x181f ;  /* 0x00d81f0004067f89 */ /* 0x000ea800000e0000 */
[----:B------:R0:W-:Y:S01]  /*7e20*/  @P1 LDGSTS.E.BYPASS.LTC128B.128 [R21+0x10400], desc[UR38][R2.64], !P3 ;  /* 0x1040000002151fae */ /* 0x0001e2000d901d66 */
[----:B------:R-:W-:-:S03]  /*7e30*/  ISETP.GE.AND P1, PT, R5, 0x61, PT ;  /* 0x000000610500780c */ /* 0x000fc60003f26270 */
[----:B------:R-:W4:Y:S04]  /*7e40*/  SHFL.IDX PT, R4, R4, 0x7, 0x181f ;  /* 0x00f81f0004047f89 */ /* 0x000f2800000e0000 */
[----:B0-----:R-:W-:Y:S02]  /*7e50*/  @P0 LEA R2, P2, R16, R14, 0x1 ;  /* 0x0000000e10020211 */ /* 0x001fe400078408ff */
[----:B------:R0:W0:Y:S03]  /*7e60*/  SHFL.IDX PT, R14, R0, 0x7, 0x181f ;  /* 0x00f81f00000e7f89 */ /* 0x00002600000e0000 */
[----:B-1----:R-:W-:Y:S01]  /*7e70*/  @P0 IMAD.X R3, RZ, RZ, R7, P2 ;  /* 0x000000ffff030224 */ /* 0x002fe200010e0607 */
[----:B------:R-:W-:-:S05]  /*7e80*/  @P0 LEA R7, R22, UR45, 0x1 ;  /* 0x0000002d16070c11 */ /* 0x000fca000f8e08ff */
[----:B------:R3:W-:Y:S02]  /*7e90*/  @P0 LDGSTS.E.BYPASS.LTC128B.128 [R7+0x10c00], desc[UR38][R2.64], !P3 ;  /* 0x10c0000002070fae */ /* 0x0007e4000d901d66 */
[----:B---3--:R-:W-:Y:S02]  /*7ea0*/  @P1 LEA R2, P0, R16, R9, 0x1 ;  /* 0x0000000910021211 */ /* 0x008fe400078008ff */
[----:B------:R-:W-:-:S03]  /*7eb0*/  @P1 LEA R9, R22, UR45, 0x1 ;  /* 0x0000002d16091c11 */ /* 0x000fc6000f8e08ff */
[----:B--2---:R-:W-:-:S05]  /*7ec0*/  @P1 IMAD.X R3, RZ, RZ, R6, P0 ;  /* 0x000000ffff031224 */ /* 0x004fca00000e0606 */
[----:B0---4-:R1:W-:Y:S03]  /*7ed0*/  @P1 LDGSTS.E.BYPASS.LTC128B.128 [R9+0x11400], desc[UR38][R2.64], !P3 ;  /* 0x1140000002091fae */ /* 0x0113e6000d901d66 */
.L_x_104:
[----:B------:R-:W-:-:S13]  /*7ee0*/  ISETP.GE.AND P0, PT, R5, 0x71, PT ;  /* 0x000000710500780c */ /* 0x000fda0003f06270 */
[----:B-1----:R-:W-:Y:S02]  /*7ef0*/  @P0 LEA R2, P1, R16, R14, 0x1 ;  /* 0x0000000e10020211 */ /* 0x002fe400078208ff */
[----:B------:R-:W-:-:S03]  /*7f00*/  @P0 LEA R5, R22, UR45, 0x1 ;  /* 0x0000002d16050c11 */ /* 0x000fc6000f8e08ff */
[----:B------:R-:W-:-:S05]  /*7f10*/  @P0 IMAD.X R3, RZ, RZ, R4, P1 ;  /* 0x000000ffff030224 */ /* 0x000fca00008e0604 */
[----:B------:R-:W-:Y:S01]  /*7f20*/  @!PT LDS RZ, [RZ] ;  /* 0x00000000fffff984 */ /* 0x000fe20000000800 */
[----:B------:R-:W-:Y:S01]  /*7f30*/  @!PT LDS RZ, [RZ] ;  /* 0x00000000fffff984 */ /* 0x000fe20000000800 */
[----:B------:R-:W-:Y:S01]  /*7f40*/  @!PT LDS RZ, [RZ] ;  /* 0x00000000fffff984 */ /* 0x000fe20000000800 */
[----:B------:R0:W-:Y:S01]  /*7f50*/  @P0 LDGSTS.E.BYPASS.LTC128B.128 [R5+0x11c00], desc[UR38][R2.64], !P3 ;  /* 0x11c0000002050fae */ /* 0x0001e2000d901d66 */
[----:B------:R-:W-:Y:S01]  /*7f60*/  NOP ;  /* 0x0000000000007918 */ /* 0x000fe20000000000 */
[----:B------:R-:W-:Y:S02]  /*7f70*/  SYNCS.ARRIVE.TRANS64.RED.A0T1 RZ, [UR45+0x16830], RZ ;  /* 0x016830ffffff79a7 */ /* 0x000fe4000820042d */
[----:B------:R-:W-:Y:S01]  /*7f80*/  ARRIVES.LDGSTSBAR.64.TRANSCNT [UR45+0x16830] ;  /* 0x01683000ff0079b0 */ /* 0x000fe20008000aad */
[----:B------:R-:W-:Y:S01]  /*7f90*/  NOP ;  /* 0x0000000000007918 */ /* 0x000fe20000000000 */
[----:B------:R-:W-:-:S06]  /*7fa0*/  ULOP3.LUT UR4, UR41, 0x2, URZ, 0xfc, !UPT ;  /* 0x0000000229047892 */ /* 0x000fcc000f8efc3f */
[----:B------:R-:W-:-:S05]  /*7fb0*/  IMAD.U32 R6, RZ, RZ, UR4 ;  /* 0x00000004ff067e24 */ /* 0x000fca000f8e00ff */
[----:B------:R-:W-:-:S13]  /*7fc0*/  ISETP.NE.AND P2, PT, R6, 0x3, PT ;  /* 0x000000030600780c */ /* 0x000fda0003f45270 */
[----:B0-----:R-:W-:Y:S05]  /*7fd0*/  @!P2 BRA `(.L_x_49) ;  /* 0x000000000004a947 */ /* 0x001fea0003800000 */
[----:B------:R-:W-:Y:S01]  /*7fe0*/  BPT.TRAP 0x1 ;  /* 0x000000040000795c */ /* 0x000fe20000300000 */
.L_x_49:
[----:B------:R-:W-:Y:S01]  /*7ff0*/  SYNCS.ARRIVE.TRANS64.A1T0 RZ, [UR45+0x16830], RZ ;  /* 0x016830ffffff79a7 */ /* 0x000fe2000810002d */
[----:B------:R-:W-:Y:S05]  /*8000*/  WARPSYNC.ALL ;  /* 0x0000000000007948 */ /* 0x000fea0003800000 */
[----:B------:R-:W-:Y:S01]  /*8010*/  UIADD3 UR5, UR45, 0x8400, URZ ;  /* 0x000084002d057890 */ /* 0x000fe2000fffe03f */
[----:B------:R-:W-:Y:S01]  /*8020*/  R2UR UR4, R27 ;  /* 0x000000001b0472ca */ /* 0x000fe200000e0000 */
[----:B------:R-:W-:Y:S01]  /*8030*/  ULDC.64 UR6, c[0x0][0x2d8] ;  /* 0x0000b60000067ab9 */ /* 0x000fe20000000a00 */
[----:B------:R-:W-:Y:S01]  /*8040*/  SHF.R.S32.HI R25, RZ, 0x1f, R24 ;  /* 0x0000001fff197819 */ /* 0x000fe20000011418 */
[----:B------:R-:W-:Y:S02]  /*8050*/  ULOP3.LUT UP0, URZ, UR5, 0x3ff, URZ, 0xc0, !UPT ;  /* 0x000003ff053f7892 */ /* 0x000fe4000f80c03f */
[----:B------:R-:W-:Y:S01]  /*8060*/  UIMAD.WIDE.U32 UR36, UR42, UR6, URZ ;  /* 0x000000062a2472a5 */ /* 0x000fe2000f8e003f */
[----:B------:R-:W-:Y:S03]  /*8070*/  BAR.SYNC.DEFER_BLOCKING 0x8, 0x200 ;  /* 0x0208000000007b1d */ /* 0x000fe60000010000 */
[----:B------:R-:W-:-:S04]  /*8080*/  PLOP3.LUT P0, PT, PT, PT, UP0, 0x80, 0x0 ;  /* 0x000000000000781c */ /* 0x000fc80003f0f008 */
[----:B------:R-:W-:-:S04]  /*8090*/  UIMAD UR4, UR4, UR6, URZ ;  /* 0x00000006040472a4 */ /* 0x000fc8000f8e023f */
[----:B------:R-:W-:-:S04]  /*80a0*/  UIMAD UR4, UR42, UR7, UR4 ;  /* 0x000000072a0472a4 */ /* 0x000fc8000f8e0204 */
[----:B------:R-:W-:Y:S01]  /*80b0*/  UIADD3 UR46, UR37, UR4, URZ ;  /* 0x00000004252e7290 */ /* 0x000fe2000fffe03f */
[----:B------:R-:W-:Y:S11]  /*80c0*/  @!P0 BRA `(.L_x_50) ;  /* 0x0000000000408947 */ /* 0x000ff60003800000 */
[----:B------:R-:W-:Y:S01]  /*80d0*/  MOV R2, 0x0 ;  /* 0x0000000000027802 */ /* 0x000fe20000000f00 */
[----:B------:R-:W-:Y:S01]  /*80e0*/  ULDC.64 UR6, c[0x4][0x88] ;  /* 0x0100220000067ab9 */ /* 0x000fe20000000a00 */
[----:B------:R-:W-:Y:S01]  /*80f0*/  ULDC.64 UR8, c[0x4][0x90] ;  /* 0x0100240000087ab9 */ /* 0x000fe20000000a00 */
[----:B------:R-:W-:Y:S01]  /*8100*/  ULDC.64 UR4, c[0x4][0x20] ;  /* 0x0100080000047ab9 */ /* 0x000fe20000000a00 */
[----:B------:R-:W-:Y:S01]  /*8110*/  MOV R4, UR6 ;  /* 0x0000000600047c02 */ /* 0x000fe20008000f00 */
[----:B------:R-:W-:Y:S01]  /*8120*/  IMAD.U32 R5, RZ, RZ, UR7 ;  /* 0x00000007ff057e24 */ /* 0x000fe2000f8e00ff */
        /* <DEDUP_REMOVED lines=9> */
[----:B0-----:R-:W-:Y:S05]  /*81c0*/  CALL.ABS.NOINC R2 ;  /* 0x0000000002007343 */ /* 0x001fea0003c00000 */
.L_x_50:
[----:B------:R-:W0:Y:S01]  /*81d0*/  LDC R9, c[0x0][0x448] ;  /* 0x00011200ff097b82 */ /* 0x000e220000000800 */
[----:B------:R-:W1:Y:S01]  /*81e0*/  S2R R20, SR_TID.X ;  /* 0x0000000000147919 */ /* 0x000e620000002100 */
[----:B------:R-:W-:Y:S01]  /*81f0*/  IMAD.U32 R4, RZ, RZ, UR36 ;  /* 0x00000024ff047e24 */ /* 0x000fe2000f8e00ff */
[----:B------:R-:W-:Y:S01]  /*8200*/  ULDC.64 UR4, c[0x0][0x2e0] ;  /* 0x0000b80000047ab9 */ /* 0x000fe20000000a00 */
[----:B------:R-:W-:Y:S01]  /*8210*/  ULDC.64 UR6, c[0x0][0x2c8] ;  /* 0x0000b20000067ab9 */ /* 0x000fe20000000a00 */
[----:B------:R-:W2:Y:S01]  /*8220*/  S2R R2, SR_CTAID.X ;  /* 0x0000000000027919 */ /* 0x000ea20000002500 */
[----:B------:R-:W-:Y:S01]  /*8230*/  IMAD R25, R25, UR4, RZ ;  /* 0x0000000419197c24 */ /* 0x000fe2000f8e02ff */
[----:B------:R-:W-:-:S03]  /*8240*/  ULDC.64 UR8, c[0x0][0x280] ;  /* 0x0000a00000087ab9 */ /* 0x000fc60000000a00 */
[----:B------:R-:W-:Y:S01]  /*8250*/  IMAD R25, R24, UR5, R25 ;  /* 0x0000000518197c24 */ /* 0x000fe2000f8e0219 */
[----:B0-----:R-:W-:Y:S02]  /*8260*/  ISETP.NE.AND P0, PT, R9, 0x1, PT ;  /* 0x000000010900780c */ /* 0x001fe40003f05270 */
[----:B-1----:R-:W-:-:S11]  /*8270*/  LOP3.LUT R20, R20, 0x7f, RZ, 0xc0, !PT ;  /* 0x0000007f14147812 */ /* 0x002fd600078ec0ff */
[----:B------:R-:W0:Y:S01]  /*8280*/  @P0 LDC R3, c[0x0][0x44c] ;  /* 0x00011300ff030b82 */ /* 0x000e220000000800 */
[----:B------:R-:W-:-:S05]  /*8290*/  SHF.R.U32.HI R20, RZ, 0x3, R20 ;  /* 0x00000003ff147819 */ /* 0x000fca0000011614 */
[----:B------:R-:W-:Y:S02]  /*82a0*/  IMAD.IADD R0, R23, 0x1, R20 ;  /* 0x0000000117007824 */ /* 0x000fe400078e0214 */
[----:B------:R-:W1:Y:S02]  /*82b0*/  @P0 LDC R5, c[0x0][0x450] ;  /* 0x00011400ff050b82 */ /* 0x000e640000000800 */
[----:B--2---:R-:W-:-:S05]  /*82c0*/  IMAD R0, R2, 0xc0, R0 ;  /* 0x000000c002007824 */ /* 0x004fca00078e0200 */
[----:B------:R-:W-:Y:S01]  /*82d0*/  MOV R7, R0 ;  /* 0x0000000000077202 */ /* 0x000fe20000000f00 */
[----:B------:R-:W2:Y:S01]  /*82e0*/  @P0 LDC R6, c[0x0][0x44c] ;  /* 0x00011300ff060b82 */ /* 0x000ea20000000800 */
[----:B0-----:R-:W-:-:S04]  /*82f0*/  @P0 IMAD.HI.U32 R2, R0, R3, RZ ;  /* 0x0000000300020227 */ /* 0x001fc800078e00ff */
[----:B------:R-:W-:Y:S01]  /*8300*/  IMAD.U32 R3, RZ, RZ, UR46 ;  /* 0x0000002eff037e24 */ /* 0x000fe2000f8e00ff */
[----:B-1----:R-:W-:Y:S01]  /*8310*/  @P0 SHF.R.U32.HI R7, RZ, R5, R2 ;  /* 0x00000005ff070219 */ /* 0x002fe20000011602 */
[----:B------:R-:W-:Y:S02]  /*8320*/  IMAD.MOV.U32 R2, RZ, RZ, R4 ;  /* 0x000000ffff027224 */ /* 0x000fe400078e0004 */
[----:B------:R-:W-:Y:S01]  /*8330*/  IMAD.U32 R5, RZ, RZ, UR37 ;  /* 0x00000025ff057e24 */ /* 0x000fe2000f8e00ff */
[----:B------:R-:W-:Y:S01]  /*8340*/  SHF.R.S32.HI R4, RZ, 0x1f, R7 ;  /* 0x0000001fff047819 */ /* 0x000fe20000011407 */
[----:B------:R-:W-:Y:S01]  /*8350*/  IMAD.WIDE.U32 R2, R24, UR4, R2 ;  /* 0x0000000418027c25 */ /* 0x000fe2000f8e0002 */
[----:B------:R-:W-:Y:S01]  /*8360*/  ULDC.64 UR4, c[0x0][0x2d0] ;  /* 0x0000b40000047ab9 */ /* 0x000fe20000000a00 */
[----:B------:R-:W0:Y:S02]  /*8370*/  S2R R24, SR_CTAID.X ;  /* 0x0000000000187919 */ /* 0x000e240000002500 */
[----:B------:R-:W-:Y:S01]  /*8380*/  IMAD R4, R4, UR4, RZ ;  /* 0x0000000404047c24 */ /* 0x000fe2000f8e02ff */
[----:B------:R-:W-:Y:S01]  /*8390*/  IADD3 R3, R3, R25, RZ ;  /* 0x0000001903037210 */ /* 0x000fe20007ffe0ff */
[----:B------:R-:W-:-:S02]  /*83a0*/  IMAD.MOV R8, RZ, RZ, -R7 ;  /* 0x000000ffff087224 */ /* 0x000fc400078e0a07 */
[C---:B------:R-:W-:Y:S02]  /*83b0*/  IMAD R11, R7.reuse, UR5, R4 ;  /* 0x00000005070b7c24 */ /* 0x040fe4000f8e0204 */
[----:B------:R-:W-:Y:S02]  /*83c0*/  IMAD.WIDE.U32 R4, R7, UR4, R2 ;  /* 0x0000000407047c25 */ /* 0x000fe4000f8e0002 */
[----:B------:R-:W1:Y:S02]  /*83d0*/  @P0 LDC R7, c[0x0][0x450] ;  /* 0x00011400ff070b82 */ /* 0x000e640000000800 */
[----:B------:R-:W-:Y:S02]  /*83e0*/  IMAD.IADD R5, R5, 0x1, R11 ;  /* 0x0000000105057824 */ /* 0x000fe400078e020b */
[----:B------:R-:W-:Y:S02]  /*83f0*/  IMAD R11, R9, R8, R0 ;  /* 0x00000008090b7224 */ /* 0x000fe400078e0200 */
[----:B------:R-:W-:-:S02]  /*8400*/  VIADD R0, R0, 0x80 ;  /* 0x0000008000007836 */ /* 0x000fc40000000000 */
[----:B------:R-:W-:Y:S01]  /*8410*/  IMAD.WIDE.U32 R4, R11, UR6, R4 ;  /* 0x000000060b047c25 */ /* 0x000fe2000f8e0004 */
[----:B------:R-:W-:-:S03]  /*8420*/  SHF.R.S32.HI R8, RZ, 0x1f, R11 ;  /* 0x0000001fff087819 */ /* 0x000fc6000001140b */
[----:B--2---:R-:W-:-:S04]  /*8430*/  @P0 IMAD.HI.U32 R6, R0, R6, RZ ;  /* 0x0000000600060227 */ /* 0x004fc800078e00ff */
[----:B------:R-:W-:-:S04]  /*8440*/  IMAD R8, R8, UR6, RZ ;  /* 0x0000000608087c24 */ /* 0x000fc8000f8e02ff */
[----:B------:R-:W-:Y:S02]  /*8450*/  IMAD R13, R11, UR7, R8 ;  /* 0x000000070b0d7c24 */ /* 0x000fe4000f8e0208 */
[----:B------:R-:W-:Y:S01]  /*8460*/  IMAD.MOV.U32 R11, RZ, RZ, R0 ;  /* 0x000000ffff0b7224 */ /* 0x000fe200078e0000 */
[----:B-1----:R-:W-:Y:S02]  /*8470*/  @P0 SHF.R.U32.HI R11, RZ, R7, R6 ;  /* 0x00000007ff0b0219 */ /* 0x002fe40000011606 */
[----:B------:R-:W-:Y:S02]  /*8480*/  IADD3 R13, R5, R13, RZ ;  /* 0x0000000d050d7210 */ /* 0x000fe40007ffe0ff */
[C---:B------:R-:W-:Y:S01]  /*8490*/  LEA R5, P0, R4.reuse, UR8, 0x1 ;  /* 0x0000000804057c11 */ /* 0x040fe2000f8008ff */
[----:B------:R-:W-:Y:S02]  /*84a0*/  IMAD.MOV R7, RZ, RZ, -R11 ;  /* 0x000000ffff077224 */ /* 0x000fe400078e0a0b */
[----:B------:R-:W-:Y:S01]  /*84b0*/  IMAD.WIDE.U32 R2, R11, UR4, R2 ;  /* 0x000000040b027c25 */ /* 0x000fe2000f8e0002 */
[----:B------:R-:W-:-:S02]  /*84c0*/  LEA.HI.X R8, R4, UR9, R13, 0x1, P0 ;  /* 0x0000000904087c11 */ /* 0x000fc400080f0c0d */
[----:B------:R-:W-:Y:S01]  /*84d0*/  SHF.R.S32.HI R4, RZ, 0x1f, R11 ;  /* 0x0000001fff047819 */ /* 0x000fe2000001140b */
[----:B------:R-:W-:-:S04]  /*84e0*/  IMAD R7, R9, R7, R0 ;  /* 0x0000000709077224 */ /* 0x000fc800078e0200 */
[----:B------:R-:W-:Y:S01]  /*84f0*/  IMAD R4, R4, UR4, RZ ;  /* 0x0000000404047c24 */ /* 0x000fe2000f8e02ff */
[----:B------:R-:W-:Y:S01]  /*8500*/  SHF.R.S32.HI R0, RZ, 0x1f, R7 ;  /* 0x0000001fff007819 */ /* 0x000fe20000011407 */
[----:B------:R-:W-:Y:S02]  /*8510*/  ULDC UR4, c[0x0][0x2b8] ;  /* 0x0000ae0000047ab9 */ /* 0x000fe40000000800 */
[----:B------:R-:W-:Y:S01]  /*8520*/  IMAD R11, R11, UR5, R4 ;  /* 0x000000050b0b7c24 */ /* 0x000fe2000f8e0204 */
[----:B------:R-:W-:Y:S01]  /*8530*/  ISETP.GE.AND P0, PT, R16, UR4, PT ;  /* 0x0000000410007c0c */ /* 0x000fe2000bf06270 */
[----:B------:R-:W-:Y:S01]  /*8540*/  IMAD R0, R0, UR6, RZ ;  /* 0x0000000600007c24 */ /* 0x000fe2000f8e02ff */
[----:B------:R-:W-:Y:S01]  /*8550*/  UMOV UR4, 0xffffffff ;  /* 0xffffffff00047882 */ /* 0x000fe20000000000 */
[----:B------:R-:W-:Y:S02]  /*8560*/  IMAD.IADD R3, R3, 0x1, R11 ;  /* 0x0000000103037824 */ /* 0x000fe400078e020b */
[----:B------:R-:W-:-:S02]  /*8570*/  IMAD R11, R7, UR7, R0 ;  /* 0x00000007070b7c24 */ /* 0x000fc4000f8e0200 */
[----:B------:R-:W-:-:S04]  /*8580*/  IMAD.WIDE.U32 R2, R7, UR6, R2 ;  /* 0x0000000607027c25 */ /* 0x000fc8000f8e0002 */
[----:B------:R-:W-:Y:S01]  /*8590*/  IMAD.IADD R7, R3, 0x1, R11 ;  /* 0x0000000103077824 */ /* 0x000fe200078e020b */
[----:B------:R-:W-:-:S04]  /*85a0*/  LEA R0, P1, R2, UR8, 0x1 ;  /* 0x0000000802007c11 */ /* 0x000fc8000f8208ff */
[----:B------:R-:W-:Y:S01]  /*85b0*/  LEA.HI.X R7, R2, UR9, R7, 0x1, P1 ;  /* 0x0000000902077c11 */ /* 0x000fe200088f0c07 */
[----:B0-----:R-:W-:Y:S08]  /*85c0*/  BRA.DIV UR4, `(.L_x_51) ;  /* 0x0000002e041c7947 */ /* 0x001ff0000b800000 */
[----:B------:R-:W0:Y:S01]  /*85d0*/  S2R R2, SR_TID.X ;  /* 0x0000000000027919 */ /* 0x000e220000002100 */
[----:B------:R-:W-:Y:S02]  /*85e0*/  ULDC UR4, c[0x0][0x288] ;  /* 0x0000a20000047ab9 */ /* 0x000fe40000000800 */
[----:B------:R-:W-:Y:S01]  /*85f0*/  IMAD R4, R9, UR4, RZ ;  /* 0x0000000409047c24 */ /* 0x000fe2000f8e02ff */
[----:B------:R-:W1:Y:S04]  /*8600*/  SHFL.IDX PT, R14, R5, RZ, 0x181f ;  /* 0x00181fff050e7589 */ /* 0x000e6800000e0000 */
[----:B------:R-:W-:Y:S04]  /*8610*/  SHFL.IDX PT, R21, R5, 0x1, 0x181f ;  /* 0x00381f0005157f89 */ /* 0x000fe800000e0000 */
[----:B------:R-:W-:Y:S01]  /*8620*/  SHFL.IDX PT, R10, R8, 0x1, 0x181f ;  /* 0x00381f00080a7f89 */ /* 0x000fe200000e0000 */
[----:B0-----:R-:W-:-:S04]  /*8630*/  LOP3.LUT R2, R2, 0x7f, RZ, 0xc0, !PT ;  /* 0x0000007f02027812 */ /* 0x001fc800078ec0ff */
[----:B------:R-:W-:-:S05]  /*8640*/  SHF.R.U32.HI R2, RZ, 0x3, R2 ;  /* 0x00000003ff027819 */ /* 0x000fca0000011602 */
[----:B------:R-:W-:Y:S02]  /*8650*/  IMAD R6, R24, 0xc0, R2 ;  /* 0x000000c018067824 */ /* 0x000fe400078e0202 */
[----:B------:R-:W0:Y:S02]  /*8660*/  SHFL.IDX PT, R2, R8, RZ, 0x181f ;  /* 0x00181fff08027589 */ /* 0x000e2400000e0000 */
[C---:B------:R-:W-:Y:S01]  /*8670*/  VIADD R9, R6.reuse, 0x10 ;  /* 0x0000001006097836 */ /* 0x040fe20000000000 */
[C---:B------:R-:W-:Y:S01]  /*8680*/  ISETP.GE.AND P1, PT, R6.reuse, R4, PT ;  /* 0x000000040600720c */ /* 0x040fe20003f26270 */
[----:B------:R-:W-:-:S03]  /*8690*/  VIADD R11, R6, 0x20 ;  /* 0x00000020060b7836 */ /* 0x000fc60000000000 */
[----:B------:R-:W-:Y:S02]  /*86a0*/  ISETP.GE.AND P3, PT, R9, R4, PT ;  /* 0x000000040900720c */ /* 0x000fe40003f66270 */
[----:B------:R-:W-:Y:S07]  /*86b0*/  SHFL.IDX PT, R9, R8, 0x2, 0x181f ;  /* 0x00581f0008097f89 */ /* 0x000fee00000e0000 */
[----:B-1----:R-:W-:Y:S02]  /*86c0*/  @!P1 LEA R14, P2, R16, R14, 0x1 ;  /* 0x0000000e100e9211 */ /* 0x002fe400078408ff */
[----:B------:R-:W-:-:S03]  /*86d0*/  @!P1 LEA R25, R22, UR45, 0x1 ;  /* 0x0000002d16199c11 */ /* 0x000fc6000f8e08ff */
[----:B0-----:R-:W-:Y:S01]  /*86e0*/  @!P1 IMAD.X R3, RZ, RZ, R2, P2 ;  /* 0x000000ffff039224 */ /* 0x001fe200010e0602 */
[----:B------:R-:W-:Y:S02]  /*86f0*/  @!P1 MOV R2, R14 ;  /* 0x0000000e00029202 */ /* 0x000fe40000000f00 */
[----:B------:R-:W0:Y:S04]  /*8700*/  SHFL.IDX PT, R14, R5, 0x2, 0x181f ;  /* 0x00581f00050e7f89 */ /* 0x000e2800000e0000 */
[----:B------:R1:W-:Y:S01]  /*8710*/  @!P1 LDGSTS.E.BYPASS.LTC128B.128 [R25+0x8400], desc[UR38][R2.64], !P0 ;  /* 0x0840000002199fae */ /* 0x0003e2000c101d66 */
[----:B------:R-:W-:Y:S01]  /*8720*/  ISETP.GE.AND P1, PT, R11, R4, PT ;  /* 0x000000040b00720c */ /* 0x000fe20003f26270 */
[----:B------:R-:W-:Y:S01]  /*8730*/  VIADD R11, R6, 0x40 ;  /* 0x00000040060b7836 */ /* 0x000fe20000000000 */
[----:B-1----:R-:W-:-:S02]  /*8740*/  @!P3 LEA R2, P2, R16, R21, 0x1 ;  /* 0x000000151002b211 */ /* 0x002fc400078408ff */
[C---:B------:R-:W-:Y:S01]  /*8750*/  @!P3 LEA R25, R22.reuse, UR45, 0x1 ;  /* 0x0000002d1619bc11 */ /* 0x040fe2000f8e08ff */
[----:B------:R-:W1:Y:S08]  /*8760*/  SHFL.IDX PT, R21, R5, 0x3, 0x181f ;  /* 0x00781f0005157f89 */ /* 0x000e7000000e0000 */
[----:B------:R-:W-:Y:S01]  /*8770*/  @!P1 LEA R20, R22, UR45, 0x1 ;  /* 0x0000002d16149c11 */ /* 0x000fe2000f8e08ff */
[----:B------:R-:W-:-:S02]  /*8780*/  @!P3 IMAD.X R3, RZ, RZ, R10, P2 ;  /* 0x000000ffff03b224 */ /* 0x000fc400010e060a */
[----:B------:R-:W2:Y:S04]  /*8790*/  SHFL.IDX PT, R10, R8, 0x3, 0x181f ;  /* 0x00781f00080a7f89 */ /* 0x000ea800000e0000 */
[----:B------:R0:W-:Y:S02]  /*87a0*/  @!P3 LDGSTS.E.BYPASS.LTC128B.128 [R25+0x8c00], desc[UR38][R2.64], !P0 ;  /* 0x08c000000219bfae */ /* 0x0001e4000c101d66 */
[----:B0-----:R-:W-:Y:S02]  /*87b0*/  @!P1 LEA R2, P2, R16, R14, 0x1 ;  /* 0x0000000e10029211 */ /* 0x001fe400078408ff */
[----:B------:R-:W0:Y:S03]  /*87c0*/  SHFL.IDX PT, R14, R5, 0x4, 0x181f ;  /* 0x00981f00050e7f89 */ /* 0x000e2600000e0000 */
[----:B------:R-:W-:Y:S01]  /*87d0*/  @!P1 IMAD.X R3, RZ, RZ, R9, P2 ;  /* 0x000000ffff039224 */ /* 0x000fe200010e0609 */
[----:B------:R-:W-:-:S04]  /*87e0*/  IADD3 R9, R6, 0x30, RZ ;  /* 0x0000003006097810 */ /* 0x000fc80007ffe0ff */
[-C--:B------:R-:W-:Y:S01]  /*87f0*/  ISETP.GE.AND P3, PT, R9, R4.reuse, PT ;  /* 0x000000040900720c */ /* 0x080fe20003f66270 */
[----:B------:R1:W-:Y:S01]  /*8800*/  @!P1 LDGSTS.E.BYPASS.LTC128B.128 [R20+0x9400], desc[UR38][R2.64], !P0 ;  /* 0x0940000002149fae */ /* 0x0003e2000c101d66 */
[----:B------:R-:W-:Y:S02]  /*8810*/  ISETP.GE.AND P1, PT, R11, R4, PT ;  /* 0x000000040b00720c */ /* 0x000fe40003f26270 */
[----:B------:R-:W-:Y:S01]  /*8820*/  IADD3 R11, R6, 0x60, RZ ;  /* 0x00000060060b7810 */ /* 0x000fe20007ffe0ff */
[----:B------:R-:W3:Y:S08]  /*8830*/  SHFL.IDX PT, R9, R8, 0x4, 0x181f ;  /* 0x00981f0008097f89 */ /* 0x000ef000000e0000 */
[----:B-1----:R-:W-:-:S02]  /*8840*/  @!P3 LEA R2, P2, R16, R21, 0x1 ;  /* 0x000000151002b211 */ /* 0x002fc400078408ff */
[C---:B------:R-:W-:Y:S01]  /*8850*/  @!P3 LEA R25, R22.reuse, UR45, 0x1 ;  /* 0x0000002d1619bc11 */ /* 0x040fe2000f8e08ff */
[----:B------:R-:W1:Y:S01]  /*8860*/  SHFL.IDX PT, R21, R5, 0x5, 0x181f ;  /* 0x00b81f0005157f89 */ /* 0x000e6200000e0000 */
[----:B------:R-:W-:Y:S01]  /*8870*/  @!P1 LEA R20, R22, UR45, 0x1 ;  /* 0x0000002d16149c11 */ /* 0x000fe2000f8e08ff */
[----:B--2---:R-:W-:Y:S02]  /*8880*/  @!P3 IMAD.X R3, RZ, RZ, R10, P2 ;  /* 0x000000ffff03b224 */ /* 0x004fe400010e060a */
[----:B------:R-:W2:Y:S04]  /*8890*/  SHFL.IDX PT, R10, R8, 0x5, 0x181f ;  /* 0x00b81f00080a7f89 */ /* 0x000ea800000e0000 */
[----:B------:R0:W-:Y:S02]  /*88a0*/  @!P3 LDGSTS.E.BYPASS.LTC128B.128 [R25+0x9c00], desc[UR38][R2.64], !P0 ;  /* 0x09c000000219bfae */ /* 0x0001e4000c101d66 */
[----:B0-----:R-:W-:-:S02]  /*88b0*/  @!P1 LEA R2, P2, R16, R14, 0x1 ;  /* 0x0000000e10029211 */ /* 0x001fc400078408ff */
[----:B------:R-:W0:Y:S03]  /*88c0*/  SHFL.IDX PT, R14, R5, 0x6, 0x181f ;  /* 0x00d81f00050e7f89 */ /* 0x000e2600000e0000 */
[----:B---3--:R-:W-:Y:S02]  /*88d0*/  @!P1 IMAD.X R3, RZ, RZ, R9, P2 ;  /* 0x000000ffff039224 */ /* 0x008fe400010e0609 */
[----:B------:R-:W-:-:S03]  /*88e0*/  VIADD R9, R6, 0x50 ;  /* 0x0000005006097836 */ /* 0x000fc60000000000 */
[----:B------:R1:W-:Y:S01]  /*88f0*/  @!P1 LDGSTS.E.BYPASS.LTC128B.128 [R20+0xa400], desc[UR38][R2.64], !P0 ;  /* 0x0a40000002149fae */ /* 0x0003e2000c101d66 */
[-C--:B------:R-:W-:Y:S01]  /*8900*/  ISETP.GE.AND P1, PT, R11, R4.reuse, PT ;  /* 0x000000040b00720c */ /* 0x080fe20003f26270 */
[----:B------:R-:W-:Y:S01]  /*8910*/  VIADD R11, R6, 0x80 ;  /* 0x00000080060b7836 */ /* 0x000fe20000000000 */
[----:B------:R-:W-:Y:S02]  /*8920*/  ISETP.GE.AND P3, PT, R9, R4, PT ;  /* 0x000000040900720c */ /* 0x000fe40003f66270 */
[----:B------:R-:W3:Y:S04]  /*8930*/  SHFL.IDX PT, R9, R8, 0x6, 0x181f ;  /* 0x00d81f0008097f89 */ /* 0x000ee800000e0000 */
[----:B------:R-:W-:Y:S07]  /*8940*/  SHFL.IDX PT, R8, R8, 0x7, 0x181f ;  /* 0x00f81f0008087f89 */ /* 0x000fee00000e0000 */
[----:B-1----:R-:W-:-:S02]  /*8950*/  @!P3 LEA R2, P2, R16, R21, 0x1 ;  /* 0x000000151002b211 */ /* 0x002fc400078408ff */
[C---:B------:R-:W-:Y:S01]  /*8960*/  @!P3 LEA R25, R22.reuse, UR45, 0x1 ;  /* 0x0000002d1619bc11 */ /* 0x040fe2000f8e08ff */
[----:B------:R-:W-:Y:S02]  /*8970*/  SHFL.IDX PT, R21, R0, RZ, 0x181f ;  /* 0x00181fff00157589 */ /* 0x000fe400000e0000 */
[----:B--2---:R-:W-:Y:S01]  /*8980*/  @!P3 IMAD.X R3, RZ, RZ, R10, P2 ;  /* 0x000000ffff03b224 */ /* 0x004fe200010e060a */
[----:B------:R-:W-:-:S04]  /*8990*/  @!P1 LEA R10, R22, UR45, 0x1 ;  /* 0x0000002d160a9c11 */ /* 0x000fc8000f8e08ff */
[----:B------:R0:W-:Y:S02]  /*89a0*/  @!P3 LDGSTS.E.BYPASS.LTC128B.128 [R25+0xac00], desc[UR38][R2.64], !P0 ;  /* 0x0ac000000219bfae */ /* 0x0001e4000c101d66 */
[----:B0-----:R-:W-:Y:S02]  /*89b0*/  @!P1 LEA R2, P2, R16, R14, 0x1 ;  /* 0x0000000e10029211 */ /* 0x001fe400078408ff */
[----:B------:R0:W1:Y:S03]  /*89c0*/  SHFL.IDX PT, R14, R5, 0x7, 0x181f ;  /* 0x00f81f00050e7f89 */ /* 0x00006600000e0000 */
[----:B---3--:R-:W-:Y:S02]  /*89d0*/  @!P1 IMAD.X R3, RZ, RZ, R9, P2 ;  /* 0x000000ffff039224 */ /* 0x008fe400010e0609 */
[----:B------:R-:W-:-:S03]  /*89e0*/  VIADD R9, R6, 0x70 ;  /* 0x0000007006097836 */ /* 0x000fc60000000000 */
[----:B------:R1:W-:Y:S01]  /*89f0*/  @!P1 LDGSTS.E.BYPASS.LTC128B.128 [R10+0xb400], desc[UR38][R2.64], !P0 ;  /* 0x0b400000020a9fae */ /* 0x0003e2000c101d66 */
[-C--:B------:R-:W-:Y:S01]  /*8a00*/  ISETP.GE.AND P1, PT, R11, R4.reuse, PT ;  /* 0x000000040b00720c */ /* 0x080fe20003f26270 */
[C---:B0-----:R-:W-:Y:S01]  /*8a10*/  VIADD R5, R6.reuse, 0x90 ;  /* 0x0000009006057836 */ /* 0x041fe20000000000 */
[----:B------:R-:W-:Y:S01]  /*8a20*/  ISETP.GE.AND P3, PT, R9, R4, PT ;  /* 0x000000040900720c */ /* 0x000fe20003f66270 */
[----:B------:R-:W-:Y:S01]  /*8a30*/  VIADD R11, R6, 0xa0 ;  /* 0x000000a0060b7836 */ /* 0x000fe20000000000 */
[----:B------:R-:W0:Y:S11]  /*8a40*/  SHFL.IDX PT, R9, R7, RZ, 0x181f ;  /* 0x00181fff07097589 */ /* 0x000e3600000e0000 */
[----:B-1----:R-:W-:-:S02]  /*8a50*/  @!P3 LEA R2, P2, R16, R14, 0x1 ;  /* 0x0000000e1002b211 */ /* 0x002fc400078408ff */
[----:B------:R-:W-:Y:S01]  /*8a60*/  @!P3 LEA R25, R22, UR45, 0x1 ;  /* 0x0000002d1619bc11 */ /* 0x000fe2000f8e08ff */
[----:B------:R-:W-:Y:S01]  /*8a70*/  SHFL.IDX PT, R14, R0, 0x2, 0x181f ;  /* 0x00581f00000e7f89 */ /* 0x000fe200000e0000 */
[----:B------:R-:W-:-:S03]  /*8a80*/  @!P3 IADD3.X R3, RZ, R8, RZ, P2, !PT ;  /* 0x00000008ff03b210 */ /* 0x000fc600017fe4ff */
[----:B------:R-:W-:Y:S04]  /*8a90*/  SHFL.IDX PT, R8, R7, 0x1, 0x181f ;  /* 0x00381f0007087f89 */ /* 0x000fe800000e0000 */
[----:B------:R1:W-:Y:S01]  /*8aa0*/  @!P3 LDGSTS.E.BYPASS.LTC128B.128 [R25+0xbc00], desc[UR38][R2.64], !P0 ;  /* 0x0bc000000219bfae */ /* 0x0003e2000c101d66 */
[----:B------:R-:W-:-:S03]  /*8ab0*/  ISETP.GE.AND P3, PT, R5, R4, PT ;  /* 0x000000040500720c */ /* 0x000fc60003f66270 */
[----:B------:R-:W-:Y:S04]  /*8ac0*/  SHFL.IDX PT, R5, R7, 0x2, 0x181f ;  /* 0x00581f0007057f89 */ /* 0x000fe800000e0000 */
[----:B------:R-:W-:Y:S01]  /*8ad0*/  SHFL.IDX PT, R7, R7, 0x3, 0x181f ;  /* 0x00781f0007077f89 */ /* 0x000fe200000e0000 */
[----:B-1----:R-:W-:Y:S02]  /*8ae0*/  @!P1 LEA R2, P2, R16, R21, 0x1 ;  /* 0x0000001510029211 */ /* 0x002fe400078408ff */
[----:B------:R-:W-:-:S03]  /*8af0*/  @!P1 LEA R21, R22, UR45, 0x1 ;  /* 0x0000002d16159c11 */ /* 0x000fc6000f8e08ff */
[----:B0-----:R-:W-:Y:S02]  /*8b00*/  @!P1 IMAD.X R3, RZ, RZ, R9, P2 ;  /* 0x000000ffff039224 */ /* 0x001fe400010e0609 */
[----:B------:R-:W0:Y:S04]  /*8b10*/  SHFL.IDX PT, R9, R0, 0x1, 0x181f ;  /* 0x00381f0000097f89 */ /* 0x000e2800000e0000 */
[----:B------:R0:W-:Y:S01]  /*8b20*/  @!P1 LDGSTS.E.BYPASS.LTC128B.128 [R21+0xc400], desc[UR38][R2.64], !P0 ;  /* 0x0c40000002159fae */ /* 0x0001e2000c101d66 */
[----:B------:R-:W-:Y:S02]  /*8b30*/  ISETP.GE.AND P1, PT, R11, R4, PT ;  /* 0x000000040b00720c */ /* 0x000fe40003f26270 */
[----:B0-----:R-:W-:Y:S02]  /*8b40*/  @!P3 LEA R2, P2, R16, R9, 0x1 ;  /* 0x000000091002b211 */ /* 0x001fe400078408ff */
[----:B------:R-:W-:-:S03]  /*8b50*/  @!P3 LEA R9, R22, UR45, 0x1 ;  /* 0x0000002d1609bc11 */ /* 0x000fc6000f8e08ff */
[----:B------:R-:W-:-:S05]  /*8b60*/  @!P3 IMAD.X R3, RZ, RZ, R8, P2 ;  /* 0x000000ffff03b224 */ /* 0x000fca00010e0608 */
[----:B------:R0:W-:Y:S02]  /*8b70*/  @!P3 LDGSTS.E.BYPASS.LTC128B.128 [R9+0xcc00], desc[UR38][R2.64], !P0 ;  /* 0x0cc000000209bfae */ /* 0x0001e4000c101d66 */
[----:B0-----:R-:W-:Y:S02]  /*8b80*/  @!P1 LEA R2, P2, R16, R14, 0x1 ;  /* 0x0000000e10029211 */ /* 0x001fe400078408ff */
[----:B------:R0:W1:Y:S02]  /*8b90*/  SHFL.IDX PT, R14, R0, 0x3, 0x181f ;  /* 0x00781f00000e7f89 */ /* 0x00006400000e0000 */
[----:B------:R-:W-:Y:S02]  /*8ba0*/  @!P1 IADD3.X R3, RZ, R5, RZ, P2, !PT ;  /* 0x00000005ff039210 */ /* 0x000fe400017fe4ff */
[----:B------:R-:W-:-:S05]  /*8bb0*/  @!P1 LEA R5, R22, UR45, 0x1 ;  /* 0x0000002d16059c11 */ /* 0x000fca000f8e08ff */
[----:B------:R0:W-:Y:S02]  /*8bc0*/  @!P1 LDGSTS.E.BYPASS.LTC128B.128 [R5+0xd400], desc[UR38][R2.64], !P0 ;  /* 0x0d40000002059fae */ /* 0x0001e4000c101d66 */
.L_x_129:
[----:B0-----:R-:W-:Y:S02]  /*8bd0*/  VIADD R3, R6, 0xb0 ;  /* 0x000000b006037836 */ /* 0x001fe40000000000 */
[----:B------:R-:W-:-:S03]  /*8be0*/  IMAD.MOV.U32 R0, RZ, RZ, 0x1 ;  /* 0x00000001ff007424 */ /* 0x000fc600078e00ff */
[----:B------:R-:W-:Y:S02]  /*8bf0*/  ISETP.GE.AND P1, PT, R3, R4, PT ;  /* 0x000000040300720c */ /* 0x000fe40003f26270 */
[----:B------:R-:W-:-:S11]  /*8c00*/  SHF.L.U32 R0, R0, 0x1f, RZ ;  /* 0x0000001f00007819 */ /* 0x000fd600000006ff */
[----:B-1----:R-:W-:Y:S02]  /*8c10*/  @!P1 LEA R2, P2, R16, R14, 0x1 ;  /* 0x0000000e10029211 */ /* 0x002fe400078408ff */
[----:B------:R-:W-:-:S03]  /*8c20*/  @!P1 LEA R5, R22, UR45, 0x1 ;  /* 0x0000002d16059c11 */ /* 0x000fc6000f8e08ff */
[----:B------:R-:W-:-:S05]  /*8c30*/  @!P1 IMAD.X R3, RZ, RZ, R7, P2 ;  /* 0x000000ffff039224 */ /* 0x000fca00010e0607 */
[----:B------:R-:W-:Y:S01]  /*8c40*/  @!PT LDS RZ, [RZ] ;  /* 0x00000000fffff984 */ /* 0x000fe20000000800 */
[----:B------:R-:W-:Y:S01]  /*8c50*/  @!PT LDS RZ, [RZ] ;  /* 0x00000000fffff984 */ /* 0x000fe20000000800 */
[----:B------:R-:W-:Y:S01]  /*8c60*/  @!PT LDS RZ, [RZ] ;  /* 0x00000000fffff984 */ /* 0x000fe20000000800 */
[----:B------:R0:W-:Y:S01]  /*8c70*/  @!P1 LDGSTS.E.BYPASS.LTC128B.128 [R5+0xdc00], desc[UR38][R2.64], !P0 ;  /* 0x0dc0000002059fae */ /* 0x0001e2000c101d66 */
[----:B------:R-:W-:Y:S01]  /*8c80*/  NOP ;  /* 0x0000000000007918 */ /* 0x000fe20000000000 */
[----:B------:R-:W-:Y:S02]  /*8c90*/  SYNCS.ARRIVE.TRANS64.RED.A0T1 RZ, [UR45+0x16800], RZ ;  /* 0x016800ffffff79a7 */ /* 0x000fe4000820042d */
[----:B------:R-:W-:Y:S01]  /*8ca0*/  ARRIVES.LDGSTSBAR.64.TRANSCNT [UR45+0x16800] ;  /* 0x01680000ff0079b0 */ /* 0x000fe20008000aad */
[----:B------:R-:W-:Y:S01]  /*8cb0*/  NOP ;  /* 0x0000000000007918 */ /* 0x000fe20000000000 */
[----:B------:R-:W-:Y:S01]  /*8cc0*/  SYNCS.ARRIVE.TRANS64.A1T0 RZ, [UR45+0x16800], RZ ;  /* 0x016800ffffff79a7 */ /* 0x000fe2000810002d */
[----:B------:R-:W1:Y:S02]  /*8cd0*/  SYNCS.PHASECHK.TRANS64.TRYWAIT P0, [UR45+0x16820], R0 ;  /* 0x01682000ff0075a7 */ /* 0x000e64000800016d */
[----:B01----:R-:W-:Y:S05]  /*8ce0*/  @!P0 BRA `(.L_x_52) ;  /* 0x0000003000ec8947 */ /* 0x003fea0003800000 */
.L_x_130:
[----:B------:R-:W-:Y:S01]  /*8cf0*/  UIADD3 UR4, UR49, -0x2, URZ ;  /* 0xfffffffe31047890 */ /* 0x000fe2000fffe03f */
[----:B------:R-:W-:Y:S01]  /*8d00*/  IMAD.MOV.U32 R24, RZ, RZ, 0x1 ;  /* 0x00000001ff187424 */ /* 0x000fe200078e00ff */
[----:B------:R-:W-:Y:S02]  /*8d10*/  MOV R20, RZ ;  /* 0x000000ff00147202 */ /* 0x000fe40000000f00 */
[----:B------:R-:W-:-:S06]  /*8d20*/  UISETP.GE.AND UP0, UPT, UR4, UR48, UPT ;  /* 0x000000300400728c */ /* 0x000fcc000bf06270 */
[----:B------:R-:W-:-:S13]  /*8d30*/  PLOP3.LUT P0, PT, PT, PT, UP0, 0x80, 0x0 ;  /* 0x000000000000781c */ /* 0x000fda0003f0f008 */
[----:B------:R-:W-:Y:S05]  /*8d40*/  @!P0 BRA `(.L_x_53) ;  /* 0x0000000c00f88947 */ /* 0x000fea0003800000 */
[----:B------:R-:W1:Y:S01]  /*8d50*/  S2R R2, SR_TID.X ;  /* 0x0000000000027919 */ /* 0x000e620000002100 */
[----:B------:R-:W-:Y:S01]  /*8d60*/  UIADD3 UR4, UR47, 0x1, URZ ;  /* 0x000000012f047890 */ /* 0x000fe2000fffe03f */
[----:B0-----:R-:W-:Y:S01]  /*8d70*/  LOP3.LUT R3, RZ, UR44, RZ, 0x33, !PT ;  /* 0x0000002cff037c12 */ /* 0x001fe2000f8e33ff */
[----:B------:R-:W-:Y:S01]  /*8d80*/  IMAD.SHL.U32 R4, R16, 0x2, RZ ;  /* 0x0000000210047824 */ /* 0x000fe200078e00ff */
[----:B------:R-:W-:Y:S01]  /*8d90*/  BSSY B0, `(.L_x_53) ;  /* 0x00000f9000007945 */ /* 0x000fe20003800000 */
[----:B------:R-:W-:Y:S01]  /*8da0*/  UIMAD UR4, UR4, UR40, URZ ;  /* 0x00000028040472a4 */ /* 0x000fe2000f8e023f */
[----:B------:R-:W-:Y:S01]  /*8db0*/  IMAD.MOV.U32 R21, RZ, RZ, 0x1 ;  /* 0x00000001ff157424 */ /* 0x000fe200078e00ff */
[----:B------:R-:W-:-:S04]  /*8dc0*/  MOV R8, RZ ;  /* 0x000000ff00087202 */ /* 0x000fc80000000f00 */
[----:B------:R-:W-:Y:S01]  /*8dd0*/  LOP3.LUT R0, RZ, UR4, RZ, 0x33, !PT ;  /* 0x00000004ff007c12 */ /* 0x000fe2000f8e33ff */
[----:B------:R-:W-:Y:S02]  /*8de0*/  ULDC UR4, c[0x0][0x2f4] ;  /* 0x0000bd0000047ab9 */ /* 0x000fe40000000800 */
[----:B------:R-:W-:Y:S02]  /*8df0*/  ISETP.GE.AND P1, PT, R16, UR4, PT ;  /* 0x0000000410007c0c */ /* 0x000fe4000bf26270 */
[----:B------:R-:W-:-:S04]  /*8e00*/  VIMNMX R3, R0, R3, !PT ;  /* 0x0000000300037248 */ /* 0x000fc80007fe0100 */
[----:B------:R-:W-:Y:S02]  /*8e10*/  IADD3 R26, -R3, -0x2, RZ ;  /* 0xfffffffe031a7810 */ /* 0x000fe40007ffe1ff */
[----:B-1----:R-:W-:-:S04]  /*8e20*/  LOP3.LUT R2, R2, 0x7f, RZ, 0xc0, !PT ;  /* 0x0000007f02027812 */ /* 0x002fc800078ec0ff */
[----:B------:R-:W-:-:S04]  /*8e30*/  SHF.R.U32.HI R2, RZ, 0x3, R2 ;  /* 0x00000003ff027819 */ /* 0x000fc80000011602 */
[----:B------:R-:W-:Y:S02]  /*8e40*/  IADD3 R19, R23, R19, R2 ;  /* 0x0000001317137210 */ /* 0x000fe40007ffe002 */
[----:B------:R-:W-:-:S03]  /*8e50*/  IADD3 R0, -R2, UR43, RZ ;  /* 0x0000002b02007c10 */ /* 0x000fc6000fffe1ff */
[----:B------:R-:W-:Y:S02]  /*8e60*/  VIADD R2, R19, 0xfffffe80 ;  /* 0xfffffe8013027836 */ /* 0x000fe40000000000 */
[C---:B------:R-:W-:Y:S02]  /*8e70*/  IMAD R4, R3.reuse, 0x80, R0 ;  /* 0x0000008003047824 */ /* 0x040fe400078e0200 */
[----:B------:R-:W-:Y:S02]  /*8e80*/  IMAD R0, R3, -0x80, R2 ;  /* 0xffffff8003007824 */ /* 0x000fe400078e0202 */
[----:B------:R-:W-:-:S07]  /*8e90*/  VIADD R4, R4, 0x100 ;  /* 0x0000010004047836 */ /* 0x000fce0000000000 */
.L_x_66:
[----:B------:R-:W2:Y:S01]  /*8ea0*/  LDL R6, [R1] ;  /* 0x0000000001067983 */ /* 0x000ea20000100800 */
[----:B------:R-:W0:Y:S01]  /*8eb0*/  LDC R2, c[0x0][0x430] ;  /* 0x00010c00ff027b82 */ /* 0x000e220000000800 */
[----:B------:R-:W-:Y:S01]  /*8ec0*/  IMAD.MOV.U32 R9, RZ, RZ, R0 ;  /* 0x000000ffff097224 */ /* 0x000fe200078e0000 */
[----:B------:R-:W-:Y:S01]  /*8ed0*/  ULDC.64 UR4, c[0x0][0x428] ;  /* 0x00010a0000047ab9 */ /* 0x000fe20000000a00 */
[----:B0-----:R-:W-:-:S13]  /*8ee0*/  ISETP.NE.AND P0, PT, R2, 0x1, PT ;  /* 0x000000010200780c */ /* 0x001fda0003f05270 */
[----:B------:R-:W0:Y:S08]  /*8ef0*/  @P0 LDC R3, c[0x0][0x434] ;  /* 0x00010d00ff030b82 */ /* 0x000e300000000800 */
[----:B------:R-:W1:Y:S01]  /*8f00*/  @P0 LDC R5, c[0x0][0x438] ;  /* 0x00010e00ff050b82 */ /* 0x000e620000000800 */
[----:B0-----:R-:W-:-:S05]  /*8f10*/  @P0 IMAD.HI.U32 R2, R0, R3, RZ ;  /* 0x0000000300020227 */ /* 0x001fca00078e00ff */
[----:B-1----:R-:W-:-:S04]  /*8f20*/  @P0 SHF.R.U32.HI R9, RZ, R5, R2 ;  /* 0x00000005ff090219 */ /* 0x002fc80000011602 */
[--C-:B------:R-:W-:Y:S01]  /*8f30*/  SHF.R.S32.HI R3, RZ, 0x1f, R9.reuse ;  /* 0x0000001fff037819 */ /* 0x100fe20000011409 */
[----:B------:R-:W-:-:S04]  /*8f40*/  IMAD.MOV.U32 R2, RZ, RZ, R9 ;  /* 0x000000ffff027224 */ /* 0x000fc800078e0009 */
[----:B------:R-:W-:-:S04]  /*8f50*/  IMAD.WIDE.U32 R2, R28, UR4, R2 ;  /* 0x000000041c027c25 */ /* 0x000fc8000f8e0002 */
[----:B--2---:R-:W-:-:S04]  /*8f60*/  IMAD R5, R6, UR4, RZ ;  /* 0x0000000406057c24 */ /* 0x004fc8000f8e02ff */
[----:B------:R-:W-:Y:S01]  /*8f70*/  IMAD R5, R28, UR5, R5 ;  /* 0x000000051c057c24 */ /* 0x000fe2000f8e0205 */
[----:B------:R-:W-:Y:S02]  /*8f80*/  ULDC.64 UR4, c[0x0][0x418] ;  /* 0x0001060000047ab9 */ /* 0x000fe40000000a00 */
[----:B------:R-:W-:Y:S01]  /*8f90*/  LEA R6, P0, R2, UR4, 0x2 ;  /* 0x0000000402067c11 */ /* 0x000fe2000f8010ff */
[----:B------:R-:W-:-:S05]  /*8fa0*/  IMAD.IADD R3, R5, 0x1, R3 ;  /* 0x0000000105037824 */ /* 0x000fca00078e0203 */
[----:B------:R-:W-:-:S05]  /*8fb0*/  LEA.HI.X R7, R2, UR5, R3, 0x2, P0 ;  /* 0x0000000502077c11 */ /* 0x000fca00080f1403 */
[----:B------:R-:W2:Y:S01]  /*8fc0*/  LDG.E R5, desc[UR38][R6.64] ;  /* 0x0000002606057981 */ /* 0x000ea2000c1e1900 */
[----:B------:R-:W-:-:S06]  /*8fd0*/  ULOP3.LUT UR6, UR41, 0x2, URZ, 0xfc, !UPT ;  /* 0x0000000229067892 */ /* 0x000fcc000f8efc3f */
[----:B------:R-:W-:Y:S01]  /*8fe0*/  MOV R10, UR6 ;  /* 0x00000006000a7c02 */ /* 0x000fe20008000f00 */
[----:B------:R-:W-:-:S03]  /*8ff0*/  VIADD R20, R8, 0x1 ;  /* 0x0000000108147836 */ /* 0x000fc60000000000 */
[----:B------:R-:W-:Y:S02]  /*9000*/  ISETP.NE.AND P2, PT, R10, 0x3, PT ;  /* 0x000000030a00780c */ /* 0x000fe40003f45270 */
[----:B------:R-:W-:-:S04]  /*9010*/  ISETP.NE.AND P0, PT, R20, 0x2, PT ;  /* 0x000000021400780c */ /* 0x000fc80003f05270 */
[----:B------:R-:W-:Y:S02]  /*9020*/  SEL R24, RZ, 0x1, P0 ;  /* 0x00000001ff187807 */ /* 0x000fe40000000000 */
[----:B------:R-:W-:Y:S02]  /*9030*/  SEL R20, R20, RZ, P0 ;  /* 0x000000ff14147207 */ /* 0x000fe40000000000 */
[----:B------:R-:W-:Y:S02]  /*9040*/  LOP3.LUT R24, R21, R24, RZ, 0x3c, !PT ;  /* 0x0000001815187212 */ /* 0x000fe400078e3cff */
[----:B--2---:R-:W-:Y:S01]  /*9050*/  SHF.R.S32.HI R25, RZ, 0x1f, R5 ;  /* 0x0000001fff197819 */ /* 0x004fe20000011405 */
[----:B------:R-:W-:Y:S06]  /*9060*/  @!P2 BRA `(.L_x_54) ;  /* 0x000000000004a947 */ /* 0x000fec0003800000 */
[----:B------:R-:W-:Y:S01]  /*9070*/  BPT.TRAP 0x1 ;  /* 0x000000040000795c */ /* 0x000fe20000300000 */
.L_x_54:
[----:B------:R-:W-:Y:S01]  /*9080*/  LEA R7, R20, UR45, 0x3 ;  /* 0x0000002d14077c11 */ /* 0x000fe2000f8e18ff */
[----:B------:R-:W-:Y:S01]  /*9090*/  BSSY B1, `(.L_x_55) ;  /* 0x0000004000017945 */ /* 0x000fe20003800000 */
[----:B------:R-:W-:-:S04]  /*90a0*/  SHF.L.U32 R2, R24, 0x1f, RZ ;  /* 0x0000001f18027819 */ /* 0x000fc800000006ff */
[----:B------:R-:W0:Y:S02]  /*90b0*/  SYNCS.PHASECHK.TRANS64.TRYWAIT P0, [R7+URZ+0x16840], R2 ;  /* 0x01684002070075a7 */ /* 0x000e24000800017f */
[----:B0-----:R-:W-:Y:S05]  /*90c0*/  @!P0 BRA `(.L_x_56) ;  /* 0x00000030000c8947 */ /* 0x001fea0003800000 */
.L_x_131:
[----:B------:R-:W-:Y:S05]  /*90d0*/  BSYNC B1 ;  /* 0x0000000000017941 */ /* 0x000fea0003800000 */
.L_x_55:
[----:B------:R-:W-:Y:S01]  /*90e0*/  ULDC UR4, c[0x0][0x430] ;  /* 0x00010c0000047ab9 */ /* 0x000fe20000000800 */
[----:B------:R-:W-:Y:S01]  /*90f0*/  R2UR UR6, R27 ;  /* 0x000000001b0672ca */ /* 0x000fe200000e0000 */
[----:B------:R-:W-:Y:S01]  /*9100*/  UIADD3 UR4, -UR4, URZ, URZ ;  /* 0x0000003f04047290 */ /* 0x000fe2000fffe13f */
[----:B------:R-:W-:-:S05]  /*9110*/  LOP3.LUT P2, RZ, R29, 0x1, RZ, 0xc0, !PT ;  /* 0x000000011dff7812 */ /* 0x000fca000784c0ff */
[----:B------:R-:W-:Y:S01]  /*9120*/  IMAD R6, R9, UR4, R0 ;  /* 0x0000000409067c24 */ /* 0x000fe2000f8e0200 */
[----:B------:R-:W-:-:S04]  /*9130*/  ULDC.64 UR4, c[0x0][0x300] ;  /* 0x0000c00000047ab9 */ /* 0x000fc80000000a00 */
[----:B------:R-:W-:-:S05]  /*9140*/  SHF.R.S32.HI R23, RZ, 0x1f, R6 ;  /* 0x0000001fff177819 */ /* 0x000fca0000011406 */
[----:B------:R-:W-:-:S04]  /*9150*/  IMAD R3, R23, UR4, RZ ;  /* 0x0000000417037c24 */ /* 0x000fc8000f8e02ff */
[C---:B------:R-:W-:Y:S02]  /*9160*/  IMAD R9, R6.reuse, UR5, R3 ;  /* 0x0000000506097c24 */ /* 0x040fe4000f8e0203 */
[----:B0-----:R-:W-:Y:S01]  /*9170*/  IMAD.WIDE.U32 R2, R6, UR4, RZ ;  /* 0x0000000406027c25 */ /* 0x001fe2000f8e00ff */
[----:B------:R-:W-:-:S03]  /*9180*/  ULDC.64 UR4, c[0x0][0x310] ;  /* 0x0000c40000047ab9 */ /* 0x000fc60000000a00 */
[----:B------:R-:W-:Y:S02]  /*9190*/  IMAD.IADD R3, R3, 0x1, R9 ;  /* 0x0000000103037824 */ /* 0x000fe400078e0209 */
[----:B------:R-:W-:Y:S02]  /*91a0*/  IMAD R10, R25, UR4, RZ ;  /* 0x00000004190a7c24 */ /* 0x000fe4000f8e02ff */
[----:B------:R-:W-:-:S04]  /*91b0*/  IMAD.WIDE.U32 R2, R5, UR4, R2 ;  /* 0x0000000405027c25 */ /* 0x000fc8000f8e0002 */
[----:B------:R-:W-:Y:S01]  /*91c0*/  IMAD R9, R5, UR5, R10 ;  /* 0x0000000505097c24 */ /* 0x000fe2000f8e020a */
[----:B------:R-:W-:-:S03]  /*91d0*/  ULDC.64 UR4, c[0x0][0x308] ;  /* 0x0000c20000047ab9 */ /* 0x000fc60000000a00 */
[----:B------:R-:W-:Y:S02]  /*91e0*/  IMAD.IADD R3, R3, 0x1, R9 ;  /* 0x0000000103037824 */ /* 0x000fe400078e0209 */
[----:B------:R-:W-:Y:S01]  /*91f0*/  IMAD.U32 R9, RZ, RZ, UR4 ;  /* 0x00000004ff097e24 */ /* 0x000fe2000f8e00ff */
[----:B------:R-:W-:-:S03]  /*9200*/  UIMAD UR4, UR6, UR4, URZ ;  /* 0x00000004060472a4 */ /* 0x000fc6000f8e023f */
[----:B------:R-:W-:Y:S01]  /*9210*/  IMAD.WIDE.U32 R2, R9, UR42, R2 ;  /* 0x0000002a09027c25 */ /* 0x000fe2000f8e0002 */
[----:B------:R-:W-:Y:S01]  /*9220*/  UIMAD UR4, UR42, UR5, UR4 ;  /* 0x000000052a0472a4 */ /* 0x000fe2000f8e0204 */
[----:B------:R-:W-:Y:S02]  /*9230*/  ULDC.64 UR6, c[0x0][0x2e8] ;  /* 0x0000ba0000067ab9 */ /* 0x000fe40000000a00 */
[----:B------:R-:W-:Y:S01]  /*9240*/  IMAD R9, R20, 0x2000, R22 ;  /* 0x0000200014097824 */ /* 0x000fe200078e0216 */
[----:B------:R-:W-:Y:S02]  /*9250*/  LEA R10, P0, R2, UR6, 0x1 ;  /* 0x00000006020a7c11 */ /* 0x000fe4000f8008ff */
[----:B------:R-:W-:Y:S01]  /*9260*/  IADD3 R19, R3, UR4, RZ ;  /* 0x0000000403137c10 */ /* 0x000fe2000fffe0ff */
[----:B------:R-:W-:-:S03]  /*9270*/  UMOV UR4, 0xffffffff ;  /* 0xffffffff00047882 */ /* 0x000fc60000000000 */
[----:B------:R-:W-:Y:S01]  /*9280*/  LEA.HI.X R19, R2, UR7, R19, 0x1, P0 ;  /* 0x0000000702137c11 */ /* 0x000fe200080f0c13 */
[----:B------:R-:W-:Y:S06]  /*9290*/  BRA.DIV UR4, `(.L_x_57) ;  /* 0x0000002e04ac7947 */ /* 0x000fec000b800000 */
[----:B------:R-:W0:Y:S01]  /*92a0*/  SHFL.IDX PT, R2, R10, RZ, 0x181f ;  /* 0x00181fff0a027589 */ /* 0x000e2200000e0000 */
[----:B------:R-:W-:Y:S01]  /*92b0*/  IMAD.SHL.U32 R11, R16, 0x2, RZ ;  /* 0x00000002100b7824 */ /* 0x000fe200078e00ff */
[----:B------:R-:W-:Y:S02]  /*92c0*/  LEA R9, R9, UR45, 0x1 ;  /* 0x0000002d09097c11 */ /* 0x000fe4000f8e08ff */
[----:B------:R-:W1:Y:S04]  /*92d0*/  SHFL.IDX PT, R3, R19, RZ, 0x181f ;  /* 0x00181fff13037589 */ /* 0x000e6800000e0000 */
[----:B------:R-:W-:Y:S01]  /*92e0*/  SHFL.IDX PT, R14, R10, 0x7, 0x181f ;  /* 0x00f81f000a0e7f89 */ /* 0x000fe200000e0000 */
[----:B0-----:R-:W-:-:S05]  /*92f0*/  IADD3 R2, P0, R2, R11, RZ ;  /* 0x0000000b02027210 */ /* 0x001fca0007f1e0ff */
[----:B-1----:R-:W-:-:S05]  /*9300*/  IMAD.X R3, RZ, RZ, R3, P0 ;  /* 0x000000ffff037224 */ /* 0x002fca00000e0603 */
[----:B------:R0:W-:Y:S04]  /*9310*/  LDGSTS.E.BYPASS.LTC128B.128 [R9+0xe400], desc[UR38][R2.64], !P2 ;  /* 0x0e40000002097fae */ /* 0x0001e8000d101d66 */
[----:B0-----:R-:W0:Y:S04]  /*9320*/  SHFL.IDX PT, R2, R10, 0x1, 0x181f ;  /* 0x00381f000a027f89 */ /* 0x001e2800000e0000 */
[----:B------:R-:W1:Y:S01]  /*9330*/  SHFL.IDX PT, R3, R19, 0x1, 0x181f ;  /* 0x00381f0013037f89 */ /* 0x000e6200000e0000 */
[----:B0-----:R-:W-:-:S05]  /*9340*/  IADD3 R2, P0, R2, R11, RZ ;  /* 0x0000000b02027210 */ /* 0x001fca0007f1e0ff */
[----:B-1----:R-:W-:-:S05]  /*9350*/  IMAD.X R3, RZ, RZ, R3, P0 ;  /* 0x000000ffff037224 */ /* 0x002fca00000e0603 */
[----:B------:R0:W-:Y:S04]  /*9360*/  LDGSTS.E.BYPASS.LTC128B.128 [R9+0xec00], desc[UR38][R2.64], !P2 ;  /* 0x0ec0000002097fae */ /* 0x0001e8000d101d66 */
[----:B0-----:R-:W0:Y:S04]  /*9370*/  SHFL.IDX PT, R2, R10, 0x2, 0x181f ;  /* 0x00581f000a027f89 */ /* 0x001e2800000e0000 */
[----:B------:R-:W1:Y:S01]  /*9380*/  SHFL.IDX PT, R3, R19, 0x2, 0x181f ;  /* 0x00581f0013037f89 */ /* 0x000e6200000e0000 */
[----:B0-----:R-:W-:-:S04]  /*9390*/  IADD3 R2, P0, R2, R11, RZ ;  /* 0x0000000b02027210 */ /* 0x001fc80007f1e0ff */
[----:B-1----:R-:W-:-:S05]  /*93a0*/  IADD3.X R3, RZ, R3, RZ, P0, !PT ;  /* 0x00000003ff037210 */ /* 0x002fca00007fe4ff */
        /* <DEDUP_REMOVED lines=17> */
[----:B------:R-:W1:Y:S04]  /*94c0*/  SHFL.IDX PT, R3, R19, 0x6, 0x181f ;  /* 0x00d81f0013037f89 */ /* 0x000e6800000e0000 */
[----:B------:R-:W2:Y:S01]  /*94d0*/  SHFL.IDX PT, R19, R19, 0x7, 0x181f ;  /* 0x00f81f0013137f89 */ /* 0x000ea200000e0000 */
[----:B0-----:R-:W-:-:S05]  /*94e0*/  IADD3 R2, P0, R2, R11, RZ ;  /* 0x0000000b02027210 */ /* 0x001fca0007f1e0ff */
[----:B-1----:R-:W-:-:S05]  /*94f0*/  IMAD.X R3, RZ, RZ, R3, P0 ;  /* 0x000000ffff037224 */ /* 0x002fca00000e0603 */
[----:B--2---:R0:W-:Y:S03]  /*9500*/  LDGSTS.E.BYPASS.LTC128B.128 [R9+0x11400], desc[UR38][R2.64], !P2 ;  /* 0x1140000002097fae */ /* 0x0041e6000d101d66 */
.L_x_149:
[----:B0-----:R-:W-:-:S04]  /*9510*/  SHF.L.U32 R2, R16, 0x1, RZ ;  /* 0x0000000110027819 */ /* 0x001fc800000006ff */
[----:B------:R-:W-:-:S05]  /*9520*/  IADD3 R2, P0, R14, R2, RZ ;  /* 0x000000020e027210 */ /* 0x000fca0007f1e0ff */
[----:B------:R-:W-:Y:S01]  /*9530*/  IMAD.X R3, RZ, RZ, R19, P0 ;  /* 0x000000ffff037224 */ /* 0x000fe200000e0613 */
[----:B------:R-:W-:-:S04]  /*9540*/  PLOP3.LUT P0, PT, PT, PT, PT, 0x80, 0x0 ;  /* 0x000000000000781c */ /* 0x000fc80003f0f070 */
[----:B------:R-:W-:Y:S01]  /*9550*/  @!PT LDS RZ, [RZ] ;  /* 0x00000000fffff984 */ /* 0x000fe20000000800 */
[----:B------:R-:W-:Y:S01]  /*9560*/  @!PT LDS RZ, [RZ] ;  /* 0x00000000fffff984 */ /* 0x000fe20000000800 */
[----:B------:R-:W-:Y:S01]  /*9570*/  @!PT LDS RZ, [RZ] ;  /* 0x00000000fffff984 */ /* 0x000fe20000000800 */
[----:B------:R0:W-:Y:S01]  /*9580*/  LDGSTS.E.BYPASS.LTC128B.128 [R9+0x11c00], desc[UR38][R2.64], !P2 ;  /* 0x11c0000002097fae */ /* 0x0001e2000d101d66 */
[----:B------:R-:W-:-:S08]  /*9590*/  NOP ;  /* 0x0000000000007918 */ /* 0x000fd00000000000 */
.L_x_58:
[----:B------:R-:W-:Y:S02]  /*95a0*/  PLOP3.LUT P2, PT, P2, P0, PT, 0xa2, 0x0 ;  /* 0x000000000000781c */ /* 0x000fe40001741472 */
[----:B------:R-:W-:-:S08]  /*95b0*/  @P0 R2UR P2, UR4, R7 ;  /* 0x00000000070402ca */ /* 0x000fd00000040000 */
[----:B------:R-:W-:-:S05]  /*95c0*/  @P0 PLOP3.LUT P0, PT, P2, PT, PT, 0x80, 0x0 ;  /* 0x000000000000081c */ /* 0x000fca000170f070 */
[----:B------:R-:W-:Y:S01]  /*95d0*/  @!P2 SYNCS.ARRIVE.TRANS64.RED.A0T1 RZ, [UR4+0x16830], RZ ;  /* 0x016830ffffffa9a7 */ /* 0x000fe20008200404 */
[----:B------:R-:W-:Y:S07]  /*95e0*/  @!P2 ARRIVES.LDGSTSBAR.64.TRANSCNT [UR4+0x16830] ;  /* 0x01683000ff00a9b0 */ /* 0x000fee0008000a84 */
[----:B------:R-:W-:Y:S05]  /*95f0*/  @P0 BRA.U.ANY `(.L_x_58) ;  /* 0xfffffffd00e80947 */ /* 0x000fea000393ffff */
[----:B------:R-:W-:Y:S01]  /*9600*/  NOP ;  /* 0x0000000000007918 */ /* 0x000fe20000000000 */
[----:B------:R-:W-:-:S06]  /*9610*/  ULOP3.LUT UR5, UR41, 0x2, URZ, 0xfc, !UPT ;  /* 0x0000000229057892 */ /* 0x000fcc000f8efc3f */
[----:B0-----:R-:W-:-:S05]  /*9620*/  IMAD.U32 R2, RZ, RZ, UR5 ;  /* 0x00000005ff027e24 */ /* 0x001fca000f8e00ff */
[----:B------:R-:W-:-:S13]  /*9630*/  ISETP.NE.AND P3, PT, R2, 0x3, PT ;  /* 0x000000030200780c */ /* 0x000fda0003f65270 */
[----:B------:R-:W-:Y:S05]  /*9640*/  @!P3 BRA `(.L_x_59) ;  /* 0x000000000004b947 */ /* 0x000fea0003800000 */
[----:B------:R-:W-:Y:S01]  /*9650*/  BPT.TRAP 0x1 ;  /* 0x000000040000795c */ /* 0x000fe20000300000 */
.L_x_59:
[----:B------:R0:W-:Y:S01]  /*9660*/  SYNCS.ARRIVE.TRANS64.A1T0 RZ, [R7+URZ+0x16830], RZ ;  /* 0x016830ff07ff79a7 */ /* 0x0001e2000810003f */
[----:B------:R-:W-:Y:S05]  /*9670*/  @!P3 BRA `(.L_x_60) ;  /* 0x000000000004b947 */ /* 0x000fea0003800000 */
[----:B------:R-:W-:Y:S01]  /*9680*/  BPT.TRAP 0x1 ;  /* 0x000000040000795c */ /* 0x000fe20000300000 */
.L_x_60:
[----:B------:R-:W-:Y:S01]  /*9690*/  SHF.L.U32 R2, R21, 0x1f, RZ ;  /* 0x0000001f15027819 */ /* 0x000fe200000006ff */
[----:B------:R-:W-:Y:S01]  /*96a0*/  BSSY B1, `(.L_x_61) ;  /* 0x0000004000017945 */ /* 0x000fe20003800000 */
[----:B0-----:R-:W-:-:S04]  /*96b0*/  LEA R7, R8, UR45, 0x3 ;  /* 0x0000002d08077c11 */ /* 0x001fc8000f8e18ff */
[----:B------:R-:W0:Y:S02]  /*96c0*/  SYNCS.PHASECHK.TRANS64.TRYWAIT P0, [R7+URZ+0x16860], R2 ;  /* 0x01686002070075a7 */ /* 0x000e24000800017f */
[----:B0-----:R-:W-:Y:S05]  /*96d0*/  @!P0 BRA `(.L_x_62) ;  /* 0x0000003000fc8947 */ /* 0x001fea0003800000 */
.L_x_150:
[----:B------:R-:W-:Y:S05]  /*96e0*/  BSYNC B1 ;  /* 0x0000000000017941 */ /* 0x000fea0003800000 */
.L_x_61:
[----:B------:R-:W-:Y:S01]  /*96f0*/  UMOV UR4, 0xffffffff ;  /* 0xffffffff00047882 */ /* 0x000fe20000000000 */
[----:B------:R-:W-:Y:S02]  /*9700*/  IMAD R8, R8, 0x2000, R22 ;  /* 0x0000200008087824 */ /* 0x000fe400078e0216 */
[----:B------:R-:W-:Y:S01]  /*9710*/  IMAD.SHL.U32 R19, R16, 0x2, RZ ;  /* 0x0000000210137824 */ /* 0x000fe200078e00ff */
[----:B------:R-:W-:Y:S06]  /*9720*/  BRA.DIV UR4, `(.L_x_63) ;  /* 0x0000003204fc7947 */ /* 0x000fec000b800000 */
[----:B------:R-:W0:Y:S01]  /*9730*/  SHFL.IDX PT, R14, R17, RZ, 0x181f ;  /* 0x00181fff110e7589 */ /* 0x000e2200000e0000 */
[----:B------:R-:W-:Y:S02]  /*9740*/  ISETP.LT.OR P0, PT, R4, 0x1, P1 ;  /* 0x000000010400780c */ /* 0x000fe40000f01670 */
[----:B------:R-:W-:Y:S01]  /*9750*/  LEA R8, R8, UR45, 0x1 ;  /* 0x0000002d08087c11 */ /* 0x000fe2000f8e08ff */
[----:B------:R-:W1:Y:S04]  /*9760*/  SHFL.IDX PT, R3, R18, RZ, 0x181f ;  /* 0x00181fff12037589 */ /* 0x000e6800000e0000 */
[----:B------:R-:W2:Y:S04]  /*9770*/  SHFL.IDX PT, R11, R17, 0x1, 0x181f ;  /* 0x00381f00110b7f89 */ /* 0x000ea800000e0000 */
[----:B------:R-:W3:Y:S04]  /*9780*/  SHFL.IDX PT, R9, R18, 0x1, 0x181f ;  /* 0x00381f0012097f89 */ /* 0x000ee800000e0000 */
[----:B------:R-:W4:Y:S04]  /*9790*/  SHFL.IDX PT, R12, R17, 0x2, 0x181f ;  /* 0x00581f00110c7f89 */ /* 0x000f2800000e0000 */
[----:B------:R-:W5:Y:S01]  /*97a0*/  SHFL.IDX PT, R10, R18, 0x2, 0x181f ;  /* 0x00581f00120a7f89 */ /* 0x000f6200000e0000 */
[----:B0-----:R-:W-:-:S03]  /*97b0*/  IADD3 R2, P2, R14, R19, RZ ;  /* 0x000000130e027210 */ /* 0x001fc60007f5e0ff */
[----:B------:R-:W-:Y:S01]  /*97c0*/  SHFL.IDX PT, R14, R17, 0x7, 0x181f ;  /* 0x00f81f00110e7f89 */ /* 0x000fe200000e0000 */
[----:B-1----:R-:W-:-:S05]  /*97d0*/  IADD3.X R3, RZ, R3, RZ, P2, !PT ;  /* 0x00000003ff037210 */ /* 0x002fca00017fe4ff */
[----:B------:R2:W-:Y:S01]  /*97e0*/  LDGSTS.E.BYPASS.LTC128B.128 [R8+0x400], desc[UR38][R2.64], !P0 ;  /* 0x0040000002087fae */ /* 0x0005e2000c101d66 */
[C---:B------:R-:W-:Y:S02]  /*97f0*/  ISETP.LT.OR P0, PT, R4.reuse, 0x11, P1 ;  /* 0x000000110400780c */ /* 0x040fe40000f01670 */
[----:B--2---:R-:W-:Y:S02]  /*9800*/  IADD3 R2, P2, R11, R19, RZ ;  /* 0x000000130b027210 */ /* 0x004fe40007f5e0ff */
[----:B------:R-:W0:Y:S03]  /*9810*/  SHFL.IDX PT, R11, R17, 0x3, 0x181f ;  /* 0x00781f00110b7f89 */ /* 0x000e2600000e0000 */
[----:B---3--:R-:W-:Y:S02]  /*9820*/  IMAD.X R3, RZ, RZ, R9, P2 ;  /* 0x000000ffff037224 */ /* 0x008fe400010e0609 */
[----:B------:R-:W1:Y:S04]  /*9830*/  SHFL.IDX PT, R9, R18, 0x3, 0x181f ;  /* 0x00781f0012097f89 */ /* 0x000e6800000e0000 */
[----:B------:R4:W-:Y:S01]  /*9840*/  LDGSTS.E.BYPASS.LTC128B.128 [R8+0xc00], desc[UR38][R2.64], !P0 ;  /* 0x00c0000002087fae */ /* 0x0009e2000c101d66 */
[----:B------:R-:W-:-:S02]  /*9850*/  ISETP.LT.OR P0, PT, R4, 0x21, P1 ;  /* 0x000000210400780c */ /* 0x000fc40000f01670 */
[----:B----4-:R-:W-:Y:S02]  /*9860*/  IADD3 R2, P2, R12, R19, RZ ;  /* 0x000000130c027210 */ /* 0x010fe40007f5e0ff */
[----:B------:R-:W2:Y:S03]  /*9870*/  SHFL.IDX PT, R12, R17, 0x4, 0x181f ;  /* 0x00981f00110c7f89 */ /* 0x000ea600000e0000 */
[----:B-----5:R-:W-:Y:S02]  /*9880*/  IMAD.X R3, RZ, RZ, R10, P2 ;  /* 0x000000ffff037224 */ /* 0x020fe400010e060a */
[----:B------:R-:W3:Y:S04]  /*9890*/  SHFL.IDX PT, R10, R18, 0x4, 0x181f ;  /* 0x00981f00120a7f89 */ /* 0x000ee800000e0000 */
[----:B------:R0:W-:Y:S01]  /*98a0*/  LDGSTS.E.BYPASS.LTC128B.128 [R8+0x1400], desc[UR38][R2.64], !P0 ;  /* 0x0140000002087fae */ /* 0x0001e2000c101d66 */
[----:B------:R-:W-:-:S02]  /*98b0*/  ISETP.LT.OR P0, PT, R4, 0x31, P1 ;  /* 0x000000310400780c */ /* 0x000fc40000f01670 */
[----:B0-----:R-:W-:Y:S02]  /*98c0*/  IADD3 R2, P2, R11, R19, RZ ;  /* 0x000000130b027210 */ /* 0x001fe40007f5e0ff */
[----:B------:R-:W0:Y:S03]  /*98d0*/  SHFL.IDX PT, R11, R17, 0x5, 0x181f ;  /* 0x00b81f00110b7f89 */ /* 0x000e2600000e0000 */
[----:B-1----:R-:W-:Y:S02]  /*98e0*/  IMAD.X R3, RZ, RZ, R9, P2 ;  /* 0x000000ffff037224 */ /* 0x002fe400010e0609 */
[----:B------:R-:W1:Y:S04]  /*98f0*/  SHFL.IDX PT, R9, R18, 0x5, 0x181f ;  /* 0x00b81f0012097f89 */ /* 0x000e6800000e0000 */
[----:B------:R2:W-:Y:S01]  /*9900*/  LDGSTS.E.BYPASS.LTC128B.128 [R8+0x1c00], desc[UR38][R2.64], !P0 ;  /* 0x01c0000002087fae */ /* 0x0005e2000c101d66 */
[----:B------:R-:W-:-:S02]  /*9910*/  ISETP.LT.OR P0, PT, R4, 0x41, P1 ;  /* 0x000000410400780c */ /* 0x000fc40000f01670 */
[----:B--2---:R-:W-:Y:S02]  /*9920*/  IADD3 R2, P2, R12, R19, RZ ;  /* 0x000000130c027210 */ /* 0x004fe40007f5e0ff */
[----:B------:R-:W2:Y:S03]  /*9930*/  SHFL.IDX PT, R12, R17, 0x6, 0x181f ;  /* 0x00d81f00110c7f89 */ /* 0x000ea600000e0000 */
[----:B---3--:R-:W-:Y:S02]  /*9940*/  IMAD.X R3, RZ, RZ, R10, P2 ;  /* 0x000000ffff037224 */ /* 0x008fe400010e060a */
[----:B------:R-:W3:Y:S04]  /*9950*/  SHFL.IDX PT, R10, R18, 0x6, 0x181f ;  /* 0x00d81f00120a7f89 */ /* 0x000ee800000e0000 */
[----:B------:R0:W-:Y:S01]  /*9960*/  LDGSTS.E.BYPASS.LTC128B.128 [R8+0x2400], desc[UR38][R2.64], !P0 ;  /* 0x0240000002087fae */ /* 0x0001e2000c101d66 */
[----:B------:R-:W-:-:S03]  /*9970*/  ISETP.LT.OR P0, PT, R4, 0x51, P1 ;  /* 0x000000510400780c */ /* 0x000fc60000f01670 */
[----:B------:R-:W4:Y:S01]  /*9980*/  SHFL.IDX PT, R18, R18, 0x7, 0x181f ;  /* 0x00f81f0012127f89 */ /* 0x000f2200000e0000 */
[----:B0-----:R-:W-:-:S04]  /*9990*/  IADD3 R2, P2, R11, R19, RZ ;  /* 0x000000130b027210 */ /* 0x001fc80007f5e0ff */
[----:B-1----:R-:W-:-:S05]  /*99a0*/  IADD3.X R3, RZ, R9, RZ, P2, !PT ;  /* 0x00000009ff037210 */ /* 0x002fca00017fe4ff */
[----:B------:R2:W-:Y:S01]  /*99b0*/  LDGSTS.E.BYPASS.LTC128B.128 [R8+0x2c00], desc[UR38][R2.64], !P0 ;  /* 0x02c0000002087fae */ /* 0x0005e2000c101d66 */
[----:B------:R-:W-:Y:S02]  /*99c0*/  ISETP.LT.OR P0, PT, R4, 0x61, P1 ;  /* 0x000000610400780c */ /* 0x000fe40000f01670 */
[----:B--2---:R-:W-:-:S05]  /*99d0*/  IADD3 R2, P2, R12, R19, RZ ;  /* 0x000000130c027210 */ /* 0x004fca0007f5e0ff */
[----:B---3--:R-:W-:-:S06]  /*99e0*/  IMAD.X R3, RZ, RZ, R10, P2 ;  /* 0x000000ffff037224 */ /* 0x008fcc00010e060a */
[----:B----4-:R0:W-:Y:S02]  /*99f0*/  LDGSTS.E.BYPASS.LTC128B.128 [R8+0x3400], desc[UR38][R2.64], !P0 ;  /* 0x0340000002087fae */ /* 0x0101e4000c101d66 */
.L_x_168:
[----:B------:R-:W-:Y:S01]  /*9a00*/  ISETP.LT.OR P0, PT, R4, 0x71, P1 ;  /* 0x000000710400780c */ /* 0x000fe20000f01670 */
[----:B------:R-:W-:Y:S01]  /*9a10*/  ULDC.64 UR4, c[0x0][0x328] ;  /* 0x0000ca0000047ab9 */ /* 0x000fe20000000a00 */
[----:B0-----:R-:W-:Y:S01]  /*9a20*/  IADD3 R2, P2, R14, R19, RZ ;  /* 0x000000130e027210 */ /* 0x001fe20007f5e0ff */
[----:B------:R-:W-:-:S04]  /*9a30*/  IMAD R23, R23, UR4, RZ ;  /* 0x0000000417177c24 */ /* 0x000fc8000f8e02ff */
[----:B------:R-:W-:Y:S02]  /*9a40*/  IMAD.X R3, RZ, RZ, R18, P2 ;  /* 0x000000ffff037224 */ /* 0x000fe400010e0612 */
[----:B------:R-:W-:-:S04]  /*9a50*/  IMAD R23, R6, UR5, R23 ;  /* 0x0000000506177c24 */ /* 0x000fc8000f8e0217 */
[----:B------:R-:W-:Y:S01]  /*9a60*/  @!PT LDS RZ, [RZ] ;  /* 0x00000000fffff984 */ /* 0x000fe20000000800 */
[----:B------:R-:W-:Y:S01]  /*9a70*/  @!PT LDS RZ, [RZ] ;  /* 0x00000000fffff984 */ /* 0x000fe20000000800 */
[----:B------:R-:W-:Y:S01]  /*9a80*/  @!PT LDS RZ, [RZ] ;  /* 0x00000000fffff984 */ /* 0x000fe20000000800 */
[----:B------:R0:W-:Y:S01]  /*9a90*/  LDGSTS.E.BYPASS.LTC128B.128 [R8+0x3c00], desc[UR38][R2.64], !P0 ;  /* 0x03c0000002087fae */ /* 0x0001e2000c101d66 */
[----:B------:R-:W-:Y:S01]  /*9aa0*/  PLOP3.LUT P0, PT, PT, PT, PT, 0x80, 0x0 ;  /* 0x000000000000781c */ /* 0x000fe20003f0f070 */
[----:B------:R-:W-:Y:S01]  /*9ab0*/  NOP ;  /* 0x0000000000007918 */ /* 0x000fe20000000000 */
[----:B0-----:R-:W-:Y:S01]  /*9ac0*/  IMAD.WIDE.U32 R2, R6, UR4, RZ ;  /* 0x0000000406027c25 */ /* 0x001fe2000f8e00ff */
[----:B------:R-:W-:-:S03]  /*9ad0*/  ULDC.64 UR4, c[0x0][0x338] ;  /* 0x0000ce0000047ab9 */ /* 0x000fc60000000a00 */
[----:B------:R-:W-:Y:S02]  /*9ae0*/  IMAD.IADD R3, R3, 0x1, R23 ;  /* 0x0000000103037824 */ /* 0x000fe400078e0217 */
[----:B------:R-:W-:Y:S02]  /*9af0*/  IMAD R6, R25, UR4, RZ ;  /* 0x0000000419067c24 */ /* 0x000fe4000f8e02ff */
[----:B------:R-:W-:-:S04]  /*9b00*/  IMAD.WIDE.U32 R2, R5, UR4, R2 ;  /* 0x0000000405027c25 */ /* 0x000fc8000f8e0002 */
[----:B------:R-:W-:-:S04]  /*9b10*/  IMAD R9, R5, UR5, R6 ;  /* 0x0000000505097c24 */ /* 0x000fc8000f8e0206 */
[----:B------:R-:W-:-:S07]  /*9b20*/  IMAD.IADD R19, R3, 0x1, R9 ;  /* 0x0000000103137824 */ /* 0x000fce00078e0209 */
.L_x_64:
        /* <DEDUP_REMOVED lines=8> */
[----:B------:R-:W-:-:S04]  /*9bb0*/  MOV R5, UR5 ;  /* 0x0000000500057c02 */ /* 0x000fc80008000f00 */
[----:B------:R-:W-:-:S13]  /*9bc0*/  ISETP.NE.AND P3, PT, R5, 0x3, PT ;  /* 0x000000030500780c */ /* 0x000fda0003f65270 */
[----:B------:R-:W-:Y:S05]  /*9bd0*/  @!P3 BRA `(.L_x_65) ;  /* 0x000000000004b947 */ /* 0x000fea0003800000 */
[----:B------:R-:W-:Y:S01]  /*9be0*/  BPT.TRAP 0x1 ;  /* 0x000000040000795c */ /* 0x000fe20000300000 */
.L_x_65:
[----:B------:R-:W-:Y:S01]  /*9bf0*/  R2UR UR4, R27 ;  /* 0x000000001b0472ca */ /* 0x000fe200000e0000 */
[----:B------:R-:W-:Y:S01]  /*9c00*/  ULDC.64 UR6, c[0x0][0x330] ;  /* 0x0000cc0000067ab9 */ /* 0x000fe20000000a00 */
[----:B------:R-:W-:Y:S01]  /*9c10*/  VIADD R26, R26, 0xffffffff ;  /* 0xffffffff1a1a7836 */ /* 0x000fe20000000000 */
[----:B------:R0:W-:Y:S01]  /*9c20*/  SYNCS.ARRIVE.TRANS64.A1T0 RZ, [R7+URZ+0x16850], RZ ;  /* 0x016850ff07ff79a7 */ /* 0x0001e2000810003f */
[----:B------:R-:W-:Y:S01]  /*9c30*/  IMAD.U32 R3, RZ, RZ, UR6 ;  /* 0x00000006ff037e24 */ /* 0x000fe2000f8e00ff */
[----:B------:R-:W-:Y:S01]  /*9c40*/  IADD3 R4, R4, 0x80, RZ ;  /* 0x0000008004047810 */ /* 0x000fe20007ffe0ff */
[----:B------:R-:W-:Y:S01]  /*9c50*/  IMAD.MOV.U32 R18, RZ, RZ, R2 ;  /* 0x000000ffff127224 */ /* 0x000fe200078e0002 */
[----:B------:R-:W-:Y:S01]  /*9c60*/  ISETP.GT.AND P0, PT, R26, UR48, PT ;  /* 0x000000301a007c0c */ /* 0x000fe2000bf04270 */
[----:B------:R-:W-:Y:S02]  /*9c70*/  VIADD R0, R0, 0xffffff80 ;  /* 0xffffff8000007836 */ /* 0x000fe40000000000 */
[----:B------:R-:W-:-:S03]  /*9c80*/  IMAD.WIDE.U32 R18, R3, UR42, R18 ;  /* 0x0000002a03127c25 */ /* 0x000fc6000f8e0012 */
[----:B------:R-:W-:Y:S01]  /*9c90*/  UIMAD UR4, UR4, UR6, URZ ;  /* 0x00000006040472a4 */ /* 0x000fe2000f8e023f */
[----:B------:R-:W-:Y:S02]  /*9ca0*/  IMAD.MOV.U32 R8, RZ, RZ, R20 ;  /* 0x000000ffff087224 */ /* 0x000fe400078e0014 */
[----:B------:R-:W-:Y:S01]  /*9cb0*/  IMAD.MOV.U32 R21, RZ, RZ, R24 ;  /* 0x000000ffff157224 */ /* 0x000fe200078e0018 */
[----:B------:R-:W-:-:S03]  /*9cc0*/  UIMAD UR4, UR42, UR7, UR4 ;  /* 0x000000072a0472a4 */ /* 0x000fc6000f8e0204 */
[----:B------:R-:W-:Y:S02]  /*9cd0*/  ULDC.64 UR6, c[0x0][0x318] ;  /* 0x0000c60000067ab9 */ /* 0x000fe40000000a00 */
[----:B------:R-:W-:Y:S01]  /*9ce0*/  LEA R17, P2, R18, UR6, 0x1 ;  /* 0x0000000612117c11 */ /* 0x000fe2000f8408ff */
[----:B------:R-:W-:-:S05]  /*9cf0*/  VIADD R3, R19, UR4 ;  /* 0x0000000413037c36 */ /* 0x000fca0008000000 */
[----:B------:R-:W-:Y:S01]  /*9d00*/  LEA.HI.X R18, R18, UR7, R3, 0x1, P2 ;  /* 0x0000000712127c11 */ /* 0x000fe200090f0c03 */
[----:B0-----:R-:W-:Y:S06]  /*9d10*/  @P0 BRA `(.L_x_66) ;  /* 0xfffffff000600947 */ /* 0x001fec000383ffff */
[----:B------:R-:W-:Y:S05]  /*9d20*/  BSYNC B0 ;  /* 0x0000000000007941 */ /* 0x000fea0003800000 */
.L_x_53:
[----:B------:R-:W-:-:S06]  /*9d30*/  ULOP3.LUT UR4, UR41, 0x2, URZ, 0xfc, !UPT ;  /* 0x0000000229047892 */ /* 0x000fcc000f8efc3f */
[----:B0-----:R-:W-:-:S05]  /*9d40*/  IMAD.U32 R0, RZ, RZ, UR4 ;  /* 0x00000004ff007e24 */ /* 0x001fca000f8e00ff */
[----:B------:R-:W-:-:S13]  /*9d50*/  ISETP.NE.AND P0, PT, R0, 0x3, PT ;  /* 0x000000030000780c */ /* 0x000fda0003f05270 */
[----:B------:R-:W-:Y:S05]  /*9d60*/  @!P0 BRA `(.L_x_67) ;  /* 0x0000000000048947 */ /* 0x000fea0003800000 */
[----:B------:R-:W-:Y:S01]  /*9d70*/  BPT.TRAP 0x1 ;  /* 0x000000040000795c */ /* 0x000fe20000300000 */
.L_x_67:
[----:B------:R-:W-:Y:S01]  /*9d80*/  LEA R0, R20, UR45, 0x3 ;  /* 0x0000002d14007c11 */ /* 0x000fe2000f8e18ff */
[----:B------:R-:W0:Y:S01]  /*9d90*/  S2R R2, SR_TID.X ;  /* 0x0000000000027919 */ /* 0x000e220000002100 */
[----:B------:R-:W-:Y:S01]  /*9da0*/  SHF.L.U32 R3, R24, 0x1f, RZ ;  /* 0x0000001f18037819 */ /* 0x000fe200000006ff */
[----:B------:R-:W-:Y:S01]  /*9db0*/  BSSY B0, `(.L_x_68) ;  /* 0x0000009000007945 */ /* 0x000fe20003800000 */
[----:B------:R-:W-:Y:S01]  /*9dc0*/  MOV R5, 0xffffff80 ;  /* 0xffffff8000057802 */ /* 0x000fe20000000f00 */
[----:B------:R-:W-:Y:S01]  /*9dd0*/  IMAD R4, R20, 0x2000, R22 ;  /* 0x0000200014047824 */ /* 0x000fe200078e0216 */
[----:B------:R-:W1:Y:S03]  /*9de0*/  SYNCS.PHASECHK.TRANS64.TRYWAIT P0, [R0+URZ+0x16860], R3 ;  /* 0x01686003000075a7 */ /* 0x000e66000800017f */
[----:B------:R-:W-:Y:S01]  /*9df0*/  IMAD R5, R26, R5, UR43 ;  /* 0x0000002b1a057e24 */ /* 0x000fe2000f8e0205 */
[----:B0-----:R-:W-:-:S04]  /*9e00*/  LOP3.LUT R2, R2, 0x7f, RZ, 0xc0, !PT ;  /* 0x0000007f02027812 */ /* 0x001fc800078ec0ff */
[----:B------:R-:W-:-:S05]  /*9e10*/  SHF.R.U32.HI R2, RZ, 0x3, R2 ;  /* 0x00000003ff027819 */ /* 0x000fca0000011602 */
[----:B------:R-:W-:Y:S01]  /*9e20*/  IMAD.IADD R5, R5, 0x1, -R2 ;  /* 0x0000000105057824 */ /* 0x000fe200078e0a02 */
[----:B-1----:R-:W-:Y:S06]  /*9e30*/  @!P0 BRA `(.L_x_69) ;  /* 0x0000003400848947 */ /* 0x002fec0003800000 */
.L_x_169:
[----:B------:R-:W-:Y:S05]  /*9e40*/  BSYNC B0 ;  /* 0x0000000000007941 */ /* 0x000fea0003800000 */
.L_x_68:
[----:B------:R-:W-:Y:S02]  /*9e50*/  ULDC UR4, c[0x0][0x2f4] ;  /* 0x0000bd0000047ab9 */ /* 0x000fe40000000800 */
[----:B------:R-:W-:Y:S01]  /*9e60*/  ISETP.GE.AND P0, PT, R16, UR4, PT ;  /* 0x0000000410007c0c */ /* 0x000fe2000bf06270 */
[----:B------:R-:W-:-:S03]  /*9e70*/  UMOV UR4, 0xffffffff ;  /* 0xffffffff00047882 */ /* 0x000fc60000000000 */
[----:B------:R-:W-:Y:S09]  /*9e80*/  BRA.DIV UR4, `(.L_x_70) ;  /* 0x0000003604847947 */ /* 0x000ff2000b800000 */
[----:B------:R-:W1:Y:S01]  /*9e90*/  SHFL.IDX PT, R14, R17, RZ, 0x181f ;  /* 0x00181fff110e7589 */ /* 0x000e6200000e0000 */
[----:B------:R-:W-:Y:S01]  /*9ea0*/  IMAD.SHL.U32 R16, R16, 0x2, RZ ;  /* 0x0000000210107824 */ /* 0x000fe200078e00ff */
[C---:B------:R-:W-:Y:S02]  /*9eb0*/  ISETP.LT.OR P3, PT, R5.reuse, 0x1, P0 ;  /* 0x000000010500780c */ /* 0x040fe40000761670 */
[----:B------:R-:W2:Y:S01]  /*9ec0*/  SHFL.IDX PT, R9, R17, 0x1, 0x181f ;  /* 0x00381f0011097f89 */ /* 0x000ea200000e0000 */
[C---:B------:R-:W-:Y:S02]  /*9ed0*/  ISETP.LT.OR P2, PT, R5.reuse, 0x11, P0 ;  /* 0x000000110500780c */ /* 0x040fe40000741670 */
[----:B------:R-:W-:Y:S01]  /*9ee0*/  ISETP.LT.OR P1, PT, R5, 0x21, P0 ;  /* 0x000000210500780c */ /* 0x000fe20000721670 */
[----:B0-----:R-:W0:Y:S01]  /*9ef0*/  SHFL.IDX PT, R3, R18, RZ, 0x181f ;  /* 0x00181fff12037589 */ /* 0x001e2200000e0000 */
[----:B------:R-:W-:-:S03]  /*9f00*/  LEA R4, R4, UR45, 0x1 ;  /* 0x0000002d04047c11 */ /* 0x000fc6000f8e08ff */
[----:B------:R-:W3:Y:S04]  /*9f10*/  SHFL.IDX PT, R21, R17, 0x2, 0x181f ;  /* 0x00581f0011157f89 */ /* 0x000ee800000e0000 */
[----:B------:R-:W4:Y:S04]  /*9f20*/  SHFL.IDX PT, R7, R18, 0x1, 0x181f ;  /* 0x00381f0012077f89 */ /* 0x000f2800000e0000 */
[----:B------:R-:W5:Y:S01]  /*9f30*/  SHFL.IDX PT, R19, R18, 0x2, 0x181f ;  /* 0x00581f0012137f89 */ /* 0x000f6200000e0000 */
[----:B-1----:R-:W-:-:S03]  /*9f40*/  IADD3 R8, P5, R14, R16, RZ ;  /* 0x000000100e087210 */ /* 0x002fc60007fbe0ff */
[----:B------:R-:W-:Y:S01]  /*9f50*/  SHFL.IDX PT, R10, R18, 0x3, 0x181f ;  /* 0x00781f00120a7f89 */ /* 0x000fe200000e0000 */
[----:B--2---:R-:W-:-:S03]  /*9f60*/  IADD3 R6, P4, R9, R16, RZ ;  /* 0x0000001009067210 */ /* 0x004fc60007f9e0ff */
[----:B------:R-:W-:Y:S01]  /*9f70*/  SHFL.IDX PT, R14, R17, 0x3, 0x181f ;  /* 0x00781f00110e7f89 */ /* 0x000fe200000e0000 */
[----:B0-----:R-:W-:-:S03]  /*9f80*/  IMAD.X R9, RZ, RZ, R3, P5 ;  /* 0x000000ffff097224 */ /* 0x001fc600028e0603 */
[----:B------:R-:W0:Y:S01]  /*9f90*/  SHFL.IDX PT, R23, R17, 0x4, 0x181f ;  /* 0x00981f0011177f89 */ /* 0x000e2200000e0000 */
[----:B---3--:R-:W-:-:S03]  /*9fa0*/  IADD3 R2, P5, R21, R16, RZ ;  /* 0x0000001015027210 */ /* 0x008fc60007fbe0ff */
[----:B------:R-:W-:Y:S01]  /*9fb0*/  SHFL.IDX PT, R25, R17, 0x5, 0x181f ;  /* 0x00b81f0011197f89 */ /* 0x000fe200000e0000 */
[----:B----4-:R-:W-:-:S03]  /*9fc0*/  IADD3.X R7, RZ, R7, RZ, P4, !PT ;  /* 0x00000007ff077210 */ /* 0x010fc600027fe4ff */
[----:B------:R-:W1:Y:S01]  /*9fd0*/  SHFL.IDX PT, R22, R18, 0x4, 0x181f ;  /* 0x00981f0012167f89 */ /* 0x000e6200000e0000 */
[----:B-----5:R-:W-:-:S03]  /*9fe0*/  IMAD.X R3, RZ, RZ, R19, P5 ;  /* 0x000000ffff037224 */ /* 0x020fc600028e0613 */
[----:B------:R-:W-:Y:S04]  /*9ff0*/  SHFL.IDX PT, R27, R17, 0x6, 0x181f ;  /* 0x00d81f00111b7f89 */ /* 0x000fe800000e0000 */
[----:B------:R0:W-:Y:S01]  /*a000*/  LDGSTS.E.BYPASS.LTC128B.128 [R4+0x400], desc[UR38][R8.64], !P3 ;  /* 0x0040000008047fae */ /* 0x0001e2000d901d66 */
[----:B------:R-:W-:-:S03]  /*a010*/  ISETP.LT.OR P3, PT, R5, 0x41, P0 ;  /* 0x000000410500780c */ /* 0x000fc60000761670 */
[----:B------:R-:W2:Y:S04]  /*a020*/  SHFL.IDX PT, R19, R18, 0x5, 0x181f ;  /* 0x00b81f0012137f89 */ /* 0x000ea800000e0000 */
[----:B------:R3:W-:Y:S04]  /*a030*/  LDGSTS.E.BYPASS.LTC128B.128 [R4+0xc00], desc[UR38][R6.64], !P2 ;  /* 0x00c0000006047fae */ /* 0x0007e8000d101d66 */
[----:B------:R-:W4:Y:S01]  /*a040*/  SHFL.IDX PT, R21, R18, 0x6, 0x181f ;  /* 0x00d81f0012157f89 */ /* 0x000f2200000e0000 */
[----:B0-----:R-:W-:-:S03]  /*a050*/  IADD3 R8, P5, R23, R16, RZ ;  /* 0x0000001017087210 */ /* 0x001fc60007fbe0ff */
[----:B------:R0:W-:Y:S01]  /*a060*/  LDGSTS.E.BYPASS.LTC128B.128 [R4+0x1400], desc[UR38][R2.64], !P1 ;  /* 0x0140000002047fae */ /* 0x0001e2000c901d66 */
[----:B------:R-:W-:Y:S01]  /*a070*/  ISETP.LT.OR P1, PT, R5, 0x31, P0 ;  /* 0x000000310500780c */ /* 0x000fe20000721670 */
[----:B-1----:R-:W-:Y:S01]  /*a080*/  IMAD.X R9, RZ, RZ, R22, P5 ;  /* 0x000000ffff097224 */ /* 0x002fe200028e0616 */
[-C--:B---3--:R-:W-:Y:S01]  /*a090*/  IADD3 R6, P4, R25, R16.reuse, RZ ;  /* 0x0000001019067210 */ /* 0x088fe20007f9e0ff */
[----:B------:R-:W1:Y:S01]  /*a0a0*/  SHFL.IDX PT, R18, R18, 0x7, 0x181f ;  /* 0x00f81f0012127f89 */ /* 0x000e6200000e0000 */
[----:B0-----:R-:W-:-:S03]  /*a0b0*/  IADD3 R2, P2, R14, R16, RZ ;  /* 0x000000100e027210 */ /* 0x001fc60007f5e0ff */
[----:B--2---:R-:W-:Y:S01]  /*a0c0*/  IMAD.X R7, RZ, RZ, R19, P4 ;  /* 0x000000ffff077224 */ /* 0x004fe200020e0613 */
[----:B------:R0:W2:Y:S01]  /*a0d0*/  SHFL.IDX PT, R14, R17, 0x7, 0x181f ;  /* 0x00f81f00110e7f89 */ /* 0x0000a200000e0000 */
[----:B------:R-:W-:Y:S01]  /*a0e0*/  IMAD.X R3, RZ, RZ, R10, P2 ;  /* 0x000000ffff037224 */ /* 0x000fe200010e060a */
[----:B------:R-:W-:Y:S01]  /*a0f0*/  ISETP.LT.OR P2, PT, R5, 0x51, P0 ;  /* 0x000000510500780c */ /* 0x000fe20000741670 */
[----:B------:R-:W-:-:S03]  /*a100*/  IMAD.MOV.U32 R10, RZ, RZ, RZ ;  /* 0x000000ffff0a7224 */ /* 0x000fc600078e00ff */
[----:B------:R3:W-:Y:S01]  /*a110*/  LDGSTS.E.BYPASS.LTC128B.128 [R4+0x1c00], desc[UR38][R2.64], !P1 ;  /* 0x01c0000002047fae */ /* 0x0007e2000c901d66 */
[----:B------:R-:W-:-:S03]  /*a120*/  ISETP.LT.OR P1, PT, R5, 0x61, P0 ;  /* 0x000000610500780c */ /* 0x000fc60000721670 */
[----:B------:R0:W-:Y:S05]  /*a130*/  LDGSTS.E.BYPASS.LTC128B.128 [R4+0x2400], desc[UR38][R8.64], !P3 ;  /* 0x0240000008047fae */ /* 0x0001ea000d901d66 */
[----:B------:R0:W-:Y:S01]  /*a140*/  LDGSTS.E.BYPASS.LTC128B.128 [R4+0x2c00], desc[UR38][R6.64], !P2 ;  /* 0x02c0000006047fae */ /* 0x0001e2000d101d66 */
[----:B---3--:R-:W-:-:S04]  /*a150*/  IADD3 R2, P5, R27, R16, RZ ;  /* 0x000000101b027210 */ /* 0x008fc80007fbe0ff */
[----:B----4-:R-:W-:-:S05]  /*a160*/  IADD3.X R3, RZ, R21, RZ, P5, !PT ;  /* 0x00000015ff037210 */ /* 0x010fca0002ffe4ff */
[----:B-12---:R0:W-:Y:S04]  /*a170*/  LDGSTS.E.BYPASS.LTC128B.128 [R4+0x3400], desc[UR38][R2.64], !P1 ;  /* 0x0340000002047fae */ /* 0x0061e8000c901d66 */
.L_x_187:
[----:B------:R-:W-:Y:S02]  /*a180*/  ISETP.LT.OR P0, PT, R5, 0x71, P0 ;  /* 0x000000710500780c */ /* 0x000fe40000701670 */
[----:B0-----:R-:W-:-:S05]  /*a190*/  IADD3 R2, P1, R14, R16, RZ ;  /* 0x000000100e027210 */ /* 0x001fca0007f3e0ff */
[----:B------:R-:W-:-:S06]  /*a1a0*/  IMAD.X R3, RZ, RZ, R18, P1 ;  /* 0x000000ffff037224 */ /* 0x000fcc00008e0612 */
[----:B------:R-:W-:Y:S01]  /*a1b0*/  @!PT LDS RZ, [RZ] ;  /* 0x00000000fffff984 */ /* 0x000fe20000000800 */
[----:B------:R-:W-:Y:S01]  /*a1c0*/  @!PT LDS RZ, [RZ] ;  /* 0x00000000fffff984 */ /* 0x000fe20000000800 */
[----:B------:R-:W-:Y:S01]  /*a1d0*/  @!PT LDS RZ, [RZ] ;  /* 0x00000000fffff984 */ /* 0x000fe20000000800 */
[----:B------:R0:W-:Y:S01]  /*a1e0*/  LDGSTS.E.BYPASS.LTC128B.128 [R4+0x3c00], desc[UR38][R2.64], !P0 ;  /* 0x03c0000002047fae */ /* 0x0001e2000c101d66 */
[----:B------:R-:W-:Y:S01]  /*a1f0*/  PLOP3.LUT P0, PT, PT, PT, PT, 0x80, 0x0 ;  /* 0x000000000000781c */ /* 0x000fe20003f0f070 */
[----:B------:R-:W-:-:S12]  /*a200*/  NOP ;  /* 0x0000000000007918 */ /* 0x000fd80000000000 */
.L_x_71:
        /* <DEDUP_REMOVED lines=12> */
.L_x_72:
[----:B------:R-:W-:Y:S01]  /*a2d0*/  VIADD R2, R20, 0x1 ;  /* 0x0000000114027836 */ /* 0x000fe20000000000 */
[----:B------:R0:W-:Y:S04]  /*a2e0*/  SYNCS.ARRIVE.TRANS64.A1T0 RZ, [R0+URZ+0x16850], RZ ;  /* 0x016850ff00ff79a7 */ /* 0x0001e8000810003f */
[----:B------:R-:W-:-:S04]  /*a2f0*/  ISETP.NE.AND P0, PT, R2, 0x2, PT ;  /* 0x000000020200780c */ /* 0x000fc80003f05270 */
[----:B------:R-:W-:Y:S02]  /*a300*/  SEL R3, RZ, 0x1, P0 ;  /* 0x00000001ff037807 */ /* 0x000fe40000000000 */
[----:B------:R-:W-:Y:S02]  /*a310*/  SEL R2, R2, RZ, P0 ;  /* 0x000000ff02027207 */ /* 0x000fe40000000000 */
[----:B0-----:R-:W-:-:S07]  /*a320*/  LOP3.LUT R0, R24, R3, RZ, 0x3c, !PT ;  /* 0x0000000318007212 */ /* 0x001fce00078e3cff */
.L_x_40:
[----:B------:R-:W0:Y:S01]  /*a330*/  S2R R4, SR_CgaCtaId ;  /* 0x0000000000047919 */ /* 0x000e220000008800 */
[----:B------:R-:W-:Y:S02]  /*a340*/  MOV R3, 0x400 ;  /* 0x0000040000037802 */ /* 0x000fe40000000f00 */
[----:B------:R-:W-:Y:S02]  /*a350*/  SHF.L.U32 R10, R10, 0x1f, RZ ;  /* 0x0000001f0a0a7819 */ /* 0x000fe400000006ff */
[----:B0-----:R-:W-:-:S04]  /*a360*/  LEA R7, R4, R3, 0x18 ;  /* 0x0000000304077211 */ /* 0x001fc800078ec0ff */
[----:B------:R-:W0:Y:S02]  /*a370*/  SYNCS.PHASECHK.TRANS64.TRYWAIT P0, [R7+URZ+0x16820], R10 ;  /* 0x0168200a070075a7 */ /* 0x000e24000800017f */
[----:B0-----:R-:W-:Y:S05]  /*a380*/  @!P0 BRA `(.L_x_73) ;  /* 0x0000003800888947 */ /* 0x001fea0003800000 */
.L_x_188:
[----:B------:R-:W-:-:S03]  /*a390*/  UMOV UR4, 0xffffffff ;  /* 0xffffffff00047882 */ /* 0x000fc60000000000 */
[----:B------:R-:W-:Y:S05]  /*a3a0*/  BRA.DIV UR4, `(.L_x_74) ;  /* 0x0000003a04947947 */ /* 0x000fea000b800000 */
[----:B------:R-:W1:Y:S02]  /*a3b0*/  S2R R3, SR_TID.X ;  /* 0x0000000000037919 */ /* 0x000e640000002100 */
[----:B-1----:R-:W-:-:S04]  /*a3c0*/  SHF.R.U32.HI R3, RZ, 0x5, R3 ;  /* 0x00000005ff037819 */ /* 0x002fc80000011603 */
[----:B------:R-:W-:-:S05]  /*a3d0*/  LOP3.LUT R3, R3, 0x3, RZ, 0xc0, !PT ;  /* 0x0000000303037812 */ /* 0x000fca00078ec0ff */
[----:B------:R1:W2:Y:S02]  /*a3e0*/  SHFL.IDX PT, R14, R3, RZ, 0x1f ;  /* 0x00001fff030e7589 */ /* 0x0002a400000e0000 */
.L_x_191:
[----:B--2---:R-:W-:-:S13]  /*a3f0*/  ISETP.NE.AND P0, PT, R14, RZ, PT ;  /* 0x000000ff0e00720c */ /* 0x004fda0003f05270 */
[----:B------:R-:W-:Y:S05]  /*a400*/  @P0 BRA `(.L_x_8) ;  /* 0x0000000000880947 */ /* 0x000fea0003800000 */
[----:B------:R-:W-:-:S03]  /*a410*/  UMOV UR4, 0xffffffff ;  /* 0xffffffff00047882 */ /* 0x000fc60000000000 */
[----:B------:R-:W-:Y:S05]  /*a420*/  BRA.DIV UR4, `(.L_x_75) ;  /* 0x0000003a04a87947 */ /* 0x000fea000b800000 */
[----:B------:R-:W-:-:S13]  /*a430*/  ELECT P6, URZ, PT ;  /* 0x00000000003f782f */ /* 0x000fda00038c0000 */
.L_x_194:
[----:B------:R-:W-:Y:S05]  /*a440*/  @!P6 BRA `(.L_x_8) ;  /* 0x000000000078e947 */ /* 0x000fea0003800000 */
[----:B------:R-:W-:-:S06]  /*a450*/  ULOP3.LUT UR4, UR41, 0x2, URZ, 0xfc, !UPT ;  /* 0x0000000229047892 */ /* 0x000fcc000f8efc3f */
[----:B-1----:R-:W-:-:S04]  /*a460*/  MOV R3, UR4 ;  /* 0x0000000400037c02 */ /* 0x002fc80008000f00 */
[----:B------:R-:W-:-:S13]  /*a470*/  ISETP.NE.AND P0, PT, R3, 0x3, PT ;  /* 0x000000030300780c */ /* 0x000fda0003f05270 */
[----:B------:R-:W-:Y:S05]  /*a480*/  @!P0 BRA `(.L_x_76) ;  /* 0x0000000000048947 */ /* 0x000fea0003800000 */
[----:B------:R-:W-:Y:S01]  /*a490*/  BPT.TRAP 0x1 ;  /* 0x000000040000795c */ /* 0x000fe20000300000 */
.L_x_76:
[----:B------:R-:W-:Y:S01]  /*a4a0*/  IMAD R5, R2, 0x8, R7 ;  /* 0x0000000802057824 */ /* 0x000fe200078e0207 */
[----:B------:R-:W-:Y:S01]  /*a4b0*/  SHF.L.U32 R4, R0, 0x1f, RZ ;  /* 0x0000001f00047819 */ /* 0x000fe200000006ff */
[----:B------:R-:W-:-:S03]  /*a4c0*/  VIADD R2, R2, 0x1 ;  /* 0x0000000102027836 */ /* 0x000fc60000000000 */
[----:B------:R-:W1:Y:S02]  /*a4d0*/  SYNCS.PHASECHK.TRANS64.TRYWAIT P1, [R5+URZ+0x16840], R4 ;  /* 0x01684004050075a7 */ /* 0x000e64000802017f */
[----:B------:R-:W-:-:S04]  /*a4e0*/  ISETP.NE.AND P2, PT, R2, 0x2, PT ;  /* 0x000000020200780c */ /* 0x000fc80003f45270 */
[----:B------:R-:W-:Y:S01]  /*a4f0*/  SEL R3, RZ, 0x1, P2 ;  /* 0x00000001ff037807 */ /* 0x000fe20001000000 */
[----:B-1----:R-:W-:Y:S08]  /*a500*/  @!P1 BRA `(.L_x_77) ;  /* 0x0000003800909947 */ /* 0x002ff00003800000 */
.L_x_195:
[----:B------:R-:W-:Y:S02]  /*a510*/  SEL R2, R2, RZ, P2 ;  /* 0x000000ff02027207 */ /* 0x000fe40001000000 */
[----:B------:R-:W-:Y:S01]  /*a520*/  LOP3.LUT R0, R0, R3, RZ, 0x3c, !PT ;  /* 0x0000000300007212 */ /* 0x000fe200078e3cff */
[----:B------:R-:W-:Y:S06]  /*a530*/  @!P0 BRA `(.L_x_78) ;  /* 0x0000000000048947 */ /* 0x000fec0003800000 */
[----:B------:R-:W-:Y:S01]  /*a540*/  BPT.TRAP 0x1 ;  /* 0x000000040000795c */ /* 0x000fe20000300000 */
.L_x_78:
[----:B------:R-:W-:Y:S01]  /*a550*/  IMAD R3, R2, 0x8, R7 ;  /* 0x0000000802037824 */ /* 0x000fe200078e0207 */
[----:B------:R-:W-:-:S04]  /*a560*/  SHF.L.U32 R0, R0, 0x1f, RZ ;  /* 0x0000001f00007819 */ /* 0x000fc800000006ff */
[----:B------:R-:W2:Y:S02]  /*a570*/  SYNCS.PHASECHK.TRANS64.TRYWAIT P1, [R3+URZ+0x16840], R0 ;  /* 0x01684000030075a7 */ /* 0x000ea4000802017f */
[----:B--2---:R-:W-:Y:S05]  /*a580*/  @!P1 BRA `(.L_x_79) ;  /* 0x0000003800849947 */ /* 0x004fea0003800000 */
.L_x_196:
[----:B------:R-:W-:Y:S05]  /*a590*/  @!P0 BRA `(.L_x_80) ;  /* 0x0000000000048947 */ /* 0x000fea0003800000 */
[----:B------:R-:W-:Y:S01]  /*a5a0*/  BPT.TRAP 0x1 ;  /* 0x000000040000795c */ /* 0x000fe20000300000 */
.L_x_80:
[----:B------:R-:W3:Y:S02]  /*a5b0*/  SYNCS.PHASECHK.TRANS64.TRYWAIT P1, [R5+URZ+0x16860], R4 ;  /* 0x01686004050075a7 */ /* 0x000ee4000802017f */
[----:B---3--:R-:W-:Y:S05]  /*a5c0*/  @!P1 BRA `(.L_x_81) ;  /* 0x0000003800889947 */ /* 0x008fea0003800000 */
.L_x_197:
[----:B------:R-:W-:Y:S05]  /*a5d0*/  @!P0 BRA `(.L_x_82) ;  /* 0x0000000000048947 */ /* 0x000fea0003800000 */
[----:B------:R-:W-:Y:S01]  /*a5e0*/  BPT.TRAP 0x1 ;  /* 0x000000040000795c */ /* 0x000fe20000300000 */
.L_x_82:
[----:B----4-:R4:W0:Y:S02]  /*a5f0*/  SYNCS.PHASECHK.TRANS64.TRYWAIT P0, [R3+URZ+0x16860], R0 ;  /* 0x01686000030075a7 */ /* 0x010824000800017f */
[----:B0-----:R-:W-:Y:S05]  /*a600*/  @!P0 NANOSLEEP.SYNCS 0x989680 ;  /* 0x009896800000895d */ /* 0x001fea0003900000 */
[----:B------:R-:W0:Y:S02]  /*a610*/  @!P0 SYNCS.PHASECHK.TRANS64 P0, [R3+URZ+0x16860], R0 ;  /* 0x01686000030085a7 */ /* 0x000e24000800007f */
[----:B0-----:R-:W-:Y:S05]  /*a620*/  @!P0 BRA `(.L_x_82) ;  /* 0xfffffffc00f08947 */ /* 0x001fea000383ffff */
.L_x_8:
[----:B------:R-:W-:Y:S05]  /*a630*/  BSYNC B6 ;  /* 0x0000000000067941 */ /* 0x000fea0003800000 */
.L_x_5:
[----:B------:R-:W-:Y:S05]  /*a640*/  EXIT ;  /* 0x000000000000794d */ /* 0x000fea0003800000 */
.L_x_12:
[----:B0-----:R-:W-:-:S04]  /*a650*/  IMAD.U32 R3, RZ, RZ, UR40 ;  /* 0x00000028ff037e24 */ /* 0x001fc8000f8e00ff */
[----:B------:R0:W1:Y:S03]  /*a660*/  SYNCS.PHASECHK.TRANS64.TRYWAIT P0, [R3+URZ+0x16800], R2 ;  /* 0x01680002030075a7 */ /* 0x000066000800017f */
[----:B-1----:R-:W-:Y:S05]  /*a670*/  @!P0 NANOSLEEP.SYNCS 0x989680 ;  /* 0x009896800000895d */ /* 0x002fea0003900000 */
[----:B------:R-:W1:Y:S02]  /*a680*/  @!P0 SYNCS.PHASECHK.TRANS64 P0, [R3+URZ+0x16800], R2 ;  /* 0x01680002030085a7 */ /* 0x000e64000800007f */
[----:B-1----:R-:W-:Y:S05]  /*a690*/  @!P0 BRA `(.L_x_12) ;  /* 0xfffffffc00ec8947 */ /* 0x002fea000383ffff */
[----:B------:R-:W-:Y:S05]  /*a6a0*/  BRA `(.L_x_83) ;  /* 0xffffff6800a87947 */ /* 0x000fea000383ffff */
.L_x_16:
[----:B0-----:R-:W-:-:S04]  /*a6b0*/  MOV R3, UR40 ;  /* 0x0000002800037c02 */ /* 0x001fc80008000f00 */
[----:B------:R0:W2:Y:S03]  /*a6c0*/  SYNCS.PHASECHK.TRANS64.TRYWAIT P1, [R3+URZ+0x16830], R2 ;  /* 0x01683002030075a7 */ /* 0x0000a6000802017f */
[----:B--2---:R-:W-:Y:S05]  /*a6d0*/  @!P1 NANOSLEEP.SYNCS 0x989680 ;  /* 0x009896800000995d */ /* 0x004fea0003900000 */
[----:B------:R-:W2:Y:S02]  /*a6e0*/  @!P1 SYNCS.PHASECHK.TRANS64 P1, [R3+URZ+0x16830], R2 ;  /* 0x01683002030095a7 */ /* 0x000ea4000802007f */
[----:B--2---:R-:W-:Y:S05]  /*a6f0*/  @!P1 BRA `(.L_x_16) ;  /* 0xfffffffc00ec9947 */ /* 0x004fea000383ffff */
[----:B------:R-:W-:Y:S05]  /*a700*/  BRA `(.L_x_15) ;  /* 0xffffff6800c47947 */ /* 0x000fea000383ffff */
.L_x_22:
[----:B-1----:R-:W-:-:S04]  /*a710*/  IMAD.U32 R5, RZ, RZ, UR10 ;  /* 0x0000000aff057e24 */ /* 0x002fc8000f8e00ff */
[----:B------:R1:W2:Y:S03]  /*a720*/  SYNCS.PHASECHK.TRANS64.TRYWAIT P1, [R5+URZ+0x16830], R0 ;  /* 0x01683000050075a7 */ /* 0x0002a6000802017f */
[----:B--2---:R-:W-:Y:S05]  /*a730*/  @!P1 NANOSLEEP.SYNCS 0x989680 ;  /* 0x009896800000995d */ /* 0x004fea0003900000 */
[----:B------:R-:W2:Y:S02]  /*a740*/  @!P1 SYNCS.PHASECHK.TRANS64 P1, [R5+URZ+0x16830], R0 ;  /* 0x01683000050095a7 */ /* 0x000ea4000802007f */
[----:B--2---:R-:W-:Y:S05]  /*a750*/  @!P1 BRA `(.L_x_22) ;  /* 0xfffffffc00ec9947 */ /* 0x004fea000383ffff */
[----:B------:R-:W-:Y:S05]  /*a760*/  BRA `(.L_x_19) ;  /* 0xffffff8c00147947 */ /* 0x000fea000383ffff */
.L_x_26:
[----:B-1----:R-:W-:-:S04]  /*a770*/  IMAD.U32 R5, RZ, RZ, UR10 ;  /* 0x0000000aff057e24 */ /* 0x002fc8000f8e00ff */
[----:B------:R1:W2:Y:S03]  /*a780*/  SYNCS.PHASECHK.TRANS64.TRYWAIT P1, [R5+URZ+0x16850], R4 ;  /* 0x01685004050075a7 */ /* 0x0002a6000802017f */
[----:B--2---:R-:W-:Y:S05]  /*a790*/  @!P1 NANOSLEEP.SYNCS 0x989680 ;  /* 0x009896800000995d */ /* 0x004fea0003900000 */
[----:B------:R-:W2:Y:S02]  /*a7a0*/  @!P1 SYNCS.PHASECHK.TRANS64 P1, [R5+URZ+0x16850], R4 ;  /* 0x01685004050095a7 */ /* 0x000ea4000802007f */
[----:B--2---:R-:W-:Y:S05]  /*a7b0*/  @!P1 BRA `(.L_x_26) ;  /* 0xfffffffc00ec9947 */ /* 0x004fea000383ffff */
[----:B------:R-:W-:Y:S05]  /*a7c0*/  BRA `(.L_x_23) ;  /* 0xffffff8c009c7947 */ /* 0x000fea000383ffff */
.L_x_33:
[----:B-1----:R-:W-:-:S04]  /*a7d0*/  IMAD.U32 R3, RZ, RZ, UR5 ;  /* 0x00000005ff037e24 */ /* 0x002fc8000f8e00ff */
[----:B------:R1:W2:Y:S03]  /*a7e0*/  SYNCS.PHASECHK.TRANS64.TRYWAIT P1, [R3+URZ+0x16850], R2 ;  /* 0x01685002030075a7 */ /* 0x0002a6000802017f */
[----:B--2---:R-:W-:Y:S05]  /*a7f0*/  @!P1 NANOSLEEP.SYNCS 0x989680 ;  /* 0x009896800000995d */ /* 0x004fea0003900000 */
[----:B------:R-:W2:Y:S02]  /*a800*/  @!P1 SYNCS.PHASECHK.TRANS64 P1, [R3+URZ+0x16850], R2 ;  /* 0x01685002030095a7 */ /* 0x000ea4000802007f */
[----:B--2---:R-:W-:Y:S05]  /*a810*/  @!P1 BRA `(.L_x_33) ;  /* 0xfffffffc00ec9947 */ /* 0x004fea000383ffff */
[----:B------:R-:W-:Y:S05]  /*a820*/  BRA `(.L_x_32) ;  /* 0xffffffa800187947 */ /* 0x000fea000383ffff */
.L_x_45:
[----:B------:R-:W-:Y:S01]  /*a830*/  IMAD.MOV.U32 R13, RZ, RZ, R17 ;  /* 0x000000ffff0d7224 */ /* 0x000fe200078e0011 */
[----:B------:R-:W-:Y:S01]  /*a840*/  MOV R12, RZ ;  /* 0x000000ff000c7202 */ /* 0x000fe20000000f00 */
[----:B------:R-:W-:Y:S02]  /*a850*/  IMAD.MOV.U32 R11, RZ, RZ, 0x1f ;  /* 0x0000001fff0b7424 */ /* 0x000fe400078e00ff */
[----:B------:R-:W-:-:S07]  /*a860*/  IMAD.MOV.U32 R15, RZ, RZ, -0x1 ;  /* 0xffffffffff0f7424 */ /* 0x000fce00078e00ff */
[----:B0----5:R-:W-:Y:S05]  /*a870*/  WARPSYNC.COLLECTIVE R15, `(.L_x_84) ;  /* 0x000000000f087348 */ /* 0x021fea0003c00000 */
[----:B------:R1:W2:Y:S02]  /*a880*/  SHFL.IDX P6, R14, R13, R12, R11 ;  /* 0x0000000c0d0e7389 */ /* 0x0002a400000c000b */
[----:B012--5:R-:W-:Y:S01]  /*a890*/  ENDCOLLECTIVE ;  /* 0x000000000000791b */ /* 0x027fe20003800000 */
.L_x_84:
[----:B------:R-:W-:Y:S05]  /*a8a0*/  BRA `(.L_x_85) ;  /* 0xffffffcc00907947 */ /* 0x000fea000383ffff */
.L_x_47:
[----:B0-----:R-:W-:-:S04]  /*a8b0*/  IMAD.U32 R2, RZ, RZ, UR45 ;  /* 0x0000002dff027e24 */ /* 0x001fc8000f8e00ff */
[----:B------:R0:W1:Y:S03]  /*a8c0*/  SYNCS.PHASECHK.TRANS64.TRYWAIT P0, [R2+URZ+0x16840], R9 ;  /* 0x01684009020075a7 */ /* 0x000066000800017f */
[----:B-1----:R-:W-:Y:S05]  /*a8d0*/  @!P0 NANOSLEEP.SYNCS 0x989680 ;  /* 0x009896800000895d */ /* 0x002fea0003900000 */
[----:B------:R-:W1:Y:S02]  /*a8e0*/  @!P0 SYNCS.PHASECHK.TRANS64 P0, [R2+URZ+0x16840], R9 ;  /* 0x01684009020085a7 */ /* 0x000e64000800007f */
[----:B-1----:R-:W-:Y:S05]  /*a8f0*/  @!P0 BRA `(.L_x_47) ;  /* 0xfffffffc00ec8947 */ /* 0x002fea000383ffff */
[----:B------:R-:W-:Y:S05]  /*a900*/  BRA `(.L_x_86) ;  /* 0xffffffd000187947 */ /* 0x000fea000383ffff */
.L_x_48:
[----:B------:R-:W-:Y:S01]  /*a910*/  BSSY B0, `(.L_x_87) ;  /* 0x0000008000007945 */ /* 0x000fe20003800000 */
[----:B------:R-:W-:Y:S01]  /*a920*/  IMAD.MOV.U32 R13, RZ, RZ, R4 ;  /* 0x000000ffff0d7224 */ /* 0x000fe200078e0004 */
[----:B------:R-:W-:Y:S01]  /*a930*/  MOV R12, RZ ;  /* 0x000000ff000c7202 */ /* 0x000fe20000000f00 */
[----:B------:R-:W-:Y:S02]  /*a940*/  IMAD.MOV.U32 R11, RZ, RZ, 0x181f ;  /* 0x0000181fff0b7424 */ /* 0x000fe400078e00ff */
[----:B------:R-:W-:-:S07]  /*a950*/  IMAD.MOV.U32 R15, RZ, RZ, -0x1 ;  /* 0xffffffffff0f7424 */ /* 0x000fce00078e00ff */
[----:B------:R-:W-:Y:S05]  /*a960*/  WARPSYNC.COLLECTIVE R15, `(.L_x_88) ;  /* 0x000000000f087348 */ /* 0x000fea0003c00000 */
[----:B------:R0:W1:Y:S02]  /*a970*/  SHFL.IDX P6, R14, R13, R12, R11 ;  /* 0x0000000c0d0e7389 */ /* 0x00006400000c000b */
[----:B01----:R-:W-:Y:S01]  /*a980*/  ENDCOLLECTIVE ;  /* 0x000000000000791b */ /* 0x003fe20003800000 */
.L_x_88:
[----:B------:R-:W-:Y:S05]  /*a990*/  BSYNC B0 ;  /* 0x0000000000007941 */ /* 0x000fea0003800000 */
.L_x_87:
[----:B------:R-:W-:Y:S01]  /*a9a0*/  IMAD.MOV.U32 R13, RZ, RZ, R0 ;  /* 0x000000ffff0d7224 */ /* 0x000fe200078e0000 */
[----:B------:R-:W-:Y:S01]  /*a9b0*/  MOV R12, RZ ;  /* 0x000000ff000c7202 */ /* 0x000fe20000000f00 */
[----:B------:R-:W-:Y:S01]  /*a9c0*/  IMAD.MOV.U32 R11, RZ, RZ, 0x181f ;  /* 0x0000181fff0b7424 */ /* 0x000fe200078e00ff */
[----:B------:R-:W-:Y:S01]  /*a9d0*/  @P0 LEA R9, R22, UR45, 0x1 ;  /* 0x0000002d16090c11 */ /* 0x000fe2000f8e08ff */
[----:B------:R-:W-:Y:S02]  /*a9e0*/  IMAD.MOV.U32 R15, RZ, RZ, -0x1 ;  /* 0xffffffffff0f7424 */ /* 0x000fe400078e00ff */
[----:B------:R-:W-:-:S07]  /*a9f0*/  IMAD.MOV.U32 R2, RZ, RZ, R14 ;  /* 0x000000ffff027224 */ /* 0x000fce00078e000e */
[----:B------:R-:W-:Y:S05]  /*aa00*/  WARPSYNC.COLLECTIVE R15, `(.L_x_89) ;  /* 0x000000000f087348 */ /* 0x000fea0003c00000 */
[----:B------:R0:W1:Y:S02]  /*aa10*/  SHFL.IDX P6, R14, R13, R12, R11 ;  /* 0x0000000c0d0e7389 */ /* 0x00006400000c000b */
[----:B01----:R-:W-:Y:S01]  /*aa20*/  ENDCOLLECTIVE ;  /* 0x000000000000791b */ /* 0x003fe20003800000 */
.L_x_89:
[----:B------:R-:W-:Y:S01]  /*aa30*/  MOV R13, R4 ;  /* 0x00000004000d7202 */ /* 0x000fe20000000f00 */
[----:B------:R-:W-:Y:S01]  /*aa40*/  IMAD.MOV.U32 R12, RZ, RZ, 0x1 ;  /* 0x00000001ff0c7424 */ /* 0x000fe200078e00ff */
[----:B------:R-:W-:-:S05]  /*aa50*/  @P0 LEA R14, P1, R16, R14, 0x1 ;  /* 0x0000000e100e0211 */ /* 0x000fca00078208ff */
[----:B------:R-:W-:Y:S01]  /*aa60*/  @P0 IMAD.X R3, RZ, RZ, R2, P1 ;  /* 0x000000ffff030224 */ /* 0x000fe200008e0602 */
[----:B------:R-:W-:Y:S01]  /*aa70*/  ISETP.GE.AND P1, PT, R5, 0x21, PT ;  /* 0x000000210500780c */ /* 0x000fe20003f26270 */
[----:B------:R-:W-:-:S12]  /*aa80*/  @P0 IMAD.MOV.U32 R2, RZ, RZ, R14 ;  /* 0x000000ffff020224 */ /* 0x000fd800078e000e */
[----:B------:R-:W-:Y:S05]  /*aa90*/  WARPSYNC.COLLECTIVE R15, `(.L_x_90) ;  /* 0x000000000f087348 */ /* 0x000fea0003c00000 */
[----:B------:R0:W1:Y:S02]  /*aaa0*/  SHFL.IDX P6, R14, R13, R12, R11 ;  /* 0x0000000c0d0e7389 */ /* 0x00006400000c000b */
[----:B01----:R-:W-:Y:S01]  /*aab0*/  ENDCOLLECTIVE ;  /* 0x000000000000791b */ /* 0x003fe20003800000 */
.L_x_90:
[----:B------:R-:W-:Y:S01]  /*aac0*/  @!PT LDS RZ, [RZ] ;  /* 0x00000000fffff984 */ /* 0x000fe20000000800 */
[----:B------:R-:W-:Y:S01]  /*aad0*/  @!PT LDS RZ, [RZ] ;  /* 0x00000000fffff984 */ /* 0x000fe20000000800 */
[----:B------:R-:W-:Y:S01]  /*aae0*/  @!PT LDS RZ, [RZ] ;  /* 0x00000000fffff984 */ /* 0x000fe20000000800 */
[----:B------:R0:W-:Y:S01]  /*aaf0*/  @P0 LDGSTS.E.BYPASS.LTC128B.128 [R9+0xe400], desc[UR38][R2.64], !P3 ;  /* 0x0e40000002090fae */ /* 0x0001e2000d901d66 */
[----:B------:R-:W-:Y:S01]  /*ab00*/  ISETP.GE.AND P0, PT, R5, 0x11, PT ;  /* 0x000000110500780c */ /* 0x000fe20003f06270 */
[----:B------:R-:W-:-:S12]  /*ab10*/  IMAD.MOV.U32 R13, RZ, RZ, R0 ;  /* 0x000000ffff0d7224 */ /* 0x000fd800078e0000 */
[----:B------:R-:W-:Y:S01]  /*ab20*/  @P0 LEA R25, R22, UR45, 0x1 ;  /* 0x0000002d16190c11 */ /* 0x000fe2000f8e08ff */
[----:B0-----:R-:W-:-:S07]  /*ab30*/  IMAD.MOV.U32 R7, RZ, RZ, R14 ;  /* 0x000000ffff077224 */ /* 0x001fce00078e000e */
[----:B------:R-:W-:Y:S05]  /*ab40*/  WARPSYNC.COLLECTIVE R15, `(.L_x_91) ;  /* 0x000000000f087348 */ /* 0x000fea0003c00000 */
[----:B------:R0:W1:Y:S02]  /*ab50*/  SHFL.IDX P6, R14, R13, R12, R11 ;  /* 0x0000000c0d0e7389 */ /* 0x00006400000c000b */
[----:B01----:R-:W-:Y:S01]  /*ab60*/  ENDCOLLECTIVE ;  /* 0x000000000000791b */ /* 0x003fe20003800000 */
.L_x_91:
[----:B------:R-:W-:Y:S01]  /*ab70*/  MOV R13, R4 ;  /* 0x00000004000d7202 */ /* 0x000fe20000000f00 */
[----:B------:R-:W-:Y:S01]  /*ab80*/  IMAD.MOV.U32 R12, RZ, RZ, 0x2 ;  /* 0x00000002ff0c7424 */ /* 0x000fe200078e00ff */
[----:B------:R-:W-:-:S13]  /*ab90*/  @P0 LEA R2, P2, R16, R14, 0x1 ;  /* 0x0000000e10020211 */ /* 0x000fda00078408ff */
[----:B------:R-:W-:Y:S05]  /*aba0*/  WARPSYNC.COLLECTIVE R15, `(.L_x_92) ;  /* 0x000000000f087348 */ /* 0x000fea0003c00000 */
[----:B------:R0:W1:Y:S02]  /*abb0*/  SHFL.IDX P6, R14, R13, R12, R11 ;  /* 0x0000000c0d0e7389 */ /* 0x00006400000c000b */
[----:B01----:R-:W-:Y:S01]  /*abc0*/  ENDCOLLECTIVE ;  /* 0x000000000000791b */ /* 0x003fe20003800000 */
.L_x_92:
[----:B------:R-:W-:-:S05]  /*abd0*/  @P0 IMAD.X R3, RZ, RZ, R7, P2 ;  /* 0x000000ffff030224 */ /* 0x000fca00010e0607 */
[----:B------:R-:W-:Y:S01]  /*abe0*/  @!PT LDS RZ, [RZ] ;  /* 0x00000000fffff984 */ /* 0x000fe20000000800 */
[----:B------:R-:W-:Y:S01]  /*abf0*/  @!PT LDS RZ, [RZ] ;  /* 0x00000000fffff984 */ /* 0x000fe20000000800 */
[----:B------:R-:W-:Y:S01]  /*ac00*/  @!PT LDS RZ, [RZ] ;  /* 0x00000000fffff984 */ /* 0x000fe20000000800 */
[----:B------:R0:W-:Y:S01]  /*ac10*/  @P0 LDGSTS.E.BYPASS.LTC128B.128 [R25+0xec00], desc[UR38][R2.64], !P3 ;  /* 0x0ec0000002190fae */ /* 0x0001e2000d901d66 */
[----:B------:R-:W-:Y:S02]  /*ac20*/  IMAD.MOV.U32 R13, RZ, RZ, R0 ;  /* 0x000000ffff0d7224 */ /* 0x000fe400078e0000 */
[----:B------:R-:W-:-:S07]  /*ac30*/  IMAD.MOV.U32 R6, RZ, RZ, R14 ;  /* 0x000000ffff067224 */ /* 0x000fce00078e000e */
[----:B0-----:R-:W-:Y:S05]  /*ac40*/  WARPSYNC.COLLECTIVE R15, `(.L_x_93) ;  /* 0x000000000f087348 */ /* 0x001fea0003c00000 */
[----:B------:R1:W2:Y:S02]  /*ac50*/  SHFL.IDX P6, R14, R13, R12, R11 ;  /* 0x0000000c0d0e7389 */ /* 0x0002a400000c000b */
[----:B012---:R-:W-:Y:S01]  /*ac60*/  ENDCOLLECTIVE ;  /* 0x000000000000791b */ /* 0x007fe20003800000 */
.L_x_93:
[----:B------:R-:W-:Y:S02]  /*ac70*/  IMAD.MOV.U32 R13, RZ, RZ, R4 ;  /* 0x000000ffff0d7224 */ /* 0x000fe400078e0004 */
[----:B------:R-:W-:Y:S02]  /*ac80*/  IMAD.MOV.U32 R12, RZ, RZ, 0x3 ;  /* 0x00000003ff0c7424 */ /* 0x000fe400078e00ff */
[----:B------:R-:W-:-:S07]  /*ac90*/  IMAD.MOV.U32 R21, RZ, RZ, R14 ;  /* 0x000000ffff157224 */ /* 0x000fce00078e000e */
[----:B------:R-:W-:Y:S05]  /*aca0*/  WARPSYNC.COLLECTIVE R15, `(.L_x_94) ;  /* 0x000000000f087348 */ /* 0x000fea0003c00000 */
[----:B------:R0:W1:Y:S02]  /*acb0*/  SHFL.IDX P6, R14, R13, R12, R11 ;  /* 0x0000000c0d0e7389 */ /* 0x00006400000c000b */
[----:B01----:R-:W-:Y:S01]  /*acc0*/  ENDCOLLECTIVE ;  /* 0x000000000000791b */ /* 0x003fe20003800000 */
.L_x_94:
[----:B------:R-:W-:Y:S02]  /*acd0*/  @P1 LEA R2, P0, R16, R21, 0x1 ;  /* 0x0000001510021211 */ /* 0x000fe400078008ff */
[----:B------:R-:W-:Y:S02]  /*ace0*/  @P1 LEA R21, R22, UR45, 0x1 ;  /* 0x0000002d16151c11 */ /* 0x000fe4000f8e08ff */
[----:B------:R-:W-:Y:S02]  /*acf0*/  @P1 IADD3.X R3, RZ, R6, RZ, P0, !PT ;  /* 0x00000006ff031210 */ /* 0x000fe400007fe4ff */
[----:B------:R-:W-:-:S03]  /*ad00*/  ISETP.GE.AND P0, PT, R5, 0x31, PT ;  /* 0x000000310500780c */ /* 0x000fc60003f06270 */
[----:B------:R-:W-:Y:S01]  /*ad10*/  @!PT LDS RZ, [RZ] ;  /* 0x00000000fffff984 */ /* 0x000fe20000000800 */
[----:B------:R-:W-:Y:S01]  /*ad20*/  @!PT LDS RZ, [RZ] ;  /* 0x00000000fffff984 */ /* 0x000fe20000000800 */
[----:B------:R-:W-:Y:S01]  /*ad30*/  @!PT LDS RZ, [RZ] ;  /* 0x00000000fffff984 */ /* 0x000fe20000000800 */
[----:B------:R0:W-:Y:S01]  /*ad40*/  @P1 LDGSTS.E.BYPASS.LTC128B.128 [R21+0xf400], desc[UR38][R2.64], !P3 ;  /* 0x0f40000002151fae */ /* 0x0001e2000d901d66 */
[----:B------:R-:W-:Y:S01]  /*ad50*/  ISETP.GE.AND P1, PT, R5, 0x41, PT ;  /* 0x000000410500780c */ /* 0x000fe20003f26270 */
[----:B------:R-:W-:-:S08]  /*ad60*/  IMAD.MOV.U32 R13, RZ, RZ, R0 ;  /* 0x000000ffff0d7224 */ /* 0x000fd000078e0000 */
[----:B------:R-:W-:Y:S01]  /*ad70*/  @P0 LEA R25, R22, UR45, 0x1 ;  /* 0x0000002d16190c11 */ /* 0x000fe2000f8e08ff */
[----:B------:R-:W-:-:S07]  /*ad80*/  IMAD.MOV.U32 R7, RZ, RZ, R14 ;  /* 0x000000ffff077224 */ /* 0x000fce00078e000e */
[----:B0-----:R-:W-:Y:S05]  /*ad90*/  WARPSYNC.COLLECTIVE R15, `(.L_x_95) ;  /* 0x000000000f087348 */ /* 0x001fea0003c00000 */
[----:B------:R1:W2:Y:S02]  /*ada0*/  SHFL.IDX P6, R14, R13, R12, R11 ;  /* 0x0000000c0d0e7389 */ /* 0x0002a400000c000b */
[----:B012---:R-:W-:Y:S01]  /*adb0*/  ENDCOLLECTIVE ;  /* 0x000000000000791b */ /* 0x007fe20003800000 */
.L_x_95:
[----:B------:R-:W-:Y:S01]  /*adc0*/  @P1 LEA R21, R22, UR45, 0x1 ;  /* 0x0000002d16151c11 */ /* 0x000fe2000f8e08ff */
[----:B------:R-:W-:Y:S02]  /*add0*/  IMAD.MOV.U32 R13, RZ, RZ, R4 ;  /* 0x000000ffff0d7224 */ /* 0x000fe400078e0004 */
[----:B------:R-:W-:Y:S01]  /*ade0*/  IMAD.MOV.U32 R12, RZ, RZ, 0x4 ;  /* 0x00000004ff0c7424 */ /* 0x000fe200078e00ff */
[----:B------:R-:W-:-:S13]  /*adf0*/  @P0 LEA R2, P2, R16, R14, 0x1 ;  /* 0x0000000e10020211 */ /* 0x000fda00078408ff */
[----:B------:R-:W-:Y:S05]  /*ae00*/  WARPSYNC.COLLECTIVE R15, `(.L_x_96) ;  /* 0x000000000f087348 */ /* 0x000fea0003c00000 */
[----:B------:R0:W1:Y:S02]  /*ae10*/  SHFL.IDX P6, R14, R13, R12, R11 ;  /* 0x0000000c0d0e7389 */ /* 0x00006400000c000b */
[----:B01----:R-:W-:Y:S01]  /*ae20*/  ENDCOLLECTIVE ;  /* 0x000000000000791b */ /* 0x003fe20003800000 */
.L_x_96:
[----:B------:R-:W-:-:S05]  /*ae30*/  @P0 IADD3.X R3, RZ, R7, RZ, P2, !PT ;  /* 0x00000007ff030210 */ /* 0x000fca00017fe4ff */
        /* <DEDUP_REMOVED lines=9> */
.L_x_97:
[----:B------:R-:W-:Y:S02]  /*aed0*/  IMAD.MOV.U32 R13, RZ, RZ, R4 ;  /* 0x000000ffff0d7224 */ /* 0x000fe400078e0004 */
[----:B------:R-:W-:Y:S01]  /*aee0*/  IMAD.MOV.U32 R12, RZ, RZ, 0x5 ;  /* 0x00000005ff0c7424 */ /* 0x000fe200078e00ff */
[----:B------:R-:W-:-:S07]  /*aef0*/  MOV R9, R14 ;  /* 0x0000000e00097202 */ /* 0x000fce0000000f00 */
[----:B------:R-:W-:Y:S05]  /*af00*/  WARPSYNC.COLLECTIVE R15, `(.L_x_98) ;  /* 0x000000000f087348 */ /* 0x000fea0003c00000 */
[----:B------:R0:W1:Y:S02]  /*af10*/  SHFL.IDX P6, R14, R13, R12, R11 ;  /* 0x0000000c0d0e7389 */ /* 0x00006400000c000b */
[----:B01----:R-:W-:Y:S01]  /*af20*/  ENDCOLLECTIVE ;  /* 0x000000000000791b */ /* 0x003fe20003800000 */
.L_x_98:
[----:B------:R-:W-:-:S05]  /*af30*/  @P1 LEA R2, P0, R16, R9, 0x1 ;  /* 0x0000000910021211 */ /* 0x000fca00078008ff */
[----:B------:R-:W-:Y:S01]  /*af40*/  @P1 IMAD.X R3, RZ, RZ, R6, P0 ;  /* 0x000000ffff031224 */ /* 0x000fe200000e0606 */
[----:B------:R-:W-:-:S04]  /*af50*/  ISETP.GE.AND P0, PT, R5, 0x51, PT ;  /* 0x000000510500780c */ /* 0x000fc80003f06270 */
[----:B------:R-:W-:Y:S01]  /*af60*/  @!PT LDS RZ, [RZ] ;  /* 0x00000000fffff984 */ /* 0x000fe20000000800 */
[----:B------:R-:W-:Y:S01]  /*af70*/  @!PT LDS RZ, [RZ] ;  /* 0x00000000fffff984 */ /* 0x000fe20000000800 */
[----:B------:R-:W-:Y:S01]  /*af80*/  @!PT LDS RZ, [RZ] ;  /* 0x00000000fffff984 */ /* 0x000fe20000000800 */
[----:B------:R0:W-:Y:S01]  /*af90*/  @P1 LDGSTS.E.BYPASS.LTC128B.128 [R21+0x10400], desc[UR38][R2.64], !P3 ;  /* 0x1040000002151fae */ /* 0x0001e2000d901d66 */
[----:B------:R-:W-:Y:S02]  /*afa0*/  ISETP.GE.AND P1, PT, R5, 0x61, PT ;  /* 0x000000610500780c */ /* 0x000fe40003f26270 */
[----:B------:R-:W-:Y:S01]  /*afb0*/  MOV R13, R0 ;  /* 0x00000000000d7202 */ /* 0x000fe20000000f00 */
[----:B------:R-:W-:-:S10]  /*afc0*/  IMAD.MOV.U32 R7, RZ, RZ, R14 ;  /* 0x000000ffff077224 */ /* 0x000fd400078e000e */
[----:B0-----:R-:W-:Y:S05]  /*afd0*/  WARPSYNC.COLLECTIVE R15, `(.L_x_99) ;  /* 0x000000000f087348 */ /* 0x001fea0003c00000 */
[----:B------:R1:W2:Y:S02]  /*afe0*/  SHFL.IDX P6, R14, R13, R12, R11 ;  /* 0x0000000c0d0e7389 */ /* 0x0002a400000c000b */
[----:B012---:R-:W-:Y:S01]  /*aff0*/  ENDCOLLECTIVE ;  /* 0x000000000000791b */ /* 0x007fe20003800000 */
.L_x_99:
[----:B------:R-:W-:Y:S02]  /*b000*/  IMAD.MOV.U32 R13, RZ, RZ, R4 ;  /* 0x000000ffff0d7224 */ /* 0x000fe400078e0004 */
[----:B------:R-:W-:Y:S01]  /*b010*/  IMAD.MOV.U32 R12, RZ, RZ, 0x6 ;  /* 0x00000006ff0c7424 */ /* 0x000fe200078e00ff */
[----:B------:R-:W-:-:S13]  /*b020*/  @P0 LEA R2, P2, R16, R14, 0x1 ;  /* 0x0000000e10020211 */ /* 0x000fda00078408ff */
[----:B------:R-:W-:Y:S05]  /*b030*/  WARPSYNC.COLLECTIVE R15, `(.L_x_100) ;  /* 0x000000000f087348 */ /* 0x000fea0003c00000 */
[----:B------:R0:W1:Y:S02]  /*b040*/  SHFL.IDX P6, R14, R13, R12, R11 ;  /* 0x0000000c0d0e7389 */ /* 0x00006400000c000b */
[----:B01----:R-:W-:Y:S01]  /*b050*/  ENDCOLLECTIVE ;  /* 0x000000000000791b */ /* 0x003fe20003800000 */
.L_x_100:
[----:B------:R-:W-:Y:S01]  /*b060*/  @P0 IMAD.X R3, RZ, RZ, R7, P2 ;  /* 0x000000ffff030224 */ /* 0x000fe200010e0607 */
[----:B------:R-:W-:-:S05]  /*b070*/  @P0 LEA R7, R22, UR45, 0x1 ;  /* 0x0000002d16070c11 */ /* 0x000fca000f8e08ff */
[----:B------:R-:W-:Y:S01]  /*b080*/  @!PT LDS RZ, [RZ] ;  /* 0x00000000fffff984 */ /* 0x000fe20000000800 */
[----:B------:R-:W-:Y:S01]  /*b090*/  @!PT LDS RZ, [RZ] ;  /* 0x00000000fffff984 */ /* 0x000fe20000000800 */
[----:B------:R-:W-:Y:S01]  /*b0a0*/  @!PT LDS RZ, [RZ] ;  /* 0x00000000fffff984 */ /* 0x000fe20000000800 */
[----:B------:R0:W-:Y:S01]  /*b0b0*/  @P0 LDGSTS.E.BYPASS.LTC128B.128 [R7+0x10c00], desc[UR38][R2.64], !P3 ;  /* 0x10c0000002070fae */ /* 0x0001e2000d901d66 */
[----:B------:R-:W-:Y:S01]  /*b0c0*/  MOV R13, R0 ;  /* 0x00000000000d7202 */ /* 0x000fe20000000f00 */
[----:B------:R-:W-:-:S07]  /*b0d0*/  IMAD.MOV.U32 R6, RZ, RZ, R14 ;  /* 0x000000ffff067224 */ /* 0x000fce00078e000e */
[----:B0-----:R-:W-:Y:S05]  /*b0e0*/  WARPSYNC.COLLECTIVE R15, `(.L_x_101) ;  /* 0x000000000f087348 */ /* 0x001fea0003c00000 */
[----:B------:R1:W2:Y:S02]  /*b0f0*/  SHFL.IDX P6, R14, R13, R12, R11 ;  /* 0x0000000c0d0e7389 */ /* 0x0002a400000c000b */
[----:B012---:R-:W-:Y:S01]  /*b100*/  ENDCOLLECTIVE ;  /* 0x000000000000791b */ /* 0x007fe20003800000 */
.L_x_101:
[----:B------:R-:W-:Y:S02]  /*b110*/  IMAD.MOV.U32 R13, RZ, RZ, R4 ;  /* 0x000000ffff0d7224 */ /* 0x000fe400078e0004 */
[----:B------:R-:W-:Y:S02]  /*b120*/  IMAD.MOV.U32 R12, RZ, RZ, 0x7 ;  /* 0x00000007ff0c7424 */ /* 0x000fe400078e00ff */
[----:B------:R-:W-:-:S07]  /*b130*/  IMAD.MOV.U32 R9, RZ, RZ, R14 ;  /* 0x000000ffff097224 */ /* 0x000fce00078e000e */
[----:B------:R-:W-:Y:S05]  /*b140*/  WARPSYNC.COLLECTIVE R15, `(.L_x_102) ;  /* 0x000000000f087348 */ /* 0x000fea0003c00000 */
[----:B------:R0:W1:Y:S02]  /*b150*/  SHFL.IDX P6, R14, R13, R12, R11 ;  /* 0x0000000c0d0e7389 */ /* 0x00006400000c000b */
[----:B01----:R-:W-:Y:S01]  /*b160*/  ENDCOLLECTIVE ;  /* 0x000000000000791b */ /* 0x003fe20003800000 */
.L_x_102:
[----:B------:R-:W-:Y:S02]  /*b170*/  @P1 LEA R2, P0, R16, R9, 0x1 ;  /* 0x0000000910021211 */ /* 0x000fe400078008ff */
[----:B------:R-:W-:-:S03]  /*b180*/  @P1 LEA R9, R22, UR45, 0x1 ;  /* 0x0000002d16091c11 */ /* 0x000fc6000f8e08ff */
[----:B------:R-:W-:-:S05]  /*b190*/  @P1 IMAD.X R3, RZ, RZ, R6, P0 ;  /* 0x000000ffff031224 */ /* 0x000fca00000e0606 */
[----:B------:R-:W-:Y:S01]  /*b1a0*/  @!PT LDS RZ, [RZ] ;  /* 0x00000000fffff984 */ /* 0x000fe20000000800 */
[----:B------:R-:W-:Y:S01]  /*b1b0*/  @!PT LDS RZ, [RZ] ;  /* 0x00000000fffff984 */ /* 0x000fe20000000800 */
[----:B------:R-:W-:Y:S01]  /*b1c0*/  @!PT LDS RZ, [RZ] ;  /* 0x00000000fffff984 */ /* 0x000fe20000000800 */
[----:B------:R0:W-:Y:S01]  /*b1d0*/  @P1 LDGSTS.E.BYPASS.LTC128B.128 [R9+0x11400], desc[UR38][R2.64], !P3 ;  /* 0x1140000002091fae */ /* 0x0001e2000d901d66 */
[----:B------:R-:W-:Y:S01]  /*b1e0*/  IMAD.MOV.U32 R13, RZ, RZ, R0 ;  /* 0x000000ffff0d7224 */ /* 0x000fe200078e0000 */
[----:B------:R-:W-:-:S07]  /*b1f0*/  MOV R4, R14 ;  /* 0x0000000e00047202 */ /* 0x000fce0000000f00 */
[----:B0-----:R-:W-:Y:S05]  /*b200*/  WARPSYNC.COLLECTIVE R15, `(.L_x_103) ;  /* 0x000000000f087348 */ /* 0x001fea0003c00000 */
[----:B------:R1:W2:Y:S02]  /*b210*/  SHFL.IDX P6, R14, R13, R12, R11 ;  /* 0x0000000c0d0e7389 */ /* 0x0002a400000c000b */
[----:B012---:R-:W-:Y:S01]  /*b220*/  ENDCOLLECTIVE ;  /* 0x000000000000791b */ /* 0x007fe20003800000 */
.L_x_103:
[----:B------:R-:W-:Y:S05]  /*b230*/  BRA `(.L_x_104) ;  /* 0xffffffcc00287947 */ /* 0x000fea000383ffff */
.L_x_51:
[----:B------:R-:W-:Y:S01]  /*b240*/  IMAD.MOV.U32 R13, RZ, RZ, R8 ;  /* 0x000000ffff0d7224 */ /* 0x000fe200078e0008 */
[----:B------:R-:W-:Y:S01]  /*b250*/  MOV R15, 0xffffffff ;  /* 0xffffffff000f7802 */ /* 0x000fe20000000f00 */
[----:B------:R-:W-:Y:S02]  /*b260*/  IMAD.MOV.U32 R12, RZ, RZ, RZ ;  /* 0x000000ffff0c7224 */ /* 0x000fe400078e00ff */
[----:B------:R-:W-:Y:S02]  /*b270*/  IMAD.MOV.U32 R11, RZ, RZ, 0x181f ;  /* 0x0000181fff0b7424 */ /* 0x000fe400078e00ff */
[----:B------:R-:W-:-:S07]  /*b280*/  IMAD R6, R24, 0xc0, R20 ;  /* 0x000000c018067824 */ /* 0x000fce00078e0214 */
[----:B------:R-:W-:Y:S05]  /*b290*/  WARPSYNC.COLLECTIVE R15, `(.L_x_105) ;  /* 0x000000000f087348 */ /* 0x000fea0003c00000 */
[----:B------:R0:W1:Y:S02]  /*b2a0*/  SHFL.IDX P6, R14, R13, R12, R11 ;  /* 0x0000000c0d0e7389 */ /* 0x00006400000c000b */
[----:B01----:R-:W-:Y:S01]  /*b2b0*/  ENDCOLLECTIVE ;  /* 0x000000000000791b */ /* 0x003fe20003800000 */
.L_x_105:
[----:B------:R-:W-:Y:S02]  /*b2c0*/  IMAD.MOV.U32 R13, RZ, RZ, R5 ;  /* 0x000000ffff0d7224 */ /* 0x000fe400078e0005 */
[----:B------:R-:W-:-:S07]  /*b2d0*/  IMAD.MOV.U32 R2, RZ, RZ, R14 ;  /* 0x000000ffff027224 */ /* 0x000fce00078e000e */
[----:B------:R-:W-:Y:S05]  /*b2e0*/  WARPSYNC.COLLECTIVE R15, `(.L_x_106) ;  /* 0x000000000f087348 */ /* 0x000fea0003c00000 */
[----:B------:R0:W1:Y:S02]  /*b2f0*/  SHFL.IDX P6, R14, R13, R12, R11 ;  /* 0x0000000c0d0e7389 */ /* 0x00006400000c000b */
[----:B01----:R-:W-:Y:S01]  /*b300*/  ENDCOLLECTIVE ;  /* 0x000000000000791b */ /* 0x003fe20003800000 */
.L_x_106:
[----:B------:R-:W-:Y:S02]  /*b310*/  ULDC UR4, c[0x0][0x288] ;  /* 0x0000a20000047ab9 */ /* 0x000fe40000000800 */
[----:B------:R-:W-:Y:S01]  /*b320*/  IMAD R4, R9, UR4, RZ ;  /* 0x0000000409047c24 */ /* 0x000fe2000f8e02ff */
[----:B------:R-:W-:-:S04]  /*b330*/  IADD3 R9, R6, 0x10, RZ ;  /* 0x0000001006097810 */ /* 0x000fc80007ffe0ff */
[----:B------:R-:W-:Y:S01]  /*b340*/  ISETP.GE.AND P1, PT, R6, R4, PT ;  /* 0x000000040600720c */ /* 0x000fe20003f26270 */
[----:B------:R-:W-:Y:S02]  /*b350*/  IMAD.MOV.U32 R13, RZ, RZ, R8 ;  /* 0x000000ffff0d7224 */ /* 0x000fe400078e0008 */
[----:B------:R-:W-:-:S10]  /*b360*/  IMAD.MOV.U32 R12, RZ, RZ, 0x1 ;  /* 0x00000001ff0c7424 */ /* 0x000fd400078e00ff */
[----:B------:R-:W-:Y:S02]  /*b370*/  @!P1 LEA R25, R22, UR45, 0x1 ;  /* 0x0000002d16199c11 */ /* 0x000fe4000f8e08ff */
[----:B------:R-:W-:-:S05]  /*b380*/  @!P1 LEA R14, P2, R16, R14, 0x1 ;  /* 0x0000000e100e9211 */ /* 0x000fca00078408ff */
[----:B------:R-:W-:Y:S02]  /*b390*/  @!P1 IMAD.X R3, RZ, RZ, R2, P2 ;  /* 0x000000ffff039224 */ /* 0x000fe400010e0602 */
[----:B------:R-:W-:-:S07]  /*b3a0*/  @!P1 IMAD.MOV.U32 R2, RZ, RZ, R14 ;  /* 0x000000ffff029224 */ /* 0x000fce00078e000e */
[----:B------:R-:W-:Y:S05]  /*b3b0*/  WARPSYNC.COLLECTIVE R15, `(.L_x_107) ;  /* 0x000000000f087348 */ /* 0x000fea0003c00000 */
[----:B------:R0:W1:Y:S02]  /*b3c0*/  SHFL.IDX P6, R14, R13, R12, R11 ;  /* 0x0000000c0d0e7389 */ /* 0x00006400000c000b */
[----:B01----:R-:W-:Y:S01]  /*b3d0*/  ENDCOLLECTIVE ;  /* 0x000000000000791b */ /* 0x003fe20003800000 */
.L_x_107:
[----:B------:R-:W-:Y:S01]  /*b3e0*/  @!PT LDS RZ, [RZ] ;  /* 0x00000000fffff984 */ /* 0x000fe20000000800 */
[----:B------:R-:W-:Y:S01]  /*b3f0*/  @!PT LDS RZ, [RZ] ;  /* 0x00000000fffff984 */ /* 0x000fe20000000800 */
[----:B------:R-:W-:Y:S01]  /*b400*/  @!PT LDS RZ, [RZ] ;  /* 0x00000000fffff984 */ /* 0x000fe20000000800 */
[----:B------:R0:W-:Y:S01]  /*b410*/  @!P1 LDGSTS.E.BYPASS.LTC128B.128 [R25+0x8400], desc[UR38][R2.64], !P0 ;  /* 0x0840000002199fae */ /* 0x0001e2000c101d66 */
[----:B------:R-:W-:Y:S01]  /*b420*/  ISETP.GE.AND P1, PT, R9, R4, PT ;  /* 0x000000040900720c */ /* 0x000fe20003f26270 */
[----:B------:R-:W-:Y:S02]  /*b430*/  VIADD R9, R6, 0x20 ;  /* 0x0000002006097836 */ /* 0x000fe40000000000 */
[----:B------:R-:W-:-:S10]  /*b440*/  IMAD.MOV.U32 R13, RZ, RZ, R5 ;  /* 0x000000ffff0d7224 */ /* 0x000fd400078e0005 */
[----:B0-----:R-:W-:Y:S01]  /*b450*/  @!P1 LEA R25, R22, UR45, 0x1 ;  /* 0x0000002d16199c11 */ /* 0x001fe2000f8e08ff */
[----:B------:R-:W-:-:S07]  /*b460*/  IMAD.MOV.U32 R10, RZ, RZ, R14 ;  /* 0x000000ffff0a7224 */ /* 0x000fce00078e000e */
[----:B------:R-:W-:Y:S05]  /*b470*/  WARPSYNC.COLLECTIVE R15, `(.L_x_108) ;  /* 0x000000000f087348 */ /* 0x000fea0003c00000 */
[----:B------:R0:W1:Y:S02]  /*b480*/  SHFL.IDX P6, R14, R13, R12, R11 ;  /* 0x0000000c0d0e7389 */ /* 0x00006400000c000b */
[----:B01----:R-:W-:Y:S01]  /*b490*/  ENDCOLLECTIVE ;  /* 0x000000000000791b */ /* 0x003fe20003800000 */
.L_x_108:
[----:B------:R-:W-:Y:S02]  /*b4a0*/  IMAD.MOV.U32 R13, RZ, RZ, R8 ;  /* 0x000000ffff0d7224 */ /* 0x000fe400078e0008 */
[----:B------:R-:W-:Y:S01]  /*b4b0*/  IMAD.MOV.U32 R12, RZ, RZ, 0x2 ;  /* 0x00000002ff0c7424 */ /* 0x000fe200078e00ff */
[----:B------:R-:W-:-:S07]  /*b4c0*/  MOV R21, R14 ;  /* 0x0000000e00157202 */ /* 0x000fce0000000f00 */
[----:B------:R-:W-:Y:S05]  /*b4d0*/  WARPSYNC.COLLECTIVE R15, `(.L_x_109) ;  /* 0x000000000f087348 */ /* 0x000fea0003c00000 */
[----:B------:R0:W1:Y:S02]  /*b4e0*/  SHFL.IDX P6, R14, R13, R12, R11 ;  /* 0x0000000c0d0e7389 */ /* 0x00006400000c000b */
[----:B01----:R-:W-:Y:S01]  /*b4f0*/  ENDCOLLECTIVE ;  /* 0x000000000000791b */ /* 0x003fe20003800000 */
.L_x_109:
[----:B------:R-:W-:-:S05]  /*b500*/  @!P1 LEA R2, P2, R16, R21, 0x1 ;  /* 0x0000001510029211 */ /* 0x000fca00078408ff */
[----:B------:R-:W-:-:S05]  /*b510*/  @!P1 IMAD.X R3, RZ, RZ, R10, P2 ;  /* 0x000000ffff039224 */ /* 0x000fca00010e060a */
[----:B------:R-:W-:Y:S01]  /*b520*/  @!PT LDS RZ, [RZ] ;  /* 0x00000000fffff984 */ /* 0x000fe20000000800 */
[----:B------:R-:W-:Y:S01]  /*b530*/  @!PT LDS RZ, [RZ] ;  /* 0x00000000fffff984 */ /* 0x000fe20000000800 */
[----:B------:R-:W-:Y:S01]  /*b540*/  @!PT LDS RZ, [RZ] ;  /* 0x00000000fffff984 */ /* 0x000fe20000000800 */
[----:B------:R0:W-:Y:S01]  /*b550*/  @!P1 LDGSTS.E.BYPASS.LTC128B.128 [R25+0x8c00], desc[UR38][R2.64], !P0 ;  /* 0x08c0000002199fae */ /* 0x0001e2000c101d66 */
[----:B------:R-:W-:Y:S01]  /*b560*/  ISETP.GE.AND P1, PT, R9, R4, PT ;  /* 0x000000040900720c */ /* 0x000fe20003f26270 */
[----:B------:R-:W-:Y:S01]  /*b570*/  IMAD.MOV.U32 R13, RZ, RZ, R5 ;  /* 0x000000ffff0d7224 */ /* 0x000fe200078e0005 */
[----:B------:R-:W-:-:S11]  /*b580*/  MOV R9, R14 ;  /* 0x0000000e00097202 */ /* 0x000fd60000000f00 */
[----:B0-----:R-:W-:Y:S05]  /*b590*/  WARPSYNC.COLLECTIVE R15, `(.L_x_110) ;  /* 0x000000000f087348 */ /* 0x001fea0003c00000 */
[----:B------:R1:W2:Y:S02]  /*b5a0*/  SHFL.IDX P6, R14, R13, R12, R11 ;  /* 0x0000000c0d0e7389 */ /* 0x0002a400000c000b */
[----:B012---:R-:W-:Y:S01]  /*b5b0*/  ENDCOLLECTIVE ;  /* 0x000000000000791b */ /* 0x007fe20003800000 */
.L_x_110:
[----:B------:R-:W-:Y:S01]  /*b5c0*/  @!P1 LEA R20, R22, UR45, 0x1 ;  /* 0x0000002d16149c11 */ /* 0x000fe2000f8e08ff */
[----:B------:R-:W-:Y:S01]  /*b5d0*/  IMAD.MOV.U32 R13, RZ, RZ, R8 ;  /* 0x000000ffff0d7224 */ /* 0x000fe200078e0008 */
[----:B------:R-:W-:Y:S02]  /*b5e0*/  MOV R12, 0x3 ;  /* 0x00000003000c7802 */ /* 0x000fe40000000f00 */
[----:B------:R-:W-:-:S13]  /*b5f0*/  @!P1 LEA R2, P2, R16, R14, 0x1 ;  /* 0x0000000e10029211 */ /* 0x000fda00078408ff */
[----:B------:R-:W-:Y:S05]  /*b600*/  WARPSYNC.COLLECTIVE R15, `(.L_x_111) ;  /* 0x000000000f087348 */ /* 0x000fea0003c00000 */
[----:B------:R0:W1:Y:S02]  /*b610*/  SHFL.IDX P6, R14, R13, R12, R11 ;  /* 0x0000000c0d0e7389 */ /* 0x00006400000c000b */
[----:B01----:R-:W-:Y:S01]  /*b620*/  ENDCOLLECTIVE ;  /* 0x000000000000791b */ /* 0x003fe20003800000 */
.L_x_111:
[----:B------:R-:W-:Y:S02]  /*b630*/  @!P1 IMAD.X R3, RZ, RZ, R9, P2 ;  /* 0x000000ffff039224 */ /* 0x000fe400010e0609 */
[----:B------:R-:W-:-:S03]  /*b640*/  VIADD R9, R6, 0x30 ;  /* 0x0000003006097836 */ /* 0x000fc60000000000 */
[----:B------:R-:W-:Y:S01]  /*b650*/  @!PT LDS RZ, [RZ] ;  /* 0x00000000fffff984 */ /* 0x000fe20000000800 */
[----:B------:R-:W-:Y:S01]  /*b660*/  @!PT LDS RZ, [RZ] ;  /* 0x00000000fffff984 */ /* 0x000fe20000000800 */
[----:B------:R-:W-:Y:S01]  /*b670*/  @!PT LDS RZ, [RZ] ;  /* 0x00000000fffff984 */ /* 0x000fe20000000800 */
[----:B------:R0:W-:Y:S02]  /*b680*/  @!P1 LDGSTS.E.BYPASS.LTC128B.128 [R20+0x9400], desc[UR38][R2.64], !P0 ;  /* 0x0940000002149fae */ /* 0x0001e4000c101d66 */
[----:B------:R-:W-:Y:S02]  /*b690*/  ISETP.GE.AND P1, PT, R9, R4, PT ;  /* 0x000000040900720c */ /* 0x000fe40003f26270 */
[----:B------:R-:W-:Y:S01]  /*b6a0*/  IADD3 R9, R6, 0x40, RZ ;  /* 0x0000004006097810 */ /* 0x000fe20007ffe0ff */
[----:B------:R-:W-:-:S10]  /*b6b0*/  IMAD.MOV.U32 R13, RZ, RZ, R5 ;  /* 0x000000ffff0d7224 */ /* 0x000fd400078e0005 */
[----:B------:R-:W-:Y:S01]  /*b6c0*/  @!P1 LEA R25, R22, UR45, 0x1 ;  /* 0x0000002d16199c11 */ /* 0x000fe2000f8e08ff */
[----:B0-----:R-:W-:-:S07]  /*b6d0*/  IMAD.MOV.U32 R10, RZ, RZ, R14 ;  /* 0x000000ffff0a7224 */ /* 0x001fce00078e000e */
[----:B------:R-:W-:Y:S05]  /*b6e0*/  WARPSYNC.COLLECTIVE R15, `(.L_x_112) ;  /* 0x000000000f087348 */ /* 0x000fea0003c00000 */
[----:B------:R0:W1:Y:S02]  /*b6f0*/  SHFL.IDX P6, R14, R13, R12, R11 ;  /* 0x0000000c0d0e7389 */ /* 0x00006400000c000b */
[----:B01----:R-:W-:Y:S01]  /*b700*/  ENDCOLLECTIVE ;  /* 0x000000000000791b */ /* 0x003fe20003800000 */
.L_x_112:
[----:B------:R-:W-:Y:S02]  /*b710*/  IMAD.MOV.U32 R13, RZ, RZ, R8 ;  /* 0x000000ffff0d7224 */ /* 0x000fe400078e0008 */
[----:B------:R-:W-:Y:S02]  /*b720*/  IMAD.MOV.U32 R12, RZ, RZ, 0x4 ;  /* 0x00000004ff0c7424 */ /* 0x000fe400078e00ff */
[----:B------:R-:W-:-:S07]  /*b730*/  IMAD.MOV.U32 R21, RZ, RZ, R14 ;  /* 0x000000ffff157224 */ /* 0x000fce00078e000e */
[----:B------:R-:W-:Y:S05]  /*b740*/  WARPSYNC.COLLECTIVE R15, `(.L_x_113) ;  /* 0x000000000f087348 */ /* 0x000fea0003c00000 */
[----:B------:R0:W1:Y:S02]  /*b750*/  SHFL.IDX P6, R14, R13, R12, R11 ;  /* 0x0000000c0d0e7389 */ /* 0x00006400000c000b */
[----:B01----:R-:W-:Y:S01]  /*b760*/  ENDCOLLECTIVE ;  /* 0x000000000000791b */ /* 0x003fe20003800000 */
.L_x_113:
[----:B------:R-:W-:-:S05]  /*b770*/  @!P1 LEA R2, P2, R16, R21, 0x1 ;  /* 0x0000001510029211 */ /* 0x000fca00078408ff */
[----:B------:R-:W-:-:S05]  /*b780*/  @!P1 IMAD.X R3, RZ, RZ, R10, P2 ;  /* 0x000000ffff039224 */ /* 0x000fca00010e060a */
[----:B------:R-:W-:Y:S01]  /*b790*/  @!PT LDS RZ, [RZ] ;  /* 0x00000000fffff984 */ /* 0x000fe20000000800 */
[----:B------:R-:W-:Y:S01]  /*b7a0*/  @!PT LDS RZ, [RZ] ;  /* 0x00000000fffff984 */ /* 0x000fe20000000800 */
[----:B------:R-:W-:Y:S01]  /*b7b0*/  @!PT LDS RZ, [RZ] ;  /* 0x00000000fffff984 */ /* 0x000fe20000000800 */
[----:B------:R0:W-:Y:S01]  /*b7c0*/  @!P1 LDGSTS.E.BYPASS.LTC128B.128 [R25+0x9c00], desc[UR38][R2.64], !P0 ;  /* 0x09c0000002199fae */ /* 0x0001e2000c101d66 */
[----:B------:R-:W-:Y:S01]  /*b7d0*/  IMAD.MOV.U32 R13, RZ, RZ, R5 ;  /* 0x000000ffff0d7224 */ /* 0x000fe200078e0005 */
[----:B------:R-:W-:Y:S01]  /*b7e0*/  ISETP.GE.AND P1, PT, R9, R4, PT ;  /* 0x000000040900720c */ /* 0x000fe20003f26270 */
[----:B------:R-:W-:-:S12]  /*b7f0*/  IMAD.MOV.U32 R9, RZ, RZ, R14 ;  /* 0x000000ffff097224 */ /* 0x000fd800078e000e */
[----:B0-----:R-:W-:Y:S05]  /*b800*/  WARPSYNC.COLLECTIVE R15, `(.L_x_114) ;  /* 0x000000000f087348 */ /* 0x001fea0003c00000 */
[----:B------:R1:W2:Y:S02]  /*b810*/  SHFL.IDX P6, R14, R13, R12, R11 ;  /* 0x0000000c0d0e7389 */ /* 0x0002a400000c000b */
[----:B012---:R-:W-:Y:S01]  /*b820*/  ENDCOLLECTIVE ;  /* 0x000000000000791b */ /* 0x007fe20003800000 */
.L_x_114:
[----:B------:R-:W-:Y:S01]  /*b830*/  @!P1 LEA R20, R22, UR45, 0x1 ;  /* 0x0000002d16149c11 */ /* 0x000fe2000f8e08ff */
[----:B------:R-:W-:Y:S02]  /*b840*/  IMAD.MOV.U32 R13, RZ, RZ, R8 ;  /* 0x000000ffff0d7224 */ /* 0x000fe400078e0008 */
[----:B------:R-:W-:Y:S01]  /*b850*/  IMAD.MOV.U32 R12, RZ, RZ, 0x5 ;  /* 0x00000005ff0c7424 */ /* 0x000fe200078e00ff */
[----:B------:R-:W-:-:S13]  /*b860*/  @!P1 LEA R2, P2, R16, R14, 0x1 ;  /* 0x0000000e10029211 */ /* 0x000fda00078408ff */
[----:B------:R-:W-:Y:S05]  /*b870*/  WARPSYNC.COLLECTIVE R15, `(.L_x_115) ;  /* 0x000000000f087348 */ /* 0x000fea0003c00000 */
[----:B------:R0:W1:Y:S02]  /*b880*/  SHFL.IDX P6, R14, R13, R12, R11 ;  /* 0x0000000c0d0e7389 */ /* 0x00006400000c000b */
[----:B01----:R-:W-:Y:S01]  /*b890*/  ENDCOLLECTIVE ;  /* 0x000000000000791b */ /* 0x003fe20003800000 */
.L_x_115:
[----:B------:R-:W-:Y:S01]  /*b8a0*/  @!P1 IADD3.X R3, RZ, R9, RZ, P2, !PT ;  /* 0x00000009ff039210 */ /* 0x000fe200017fe4ff */
[----:B------:R-:W-:-:S04]  /*b8b0*/  VIADD R9, R6, 0x50 ;  /* 0x0000005006097836 */ /* 0x000fc80000000000 */
[----:B------:R-:W-:Y:S01]  /*b8c0*/  @!PT LDS RZ, [RZ] ;  /* 0x00000000fffff984 */ /* 0x000fe20000000800 */
[----:B------:R-:W-:Y:S01]  /*b8d0*/  @!PT LDS RZ, [RZ] ;  /* 0x00000000fffff984 */ /* 0x000fe20000000800 */
[----:B------:R-:W-:Y:S01]  /*b8e0*/  @!PT LDS RZ, [RZ] ;  /* 0x00000000fffff984 */ /* 0x000fe20000000800 */
[----:B------:R0:W-:Y:S01]  /*b8f0*/  @!P1 LDGSTS.E.BYPASS.LTC128B.128 [R20+0xa400], desc[UR38][R2.64], !P0 ;  /* 0x0a40000002149fae */ /* 0x0001e2000c101d66 */
[----:B------:R-:W-:Y:S01]  /*b900*/  ISETP.GE.AND P1, PT, R9, R4, PT ;  /* 0x000000040900720c */ /* 0x000fe20003f26270 */
[----:B------:R-:W-:Y:S01]  /*b910*/  VIADD R9, R6, 0x60 ;  /* 0x0000006006097836 */ /* 0x000fe20000000000 */
[----:B------:R-:W-:-:S11]  /*b920*/  MOV R13, R5 ;  /* 0x00000005000d7202 */ /* 0x000fd60000000f00 */
[----:B------:R-:W-:Y:S01]  /*b930*/  @!P1 LEA R25, R22, UR45, 0x1 ;  /* 0x0000002d16199c11 */ /* 0x000fe2000f8e08ff */
[----:B0-----:R-:W-:-:S07]  /*b940*/  IMAD.MOV.U32 R10, RZ, RZ, R14 ;  /* 0x000000ffff0a7224 */ /* 0x001fce00078e000e */
[----:B------:R-:W-:Y:S05]  /*b950*/  WARPSYNC.COLLECTIVE R15, `(.L_x_116) ;  /* 0x000000000f087348 */ /* 0x000fea0003c00000 */
[----:B------:R0:W1:Y:S02]  /*b960*/  SHFL.IDX P6, R14, R13, R12, R11 ;  /* 0x0000000c0d0e7389 */ /* 0x00006400000c000b */
[----:B01----:R-:W-:Y:S01]  /*b970*/  ENDCOLLECTIVE ;  /* 0x000000000000791b */ /* 0x003fe20003800000 */
.L_x_116:
[----:B------:R-:W-:Y:S01]  /*b980*/  IMAD.MOV.U32 R13, RZ, RZ, R8 ;  /* 0x000000ffff0d7224 */ /* 0x000fe200078e0008 */
[----:B------:R-:W-:Y:S01]  /*b990*/  MOV R12, 0x6 ;  /* 0x00000006000c7802 */ /* 0x000fe20000000f00 */
[----:B------:R-:W-:-:S07]  /*b9a0*/  IMAD.MOV.U32 R21, RZ, RZ, R14 ;  /* 0x000000ffff157224 */ /* 0x000fce00078e000e */
[----:B------:R-:W-:Y:S05]  /*b9b0*/  WARPSYNC.COLLECTIVE R15, `(.L_x_117) ;  /* 0x000000000f087348 */ /* 0x000fea0003c00000 */
[----:B------:R0:W1:Y:S02]  /*b9c0*/  SHFL.IDX P6, R14, R13, R12, R11 ;  /* 0x0000000c0d0e7389 */ /* 0x00006400000c000b */
[----:B01----:R-:W-:Y:S01]  /*b9d0*/  ENDCOLLECTIVE ;  /* 0x000000000000791b */ /* 0x003fe20003800000 */
.L_x_117:
        /* <DEDUP_REMOVED lines=12> */
.L_x_118:
[----:B------:R-:W-:Y:S01]  /*baa0*/  @!P1 LEA R10, R22, UR45, 0x1 ;  /* 0x0000002d160a9c11 */ /* 0x000fe2000f8e08ff */
[----:B------:R-:W-:Y:S01]  /*bab0*/  IMAD.MOV.U32 R13, RZ, RZ, R8 ;  /* 0x000000ffff0d7224 */ /* 0x000fe200078e0008 */
[----:B------:R-:W-:Y:S02]  /*bac0*/  MOV R12, 0x7 ;  /* 0x00000007000c7802 */ /* 0x000fe40000000f00 */
[----:B------:R-:W-:-:S13]  /*bad0*/  @!P1 LEA R2, P2, R16, R14, 0x1 ;  /* 0x0000000e10029211 */ /* 0x000fda00078408ff */
[----:B------:R-:W-:Y:S05]  /*bae0*/  WARPSYNC.COLLECTIVE R15, `(.L_x_119) ;  /* 0x000000000f087348 */ /* 0x000fea0003c00000 */
[----:B------:R0:W1:Y:S02]  /*baf0*/  SHFL.IDX P6, R14, R13, R12, R11 ;  /* 0x0000000c0d0e7389 */ /* 0x00006400000c000b */
[----:B01----:R-:W-:Y:S01]  /*bb00*/  ENDCOLLECTIVE ;  /* 0x000000000000791b */ /* 0x003fe20003800000 */
.L_x_119:
[----:B------:R-:W-:-:S05]  /*bb10*/  @!P1 IMAD.X R3, RZ, RZ, R9, P2 ;  /* 0x000000ffff039224 */ /* 0x000fca00010e0609 */
[----:B------:R-:W-:Y:S01]  /*bb20*/  @!PT LDS RZ, [RZ] ;  /* 0x00000000fffff984 */ /* 0x000fe20000000800 */
[----:B------:R-:W-:Y:S01]  /*bb30*/  @!PT LDS RZ, [RZ] ;  /* 0x00000000fffff984 */ /* 0x000fe20000000800 */
[----:B------:R-:W-:Y:S01]  /*bb40*/  @!PT LDS RZ, [RZ] ;  /* 0x00000000fffff984 */ /* 0x000fe20000000800 */
[----:B------:R0:W-:Y:S01]  /*bb50*/  @!P1 LDGSTS.E.BYPASS.LTC128B.128 [R10+0xb400], desc[UR38][R2.64], !P0 ;  /* 0x0b400000020a9fae */ /* 0x0001e2000c101d66 */
[----:B------:R-:W-:Y:S01]  /*bb60*/  IMAD.MOV.U32 R13, RZ, RZ, R5 ;  /* 0x000000ffff0d7224 */ /* 0x000fe200078e0005 */
[C---:B------:R-:W-:Y:S01]  /*bb70*/  IADD3 R5, R6.reuse, 0x80, RZ ;  /* 0x0000008006057810 */ /* 0x040fe20007ffe0ff */
[----:B0-----:R-:W-:Y:S02]  /*bb80*/  VIADD R3, R6, 0x70 ;  /* 0x0000007006037836 */ /* 0x001fe40000000000 */
[----:B------:R-:W-:-:S03]  /*bb90*/  IMAD.MOV.U32 R8, RZ, RZ, R14 ;  /* 0x000000ffff087224 */ /* 0x000fc600078e000e */
[----:B------:R-:W-:-:S13]  /*bba0*/  ISETP.GE.AND P1, PT, R3, R4, PT ;  /* 0x000000040300720c */ /* 0x000fda0003f26270 */
[----:B------:R-:W-:Y:S05]  /*bbb0*/  WARPSYNC.COLLECTIVE R15, `(.L_x_120) ;  /* 0x000000000f087348 */ /* 0x000fea0003c00000 */
[----:B------:R0:W1:Y:S02]  /*bbc0*/  SHFL.IDX P6, R14, R13, R12, R11 ;  /* 0x0000000c0d0e7389 */ /* 0x00006400000c000b */
[----:B01----:R-:W-:Y:S01]  /*bbd0*/  ENDCOLLECTIVE ;  /* 0x000000000000791b */ /* 0x003fe20003800000 */
.L_x_120:
[----:B------:R-:W-:Y:S01]  /*bbe0*/  @!P1 LEA R25, R22, UR45, 0x1 ;  /* 0x0000002d16199c11 */ /* 0x000fe2000f8e08ff */
[----:B------:R-:W-:Y:S02]  /*bbf0*/  IMAD.MOV.U32 R13, RZ, RZ, R7 ;  /* 0x000000ffff0d7224 */ /* 0x000fe400078e0007 */
[----:B------:R-:W-:Y:S01]  /*bc00*/  IMAD.MOV.U32 R12, RZ, RZ, RZ ;  /* 0x000000ffff0c7224 */ /* 0x000fe200078e00ff */
[----:B------:R-:W-:-:S13]  /*bc10*/  @!P1 LEA R2, P2, R16, R14, 0x1 ;  /* 0x0000000e10029211 */ /* 0x000fda00078408ff */
[----:B------:R-:W-:Y:S05]  /*bc20*/  WARPSYNC.COLLECTIVE R15, `(.L_x_121) ;  /* 0x000000000f087348 */ /* 0x000fea0003c00000 */
[----:B------:R0:W1:Y:S02]  /*bc30*/  SHFL.IDX P6, R14, R13, R12, R11 ;  /* 0x0000000c0d0e7389 */ /* 0x00006400000c000b */
[----:B01----:R-:W-:Y:S01]  /*bc40*/  ENDCOLLECTIVE ;  /* 0x000000000000791b */ /* 0x003fe20003800000 */
.L_x_121:
[----:B------:R-:W-:-:S05]  /*bc50*/  @!P1 IMAD.X R3, RZ, RZ, R8, P2 ;  /* 0x000000ffff039224 */ /* 0x000fca00010e0608 */
[----:B------:R-:W-:Y:S01]  /*bc60*/  @!PT LDS RZ, [RZ] ;  /* 0x00000000fffff984 */ /* 0x000fe20000000800 */
[----:B------:R-:W-:Y:S01]  /*bc70*/  @!PT LDS RZ, [RZ] ;  /* 0x00000000fffff984 */ /* 0x000fe20000000800 */
[----:B------:R-:W-:Y:S01]  /*bc80*/  @!PT LDS RZ, [RZ] ;  /* 0x00000000fffff984 */ /* 0x000fe20000000800 */
[----:B------:R0:W-:Y:S01]  /*bc90*/  @!P1 LDGSTS.E.BYPASS.LTC128B.128 [R25+0xbc00], desc[UR38][R2.64], !P0 ;  /* 0x0bc0000002199fae */ /* 0x0001e2000c101d66 */
[----:B------:R-:W-:Y:S01]  /*bca0*/  ISETP.GE.AND P1, PT, R5, R4, PT ;  /* 0x000000040500720c */ /* 0x000fe20003f26270 */
[----:B------:R-:W-:Y:S02]  /*bcb0*/  VIADD R5, R6, 0x90 ;  /* 0x0000009006057836 */ /* 0x000fe40000000000 */
[----:B------:R-:W-:Y:S02]  /*bcc0*/  IMAD.MOV.U32 R13, RZ, RZ, R0 ;  /* 0x000000ffff0d7224 */ /* 0x000fe400078e0000 */
[----:B------:R-:W-:-:S08]  /*bcd0*/  IMAD.MOV.U32 R9, RZ, RZ, R14 ;  /* 0x000000ffff097224 */ /* 0x000fd000078e000e */
[----:B0-----:R-:W-:Y:S05]  /*bce0*/  WARPSYNC.COLLECTIVE R15, `(.L_x_122) ;  /* 0x000000000f087348 */ /* 0x001fea0003c00000 */
[----:B------:R1:W2:Y:S02]  /*bcf0*/  SHFL.IDX P6, R14, R13, R12, R11 ;  /* 0x0000000c0d0e7389 */ /* 0x0002a400000c000b */
[----:B012---:R-:W-:Y:S01]  /*bd00*/  ENDCOLLECTIVE ;  /* 0x000000000000791b */ /* 0x007fe20003800000 */
.L_x_122:
[----:B------:R-:W-:Y:S02]  /*bd10*/  IMAD.MOV.U32 R13, RZ, RZ, R7 ;  /* 0x000000ffff0d7224 */ /* 0x000fe400078e0007 */
[----:B------:R-:W-:Y:S01]  /*bd20*/  IMAD.MOV.U32 R12, RZ, RZ, 0x1 ;  /* 0x00000001ff0c7424 */ /* 0x000fe200078e00ff */
[----:B------:R-:W-:-:S07]  /*bd30*/  MOV R21, R14 ;  /* 0x0000000e00157202 */ /* 0x000fce0000000f00 */
[----:B------:R-:W-:Y:S05]  /*bd40*/  WARPSYNC.COLLECTIVE R15, `(.L_x_123) ;  /* 0x000000000f087348 */ /* 0x000fea0003c00000 */
[----:B------:R0:W1:Y:S02]  /*bd50*/  SHFL.IDX P6, R14, R13, R12, R11 ;  /* 0x0000000c0d0e7389 */ /* 0x00006400000c000b */
[----:B01----:R-:W-:Y:S01]  /*bd60*/  ENDCOLLECTIVE ;  /* 0x000000000000791b */ /* 0x003fe20003800000 */
.L_x_123:
[----:B------:R-:W-:Y:S02]  /*bd70*/  @!P1 LEA R2, P2, R16, R21, 0x1 ;  /* 0x0000001510029211 */ /* 0x000fe400078408ff */
[----:B------:R-:W-:-:S03]  /*bd80*/  @!P1 LEA R21, R22, UR45, 0x1 ;  /* 0x0000002d16159c11 */ /* 0x000fc6000f8e08ff */
        /* <DEDUP_REMOVED lines=11> */
.L_x_124:
[----:B------:R-:W-:Y:S01]  /*be40*/  IMAD.MOV.U32 R13, RZ, RZ, R7 ;  /* 0x000000ffff0d7224 */ /* 0x000fe200078e0007 */
[----:B------:R-:W-:Y:S01]  /*be50*/  MOV R12, 0x2 ;  /* 0x00000002000c7802 */ /* 0x000fe20000000f00 */
[----:B------:R-:W-:-:S07]  /*be60*/  IMAD.MOV.U32 R9, RZ, RZ, R14 ;  /* 0x000000ffff097224 */ /* 0x000fce00078e000e */
[----:B------:R-:W-:Y:S05]  /*be70*/  WARPSYNC.COLLECTIVE R15, `(.L_x_125) ;  /* 0x000000000f087348 */ /* 0x000fea0003c00000 */
[----:B------:R0:W1:Y:S02]  /*be80*/  SHFL.IDX P6, R14, R13, R12, R11 ;  /* 0x0000000c0d0e7389 */ /* 0x00006400000c000b */
[----:B01----:R-:W-:Y:S01]  /*be90*/  ENDCOLLECTIVE ;  /* 0x000000000000791b */ /* 0x003fe20003800000 */
.L_x_125:
[----:B------:R-:W-:Y:S02]  /*bea0*/  @!P1 LEA R2, P2, R16, R9, 0x1 ;  /* 0x0000000910029211 */ /* 0x000fe400078408ff */
[----:B------:R-:W-:-:S03]  /*beb0*/  @!P1 LEA R9, R22, UR45, 0x1 ;  /* 0x0000002d16099c11 */ /* 0x000fc6000f8e08ff */
[----:B------:R-:W-:-:S05]  /*bec0*/  @!P1 IMAD.X R3, RZ, RZ, R8, P2 ;  /* 0x000000ffff039224 */ /* 0x000fca00010e0608 */
[----:B------:R-:W-:Y:S01]  /*bed0*/  @!PT LDS RZ, [RZ] ;  /* 0x00000000fffff984 */ /* 0x000fe20000000800 */
[----:B------:R-:W-:Y:S01]  /*bee0*/  @!PT LDS RZ, [RZ] ;  /* 0x00000000fffff984 */ /* 0x000fe20000000800 */
[----:B------:R-:W-:Y:S01]  /*bef0*/  @!PT LDS RZ, [RZ] ;  /* 0x00000000fffff984 */ /* 0x000fe20000000800 */
[----:B------:R0:W-:Y:S01]  /*bf00*/  @!P1 LDGSTS.E.BYPASS.LTC128B.128 [R9+0xcc00], desc[UR38][R2.64], !P0 ;  /* 0x0cc0000002099fae */ /* 0x0001e2000c101d66 */
[----:B------:R-:W-:Y:S02]  /*bf10*/  IMAD.MOV.U32 R13, RZ, RZ, R0 ;  /* 0x000000ffff0d7224 */ /* 0x000fe400078e0000 */
[----:B------:R-:W-:-:S07]  /*bf20*/  IMAD.MOV.U32 R5, RZ, RZ, R14 ;  /* 0x000000ffff057224 */ /* 0x000fce00078e000e */
[----:B0-----:R-:W-:Y:S05]  /*bf30*/  WARPSYNC.COLLECTIVE R15, `(.L_x_126) ;  /* 0x000000000f087348 */ /* 0x001fea0003c00000 */
[----:B------:R1:W2:Y:S02]  /*bf40*/  SHFL.IDX P6, R14, R13, R12, R11 ;  /* 0x0000000c0d0e7389 */ /* 0x0002a400000c000b */
[----:B012---:R-:W-:Y:S01]  /*bf50*/  ENDCOLLECTIVE ;  /* 0x000000000000791b */ /* 0x007fe20003800000 */
.L_x_126:
[----:B------:R-:W-:-:S05]  /*bf60*/  VIADD R3, R6, 0xa0 ;  /* 0x000000a006037836 */ /* 0x000fca0000000000 */
[----:B------:R-:W-:Y:S02]  /*bf70*/  ISETP.GE.AND P1, PT, R3, R4, PT ;  /* 0x000000040300720c */ /* 0x000fe40003f26270 */
[----:B------:R-:W-:Y:S01]  /*bf80*/  MOV R13, R7 ;  /* 0x00000007000d7202 */ /* 0x000fe20000000f00 */
[----:B------:R-:W-:-:S10]  /*bf90*/  IMAD.MOV.U32 R12, RZ, RZ, 0x3 ;  /* 0x00000003ff0c7424 */ /* 0x000fd400078e00ff */
[----:B------:R-:W-:-:S13]  /*bfa0*/  @!P1 LEA R2, P2, R16, R14, 0x1 ;  /* 0x0000000e10029211 */ /* 0x000fda00078408ff */
[----:B------:R-:W-:Y:S05]  /*bfb0*/  WARPSYNC.COLLECTIVE R15, `(.L_x_127) ;  /* 0x000000000f087348 */ /* 0x000fea0003c00000 */
[----:B------:R0:W1:Y:S02]  /*bfc0*/  SHFL.IDX P6, R14, R13, R12, R11 ;  /* 0x0000000c0d0e7389 */ /* 0x00006400000c000b */
[----:B01----:R-:W-:Y:S01]  /*bfd0*/  ENDCOLLECTIVE ;  /* 0x000000000000791b */ /* 0x003fe20003800000 */
.L_x_127:
[----:B------:R-:W-:Y:S01]  /*bfe0*/  @!P1 IMAD.X R3, RZ, RZ, R5, P2 ;  /* 0x000000ffff039224 */ /* 0x000fe200010e0605 */
[----:B------:R-:W-:-:S05]  /*bff0*/  @!P1 LEA R5, R22, UR45, 0x1 ;  /* 0x0000002d16059c11 */ /* 0x000fca000f8e08ff */
        /* <DEDUP_REMOVED lines=9> */
.L_x_128:
[----:B------:R-:W-:Y:S05]  /*c090*/  BRA `(.L_x_129) ;  /* 0xffffffc800cc7947 */ /* 0x000fea000383ffff */
.L_x_52:
[----:B0-----:R-:W-:-:S04]  /*c0a0*/  IMAD.U32 R3, RZ, RZ, UR45 ;  /* 0x0000002dff037e24 */ /* 0x001fc8000f8e00ff */
[----:B------:R0:W1:Y:S03]  /*c0b0*/  SYNCS.PHASECHK.TRANS64.TRYWAIT P0, [R3+URZ+0x16820], R0 ;  /* 0x01682000030075a7 */ /* 0x000066000800017f */
[----:B-1----:R-:W-:Y:S05]  /*c0c0*/  @!P0 NANOSLEEP.SYNCS 0x989680 ;  /* 0x009896800000895d */ /* 0x002fea0003900000 */
[----:B------:R-:W1:Y:S02]  /*c0d0*/  @!P0 SYNCS.PHASECHK.TRANS64 P0, [R3+URZ+0x16820], R0 ;  /* 0x01682000030085a7 */ /* 0x000e64000800007f */
[----:B-1----:R-:W-:Y:S05]  /*c0e0*/  @!P0 BRA `(.L_x_52) ;  /* 0xfffffffc00ec8947 */ /* 0x002fea000383ffff */
[----:B------:R-:W-:Y:S05]  /*c0f0*/  BRA `(.L_x_130) ;  /* 0xffffffc800fc7947 */ /* 0x000fea000383ffff */
.L_x_56:
[----:B0-----:R0:W1:Y:S02]  /*c100*/  SYNCS.PHASECHK.TRANS64.TRYWAIT P0, [R7+URZ+0x16840], R2 ;  /* 0x01684002070075a7 */ /* 0x001064000800017f */
[----:B-1----:R-:W-:Y:S05]  /*c110*/  @!P0 NANOSLEEP.SYNCS 0x989680 ;  /* 0x009896800000895d */ /* 0x002fea0003900000 */
[----:B------:R-:W1:Y:S02]  /*c120*/  @!P0 SYNCS.PHASECHK.TRANS64 P0, [R7+URZ+0x16840], R2 ;  /* 0x01684002070085a7 */ /* 0x000e64000800007f */
[----:B-1----:R-:W-:Y:S05]  /*c130*/  @!P0 BRA `(.L_x_56) ;  /* 0xfffffffc00f08947 */ /* 0x002fea000383ffff */
[----:B------:R-:W-:Y:S05]  /*c140*/  BRA `(.L_x_131) ;  /* 0xffffffcc00e07947 */ /* 0x000fea000383ffff */
.L_x_57:
[----:B------:R-:W-:Y:S01]  /*c150*/  BSSY B1, `(.L_x_132) ;  /* 0x0000008000017945 */ /* 0x000fe20003800000 */
[----:B------:R-:W-:Y:S01]  /*c160*/  MOV R13, R19 ;  /* 0x00000013000d7202 */ /* 0x000fe20000000f00 */
[----:B------:R-:W-:Y:S02]  /*c170*/  IMAD.MOV.U32 R12, RZ, RZ, RZ ;  /* 0x000000ffff0c7224 */ /* 0x000fe400078e00ff */
[----:B------:R-:W-:Y:S02]  /*c180*/  IMAD.MOV.U32 R11, RZ, RZ, 0x181f ;  /* 0x0000181fff0b7424 */ /* 0x000fe400078e00ff */
[----:B------:R-:W-:-:S07]  /*c190*/  IMAD.MOV.U32 R15, RZ, RZ, -0x1 ;  /* 0xffffffffff0f7424 */ /* 0x000fce00078e00ff */
[----:B------:R-:W-:Y:S05]  /*c1a0*/  WARPSYNC.COLLECTIVE R15, `(.L_x_133) ;  /* 0x000000000f087348 */ /* 0x000fea0003c00000 */
[----:B------:R0:W1:Y:S02]  /*c1b0*/  SHFL.IDX P6, R14, R13, R12, R11 ;  /* 0x0000000c0d0e7389 */ /* 0x00006400000c000b */
[----:B01----:R-:W-:Y:S01]  /*c1c0*/  ENDCOLLECTIVE ;  /* 0x000000000000791b */ /* 0x003fe20003800000 */
.L_x_133:
[----:B------:R-:W-:Y:S05]  /*c1d0*/  BSYNC B1 ;  /* 0x0000000000017941 */ /* 0x000fea0003800000 */
.L_x_132:
[----:B------:R-:W-:Y:S01]  /*c1e0*/  MOV R13, R10 ;  /* 0x0000000a000d7202 */ /* 0x000fe20000000f00 */
[----:B------:R-:W-:Y:S01]  /*c1f0*/  IMAD.MOV.U32 R12, RZ, RZ, RZ ;  /* 0x000000ffff0c7224 */ /* 0x000fe200078e00ff */
[----:B------:R-:W-:Y:S01]  /*c200*/  LEA R9, R9, UR45, 0x1 ;  /* 0x0000002d09097c11 */ /* 0x000fe2000f8e08ff */
[----:B------:R-:W-:Y:S02]  /*c210*/  IMAD.MOV.U32 R11, RZ, RZ, 0x181f ;  /* 0x0000181fff0b7424 */ /* 0x000fe400078e00ff */
[----:B------:R-:W-:Y:S02]  /*c220*/  IMAD.MOV.U32 R15, RZ, RZ, -0x1 ;  /* 0xffffffffff0f7424 */ /* 0x000fe400078e00ff */
[----:B------:R-:W-:-:S07]  /*c230*/  IMAD.MOV.U32 R3, RZ, RZ, R14 ;  /* 0x000000ffff037224 */ /* 0x000fce00078e000e */
[----:B------:R-:W-:Y:S05]  /*c240*/  WARPSYNC.COLLECTIVE R15, `(.L_x_134) ;  /* 0x000000000f087348 */ /* 0x000fea0003c00000 */
[----:B------:R0:W1:Y:S02]  /*c250*/  SHFL.IDX P6, R14, R13, R12, R11 ;  /* 0x0000000c0d0e7389 */ /* 0x00006400000c000b */
[----:B01----:R-:W-:Y:S01]  /*c260*/  ENDCOLLECTIVE ;  /* 0x000000000000791b */ /* 0x003fe20003800000 */
.L_x_134:
[----:B------:R-:W-:Y:S02]  /*c270*/  IMAD.SHL.U32 R15, R16, 0x2, RZ ;  /* 0x00000002100f7824 */ /* 0x000fe400078e00ff */
[----:B------:R-:W-:Y:S02]  /*c280*/  IMAD.MOV.U32 R13, RZ, RZ, R19 ;  /* 0x000000ffff0d7224 */ /* 0x000fe400078e0013 */
[----:B------:R-:W-:Y:S01]  /*c290*/  IMAD.MOV.U32 R12, RZ, RZ, 0x1 ;  /* 0x00000001ff0c7424 */ /* 0x000fe200078e00ff */
[----:B------:R-:W-:-:S04]  /*c2a0*/  MOV R2, R14 ;  /* 0x0000000e00027202 */ /* 0x000fc80000000f00 */
[----:B------:R-:W-:Y:S01]  /*c2b0*/  IADD3 R2, P0, R2, R15, RZ ;  /* 0x0000000f02027210 */ /* 0x000fe20007f1e0ff */
[----:B------:R-:W-:-:S04]  /*c2c0*/  IMAD.MOV.U32 R15, RZ, RZ, -0x1 ;  /* 0xffffffffff0f7424 */ /* 0x000fc800078e00ff */
[----:B------:R-:W-:-:S08]  /*c2d0*/  IMAD.X R3, RZ, RZ, R3, P0 ;  /* 0x000000ffff037224 */ /* 0x000fd000000e0603 */
[----:B------:R-:W-:Y:S05]  /*c2e0*/  WARPSYNC.COLLECTIVE R15, `(.L_x_135) ;  /* 0x000000000f087348 */ /* 0x000fea0003c00000 */
[----:B------:R0:W1:Y:S02]  /*c2f0*/  SHFL.IDX P6, R14, R13, R12, R11 ;  /* 0x0000000c0d0e7389 */ /* 0x00006400000c000b */
[----:B01----:R-:W-:Y:S01]  /*c300*/  ENDCOLLECTIVE ;  /* 0x000000000000791b */ /* 0x003fe20003800000 */
.L_x_135:
[----:B------:R-:W-:Y:S01]  /*c310*/  @!PT LDS RZ, [RZ] ;  /* 0x00000000fffff984 */ /* 0x000fe20000000800 */
[----:B------:R-:W-:Y:S01]  /*c320*/  @!PT LDS RZ, [RZ] ;  /* 0x00000000fffff984 */ /* 0x000fe20000000800 */
[----:B------:R-:W-:Y:S01]  /*c330*/  @!PT LDS RZ, [RZ] ;  /* 0x00000000fffff984 */ /* 0x000fe20000000800 */
[----:B------:R0:W-:Y:S01]  /*c340*/  LDGSTS.E.BYPASS.LTC128B.128 [R9+0xe400], desc[UR38][R2.64], !P2 ;  /* 0x0e40000002097fae */ /* 0x0001e2000d101d66 */
[----:B------:R-:W-:Y:S01]  /*c350*/  IMAD.MOV.U32 R13, RZ, RZ, R10 ;  /* 0x000000ffff0d7224 */ /* 0x000fe200078e000a */
[----:B0-----:R-:W-:-:S07]  /*c360*/  MOV R3, R14 ;  /* 0x0000000e00037202 */ /* 0x001fce0000000f00 */
[----:B------:R-:W-:Y:S05]  /*c370*/  WARPSYNC.COLLECTIVE R15, `(.L_x_136) ;  /* 0x000000000f087348 */ /* 0x000fea0003c00000 */
[----:B------:R0:W1:Y:S02]  /*c380*/  SHFL.IDX P6, R14, R13, R12, R11 ;  /* 0x0000000c0d0e7389 */ /* 0x00006400000c000b */
[----:B01----:R-:W-:Y:S01]  /*c390*/  ENDCOLLECTIVE ;  /* 0x000000000000791b */ /* 0x003fe20003800000 */
.L_x_136:
[----:B------:R-:W-:Y:S01]  /*c3a0*/  IMAD.SHL.U32 R15, R16, 0x2, RZ ;  /* 0x00000002100f7824 */ /* 0x000fe200078e00ff */
[----:B------:R-:W-:Y:S01]  /*c3b0*/  MOV R13, R19 ;  /* 0x00000013000d7202 */ /* 0x000fe20000000f00 */
[----:B------:R-:W-:Y:S02]  /*c3c0*/  IMAD.MOV.U32 R12, RZ, RZ, 0x2 ;  /* 0x00000002ff0c7424 */ /* 0x000fe400078e00ff */
[----:B------:R-:W-:-:S05]  /*c3d0*/  IMAD.MOV.U32 R2, RZ, RZ, R14 ;  /* 0x000000ffff027224 */ /* 0x000fca00078e000e */
[----:B------:R-:W-:Y:S01]  /*c3e0*/  IADD3 R2, P0, R2, R15, RZ ;  /* 0x0000000f02027210 */ /* 0x000fe20007f1e0ff */
[----:B------:R-:W-:-:S04]  /*c3f0*/  IMAD.MOV.U32 R15, RZ, RZ, -0x1 ;  /* 0xffffffffff0f7424 */ /* 0x000fc800078e00ff */
[----:B------:R-:W-:-:S08]  /*c400*/  IMAD.X R3, RZ, RZ, R3, P0 ;  /* 0x000000ffff037224 */ /* 0x000fd000000e0603 */
[----:B------:R-:W-:Y:S05]  /*c410*/  WARPSYNC.COLLECTIVE R15, `(.L_x_137) ;  /* 0x000000000f087348 */ /* 0x000fea0003c00000 */
[----:B------:R0:W1:Y:S02]  /*c420*/  SHFL.IDX P6, R14, R13, R12, R11 ;  /* 0x0000000c0d0e7389 */ /* 0x00006400000c000b */
[----:B01----:R-:W-:Y:S01]  /*c430*/  ENDCOLLECTIVE ;  /* 0x000000000000791b */ /* 0x003fe20003800000 */
.L_x_137:
[----:B------:R-:W-:Y:S01]  /*c440*/  @!PT LDS RZ, [RZ] ;  /* 0x00000000fffff984 */ /* 0x000fe20000000800 */
[----:B------:R-:W-:Y:S01]  /*c450*/  @!PT LDS RZ, [RZ] ;  /* 0x00000000fffff984 */ /* 0x000fe20000000800 */
[----:B------:R-:W-:Y:S01]  /*c460*/  @!PT LDS RZ, [RZ] ;  /* 0x00000000fffff984 */ /* 0x000fe20000000800 */
[----:B------:R0:W-:Y:S01]  /*c470*/  LDGSTS.E.BYPASS.LTC128B.128 [R9+0xec00], desc[UR38][R2.64], !P2 ;  /* 0x0ec0000002097fae */ /* 0x0001e2000d101d66 */
[----:B------:R-:W-:Y:S02]  /*c480*/  IMAD.MOV.U32 R13, RZ, RZ, R10 ;  /* 0x000000ffff0d7224 */ /* 0x000fe400078e000a */
[----:B0-----:R-:W-:-:S07]  /*c490*/  IMAD.MOV.U32 R3, RZ, RZ, R14 ;  /* 0x000000ffff037224 */ /* 0x001fce00078e000e */
[----:B------:R-:W-:Y:S05]  /*c4a0*/  WARPSYNC.COLLECTIVE R15, `(.L_x_138) ;  /* 0x000000000f087348 */ /* 0x000fea0003c00000 */
[----:B------:R0:W1:Y:S02]  /*c4b0*/  SHFL.IDX P6, R14, R13, R12, R11 ;  /* 0x0000000c0d0e7389 */ /* 0x00006400000c000b */
[----:B01----:R-:W-:Y:S01]  /*c4c0*/  ENDCOLLECTIVE ;  /* 0x000000000000791b */ /* 0x003fe20003800000 */
.L_x_138:
[----:B------:R-:W-:Y:S01]  /*c4d0*/  SHF.L.U32 R15, R16, 0x1, RZ ;  /* 0x00000001100f7819 */ /* 0x000fe200000006ff */
[----:B------:R-:W-:Y:S02]  /*c4e0*/  IMAD.MOV.U32 R13, RZ, RZ, R19 ;  /* 0x000000ffff0d7224 */ /* 0x000fe400078e0013 */
[----:B------:R-:W-:Y:S02]  /*c4f0*/  IMAD.MOV.U32 R12, RZ, RZ, 0x3 ;  /* 0x00000003ff0c7424 */ /* 0x000fe400078e00ff */
[----:B------:R-:W-:-:S05]  /*c500*/  IMAD.MOV.U32 R2, RZ, RZ, R14 ;  /* 0x000000ffff027224 */ /* 0x000fca00078e000e */
[----:B------:R-:W-:Y:S02]  /*c510*/  IADD3 R2, P0, R2, R15, RZ ;  /* 0x0000000f02027210 */ /* 0x000fe40007f1e0ff */
[----:B------:R-:W-:-:S03]  /*c520*/  MOV R15, 0xffffffff ;  /* 0xffffffff000f7802 */ /* 0x000fc60000000f00 */
[----:B------:R-:W-:-:S08]  /*c530*/  IMAD.X R3, RZ, RZ, R3, P0 ;  /* 0x000000ffff037224 */ /* 0x000fd000000e0603 */
[----:B------:R-:W-:Y:S05]  /*c540*/  WARPSYNC.COLLECTIVE R15, `(.L_x_139) ;  /* 0x000000000f087348 */ /* 0x000fea0003c00000 */
[----:B------:R0:W1:Y:S02]  /*c550*/  SHFL.IDX P6, R14, R13, R12, R11 ;  /* 0x0000000c0d0e7389 */ /* 0x00006400000c000b */
[----:B01----:R-:W-:Y:S01]  /*c560*/  ENDCOLLECTIVE ;  /* 0x000000000000791b */ /* 0x003fe20003800000 */
.L_x_139:
        /* <DEDUP_REMOVED lines=9> */
.L_x_140:
[----:B------:R-:W-:Y:S02]  /*c600*/  IMAD.SHL.U32 R15, R16, 0x2, RZ ;  /* 0x00000002100f7824 */ /* 0x000fe400078e00ff */
[----:B------:R-:W-:Y:S02]  /*c610*/  IMAD.MOV.U32 R13, RZ, RZ, R19 ;  /* 0x000000ffff0d7224 */ /* 0x000fe400078e0013 */
[----:B------:R-:W-:Y:S02]  /*c620*/  IMAD.MOV.U32 R12, RZ, RZ, 0x4 ;  /* 0x00000004ff0c7424 */ /* 0x000fe400078e00ff */
[----:B------:R-:W-:-:S05]  /*c630*/  IMAD.MOV.U32 R2, RZ, RZ, R14 ;  /* 0x000000ffff027224 */ /* 0x000fca00078e000e */
[----:B------:R-:W-:Y:S01]  /*c640*/  IADD3 R2, P0, R2, R15, RZ ;  /* 0x0000000f02027210 */ /* 0x000fe20007f1e0ff */
[----:B------:R-:W-:-:S03]  /*c650*/  IMAD.MOV.U32 R15, RZ, RZ, -0x1 ;  /* 0xffffffffff0f7424 */ /* 0x000fc600078e00ff */
[----:B------:R-:W-:-:S09]  /*c660*/  IADD3.X R3, RZ, R3, RZ, P0, !PT ;  /* 0x00000003ff037210 */ /* 0x000fd200007fe4ff */
[----:B------:R-:W-:Y:S05]  /*c670*/  WARPSYNC.COLLECTIVE R15, `(.L_x_141) ;  /* 0x000000000f087348 */ /* 0x000fea0003c00000 */
[----:B------:R0:W1:Y:S02]  /*c680*/  SHFL.IDX P6, R14, R13, R12, R11 ;  /* 0x0000000c0d0e7389 */ /* 0x00006400000c000b */
[----:B01----:R-:W-:Y:S01]  /*c690*/  ENDCOLLECTIVE ;  /* 0x000000000000791b */ /* 0x003fe20003800000 */
.L_x_141:
[----:B------:R-:W-:Y:S01]  /*c6a0*/  @!PT LDS RZ, [RZ] ;  /* 0x00000000fffff984 */ /* 0x000fe20000000800 */
[----:B------:R-:W-:Y:S01]  /*c6b0*/  @!PT LDS RZ, [RZ] ;  /* 0x00000000fffff984 */ /* 0x000fe20000000800 */
[----:B------:R-:W-:Y:S01]  /*c6c0*/  @!PT LDS RZ, [RZ] ;  /* 0x00000000fffff984 */ /* 0x000fe20000000800 */
[----:B------:R0:W-:Y:S01]  /*c6d0*/  LDGSTS.E.BYPASS.LTC128B.128 [R9+0xfc00], desc[UR38][R2.64], !P2 ;  /* 0x0fc0000002097fae */ /* 0x0001e2000d101d66 */
[----:B------:R-:W-:Y:S01]  /*c6e0*/  MOV R13, R10 ;  /* 0x0000000a000d7202 */ /* 0x000fe20000000f00 */
[----:B0-----:R-:W-:-:S07]  /*c6f0*/  IMAD.MOV.U32 R3, RZ, RZ, R14 ;  /* 0x000000ffff037224 */ /* 0x001fce00078e000e */
[----:B------:R-:W-:Y:S05]  /*c700*/  WARPSYNC.COLLECTIVE R15, `(.L_x_142) ;  /* 0x000000000f087348 */ /* 0x000fea0003c00000 */
[----:B------:R0:W1:Y:S02]  /*c710*/  SHFL.IDX P6, R14, R13, R12, R11 ;  /* 0x0000000c0d0e7389 */ /* 0x00006400000c000b */
[----:B01----:R-:W-:Y:S01]  /*c720*/  ENDCOLLECTIVE ;  /* 0x000000000000791b */ /* 0x003fe20003800000 */
.L_x_142:
[----:B------:R-:W-:Y:S01]  /*c730*/  IMAD.SHL.U32 R15, R16, 0x2, RZ ;  /* 0x00000002100f7824 */ /* 0x000fe200078e00ff */
[----:B------:R-:W-:Y:S01]  /*c740*/  MOV R12, 0x5 ;  /* 0x00000005000c7802 */ /* 0x000fe20000000f00 */
[----:B------:R-:W-:Y:S02]  /*c750*/  IMAD.MOV.U32 R13, RZ, RZ, R19 ;  /* 0x000000ffff0d7224 */ /* 0x000fe400078e0013 */
[----:B------:R-:W-:-:S05]  /*c760*/  IMAD.MOV.U32 R2, RZ, RZ, R14 ;  /* 0x000000ffff027224 */ /* 0x000fca00078e000e */
[----:B------:R-:W-:Y:S01]  /*c770*/  IADD3 R2, P0, R2, R15, RZ ;  /* 0x0000000f02027210 */ /* 0x000fe20007f1e0ff */
[----:B------:R-:W-:-:S04]  /*c780*/  IMAD.MOV.U32 R15, RZ, RZ, -0x1 ;  /* 0xffffffffff0f7424 */ /* 0x000fc800078e00ff */
[----:B------:R-:W-:-:S08]  /*c790*/  IMAD.X R3, RZ, RZ, R3, P0 ;  /* 0x000000ffff037224 */ /* 0x000fd000000e0603 */
[----:B------:R-:W-:Y:S05]  /*c7a0*/  WARPSYNC.COLLECTIVE R15, `(.L_x_143) ;  /* 0x000000000f087348 */ /* 0x000fea0003c00000 */
[----:B------:R0:W1:Y:S02]  /*c7b0*/  SHFL.IDX P6, R14, R13, R12, R11 ;  /* 0x0000000c0d0e7389 */ /* 0x00006400000c000b */
[----:B01----:R-:W-:Y:S01]  /*c7c0*/  ENDCOLLECTIVE ;  /* 0x000000000000791b */ /* 0x003fe20003800000 */
.L_x_143:
        /* <DEDUP_REMOVED lines=9> */
.L_x_144:
        /* <DEDUP_REMOVED lines=10> */
.L_x_145:
        /* <DEDUP_REMOVED lines=9> */
.L_x_146:
        /* <DEDUP_REMOVED lines=10> */
.L_x_147:
[----:B------:R-:W-:Y:S01]  /*ca30*/  @!PT LDS RZ, [RZ] ;  /* 0x00000000fffff984 */ /* 0x000fe20000000800 */
[----:B------:R-:W-:Y:S01]  /*ca40*/  @!PT LDS RZ, [RZ] ;  /* 0x00000000fffff984 */ /* 0x000fe20000000800 */
[----:B------:R-:W-:Y:S01]  /*ca50*/  @!PT LDS RZ, [RZ] ;  /* 0x00000000fffff984 */ /* 0x000fe20000000800 */
[----:B------:R0:W-:Y:S01]  /*ca60*/  LDGSTS.E.BYPASS.LTC128B.128 [R9+0x11400], desc[UR38][R2.64], !P2 ;  /* 0x1140000002097fae */ /* 0x0001e2000d101d66 */
[----:B------:R-:W-:Y:S02]  /*ca70*/  IMAD.MOV.U32 R13, RZ, RZ, R10 ;  /* 0x000000ffff0d7224 */ /* 0x000fe400078e000a */
[----:B------:R-:W-:-:S07]  /*ca80*/  IMAD.MOV.U32 R19, RZ, RZ, R14 ;  /* 0x000000ffff137224 */ /* 0x000fce00078e000e */
[----:B0-----:R-:W-:Y:S05]  /*ca90*/  WARPSYNC.COLLECTIVE R15, `(.L_x_148) ;  /* 0x000000000f087348 */ /* 0x001fea0003c00000 */
[----:B------:R1:W2:Y:S02]  /*caa0*/  SHFL.IDX P6, R14, R13, R12, R11 ;  /* 0x0000000c0d0e7389 */ /* 0x0002a400000c000b */
[----:B012---:R-:W-:Y:S01]  /*cab0*/  ENDCOLLECTIVE ;  /* 0x000000000000791b */ /* 0x007fe20003800000 */
.L_x_148:
[----:B------:R-:W-:Y:S05]  /*cac0*/  BRA `(.L_x_149) ;  /* 0xffffffc800907947 */ /* 0x000fea000383ffff */
.L_x_62:
[----:B0-----:R0:W1:Y:S02]  /*cad0*/  SYNCS.PHASECHK.TRANS64.TRYWAIT P0, [R7+URZ+0x16860], R2 ;  /* 0x01686002070075a7 */ /* 0x001064000800017f */
[----:B-1----:R-:W-:Y:S05]  /*cae0*/  @!P0 NANOSLEEP.SYNCS 0x989680 ;  /* 0x009896800000895d */ /* 0x002fea0003900000 */
[----:B------:R-:W1:Y:S02]  /*caf0*/  @!P0 SYNCS.PHASECHK.TRANS64 P0, [R7+URZ+0x16860], R2 ;  /* 0x01686002070085a7 */ /* 0x000e64000800007f */
[----:B-1----:R-:W-:Y:S05]  /*cb00*/  @!P0 BRA `(.L_x_62) ;  /* 0xfffffffc00f08947 */ /* 0x002fea000383ffff */
[----:B------:R-:W-:Y:S05]  /*cb10*/  BRA `(.L_x_150) ;  /* 0xffffffc800f07947 */ /* 0x000fea000383ffff */
.L_x_63:
[----:B------:R-:W-:Y:S01]  /*cb20*/  BSSY B1, `(.L_x_151) ;  /* 0x0000008000017945 */ /* 0x000fe20003800000 */
[----:B------:R-:W-:Y:S01]  /*cb30*/  MOV R13, R18 ;  /* 0x00000012000d7202 */ /* 0x000fe20000000f00 */
[----:B------:R-:W-:Y:S02]  /*cb40*/  IMAD.MOV.U32 R12, RZ, RZ, RZ ;  /* 0x000000ffff0c7224 */ /* 0x000fe400078e00ff */
[----:B------:R-:W-:Y:S02]  /*cb50*/  IMAD.MOV.U32 R11, RZ, RZ, 0x181f ;  /* 0x0000181fff0b7424 */ /* 0x000fe400078e00ff */
[----:B------:R-:W-:-:S07]  /*cb60*/  IMAD.MOV.U32 R15, RZ, RZ, -0x1 ;  /* 0xffffffffff0f7424 */ /* 0x000fce00078e00ff */
[----:B0-----:R-:W-:Y:S05]  /*cb70*/  WARPSYNC.COLLECTIVE R15, `(.L_x_152) ;  /* 0x000000000f087348 */ /* 0x001fea0003c00000 */
[----:B------:R1:W2:Y:S02]  /*cb80*/  SHFL.IDX P6, R14, R13, R12, R11 ;  /* 0x0000000c0d0e7389 */ /* 0x0002a400000c000b */
[----:B012---:R-:W-:Y:S01]  /*cb90*/  ENDCOLLECTIVE ;  /* 0x000000000000791b */ /* 0x007fe20003800000 */
.L_x_152:
[----:B------:R-:W-:Y:S05]  /*cba0*/  BSYNC B1 ;  /* 0x0000000000017941 */ /* 0x000fea0003800000 */
.L_x_151:
[----:B------:R-:W-:Y:S01]  /*cbb0*/  MOV R13, R17 ;  /* 0x00000011000d7202 */ /* 0x000fe20000000f00 */
[----:B------:R-:W-:Y:S01]  /*cbc0*/  IMAD.MOV.U32 R12, RZ, RZ, RZ ;  /* 0x000000ffff0c7224 */ /* 0x000fe200078e00ff */
[----:B------:R-:W-:Y:S01]  /*cbd0*/  ISETP.LT.OR P2, PT, R4, 0x1, P1 ;  /* 0x000000010400780c */ /* 0x000fe20000f41670 */
[----:B------:R-:W-:Y:S01]  /*cbe0*/  IMAD.MOV.U32 R11, RZ, RZ, 0x181f ;  /* 0x0000181fff0b7424 */ /* 0x000fe200078e00ff */
[----:B------:R-:W-:Y:S01]  /*cbf0*/  LEA R8, R8, UR45, 0x1 ;  /* 0x0000002d08087c11 */ /* 0x000fe2000f8e08ff */
[----:B------:R-:W-:Y:S02]  /*cc00*/  IMAD.MOV.U32 R15, RZ, RZ, -0x1 ;  /* 0xffffffffff0f7424 */ /* 0x000fe400078e00ff */
[----:B------:R-:W-:-:S08]  /*cc10*/  IMAD.MOV.U32 R3, RZ, RZ, R14 ;  /* 0x000000ffff037224 */ /* 0x000fd000078e000e */
[----:B------:R-:W-:Y:S05]  /*cc20*/  WARPSYNC.COLLECTIVE R15, `(.L_x_153) ;  /* 0x000000000f087348 */ /* 0x000fea0003c00000 */
[----:B------:R0:W1:Y:S02]  /*cc30*/  SHFL.IDX P6, R14, R13, R12, R11 ;  /* 0x0000000c0d0e7389 */ /* 0x00006400000c000b */
[----:B01----:R-:W-:Y:S01]  /*cc40*/  ENDCOLLECTIVE ;  /* 0x000000000000791b */ /* 0x003fe20003800000 */
.L_x_153:
[----:B------:R-:W-:Y:S01]  /*cc50*/  MOV R13, R18 ;  /* 0x00000012000d7202 */ /* 0x000fe20000000f00 */
[----:B------:R-:W-:Y:S01]  /*cc60*/  IMAD.MOV.U32 R12, RZ, RZ, 0x1 ;  /* 0x00000001ff0c7424 */ /* 0x000fe200078e00ff */
[----:B------:R-:W-:-:S13]  /*cc70*/  IADD3 R2, P0, R14, R19, RZ ;  /* 0x000000130e027210 */ /* 0x000fda0007f1e0ff */
[----:B------:R-:W-:Y:S05]  /*cc80*/  WARPSYNC.COLLECTIVE R15, `(.L_x_154) ;  /* 0x000000000f087348 */ /* 0x000fea0003c00000 */
[----:B------:R0:W1:Y:S02]  /*cc90*/  SHFL.IDX P6, R14, R13, R12, R11 ;  /* 0x0000000c0d0e7389 */ /* 0x00006400000c000b */
[----:B01----:R-:W-:Y:S01]  /*cca0*/  ENDCOLLECTIVE ;  /* 0x000000000000791b */ /* 0x003fe20003800000 */
.L_x_154:
[----:B------:R-:W-:-:S05]  /*ccb0*/  IMAD.X R3, RZ, RZ, R3, P0 ;  /* 0x000000ffff037224 */ /* 0x000fca00000e0603 */
[----:B------:R-:W-:Y:S01]  /*ccc0*/  @!PT LDS RZ, [RZ] ;  /* 0x00000000fffff984 */ /* 0x000fe20000000800 */
[----:B------:R-:W-:Y:S01]  /*ccd0*/  @!PT LDS RZ, [RZ] ;  /* 0x00000000fffff984 */ /* 0x000fe20000000800 */
[----:B------:R-:W-:Y:S01]  /*cce0*/  @!PT LDS RZ, [RZ] ;  /* 0x00000000fffff984 */ /* 0x000fe20000000800 */
[----:B------:R0:W-:Y:S01]  /*ccf0*/  LDGSTS.E.BYPASS.LTC128B.128 [R8+0x400], desc[UR38][R2.64], !P2 ;  /* 0x0040000002087fae */ /* 0x0001e2000d101d66 */
[----:B------:R-:W-:Y:S01]  /*cd00*/  ISETP.LT.OR P2, PT, R4, 0x11, P1 ;  /* 0x000000110400780c */ /* 0x000fe20000f41670 */
[----:B------:R-:W-:Y:S02]  /*cd10*/  IMAD.MOV.U32 R13, RZ, RZ, R17 ;  /* 0x000000ffff0d7224 */ /* 0x000fe400078e0011 */
[----:B------:R-:W-:-:S10]  /*cd20*/  IMAD.MOV.U32 R9, RZ, RZ, R14 ;  /* 0x000000ffff097224 */ /* 0x000fd400078e000e */
[----:B0-----:R-:W-:Y:S05]  /*cd30*/  WARPSYNC.COLLECTIVE R15, `(.L_x_155) ;  /* 0x000000000f087348 */ /* 0x001fea0003c00000 */
[----:B------:R1:W2:Y:S02]  /*cd40*/  SHFL.IDX P6, R14, R13, R12, R11 ;  /* 0x0000000c0d0e7389 */ /* 0x0002a400000c000b */
[----:B012---:R-:W-:Y:S01]  /*cd50*/  ENDCOLLECTIVE ;  /* 0x000000000000791b */ /* 0x007fe20003800000 */
.L_x_155:
[----:B------:R-:W-:Y:S02]  /*cd60*/  IMAD.MOV.U32 R13, RZ, RZ, R18 ;  /* 0x000000ffff0d7224 */ /* 0x000fe400078e0012 */
[----:B------:R-:W-:Y:S02]  /*cd70*/  IMAD.MOV.U32 R12, RZ, RZ, 0x2 ;  /* 0x00000002ff0c7424 */ /* 0x000fe400078e00ff */
[----:B------:R-:W-:-:S05]  /*cd80*/  IMAD.MOV.U32 R11, RZ, RZ, R14 ;  /* 0x000000ffff0b7224 */ /* 0x000fca00078e000e */
[----:B------:R-:W-:Y:S01]  /*cd90*/  IADD3 R2, P0, R11, R19, RZ ;  /* 0x000000130b027210 */ /* 0x000fe20007f1e0ff */
[----:B------:R-:W-:-:S03]  /*cda0*/  IMAD.MOV.U32 R11, RZ, RZ, 0x181f ;  /* 0x0000181fff0b7424 */ /* 0x000fc600078e00ff */
[----:B------:R-:W-:-:S09]  /*cdb0*/  IADD3.X R3, RZ, R9, RZ, P0, !PT ;  /* 0x00000009ff037210 */ /* 0x000fd200007fe4ff */
[----:B------:R-:W-:Y:S05]  /*cdc0*/  WARPSYNC.COLLECTIVE R15, `(.L_x_156) ;  /* 0x000000000f087348 */ /* 0x000fea0003c00000 */
[----:B------:R0:W1:Y:S02]  /*cdd0*/  SHFL.IDX P6, R14, R13, R12, R11 ;  /* 0x0000000c0d0e7389 */ /* 0x00006400000c000b */
[----:B01----:R-:W-:Y:S01]  /*cde0*/  ENDCOLLECTIVE ;  /* 0x000000000000791b */ /* 0x003fe20003800000 */
.L_x_156:
[----:B------:R-:W-:Y:S01]  /*cdf0*/  @!PT LDS RZ, [RZ] ;  /* 0x00000000fffff984 */ /* 0x000fe20000000800 */
[----:B------:R-:W-:Y:S01]  /*ce00*/  @!PT LDS RZ, [RZ] ;  /* 0x00000000fffff984 */ /* 0x000fe20000000800 */
[----:B------:R-:W-:Y:S01]  /*ce10*/  @!PT LDS RZ, [RZ] ;  /* 0x00000000fffff984 */ /* 0x000fe20000000800 */
[----:B------:R0:W-:Y:S01]  /*ce20*/  LDGSTS.E.BYPASS.LTC128B.128 [R8+0xc00], desc[UR38][R2.64], !P2 ;  /* 0x00c0000002087fae */ /* 0x0001e2000d101d66 */
[----:B------:R-:W-:Y:S02]  /*ce30*/  ISETP.LT.OR P2, PT, R4, 0x21, P1 ;  /* 0x000000210400780c */ /* 0x000fe40000f41670 */
[----:B------:R-:W-:Y:S01]  /*ce40*/  MOV R13, R17 ;  /* 0x00000011000d7202 */ /* 0x000fe20000000f00 */
[----:B------:R-:W-:-:S10]  /*ce50*/  IMAD.MOV.U32 R10, RZ, RZ, R14 ;  /* 0x000000ffff0a7224 */ /* 0x000fd400078e000e */
[----:B0-----:R-:W-:Y:S05]  /*ce60*/  WARPSYNC.COLLECTIVE R15, `(.L_x_157) ;  /* 0x000000000f087348 */ /* 0x001fea0003c00000 */
[----:B------:R1:W2:Y:S02]  /*ce70*/  SHFL.IDX P6, R14, R13, R12, R11 ;  /* 0x0000000c0d0e7389 */ /* 0x0002a400000c000b */
[----:B012---:R-:W-:Y:S01]  /*ce80*/  ENDCOLLECTIVE ;  /* 0x000000000000791b */ /* 0x007fe20003800000 */
.L_x_157:
[----:B------:R-:W-:Y:S02]  /*ce90*/  IMAD.MOV.U32 R13, RZ, RZ, R18 ;  /* 0x000000ffff0d7224 */ /* 0x000fe400078e0012 */
[----:B------:R-:W-:-:S05]  /*cea0*/  IMAD.MOV.U32 R12, RZ, RZ, R14 ;  /* 0x000000ffff0c7224 */ /* 0x000fca00078e000e */
[----:B------:R-:W-:Y:S01]  /*ceb0*/  IADD3 R2, P0, R12, R19, RZ ;  /* 0x000000130c027210 */ /* 0x000fe20007f1e0ff */
[----:B------:R-:W-:-:S04]  /*cec0*/  IMAD.MOV.U32 R12, RZ, RZ, 0x3 ;  /* 0x00000003ff0c7424 */ /* 0x000fc800078e00ff */
[----:B------:R-:W-:-:S08]  /*ced0*/  IMAD.X R3, RZ, RZ, R10, P0 ;  /* 0x000000ffff037224 */ /* 0x000fd000000e060a */
[----:B------:R-:W-:Y:S05]  /*cee0*/  WARPSYNC.COLLECTIVE R15, `(.L_x_158) ;  /* 0x000000000f087348 */ /* 0x000fea0003c00000 */
[----:B------:R0:W1:Y:S02]  /*cef0*/  SHFL.IDX P6, R14, R13, R12, R11 ;  /* 0x0000000c0d0e7389 */ /* 0x00006400000c000b */
[----:B01----:R-:W-:Y:S01]  /*cf00*/  ENDCOLLECTIVE ;  /* 0x000000000000791b */ /* 0x003fe20003800000 */
.L_x_158:
[----:B------:R-:W-:Y:S01]  /*cf10*/  @!PT LDS RZ, [RZ] ;  /* 0x00000000fffff984 */ /* 0x000fe20000000800 */
[----:B------:R-:W-:Y:S01]  /*cf20*/  @!PT LDS RZ, [RZ] ;  /* 0x00000000fffff984 */ /* 0x000fe20000000800 */
[----:B------:R-:W-:Y:S01]  /*cf30*/  @!PT LDS RZ, [RZ] ;  /* 0x00000000fffff984 */ /* 0x000fe20000000800 */
[----:B------:R0:W-:Y:S01]  /*cf40*/  LDGSTS.E.BYPASS.LTC128B.128 [R8+0x1400], desc[UR38][R2.64], !P2 ;  /* 0x0140000002087fae */ /* 0x0001e2000d101d66 */
[----:B------:R-:W-:Y:S01]  /*cf50*/  ISETP.LT.OR P2, PT, R4, 0x31, P1 ;  /* 0x000000310400780c */ /* 0x000fe20000f41670 */
[----:B------:R-:W-:Y:S01]  /*cf60*/  IMAD.MOV.U32 R13, RZ, RZ, R17 ;  /* 0x000000ffff0d7224 */ /* 0x000fe200078e0011 */
[----:B------:R-:W-:-:S11]  /*cf70*/  MOV R9, R14 ;  /* 0x0000000e00097202 */ /* 0x000fd60000000f00 */
[----:B0-----:R-:W-:Y:S05]  /*cf80*/  WARPSYNC.COLLECTIVE R15, `(.L_x_159) ;  /* 0x000000000f087348 */ /* 0x001fea0003c00000 */
[----:B------:R1:W2:Y:S02]  /*cf90*/  SHFL.IDX P6, R14, R13, R12, R11 ;  /* 0x0000000c0d0e7389 */ /* 0x0002a400000c000b */
[----:B012---:R-:W-:Y:S01]  /*cfa0*/  ENDCOLLECTIVE ;  /* 0x000000000000791b */ /* 0x007fe20003800000 */
.L_x_159:
[----:B------:R-:W-:Y:S01]  /*cfb0*/  IMAD.MOV.U32 R13, RZ, RZ, R18 ;  /* 0x000000ffff0d7224 */ /* 0x000fe200078e0012 */
[----:B------:R-:W-:Y:S01]  /*cfc0*/  MOV R12, 0x4 ;  /* 0x00000004000c7802 */ /* 0x000fe20000000f00 */
[----:B------:R-:W-:-:S05]  /*cfd0*/  IMAD.MOV.U32 R11, RZ, RZ, R14 ;  /* 0x000000ffff0b7224 */ /* 0x000fca00078e000e */
[----:B------:R-:W-:Y:S01]  /*cfe0*/  IADD3 R2, P0, R11, R19, RZ ;  /* 0x000000130b027210 */ /* 0x000fe20007f1e0ff */
[----:B------:R-:W-:-:S04]  /*cff0*/  IMAD.MOV.U32 R11, RZ, RZ, 0x181f ;  /* 0x0000181fff0b7424 */ /* 0x000fc800078e00ff */
[----:B------:R-:W-:-:S08]  /*d000*/  IMAD.X R3, RZ, RZ, R9, P0 ;  /* 0x000000ffff037224 */ /* 0x000fd000000e0609 */
[----:B------:R-:W-:Y:S05]  /*d010*/  WARPSYNC.COLLECTIVE R15, `(.L_x_160) ;  /* 0x000000000f087348 */ /* 0x000fea0003c00000 */
[----:B------:R0:W1:Y:S02]  /*d020*/  SHFL.IDX P6, R14, R13, R12, R11 ;  /* 0x0000000c0d0e7389 */ /* 0x00006400000c000b */
[----:B01----:R-:W-:Y:S01]  /*d030*/  ENDCOLLECTIVE ;  /* 0x000000000000791b */ /* 0x003fe20003800000 */
.L_x_160:
        /* <DEDUP_REMOVED lines=10> */
.L_x_161:
[----:B------:R-:W-:Y:S02]  /*d0e0*/  IMAD.MOV.U32 R13, RZ, RZ, R18 ;  /* 0x000000ffff0d7224 */ /* 0x000fe400078e0012 */
[----:B------:R-:W-:-:S05]  /*d0f0*/  IMAD.MOV.U32 R12, RZ, RZ, R14 ;  /* 0x000000ffff0c7224 */ /* 0x000fca00078e000e */
[----:B------:R-:W-:Y:S01]  /*d100*/  IADD3 R2, P0, R12, R19, RZ ;  /* 0x000000130c027210 */ /* 0x000fe20007f1e0ff */
[----:B------:R-:W-:-:S03]  /*d110*/  IMAD.MOV.U32 R12, RZ, RZ, 0x5 ;  /* 0x00000005ff0c7424 */ /* 0x000fc600078e00ff */
[----:B------:R-:W-:-:S09]  /*d120*/  IADD3.X R3, RZ, R10, RZ, P0, !PT ;  /* 0x0000000aff037210 */ /* 0x000fd200007fe4ff */
[----:B------:R-:W-:Y:S05]  /*d130*/  WARPSYNC.COLLECTIVE R15, `(.L_x_162) ;  /* 0x000000000f087348 */ /* 0x000fea0003c00000 */
[----:B------:R0:W1:Y:S02]  /*d140*/  SHFL.IDX P6, R14, R13, R12, R11 ;  /* 0x0000000c0d0e7389 */ /* 0x00006400000c000b */
[----:B01----:R-:W-:Y:S01]  /*d150*/  ENDCOLLECTIVE ;  /* 0x000000000000791b */ /* 0x003fe20003800000 */
.L_x_162:
        /* <DEDUP_REMOVED lines=10> */
.L_x_163:
[----:B------:R-:W-:Y:S02]  /*d200*/  IMAD.MOV.U32 R13, RZ, RZ, R18 ;  /* 0x000000ffff0d7224 */ /* 0x000fe400078e0012 */
[----:B------:R-:W-:Y:S01]  /*d210*/  IMAD.MOV.U32 R12, RZ, RZ, 0x6 ;  /* 0x00000006ff0c7424 */ /* 0x000fe200078e00ff */
[----:B------:R-:W-:-:S04]  /*d220*/  MOV R11, R14 ;  /* 0x0000000e000b7202 */ /* 0x000fc80000000f00 */
[----:B------:R-:W-:Y:S01]  /*d230*/  IADD3 R2, P0, R11, R19, RZ ;  /* 0x000000130b027210 */ /* 0x000fe20007f1e0ff */
[----:B------:R-:W-:-:S04]  /*d240*/  IMAD.MOV.U32 R11, RZ, RZ, 0x181f ;  /* 0x0000181fff0b7424 */ /* 0x000fc800078e00ff */
[----:B------:R-:W-:-:S08]  /*d250*/  IMAD.X R3, RZ, RZ, R9, P0 ;  /* 0x000000ffff037224 */ /* 0x000fd000000e0609 */
[----:B------:R-:W-:Y:S05]  /*d260*/  WARPSYNC.COLLECTIVE R15, `(.L_x_164) ;  /* 0x000000000f087348 */ /* 0x000fea0003c00000 */
[----:B------:R0:W1:Y:S02]  /*d270*/  SHFL.IDX P6, R14, R13, R12, R11 ;  /* 0x0000000c0d0e7389 */ /* 0x00006400000c000b */
[----:B01----:R-:W-:Y:S01]  /*d280*/  ENDCOLLECTIVE ;  /* 0x000000000000791b */ /* 0x003fe20003800000 */
.L_x_164:
        /* <DEDUP_REMOVED lines=10> */
.L_x_165:
[----:B------:R-:W-:Y:S02]  /*d330*/  IMAD.MOV.U32 R13, RZ, RZ, R18 ;  /* 0x000000ffff0d7224 */ /* 0x000fe400078e0012 */
[----:B------:R-:W-:-:S05]  /*d340*/  IMAD.MOV.U32 R12, RZ, RZ, R14 ;  /* 0x000000ffff0c7224 */ /* 0x000fca00078e000e */
[----:B------:R-:W-:Y:S02]  /*d350*/  IADD3 R2, P0, R12, R19, RZ ;  /* 0x000000130c027210 */ /* 0x000fe40007f1e0ff */
[----:B------:R-:W-:-:S03]  /*d360*/  MOV R12, 0x7 ;  /* 0x00000007000c7802 */ /* 0x000fc60000000f00 */
[----:B------:R-:W-:-:S08]  /*d370*/  IMAD.X R3, RZ, RZ, R10, P0 ;  /* 0x000000ffff037224 */ /* 0x000fd000000e060a */
[----:B------:R-:W-:Y:S05]  /*d380*/  WARPSYNC.COLLECTIVE R15, `(.L_x_166) ;  /* 0x000000000f087348 */ /* 0x000fea0003c00000 */
[----:B------:R0:W1:Y:S02]  /*d390*/  SHFL.IDX P6, R14, R13, R12, R11 ;  /* 0x0000000c0d0e7389 */ /* 0x00006400000c000b */
[----:B01----:R-:W-:Y:S01]  /*d3a0*/  ENDCOLLECTIVE ;  /* 0x000000000000791b */ /* 0x003fe20003800000 */
.L_x_166:
        /* <DEDUP_REMOVED lines=9> */
.L_x_167:
[----:B------:R-:W-:Y:S05]  /*d440*/  BRA `(.L_x_168) ;  /* 0xffffffc4006c7947 */ /* 0x000fea000383ffff */
.L_x_69:
[----:B0-----:R0:W1:Y:S02]  /*d450*/  SYNCS.PHASECHK.TRANS64.TRYWAIT P0, [R0+URZ+0x16860], R3 ;  /* 0x01686003000075a7 */ /* 0x001064000800017f */
[----:B-1----:R-:W-:Y:S05]  /*d460*/  @!P0 NANOSLEEP.SYNCS 0x989680 ;  /* 0x009896800000895d */ /* 0x002fea0003900000 */
[----:B------:R-:W1:Y:S02]  /*d470*/  @!P0 SYNCS.PHASECHK.TRANS64 P0, [R0+URZ+0x16860], R3 ;  /* 0x01686003000085a7 */ /* 0x000e64000800007f */
[----:B-1----:R-:W-:Y:S05]  /*d480*/  @!P0 BRA `(.L_x_69) ;  /* 0xfffffffc00f08947 */ /* 0x002fea000383ffff */
[----:B------:R-:W-:Y:S05]  /*d490*/  BRA `(.L_x_169) ;  /* 0xffffffc800687947 */ /* 0x000fea000383ffff */
.L_x_70:
[----:B------:R-:W-:Y:S01]  /*d4a0*/  BSSY B0, `(.L_x_170) ;  /* 0x0000008000007945 */ /* 0x000fe20003800000 */
[----:B------:R-:W-:Y:S01]  /*d4b0*/  IMAD.MOV.U32 R13, RZ, RZ, R18 ;  /* 0x000000ffff0d7224 */ /* 0x000fe200078e0012 */
[----:B------:R-:W-:Y:S01]  /*d4c0*/  MOV R11, 0x181f ;  /* 0x0000181f000b7802 */ /* 0x000fe20000000f00 */
[----:B------:R-:W-:Y:S02]  /*d4d0*/  IMAD.MOV.U32 R12, RZ, RZ, RZ ;  /* 0x000000ffff0c7224 */ /* 0x000fe400078e00ff */
[----:B------:R-:W-:-:S07]  /*d4e0*/  IMAD.MOV.U32 R15, RZ, RZ, -0x1 ;  /* 0xffffffffff0f7424 */ /* 0x000fce00078e00ff */
[----:B0-----:R-:W-:Y:S05]  /*d4f0*/  WARPSYNC.COLLECTIVE R15, `(.L_x_171) ;  /* 0x000000000f087348 */ /* 0x001fea0003c00000 */
[----:B------:R1:W2:Y:S02]  /*d500*/  SHFL.IDX P6, R14, R13, R12, R11 ;  /* 0x0000000c0d0e7389 */ /* 0x0002a400000c000b */
[----:B012---:R-:W-:Y:S01]  /*d510*/  ENDCOLLECTIVE ;  /* 0x000000000000791b */ /* 0x007fe20003800000 */
.L_x_171:
[----:B------:R-:W-:Y:S05]  /*d520*/  BSYNC B0 ;  /* 0x0000000000007941 */ /* 0x000fea0003800000 */
.L_x_170:
[----:B------:R-:W-:Y:S01]  /*d530*/  IMAD.MOV.U32 R13, RZ, RZ, R17 ;  /* 0x000000ffff0d7224 */ /* 0x000fe200078e0011 */
[----:B------:R-:W-:Y:S01]  /*d540*/  MOV R11, 0x181f ;  /* 0x0000181f000b7802 */ /* 0x000fe20000000f00 */
[----:B------:R-:W-:Y:S01]  /*d550*/  IMAD.MOV.U32 R12, RZ, RZ, RZ ;  /* 0x000000ffff0c7224 */ /* 0x000fe200078e00ff */
[----:B------:R-:W-:Y:S01]  /*d560*/  ISETP.LT.OR P2, PT, R5, 0x1, P0 ;  /* 0x000000010500780c */ /* 0x000fe20000741670 */
[----:B------:R-:W-:Y:S01]  /*d570*/  IMAD.MOV.U32 R15, RZ, RZ, -0x1 ;  /* 0xffffffffff0f7424 */ /* 0x000fe200078e00ff */
[----:B------:R-:W-:Y:S01]  /*d580*/  LEA R4, R4, UR45, 0x1 ;  /* 0x0000002d04047c11 */ /* 0x000fe2000f8e08ff */
[----:B------:R-:W-:Y:S02]  /*d590*/  IMAD.MOV.U32 R3, RZ, RZ, R14 ;  /* 0x000000ffff037224 */ /* 0x000fe400078e000e */
[----:B------:R-:W-:-:S08]  /*d5a0*/  IMAD.SHL.U32 R16, R16, 0x2, RZ ;  /* 0x0000000210107824 */ /* 0x000fd000078e00ff */
[----:B------:R-:W-:Y:S05]  /*d5b0*/  WARPSYNC.COLLECTIVE R15, `(.L_x_172) ;  /* 0x000000000f087348 */ /* 0x000fea0003c00000 */
[----:B------:R0:W1:Y:S02]  /*d5c0*/  SHFL.IDX P6, R14, R13, R12, R11 ;  /* 0x0000000c0d0e7389 */ /* 0x00006400000c000b */
[----:B01----:R-:W-:Y:S01]  /*d5d0*/  ENDCOLLECTIVE ;  /* 0x000000000000791b */ /* 0x003fe20003800000 */
.L_x_172:
[----:B------:R-:W-:Y:S01]  /*d5e0*/  IMAD.MOV.U32 R13, RZ, RZ, R18 ;  /* 0x000000ffff0d7224 */ /* 0x000fe200078e0012 */
[----:B------:R-:W-:Y:S02]  /*d5f0*/  MOV R12, 0x1 ;  /* 0x00000001000c7802 */ /* 0x000fe40000000f00 */
[----:B------:R-:W-:-:S13]  /*d600*/  IADD3 R2, P1, R14, R16, RZ ;  /* 0x000000100e027210 */ /* 0x000fda0007f3e0ff */
[----:B------:R-:W-:Y:S05]  /*d610*/  WARPSYNC.COLLECTIVE R15, `(.L_x_173) ;  /* 0x000000000f087348 */ /* 0x000fea0003c00000 */
[----:B------:R0:W1:Y:S02]  /*d620*/  SHFL.IDX P6, R14, R13, R12, R11 ;  /* 0x0000000c0d0e7389 */ /* 0x00006400000c000b */
[----:B01----:R-:W-:Y:S01]  /*d630*/  ENDCOLLECTIVE ;  /* 0x000000000000791b */ /* 0x003fe20003800000 */
.L_x_173:
        /* <DEDUP_REMOVED lines=11> */
.L_x_174:
[----:B------:R-:W-:Y:S01]  /*d6f0*/  MOV R13, R18 ;  /* 0x00000012000d7202 */ /* 0x000fe20000000f00 */
[----:B------:R-:W-:Y:S02]  /*d700*/  IMAD.MOV.U32 R12, RZ, RZ, 0x2 ;  /* 0x00000002ff0c7424 */ /* 0x000fe400078e00ff */
[----:B------:R-:W-:-:S07]  /*d710*/  IMAD.MOV.U32 R9, RZ, RZ, R14 ;  /* 0x000000ffff097224 */ /* 0x000fce00078e000e */
[----:B------:R-:W-:Y:S05]  /*d720*/  WARPSYNC.COLLECTIVE R15, `(.L_x_175) ;  /* 0x000000000f087348 */ /* 0x000fea0003c00000 */
[----:B------:R0:W1:Y:S02]  /*d730*/  SHFL.IDX P6, R14, R13, R12, R11 ;  /* 0x0000000c0d0e7389 */ /* 0x00006400000c000b */
[----:B01----:R-:W-:Y:S01]  /*d740*/  ENDCOLLECTIVE ;  /* 0x000000000000791b */ /* 0x003fe20003800000 */
.L_x_175:
[----:B------:R-:W-:-:S05]  /*d750*/  IADD3 R2, P1, R9, R16, RZ ;  /* 0x0000001009027210 */ /* 0x000fca0007f3e0ff */
[----:B------:R-:W-:-:S05]  /*d760*/  IMAD.X R3, RZ, RZ, R7, P1 ;  /* 0x000000ffff037224 */ /* 0x000fca00008e0607 */
[----:B------:R-:W-:Y:S01]  /*d770*/  @!PT LDS RZ, [RZ] ;  /* 0x00000000fffff984 */ /* 0x000fe20000000800 */
[----:B------:R-:W-:Y:S01]  /*d780*/  @!PT LDS RZ, [RZ] ;  /* 0x00000000fffff984 */ /* 0x000fe20000000800 */
[----:B------:R-:W-:Y:S01]  /*d790*/  @!PT LDS RZ, [RZ] ;  /* 0x00000000fffff984 */ /* 0x000fe20000000800 */
[----:B------:R0:W-:Y:S01]  /*d7a0*/  LDGSTS.E.BYPASS.LTC128B.128 [R4+0xc00], desc[UR38][R2.64], !P2 ;  /* 0x00c0000002047fae */ /* 0x0001e2000d101d66 */
[----:B------:R-:W-:Y:S01]  /*d7b0*/  IMAD.MOV.U32 R13, RZ, RZ, R17 ;  /* 0x000000ffff0d7224 */ /* 0x000fe200078e0011 */
[----:B------:R-:W-:Y:S01]  /*d7c0*/  ISETP.LT.OR P2, PT, R5, 0x21, P0 ;  /* 0x000000210500780c */ /* 0x000fe20000741670 */
[----:B------:R-:W-:-:S12]  /*d7d0*/  IMAD.MOV.U32 R19, RZ, RZ, R14 ;  /* 0x000000ffff137224 */ /* 0x000fd800078e000e */
[----:B0-----:R-:W-:Y:S05]  /*d7e0*/  WARPSYNC.COLLECTIVE R15, `(.L_x_176) ;  /* 0x000000000f087348 */ /* 0x001fea0003c00000 */
[----:B------:R1:W2:Y:S02]  /*d7f0*/  SHFL.IDX P6, R14, R13, R12, R11 ;  /* 0x0000000c0d0e7389 */ /* 0x0002a400000c000b */
[----:B012---:R-:W-:Y:S01]  /*d800*/  ENDCOLLECTIVE ;  /* 0x000000000000791b */ /* 0x007fe20003800000 */
.L_x_176:
[----:B------:R-:W-:Y:S02]  /*d810*/  IMAD.MOV.U32 R13, RZ, RZ, R18 ;  /* 0x000000ffff0d7224 */ /* 0x000fe400078e0012 */
[----:B------:R-:W-:Y:S02]  /*d820*/  IMAD.MOV.U32 R12, RZ, RZ, 0x3 ;  /* 0x00000003ff0c7424 */ /* 0x000fe400078e00ff */
[----:B------:R-:W-:-:S07]  /*d830*/  IMAD.MOV.U32 R21, RZ, RZ, R14 ;  /* 0x000000ffff157224 */ /* 0x000fce00078e000e */
[----:B------:R-:W-:Y:S05]  /*d840*/  WARPSYNC.COLLECTIVE R15, `(.L_x_177) ;  /* 0x000000000f087348 */ /* 0x000fea0003c00000 */
[----:B------:R0:W1:Y:S02]  /*d850*/  SHFL.IDX P6, R14, R13, R12, R11 ;  /* 0x0000000c0d0e7389 */ /* 0x00006400000c000b */
[----:B01----:R-:W-:Y:S01]  /*d860*/  ENDCOLLECTIVE ;  /* 0x000000000000791b */ /* 0x003fe20003800000 */
.L_x_177:
[----:B------:R-:W-:-:S04]  /*d870*/  IADD3 R2, P1, R21, R16, RZ ;  /* 0x0000001015027210 */ /* 0x000fc80007f3e0ff */
[----:B------:R-:W-:-:S05]  /*d880*/  IADD3.X R3, RZ, R19, RZ, P1, !PT ;  /* 0x00000013ff037210 */ /* 0x000fca0000ffe4ff */
        /* <DEDUP_REMOVED lines=10> */
.L_x_178:
[----:B------:R-:W-:Y:S02]  /*d930*/  IMAD.MOV.U32 R13, RZ, RZ, R18 ;  /* 0x000000ffff0d7224 */ /* 0x000fe400078e0012 */
[----:B------:R-:W-:Y:S01]  /*d940*/  IMAD.MOV.U32 R12, RZ, RZ, 0x4 ;  /* 0x00000004ff0c7424 */ /* 0x000fe200078e00ff */
[----:B------:R-:W-:-:S13]  /*d950*/  IADD3 R2, P1, R14, R16, RZ ;  /* 0x000000100e027210 */ /* 0x000fda0007f3e0ff */
[----:B------:R-:W-:Y:S05]  /*d960*/  WARPSYNC.COLLECTIVE R15, `(.L_x_179) ;  /* 0x000000000f087348 */ /* 0x000fea0003c00000 */
[----:B------:R0:W1:Y:S02]  /*d970*/  SHFL.IDX P6, R14, R13, R12, R11 ;  /* 0x0000000c0d0e7389 */ /* 0x00006400000c000b */
[----:B01----:R-:W-:Y:S01]  /*d980*/  ENDCOLLECTIVE ;  /* 0x000000000000791b */ /* 0x003fe20003800000 */
.L_x_179:
[----:B------:R-:W-:Y:S01]  /*d990*/  IADD3.X R3, RZ, R10, RZ, P1, !PT ;  /* 0x0000000aff037210 */ /* 0x000fe20000ffe4ff */
[----:B------:R-:W-:-:S04]  /*d9a0*/  IMAD.MOV.U32 R10, RZ, RZ, RZ ;  /* 0x000000ffff0a7224 */ /* 0x000fc800078e00ff */
        /* <DEDUP_REMOVED lines=10> */
.L_x_180:
[----:B------:R-:W-:Y:S02]  /*da50*/  IMAD.MOV.U32 R13, RZ, RZ, R18 ;  /* 0x000000ffff0d7224 */ /* 0x000fe400078e0012 */
[----:B------:R-:W-:Y:S01]  /*da60*/  IMAD.MOV.U32 R12, RZ, RZ, 0x5 ;  /* 0x00000005ff0c7424 */ /* 0x000fe200078e00ff */
[----:B------:R-:W-:-:S07]  /*da70*/  MOV R23, R14 ;  /* 0x0000000e00177202 */ /* 0x000fce0000000f00 */
[----:B------:R-:W-:Y:S05]  /*da80*/  WARPSYNC.COLLECTIVE R15, `(.L_x_181) ;  /* 0x000000000f087348 */ /* 0x000fea0003c00000 */
[----:B------:R0:W1:Y:S02]  /*da90*/  SHFL.IDX P6, R14, R13, R12, R11 ;  /* 0x0000000c0d0e7389 */ /* 0x00006400000c000b */
[----:B01----:R-:W-:Y:S01]  /*daa0*/  ENDCOLLECTIVE ;  /* 0x000000000000791b */ /* 0x003fe20003800000 */
.L_x_181:
[----:B------:R-:W-:-:S05]  /*dab0*/  IADD3 R2, P1, R23, R16, RZ ;  /* 0x0000001017027210 */ /* 0x000fca0007f3e0ff */
[----:B------:R-:W-:-:S05]  /*dac0*/  IMAD.X R3, RZ, RZ, R22, P1 ;  /* 0x000000ffff037224 */ /* 0x000fca00008e0616 */
        /* <DEDUP_REMOVED lines=10> */
.L_x_182:
[----:B------:R-:W-:Y:S02]  /*db70*/  IMAD.MOV.U32 R13, RZ, RZ, R18 ;  /* 0x000000ffff0d7224 */ /* 0x000fe400078e0012 */
[----:B------:R-:W-:Y:S02]  /*db80*/  IMAD.MOV.U32 R12, RZ, RZ, 0x6 ;  /* 0x00000006ff0c7424 */ /* 0x000fe400078e00ff */
[----:B------:R-:W-:-:S07]  /*db90*/  IMAD.MOV.U32 R25, RZ, RZ, R14 ;  /* 0x000000ffff197224 */ /* 0x000fce00078e000e */
[----:B------:R-:W-:Y:S05]  /*dba0*/  WARPSYNC.COLLECTIVE R15, `(.L_x_183) ;  /* 0x000000000f087348 */ /* 0x000fea0003c00000 */
[----:B------:R0:W1:Y:S02]  /*dbb0*/  SHFL.IDX P6, R14, R13, R12, R11 ;  /* 0x0000000c0d0e7389 */ /* 0x00006400000c000b */
[----:B01----:R-:W-:Y:S01]  /*dbc0*/  ENDCOLLECTIVE ;  /* 0x000000000000791b */ /* 0x003fe20003800000 */
.L_x_183:
[----:B------:R-:W-:-:S05]  /*dbd0*/  IADD3 R2, P1, R25, R16, RZ ;  /* 0x0000001019027210 */ /* 0x000fca0007f3e0ff */
[----:B------:R-:W-:-:S05]  /*dbe0*/  IMAD.X R3, RZ, RZ, R19, P1 ;  /* 0x000000ffff037224 */ /* 0x000fca00008e0613 */
[----:B------:R-:W-:Y:S01]  /*dbf0*/  @!PT LDS RZ, [RZ] ;  /* 0x00000000fffff984 */ /* 0x000fe20000000800 */
[----:B------:R-:W-:Y:S01]  /*dc00*/  @!PT LDS RZ, [RZ] ;  /* 0x00000000fffff984 */ /* 0x000fe20000000800 */
[----:B------:R-:W-:Y:S01]  /*dc10*/  @!PT LDS RZ, [RZ] ;  /* 0x00000000fffff984 */ /* 0x000fe20000000800 */
[----:B------:R0:W-:Y:S01]  /*dc20*/  LDGSTS.E.BYPASS.LTC128B.128 [R4+0x2c00], desc[UR38][R2.64], !P2 ;  /* 0x02c0000002047fae */ /* 0x0001e2000d101d66 */
[----:B------:R-:W-:Y:S01]  /*dc30*/  IMAD.MOV.U32 R13, RZ, RZ, R17 ;  /* 0x000000ffff0d7224 */ /* 0x000fe200078e0011 */
[----:B------:R-:W-:Y:S02]  /*dc40*/  ISETP.LT.OR P2, PT, R5, 0x61, P0 ;  /* 0x000000610500780c */ /* 0x000fe40000741670 */
[----:B------:R-:W-:-:S11]  /*dc50*/  MOV R21, R14 ;  /* 0x0000000e00157202 */ /* 0x000fd60000000f00 */
[----:B0-----:R-:W-:Y:S05]  /*dc60*/  WARPSYNC.COLLECTIVE R15, `(.L_x_184) ;  /* 0x000000000f087348 */ /* 0x001fea0003c00000 */
[----:B------:R1:W2:Y:S02]  /*dc70*/  SHFL.IDX P6, R14, R13, R12, R11 ;  /* 0x0000000c0d0e7389 */ /* 0x0002a400000c000b */
[----:B012---:R-:W-:Y:S01]  /*dc80*/  ENDCOLLECTIVE ;  /* 0x000000000000791b */ /* 0x007fe20003800000 */
.L_x_184:
[----:B------:R-:W-:Y:S01]  /*dc90*/  IMAD.MOV.U32 R13, RZ, RZ, R18 ;  /* 0x000000ffff0d7224 */ /* 0x000fe200078e0012 */
[----:B------:R-:W-:Y:S01]  /*dca0*/  MOV R12, 0x7 ;  /* 0x00000007000c7802 */ /* 0x000fe20000000f00 */
[----:B------:R-:W-:-:S07]  /*dcb0*/  IMAD.MOV.U32 R27, RZ, RZ, R14 ;  /* 0x000000ffff1b7224 */ /* 0x000fce00078e000e */
[----:B------:R-:W-:Y:S05]  /*dcc0*/  WARPSYNC.COLLECTIVE R15, `(.L_x_185) ;  /* 0x000000000f087348 */ /* 0x000fea0003c00000 */
[----:B------:R0:W1:Y:S02]  /*dcd0*/  SHFL.IDX P6, R14, R13, R12, R11 ;  /* 0x0000000c0d0e7389 */ /* 0x00006400000c000b */
[----:B01----:R-:W-:Y:S01]  /*dce0*/  ENDCOLLECTIVE ;  /* 0x000000000000791b */ /* 0x003fe20003800000 */
.L_x_185:
[----:B------:R-:W-:-:S05]  /*dcf0*/  IADD3 R2, P1, R27, R16, RZ ;  /* 0x000000101b027210 */ /* 0x000fca0007f3e0ff */
[----:B------:R-:W-:-:S05]  /*dd00*/  IMAD.X R3, RZ, RZ, R21, P1 ;  /* 0x000000ffff037224 */ /* 0x000fca00008e0615 */
        /* <DEDUP_REMOVED lines=9> */
.L_x_186:
[----:B------:R-:W-:Y:S05]  /*dda0*/  BRA `(.L_x_187) ;  /* 0xffffffc000f47947 */ /* 0x000fea000383ffff */
.L_x_73:
[----:B0-----:R0:W1:Y:S02]  /*ddb0*/  SYNCS.PHASECHK.TRANS64.TRYWAIT P0, [R7+URZ+0x16820], R10 ;  /* 0x0168200a070075a7 */ /* 0x001064000800017f */
[----:B-1----:R-:W-:Y:S05]  /*ddc0*/  @!P0 NANOSLEEP.SYNCS 0x989680 ;  /* 0x009896800000895d */ /* 0x002fea0003900000 */
[----:B------:R-:W1:Y:S02]  /*ddd0*/  @!P0 SYNCS.PHASECHK.TRANS64 P0, [R7+URZ+0x16820], R10 ;  /* 0x0168200a070085a7 */ /* 0x000e64000800007f */
[----:B-1----:R-:W-:Y:S05]  /*dde0*/  @!P0 BRA `(.L_x_73) ;  /* 0xfffffffc00f08947 */ /* 0x002fea000383ffff */
[----:B------:R-:W-:Y:S05]  /*ddf0*/  BRA `(.L_x_188) ;  /* 0xffffffc400647947 */ /* 0x000fea000383ffff */
.L_x_74:
[----:B------:R-:W1:Y:S01]  /*de00*/  S2R R3, SR_TID.X ;  /* 0x0000000000037919 */ /* 0x000e620000002100 */
[----:B------:R-:W-:Y:S01]  /*de10*/  BSSY B0, `(.L_x_189) ;  /* 0x000000a000007945 */ /* 0x000fe20003800000 */
[----:B------:R-:W-:Y:S01]  /*de20*/  MOV R12, RZ ;  /* 0x000000ff000c7202 */ /* 0x000fe20000000f00 */
[----:B------:R-:W-:Y:S02]  /*de30*/  IMAD.MOV.U32 R11, RZ, RZ, 0x1f ;  /* 0x0000001fff0b7424 */ /* 0x000fe400078e00ff */
[----:B------:R-:W-:Y:S01]  /*de40*/  IMAD.MOV.U32 R15, RZ, RZ, -0x1 ;  /* 0xffffffffff0f7424 */ /* 0x000fe200078e00ff */
[----:B-1----:R-:W-:-:S04]  /*de50*/  SHF.R.U32.HI R3, RZ, 0x5, R3 ;  /* 0x00000005ff037819 */ /* 0x002fc80000011603 */
[----:B------:R-:W-:-:S05]  /*de60*/  LOP3.LUT R3, R3, 0x3, RZ, 0xc0, !PT ;  /* 0x0000000303037812 */ /* 0x000fca00078ec0ff */
[----:B------:R-:W-:-:S07]  /*de70*/  IMAD.MOV.U32 R13, RZ, RZ, R3 ;  /* 0x000000ffff0d7224 */ /* 0x000fce00078e0003 */
[----:B0----5:R-:W-:Y:S05]  /*de80*/  WARPSYNC.COLLECTIVE R15, `(.L_x_190) ;  /* 0x000000000f087348 */ /* 0x021fea0003c00000 */
[----:B------:R1:W2:Y:S02]  /*de90*/  SHFL.IDX P6, R14, R13, R12, R11 ;  /* 0x0000000c0d0e7389 */ /* 0x0002a400000c000b */
[----:B012--5:R-:W-:Y:S01]  /*dea0*/  ENDCOLLECTIVE ;  /* 0x000000000000791b */ /* 0x027fe20003800000 */
.L_x_190:
[----:B------:R-:W-:Y:S05]  /*deb0*/  BSYNC B0 ;  /* 0x0000000000007941 */ /* 0x000fea0003800000 */
.L_x_189:
[----:B------:R-:W-:Y:S05]  /*dec0*/  BRA `(.L_x_191) ;  /* 0xffffffc400487947 */ /* 0x000fea000383ffff */
.L_x_75:
[----:B------:R-:W-:Y:S01]  /*ded0*/  BSSY B0, `(.L_x_192) ;  /* 0x0000006000007945 */ /* 0x000fe20003800000 */
[----:B------:R-:W-:-:S07]  /*dee0*/  IMAD.MOV.U32 R15, RZ, RZ, -0x1 ;  /* 0xffffffffff0f7424 */ /* 0x000fce00078e00ff */
[----:B01---5:R-:W-:Y:S05]  /*def0*/  WARPSYNC.COLLECTIVE R15, `(.L_x_193) ;  /* 0x000000000f0c7348 */ /* 0x023fea0003c00000 */
[----:B------:R-:W-:Y:S02]  /*df00*/  ELECT P6, UR62, PT ;  /* 0x00000000003e782f */ /* 0x000fe400038c0000 */
[----:B------:R-:W-:Y:S01]  /*df10*/  MOV R14, UR62 ;  /* 0x0000003e000e7c02 */ /* 0x000fe20008000f00 */
[----:B01---5:R-:W-:Y:S10]  /*df20*/  ENDCOLLECTIVE ;  /* 0x000000000000791b */ /* 0x023ff40003800000 */
.L_x_193:
[----:B------:R-:W-:Y:S05]  /*df30*/  BSYNC B0 ;  /* 0x0000000000007941 */ /* 0x000fea0003800000 */
.L_x_192:
[----:B------:R-:W-:Y:S05]  /*df40*/  BRA `(.L_x_194) ;  /* 0xffffffc4003c7947 */ /* 0x000fea000383ffff */
.L_x_77:
[----:B-1----:R1:W2:Y:S02]  /*df50*/  SYNCS.PHASECHK.TRANS64.TRYWAIT P1, [R5+URZ+0x16840], R4 ;  /* 0x01684004050075a7 */ /* 0x0022a4000802017f */
[----:B--2---:R-:W-:Y:S05]  /*df60*/  @!P1 NANOSLEEP.SYNCS 0x989680 ;  /* 0x009896800000995d */ /* 0x004fea0003900000 */
[----:B------:R-:W2:Y:S02]  /*df70*/  @!P1 SYNCS.PHASECHK.TRANS64 P1, [R5+URZ+0x16840], R4 ;  /* 0x01684004050095a7 */ /* 0x000ea4000802007f */
[----:B--2---:R-:W-:Y:S05]  /*df80*/  @!P1 BRA `(.L_x_77) ;  /* 0xfffffffc00f09947 */ /* 0x004fea000383ffff */
[----:B------:R-:W-:Y:S05]  /*df90*/  BRA `(.L_x_195) ;  /* 0xffffffc4005c7947 */ /* 0x000fea000383ffff */
.L_x_79:
[----:B--2---:R2:W3:Y:S02]  /*dfa0*/  SYNCS.PHASECHK.TRANS64.TRYWAIT P1, [R3+URZ+0x16840], R0 ;  /* 0x01684000030075a7 */ /* 0x0044e4000802017f */
[----:B---3--:R-:W-:Y:S05]  /*dfb0*/  @!P1 NANOSLEEP.SYNCS 0x989680 ;  /* 0x009896800000995d */ /* 0x008fea0003900000 */
[----:B------:R-:W3:Y:S02]  /*dfc0*/  @!P1 SYNCS.PHASECHK.TRANS64 P1, [R3+URZ+0x16840], R0 ;  /* 0x01684000030095a7 */ /* 0x000ee4000802007f */
[----:B---3--:R-:W-:Y:S05]  /*dfd0*/  @!P1 BRA `(.L_x_79) ;  /* 0xfffffffc00f09947 */ /* 0x008fea000383ffff */
[----:B------:R-:W-:Y:S05]  /*dfe0*/  BRA `(.L_x_196) ;  /* 0xffffffc400687947 */ /* 0x000fea000383ffff */
.L_x_81:
[----:B---3--:R3:W4:Y:S02]  /*dff0*/  SYNCS.PHASECHK.TRANS64.TRYWAIT P1, [R5+URZ+0x16860], R4 ;  /* 0x01686004050075a7 */ /* 0x008724000802017f */
[----:B----4-:R-:W-:Y:S05]  /*e000*/  @!P1 NANOSLEEP.SYNCS 0x989680 ;  /* 0x009896800000995d */ /* 0x010fea0003900000 */
[----:B------:R-:W4:Y:S02]  /*e010*/  @!P1 SYNCS.PHASECHK.TRANS64 P1, [R5+URZ+0x16860], R4 ;  /* 0x01686004050095a7 */ /* 0x000f24000802007f */
[----:B----4-:R-:W-:Y:S05]  /*e020*/  @!P1 BRA `(.L_x_81) ;  /* 0xfffffffc00f09947 */ /* 0x010fea000383ffff */
[----:B------:R-:W-:Y:S05]  /*e030*/  BRA `(.L_x_197) ;  /* 0xffffffc400647947 */ /* 0x000fea000383ffff */
.L_x_198:
[----:B------:R-:W-:-:S00]  /*e040*/  BRA `(.L_x_198) ;  /* 0xfffffffc00fc7947 */ /* 0x000fc0000383ffff */
[----:B------:R-:W-:-:S00]  /*e050*/  NOP ;  /* 0x0000000000007918 */ /* 0x000fc00000000000 */
        /* <DEDUP_REMOVED lines=10> */
.L_x_3166:


//--------------------- .text._ZN7cutlass13device_kernelIN5flash11enable_sm90INS1_16FlashAttnFwdSm90INS1_25CollectiveMainloopFwdSm90ILi2EN4cute5tupleIJNS5_1CILi1EEES8_S8_EEENS6_IJNS7_ILi192EEENS7_ILi128EEENS7_ILi64EEEEEELi64ENS_10bfloat16_tEfNS_4arch4Sm90ELb0ELb0ELb0ELb1ELb1ELb0ELb0ELb1ELb1ELb1ELb1ELb0EEENS1_21CollectiveEpilogueFwdINS6_IJSA_SC_SB_EEES9_SE_SG_Li384ELb1ELb1ELb1ELb0EEENS1_36VarlenDynamicPersistentTileSchedulerILi192ELi128ELi384ELi128ELb1ELb1ELb1ELb0ELb1ELb1EEEEEEEEEvNT_6ParamsE --------------------------
	.section	.text._ZN7cutlass13device_kernelIN5flash11enable_sm90INS1_16FlashAttnFwdSm90INS1_25CollectiveMainloopFwdSm90ILi2EN4cute5tupleIJNS5_1CILi1EEES8_S8_EEENS6_IJNS7_ILi192EEENS7_ILi128EEENS7_ILi64EEEEEELi64ENS_10bfloat16_tEfNS_4arch4Sm90ELb0ELb0ELb0ELb1ELb1ELb0ELb0ELb1ELb1ELb1ELb1ELb0EEENS1_21CollectiveEpilogueFwdINS6_IJSA_SC_SB_EEES9_SE_SG_Li384ELb1ELb1ELb1ELb0EEENS1_36VarlenDynamicPersistentTileSchedulerILi192ELi128ELi384ELi128ELb1ELb1ELb1ELb0ELb1ELb1EEEEEEEEEvNT_6ParamsE,"ax",@progbits
	.align	128
.text._ZN7cutlass13device_kernelIN5flash11enable_sm90INS1_16FlashAttnFwdSm90INS1_25CollectiveMainloopFwdSm90ILi2EN4cute5tupleIJNS5_1CILi1EEES8_S8_EEENS6_IJNS7_ILi192EEENS7_ILi128EEENS7_ILi64EEEEEELi64ENS_10bfloat16_tEfNS_4arch4Sm90ELb0ELb0ELb0ELb1ELb1ELb0ELb0ELb1ELb1ELb1ELb1ELb0EEENS1_21CollectiveEpilogueFwdINS6_IJSA_SC_SB_EEES9_SE_SG_Li384ELb1ELb1ELb1ELb0EEENS1_36VarlenDynamicPersistentTileSchedulerILi192ELi128ELi384ELi128ELb1ELb1ELb1ELb0ELb1ELb1EEEEEEEEEvNT_6ParamsE:
        .type           _ZN7cutlass13device_kernelIN5flash11enable_sm90INS1_16FlashAttnFwdSm90INS1_25CollectiveMainloopFwdSm90ILi2EN4cute5tupleIJNS5_1CILi1EEES8_S8_EEENS6_IJNS7_ILi192EEENS7_ILi128EEENS7_ILi64EEEEEELi64ENS_10bfloat16_tEfNS_4arch4Sm90ELb0ELb0ELb0ELb1ELb1ELb0ELb0ELb1ELb1ELb1ELb1ELb0EEENS1_21CollectiveEpilogueFwdINS6_IJSA_SC_SB_EEES9_SE_SG_Li384ELb1ELb1ELb1ELb0EEENS1_36VarlenDynamicPersistentTileSchedulerILi192ELi128ELi384ELi128ELb1ELb1ELb1ELb0ELb1ELb1EEEEEEEEEvNT_6ParamsE,@function
        .size           _ZN7cutlass13device_kernelIN5flash11enable_sm90INS1_16FlashAttnFwdSm90INS1_25CollectiveMainloopFwdSm90ILi2EN4cute5tupleIJNS5_1CILi1EEES8_S8_EEENS6_IJNS7_ILi192EEENS7_ILi128EEENS7_ILi64EEEEEELi64ENS_10bfloat16_tEfNS_4arch4Sm90ELb0ELb0ELb0ELb1ELb1ELb0ELb0ELb1ELb1ELb1ELb1ELb0EEENS1_21CollectiveEpilogueFwdINS6_IJSA_SC_SB_EEES9_SE_SG_Li384ELb1ELb1ELb1ELb0EEENS1_36VarlenDynamicPersistentTileSchedulerILi192ELi128ELi384ELi128ELb1ELb1ELb1ELb0ELb1ELb1EEEEEEEEEvNT_6ParamsE,(.L_x_3167 - _ZN7cutlass13device_kernelIN5flash11enable_sm90INS1_16FlashAttnFwdSm90INS1_25CollectiveMainloopFwdSm90ILi2EN4cute5tupleIJNS5_1CILi1EEES8_S8_EEENS6_IJNS7_ILi192EEENS7_ILi128EEENS7_ILi64EEEEEELi64ENS_10bfloat16_tEfNS_4arch4Sm90ELb0ELb0ELb0ELb1ELb1ELb0ELb0ELb1ELb1ELb1ELb1ELb0EEENS1_21CollectiveEpilogueFwdINS6_IJSA_SC_SB_EEES9_SE_SG_Li384ELb1ELb1ELb1ELb0EEENS1_36VarlenDynamicPersistentTileSchedulerILi192ELi128ELi384ELi128ELb1ELb1ELb1ELb0ELb1ELb1EEEEEEEEEvNT_6ParamsE)
        .other          _ZN7cutlass13device_kernelIN5flash11enable_sm90INS1_16FlashAttnFwdSm90INS1_25CollectiveMainloopFwdSm90ILi2EN4cute5tupleIJNS5_1CILi1EEES8_S8_EEENS6_IJNS7_ILi192EEENS7_ILi128EEENS7_ILi64EEEEEELi64ENS_10bfloat16_tEfNS_4arch4Sm90ELb0ELb0ELb0ELb1ELb1ELb0ELb0ELb1ELb1ELb1ELb1ELb0EEENS1_21CollectiveEpilogueFwdINS6_IJSA_SC_SB_EEES9_SE_SG_Li384ELb1ELb1ELb1ELb0EEENS1_36VarlenDynamicPersistentTileSchedulerILi192ELi128ELi384ELi128ELb1ELb1ELb1ELb0ELb1ELb1EEEEEEEEEvNT_6ParamsE,@"STO_CUDA_ENTRY STV_DEFAULT"
_ZN7cutlass13device_kernelIN5flash11enable_sm90INS1_16FlashAttnFwdSm90INS1_25CollectiveMainloopFwdSm90ILi2EN4cute5tupleIJNS5_1CILi1EEES8_S8_EEENS6_IJNS7_ILi192EEENS7_ILi128EEENS7_ILi64EEEEEELi64ENS_10bfloat16_tEfNS_4arch4Sm90ELb0ELb0ELb0ELb1ELb1ELb0ELb0ELb1ELb1ELb1ELb1ELb0EEENS1_21CollectiveEpilogueFwdINS6_IJSA_SC_SB_EEES9_SE_SG_Li384ELb1ELb1ELb1ELb0EEENS1_36VarlenDynamicPersistentTileSchedulerILi192ELi128ELi384ELi128ELb1ELb1ELb1ELb0ELb1ELb1EEEEEEEEEvNT_6ParamsE:
        /* <DEDUP_REMOVED lines=8> */
[----:B------:R-:W0:Y:S02]  /*0080*/  SHFL.IDX PT, R2, R0, RZ, 0x1f ;  /* 0x00001fff00027589 */ /* 0x000e2400000e0000 */
[C---:B0-----:R-:W-:Y:S02]  /*0090*/  ISETP.NE.OR P0, PT, R2.reuse, RZ, !P0 ;  /* 0x000000ff0200720c */ /* 0x041fe40004705670 */
[----:B------:R-:W-:Y:S02]  /*00a0*/  ISETP.NE.AND P1, PT, R2, RZ, PT ;  /* 0x000000ff0200720c */ /* 0x000fe40003f25270 */
[----:B------:R0:W1:Y:S09]  /*00b0*/  SHFL.IDX PT, R2, R3, RZ, 0x1f ;  /* 0x00001fff03027589 */ /* 0x00007200000e0000 */
[----:B------:R-:W-:Y:S01]  /*00c0*/  VOTEU.ALL UP0, P0 ;  /* 0x00000000003f7886 */ /* 0x000fe20000000000 */
[----:B------:R-:W-:-:S04]  /*00d0*/  VOTEU.ALL UP1, P0 ;  /* 0x00000000003f7886 */ /* 0x000fc80000020000 */
[----:B------:R-:W2:Y:S01]  /*00e0*/  @!UP0 S2UR UR8, SR_CgaCtaId ;  /* 0x00000000000889c3 */ /* 0x000ea20000008800 */
[----:B------:R-:W-:Y:S01]  /*00f0*/  @!UP0 UMOV UR6, 0x400 ;  /* 0x0000040000068882 */ /* 0x000fe20000000000 */
[----:B------:R-:W-:-:S04]  /*0100*/  @!UP0 UIADD3 UR4, -UR4, 0x100000, URZ ;  /* 0x0010000004048890 */ /* 0x000fc8000fffe13f */
[----:B------:R-:W-:Y:S02]  /*0110*/  @!UP0 USHF.L.U32 UR5, UR4, 0xb, URZ ;  /* 0x0000000b04058899 */ /* 0x000fe4000800063f */
[----:B------:R-:W-:Y:S02]  /*0120*/  @!UP0 USHF.L.U32 UR4, UR4, 0x1, URZ ;  /* 0x0000000104048899 */ /* 0x000fe4000800063f */
[----:B--2---:R-:W-:Y:S02]  /*0130*/  @!UP0 ULEA UR8, UR8, UR6, 0x18 ;  /* 0x0000000608088291 */ /* 0x004fe4000f8ec03f */
[----:B------:R-:W-:-:S04]  /*0140*/  @!UP0 UIADD3 UR6, -UR7, 0x100000, URZ ;  /* 0x0010000007068890 */ /* 0x000fc8000fffe13f */
[----:B------:R-:W-:Y:S02]  /*0150*/  @!UP0 USHF.L.U32 UR7, UR6, 0xb, URZ ;  /* 0x0000000b06078899 */ /* 0x000fe4000800063f */
[----:B------:R-:W-:Y:S01]  /*0160*/  @!UP0 USHF.L.U32 UR6, UR6, 0x1, URZ ;  /* 0x0000000106068899 */ /* 0x000fe2000800063f */
[----:B------:R-:W-:-:S05]  /*0170*/  VOTEU.ALL UP0, P0 ;  /* 0x00000000003f7886 */ /* 0x000fca0000000000 */
[----:B------:R0:W2:Y:S06]  /*0180*/  @!UP0 SYNCS.EXCH.64 URZ, [UR8+0x16800], UR4 ;  /* 0x01680004083f85b2 */ /* 0x0000ac0008000100 */
[----:B------:R0:W3:Y:S02]  /*0190*/  @!UP1 SYNCS.EXCH.64 URZ, [UR8+0x16820], UR6 ;  /* 0x01682006083f95b2 */ /* 0x0000e40008000100 */
[----:B01----:R-:W-:Y:S05]  /*01a0*/  @P1 BRA `(.L_x_199) ;  /* 0x0000000000481947 */ /* 0x003fea0003800000 */
[----:B------:R-:W0:Y:S01]  /*01b0*/  S2UR UR5, SR_CgaCtaId ;  /* 0x00000000000579c3 */ /* 0x000e220000008800 */
[----:B------:R-:W-:Y:S01]  /*01c0*/  UMOV UR4, 0x400 ;  /* 0x0000040000047882 */ /* 0x000fe20000000000 */
[----:B------:R-:W-:Y:S01]  /*01d0*/  UMOV UR6, 0x80 ;  /* 0x0000008000067882 */ /* 0x000fe20000000000 */
[----:B------:R-:W-:Y:S01]  /*01e0*/  UMOV UR7, 0x180 ;  /* 0x0000018000077882 */ /* 0x000fe20000000000 */
[----:B------:R-:W-:Y:S01]  /*01f0*/  ELECT P0, URZ, PT ;  /* 0x00000000003f782f */ /* 0x000fe20003800000 */
[----:B0-----:R-:W-:Y:S02]  /*0200*/  ULEA UR8, UR5, UR4, 0x18 ;  /* 0x0000000405087291 */ /* 0x001fe4000f8ec03f */
[----:B------:R-:W-:-:S04]  /*0210*/  UIADD3 UR4, -UR6, 0x100000, URZ ;  /* 0x0010000006047890 */ /* 0x000fc8000fffe13f */
[----:B------:R-:W-:Y:S02]  /*0220*/  USHF.L.U32 UR5, UR4, 0xb, URZ ;  /* 0x0000000b04057899 */ /* 0x000fe4000800063f */
[----:B------:R-:W-:Y:S02]  /*0230*/  USHF.L.U32 UR4, UR4, 0x1, URZ ;  /* 0x0000000104047899 */ /* 0x000fe4000800063f */
[----:B------:R-:W-:-:S04]  /*0240*/  UIADD3 UR6, -UR7, 0x100000, URZ ;  /* 0x0010000007067890 */ /* 0x000fc8000fffe13f */
[----:B------:R-:W-:Y:S02]  /*0250*/  USHF.L.U32 UR7, UR6, 0xb, URZ ;  /* 0x0000000b06077899 */ /* 0x000fe4000800063f */
[----:B------:R-:W-:Y:S01]  /*0260*/  USHF.L.U32 UR6, UR6, 0x1, URZ ;  /* 0x0000000106067899 */ /* 0x000fe2000800063f */
[----:B------:R-:W0:Y:S03]  /*0270*/  FENCE.VIEW.ASYNC.S ;  /* 0x00000000000073c6 */ /* 0x000e260000000000 */
[----:B0-----:R0:W1:Y:S08]  /*0280*/  SYNCS.EXCH.64 URZ, [UR8+0x16830], UR4 ;  /* 0x01683004083f75b2 */ /* 0x0010700008000100 */
[----:B------:R0:W4:Y:S01]  /*0290*/  SYNCS.EXCH.64 URZ, [UR8+0x16840], UR6 ;  /* 0x01684006083f75b2 */ /* 0x0001220008000100 */
[----:B------:R0:W0:Y:S01]  /*02a0*/  SYNCS.EXCH.64 URZ, [UR8+0x16838], UR4 ;  /* 0x01683804083f75b2 */ /* 0x0000220008000100 */
[----:B------:R0:W0:Y:S01]  /*02b0*/  SYNCS.EXCH.64 URZ, [UR8+0x16848], UR6 ;  /* 0x01684806083f75b2 */ /* 0x0000220008000100 */
[----:B------:R-:W-:Y:S01]  /*02c0*/  NOP ;  /* 0x0000000000007918 */ /* 0x000fe20000000000 */
.L_x_199:
[----:B------:R-:W5:Y:S01]  /*02d0*/  SHFL.IDX PT, R3, R0, RZ, 0x1f ;  /* 0x00001fff00037589 */ /* 0x000f6200000e0000 */
[----:B------:R-:W-:Y:S01]  /*02e0*/  NOP ;  /* 0x0000000000007918 */ /* 0x000fe20000000000 */
[----:B-----5:R-:W-:-:S13]  /*02f0*/  ISETP.NE.AND P0, PT, R3, RZ, PT ;  /* 0x000000ff0300720c */ /* 0x020fda0003f05270 */
[----:B------:R-:W-:Y:S05]  /*0300*/  @P0 BRA `(.L_x_200) ;  /* 0x0000000000480947 */ /* 0x000fea0003800000 */
[----:B0-----:R-:W0:Y:S01]  /*0310*/  S2UR UR5, SR_CgaCtaId ;  /* 0x00000000000579c3 */ /* 0x001e220000008800 */
        /* <DEDUP_REMOVED lines=12> */
[----:B0-----:R0:W0:Y:S08]  /*03e0*/  SYNCS.EXCH.64 URZ, [UR8+0x16850], UR4 ;  /* 0x01685004083f75b2 */ /* 0x0010300008000100 */
[----:B------:R0:W0:Y:S01]  /*03f0*/  SYNCS.EXCH.64 URZ, [UR8+0x16860], UR6 ;  /* 0x01686006083f75b2 */ /* 0x0000220008000100 */
[----:B------:R0:W0:Y:S01]  /*0400*/  SYNCS.EXCH.64 URZ, [UR8+0x16858], UR4 ;  /* 0x01685804083f75b2 */ /* 0x0000220008000100 */
[----:B------:R0:W0:Y:S01]  /*0410*/  SYNCS.EXCH.64 URZ, [UR8+0x16868], UR6 ;  /* 0x01686806083f75b2 */ /* 0x0000220008000100 */
[----:B------:R-:W-:Y:S01]  /*0420*/  NOP ;  /* 0x0000000000007918 */ /* 0x000fe20000000000 */
.L_x_200:
[----:B------:R-:W5:Y:S01]  /*0430*/  SHFL.IDX PT, R3, R0, RZ, 0x1f ;  /* 0x00001fff00037589 */ /* 0x000f6200000e0000 */
[----:B------:R-:W-:Y:S01]  /*0440*/  NOP ;  /* 0x0000000000007918 */ /* 0x000fe20000000000 */
[----:B-----5:R-:W-:-:S13]  /*0450*/  ISETP.NE.AND P0, PT, R3, RZ, PT ;  /* 0x000000ff0300720c */ /* 0x020fda0003f05270 */
[----:B------:R-:W-:Y:S05]  /*0460*/  @P0 BRA `(.L_x_201) ;  /* 0x0000000000380947 */ /* 0x000fea0003800000 */
[----:B0-----:R-:W0:Y:S01]  /*0470*/  S2UR UR5, SR_CgaCtaId ;  /* 0x00000000000579c3 */ /* 0x001e220000008800 */
[----:B------:R-:W-:Y:S01]  /*0480*/  UMOV UR4, 0x400 ;  /* 0x0000040000047882 */ /* 0x000fe20000000000 */
[----:B------:R-:W-:Y:S01]  /*0490*/  UMOV UR7, 0x80 ;  /* 0x0000008000077882 */ /* 0x000fe20000000000 */
[----:B------:R-:W-:Y:S01]  /*04a0*/  ELECT P0, URZ, PT ;  /* 0x00000000003f782f */ /* 0x000fe20003800000 */
[----:B0-----:R-:W-:Y:S02]  /*04b0*/  ULEA UR6, UR5, UR4, 0x18 ;  /* 0x0000000405067291 */ /* 0x001fe4000f8ec03f */
[----:B------:R-:W-:-:S04]  /*04c0*/  UIADD3 UR4, -UR7, 0x100000, URZ ;  /* 0x0010000007047890 */ /* 0x000fc8000fffe13f */
[----:B------:R-:W-:Y:S02]  /*04d0*/  USHF.L.U32 UR5, UR4, 0xb, URZ ;  /* 0x0000000b04057899 */ /* 0x000fe4000800063f */
[----:B------:R-:W-:Y:S01]  /*04e0*/  USHF.L.U32 UR4, UR4, 0x1, URZ ;  /* 0x0000000104047899 */ /* 0x000fe2000800063f */
[----:B------:R-:W0:Y:S11]  /*04f0*/  FENCE.VIEW.ASYNC.S ;  /* 0x00000000000073c6 */ /* 0x000e360000000000 */
[----:B0-----:R0:W0:Y:S01]  /*0500*/  SYNCS.EXCH.64 URZ, [UR6+0x16870], UR4 ;  /* 0x01687004063f75b2 */ /* 0x0010220008000100 */
[----:B------:R0:W0:Y:S01]  /*0510*/  SYNCS.EXCH.64 URZ, [UR6+0x16880], UR4 ;  /* 0x01688004063f75b2 */ /* 0x0000220008000100 */
[----:B------:R0:W0:Y:S01]  /*0520*/  SYNCS.EXCH.64 URZ, [UR6+0x16878], UR4 ;  /* 0x01687804063f75b2 */ /* 0x0000220008000100 */
[----:B------:R0:W0:Y:S01]  /*0530*/  SYNCS.EXCH.64 URZ, [UR6+0x16888], UR4 ;  /* 0x01688804063f75b2 */ /* 0x0000220008000100 */
[----:B------:R-:W-:Y:S01]  /*0540*/  NOP ;  /* 0x0000000000007918 */ /* 0x000fe20000000000 */
.L_x_201:
        /* <DEDUP_REMOVED lines=22> */
.L_x_202:
        /* <DEDUP_REMOVED lines=22> */
.L_x_203:
[----:B------:R-:W-:Y:S01]  /*0810*/  ISETP.NE.AND P0, PT, R2, RZ, PT ;  /* 0x000000ff0200720c */ /* 0x000fe20003f05270 */
[----:B------:R-:W-:Y:S01]  /*0820*/  IMAD.MOV.U32 R2, RZ, RZ, 0x1 ;  /* 0x00000001ff027424 */ /* 0x000fe200078e00ff */
[----:B------:R-:W-:Y:S01]  /*0830*/  NOP ;  /* 0x0000000000007918 */ /* 0x000fe20000000000 */
[----:B------:R-:W-:-:S03]  /*0840*/  ULDC.64 UR36, c[0x0][0x208] ;  /* 0x0000820000247ab9 */ /* 0x000fc60000000a00 */
[----:B------:R-:W-:-:S05]  /*0850*/  SEL R2, R2, 0x2, !P0 ;  /* 0x0000000202027807 */ /* 0x000fca0004000000 */
[----:B------:R0:W-:Y:S02]  /*0860*/  STL [R1+0x28], R2 ;  /* 0x0000280201007387 */ /* 0x0001e40000100800 */
[----:B01234-:R-:W-:Y:S06]  /*0870*/  BAR.SYNC.DEFER_BLOCKING 0x0 ;  /* 0x0000000000007b1d */ /* 0x01ffec0000010000 */
[----:B------:R-:W-:Y:S05]  /*0880*/  @!P0 BRA `(.L_x_204) ;  /* 0x0000007800348947 */ /* 0x000fea0003800000 */
.L_x_205:
[----:B------:R-:W-:-:S08]  /*0890*/  NOP ;  /* 0x0000000000007918 */ /* 0x000fd00000000000 */
[----:B------:R-:W0:Y:S02]  /*08a0*/  USETMAXREG.TRY_ALLOC.CTAPOOL UP0, 0xa0 ;  /* 0x000000a0000079c8 */ /* 0x000e240008000600 */
[----:B0-----:R-:W-:-:S13]  /*08b0*/  PLOP3.LUT P0, PT, PT, PT, UP0, 0x80, 0x0 ;  /* 0x000000000000781c */ /* 0x001fda0003f0f008 */
[----:B------:R-:W-:Y:S05]  /*08c0*/  @!P0 BRA `(.L_x_205) ;  /* 0xfffffffc00f08947 */ /* 0x000fea000383ffff */
[----:B------:R-:W0:Y:S01]  /*08d0*/  S2R R2, SR_TID.X ;  /* 0x0000000000027919 */ /* 0x000e220000002100 */
[----:B------:R-:W1:Y:S01]  /*08e0*/  S2UR UR5, SR_CgaCtaId ;  /* 0x00000000000579c3 */ /* 0x000e620000008800 */
[----:B------:R-:W-:-:S07]  /*08f0*/  UMOV UR4, 0x400 ;  /* 0x0000040000047882 */ /* 0x000fce0000000000 */
[----:B------:R-:W-:Y:S06]  /*0900*/  BAR.ARV 0x8, 0x200 ;  /* 0x0208000000007b1d */ /* 0x000fec0000002000 */
[----:B-1----:R-:W-:Y:S01]  /*0910*/  ULEA UR4, UR5, UR4, 0x18 ;  /* 0x0000000405047291 */ /* 0x002fe2000f8ec03f */
[----:B0-----:R-:W-:-:S04]  /*0920*/  LOP3.LUT R0, R2, 0xffffff80, RZ, 0xc0, !PT ;  /* 0xffffff8002007812 */ /* 0x001fc800078ec0ff */
[----:B------:R-:W-:-:S13]  /*0930*/  ISETP.NE.AND P0, PT, R0, 0x80, PT ;  /* 0x000000800000780c */ /* 0x000fda0003f05270 */
[----:B------:R-:W-:Y:S08]  /*0940*/  @!P0 BAR.ARV 0x9, 0x100 ;  /* 0x0244000000008b1d */ /* 0x000ff00000002000 */
[----:B------:R-:W-:Y:S06]  /*0950*/  BAR.SYNC.DEFER_BLOCKING 0x5, 0x200 ;  /* 0x0148000000007b1d */ /* 0x000fec0000010000 */
[----:B------:R-:W0:Y:S01]  /*0960*/  LDS.128 R12, [UR4+0x168d0] ;  /* 0x0168d004ff0c7984 */ /* 0x000e220008000c00 */
[----:B------:R-:W-:Y:S01]  /*0970*/  ULDC UR4, c[0x0][0xc3c] ;  /* 0x00030f0000047ab9 */ /* 0x000fe20000000800 */
[----:B------:R-:W-:Y:S06]  /*0980*/  BAR.ARV 0x4, 0x200 ;  /* 0x0108000000007b1d */ /* 0x000fec0000002000 */
[----:B0-----:R-:W-:-:S13]  /*0990*/  ISETP.GE.AND P0, PT, R15, UR4, PT ;  /* 0x000000040f007c0c */ /* 0x001fda000bf06270 */
[----:B------:R-:W-:Y:S05]  /*09a0*/  @P0 EXIT ;  /* 0x000000000000094d */ /* 0x000fea0003800000 */
[----:B------:R-:W2:Y:S01]  /*09b0*/  LDL R12, [R1+0x28] ;  /* 0x00002800010c7983 */ /* 0x000ea20000100800 */
[----:B------:R-:W-:-:S05]  /*09c0*/  VIADD R17, R2, 0xffffff80 ;  /* 0xffffff8002117836 */ /* 0x000fca0000000000 */
[----:B------:R-:W-:-:S04]  /*09d0*/  SHF.R.S32.HI R0, RZ, 0x1f, R17 ;  /* 0x0000001fff007819 */ /* 0x000fc80000011411 */
[----:B------:R-:W-:-:S04]  /*09e0*/  LEA.HI R2, R0, R17, RZ, 0x7 ;  /* 0x0000001100027211 */ /* 0x000fc800078f38ff */
[----:B------:R-:W-:-:S05]  /*09f0*/  LOP3.LUT R3, R2, 0xffffff80, RZ, 0xc0, !PT ;  /* 0xffffff8002037812 */ /* 0x000fca00078ec0ff */
[----:B------:R-:W-:Y:S01]  /*0a00*/  IMAD.IADD R16, R17, 0x1, -R3 ;  /* 0x0000000111107824 */ /* 0x000fe200078e0a03 */
[----:B------:R-:W-:-:S04]  /*0a10*/  LEA.HI R4, R0, R17, RZ, 0x5 ;  /* 0x0000001100047211 */ /* 0x000fc800078f28ff */
[----:B------:R-:W-:Y:S02]  /*0a20*/  SHF.R.S32.HI R6, RZ, 0x1f, R16 ;  /* 0x0000001fff067819 */ /* 0x000fe40000011410 */
[----:B------:R-:W-:Y:S02]  /*0a30*/  LEA.HI R3, R0, R17, RZ, 0x4 ;  /* 0x0000001100037211 */ /* 0x000fe400078f20ff */
[----:B------:R-:W-:Y:S01]  /*0a40*/  LEA.HI R7, R6, R16, RZ, 0x2 ;  /* 0x0000001006077211 */ /* 0x000fe200078f10ff */
[----:B------:R-:W-:Y:S01]  /*0a50*/  IMAD.SHL.U32 R5, R4, 0x20, RZ ;  /* 0x0000002004057824 */ /* 0x000fe200078e00ff */
[----:B------:R-:W-:Y:S02]  /*0a60*/  SHF.R.S32.HI R11, RZ, 0x7, R2 ;  /* 0x00000007ff0b7819 */ /* 0x000fe40000011402 */
[----:B------:R-:W-:Y:S02]  /*0a70*/  LOP3.LUT R4, R3, 0x3fffff0, RZ, 0xc0, !PT ;  /* 0x03fffff003047812 */ /* 0x000fe400078ec0ff */
[----:B------:R-:W-:-:S02]  /*0a80*/  SHF.R.S32.HI R2, RZ, 0x4, R3 ;  /* 0x00000004ff027819 */ /* 0x000fc40000011403 */
[--C-:B------:R-:W-:Y:S02]  /*0a90*/  SHF.R.S32.HI R8, RZ, 0x2, R7.reuse ;  /* 0x00000002ff087819 */ /* 0x100fe40000011407 */
[----:B------:R-:W-:Y:S01]  /*0aa0*/  SHF.R.S32.HI R9, RZ, 0x1f, R7 ;  /* 0x0000001fff097819 */ /* 0x000fe20000011407 */
[----:B------:R-:W-:Y:S01]  /*0ab0*/  IMAD.IADD R4, R17, 0x1, -R4 ;  /* 0x0000000111047824 */ /* 0x000fe200078e0a04 */
[----:B------:R-:W-:Y:S02]  /*0ac0*/  LOP3.LUT R5, R5, 0xfffffc00, RZ, 0xc0, !PT ;  /* 0xfffffc0005057812 */ /* 0x000fe400078ec0ff */
[----:B------:R-:W-:Y:S02]  /*0ad0*/  LEA.HI R3, R3, R2, RZ, 0x1 ;  /* 0x0000000203037211 */ /* 0x000fe400078f08ff */
[----:B------:R-:W-:Y:S02]  /*0ae0*/  LEA.HI R10, R0, R17, RZ, 0x2 ;  /* 0x00000011000a7211 */ /* 0x000fe400078f10ff */
[----:B------:R-:W-:Y:S01]  /*0af0*/  LEA.HI R9, R9, R8, RZ, 0x3 ;  /* 0x0000000809097211 */ /* 0x000fe200078f18ff */
[----:B------:R-:W-:Y:S01]  /*0b00*/  IMAD R4, R4, 0x40, R5 ;  /* 0x0000004004047824 */ /* 0x000fe200078e0205 */
[----:B------:R-:W-:Y:S01]  /*0b10*/  LOP3.LUT R3, R3, 0x1ffffffe, RZ, 0xc0, !PT ;  /* 0x1ffffffe03037812 */ /* 0x000fe200078ec0ff */
[----:B------:R-:W-:Y:S01]  /*0b20*/  IMAD.HI R5, R11, 0x55555556, RZ ;  /* 0x555555560b057827 */ /* 0x000fe200078e02ff */
[----:B------:R-:W-:-:S02]  /*0b30*/  LOP3.LUT R10, R10, 0xfffffffc, RZ, 0xc0, !PT ;  /* 0xfffffffc0a0a7812 */ /* 0x000fc400078ec0ff */
[----:B------:R-:W-:Y:S02]  /*0b40*/  LOP3.LUT R9, R9, 0xfffffff8, RZ, 0xc0, !PT ;  /* 0xfffffff809097812 */ /* 0x000fe400078ec0ff */
[----:B------:R-:W-:Y:S02]  /*0b50*/  LEA.HI R0, R0, R17, RZ, 0x3 ;  /* 0x0000001100007211 */ /* 0x000fe400078f18ff */
[----:B------:R-:W-:Y:S01]  /*0b60*/  LEA.HI R6, R6, R16, RZ, 0x5 ;  /* 0x0000001006067211 */ /* 0x000fe200078f28ff */
[----:B------:R-:W-:Y:S01]  /*0b70*/  IMAD.IADD R3, R2, 0x1, -R3 ;  /* 0x0000000102037824 */ /* 0x000fe200078e0a03 */
[----:B------:R-:W-:Y:S01]  /*0b80*/  LOP3.LUT R22, R0, 0xfffffff8, RZ, 0xc0, !PT ;  /* 0xfffffff800167812 */ /* 0x000fe200078ec0ff */
[----:B------:R-:W-:Y:S01]  /*0b90*/  IMAD.IADD R10, R17, 0x1, -R10 ;  /* 0x00000001110a7824 */ /* 0x000fe200078e0a0a */
[----:B------:R-:W-:Y:S01]  /*0ba0*/  LOP3.LUT R7, R7, 0x7ffffffc, RZ, 0xc0, !PT ;  /* 0x7ffffffc07077812 */ /* 0x000fe200078ec0ff */
[----:B------:R-:W-:Y:S01]  /*0bb0*/  IMAD.IADD R9, R8, 0x1, -R9 ;  /* 0x0000000108097824 */ /* 0x000fe200078e0a09 */
[----:B------:R-:W-:-:S02]  /*0bc0*/  LEA.HI R5, R5, R5, RZ, 0x1 ;  /* 0x0000000505057211 */ /* 0x000fc400078f08ff */
[----:B------:R-:W-:Y:S01]  /*0bd0*/  SHF.R.S32.HI R6, RZ, 0x5, R6 ;  /* 0x00000005ff067819 */ /* 0x000fe20000011406 */
[----:B------:R-:W-:Y:S01]  /*0be0*/  IMAD R2, R3, 0x8, R4 ;  /* 0x0000000803027824 */ /* 0x000fe200078e0204 */
[----:B------:R-:W-:Y:S01]  /*0bf0*/  LEA.HI R8, R10, R10, RZ, 0x1 ;  /* 0x0000000a0a087211 */ /* 0x000fe200078f08ff */
[----:B------:R-:W-:Y:S01]  /*0c00*/  IMAD.IADD R22, R17, 0x1, -R22 ;  /* 0x0000000111167824 */ /* 0x000fe200078e0a16 */
[----:B------:R-:W-:Y:S01]  /*0c10*/  LEA R6, R6, R9, 0x4 ;  /* 0x0000000906067211 */ /* 0x000fe200078e20ff */
[----:B------:R-:W-:Y:S02]  /*0c20*/  IMAD.IADD R3, R16, 0x1, -R7 ;  /* 0x0000000110037824 */ /* 0x000fe400078e0a07 */
[----:B------:R-:W-:Y:S01]  /*0c30*/  IMAD R5, R5, -0x3, R11 ;  /* 0xfffffffd05057824 */ /* 0x000fe200078e020b */
[----:B------:R-:W-:Y:S01]  /*0c40*/  LOP3.LUT R11, R8, 0x1ffffffe, RZ, 0xc0, !PT ;  /* 0x1ffffffe080b7812 */ /* 0x000fe200078ec0ff */
[----:B------:R-:W-:Y:S02]  /*0c50*/  IMAD.SHL.U32 R152, R22, 0x8, RZ ;  /* 0x0000000816987824 */ /* 0x000fe400078e00ff */
[----:B------:R-:W-:-:S02]  /*0c60*/  IMAD.SHL.U32 R4, R3, 0x2, RZ ;  /* 0x0000000203047824 */ /* 0x000fc400078e00ff */
[----:B------:R-:W-:Y:S01]  /*0c70*/  IMAD R8, R5, 0x40, R6 ;  /* 0x0000004005087824 */ /* 0x000fe200078e0206 */
[----:B------:R-:W-:Y:S01]  /*0c80*/  SHF.R.S32.HI R3, RZ, 0x3, R0 ;  /* 0x00000003ff037819 */ /* 0x000fe20000011400 */
[----:B------:R-:W-:Y:S01]  /*0c90*/  STL [R1+0x48], R2 ;  /* 0x0000480201007387 */ /* 0x000fe20000100800 */
[----:B------:R-:W-:Y:S01]  /*0ca0*/  SHF.R.S32.HI R0, RZ, 0x1f, R152 ;  /* 0x0000001fff007819 */ /* 0x000fe20000011498 */
[C---:B------:R-:W-:Y:S01]  /*0cb0*/  VIADD R0, R4.reuse, 0x10 ;  /* 0x0000001004007836 */ /* 0x040fe20000000000 */
[C---:B------:R-:W-:Y:S01]  /*0cc0*/  IADD3 R3, R4.reuse, 0x8, RZ ;  /* 0x0000000804037810 */ /* 0x040fe20007ffe0ff */
[----:B------:R-:W-:Y:S04]  /*0cd0*/  STL [R1+0x40], R8 ;  /* 0x0000400801007387 */ /* 0x000fe80000100800 */
[----:B------:R-:W-:Y:S04]  /*0ce0*/  STL [R1+0x18], RZ ;  /* 0x000018ff01007387 */ /* 0x000fe80000100800 */
[----:B------:R-:W-:Y:S01]  /*0cf0*/  STL [R1+0x10], R4 ;  /* 0x0000100401007387 */ /* 0x000fe20000100800 */
[----:B------:R-:W-:-:S03]  /*0d00*/  VIADD R155, R4, 0x28 ;  /* 0x00000028049b7836 */ /* 0x000fc60000000000 */
[----:B------:R0:W-:Y:S04]  /*0d10*/  STL [R1+0x4], R3 ;  /* 0x0000040301007387 */ /* 0x0001e80000100800 */
[----:B------:R1:W-:Y:S01]  /*0d20*/  STL [R1], R0 ;  /* 0x0000000001007387 */ /* 0x0003e20000100800 */
[----:B------:R-:W-:Y:S01]  /*0d30*/  IMAD.IADD R11, R10, 0x1, -R11 ;  /* 0x000000010a0b7824 */ /* 0x000fe200078e0a0b */
[----:B0-----:R-:W-:Y:S02]  /*0d40*/  SHF.R.S32.HI R3, RZ, 0x1f, R3 ;  /* 0x0000001fff037819 */ /* 0x001fe40000011403 */
[----:B-1----:R-:W-:-:S03]  /*0d50*/  SHF.R.S32.HI R0, RZ, 0x1f, R0 ;  /* 0x0000001fff007819 */ /* 0x002fc60000011400 */
[----:B------:R-:W-:Y:S04]  /*0d60*/  STL [R1+0x38], R3 ;  /* 0x0000380301007387 */ /* 0x000fe80000100800 */
[----:B------:R0:W-:Y:S02]  /*0d70*/  STL [R1+0x34], R0 ;  /* 0x0000340001007387 */ /* 0x0001e40000100800 */
[----:B0-----:R-:W-:Y:S01]  /*0d80*/  SHF.R.S32.HI R0, RZ, 0x1f, R155 ;  /* 0x0000001fff007819 */ /* 0x001fe2000001149b */
[----:B------:R-:W-:-:S05]  /*0d90*/  IMAD R0, R11, 0x8, R8 ;  /* 0x000000080b007824 */ /* 0x000fca00078e0208 */
[----:B------:R0:W-:Y:S01]  /*0da0*/  STL [R1+0x44], R0 ;  /* 0x0000440001007387 */ /* 0x0001e20000100800 */
[C---:B------:R-:W-:Y:S02]  /*0db0*/  VIADD R157, R4.reuse, 0x18 ;  /* 0x00000018049d7836 */ /* 0x040fe40000000000 */
[C---:B------:R-:W-:Y:S02]  /*0dc0*/  VIADD R156, R4.reuse, 0x20 ;  /* 0x00000020049c7836 */ /* 0x040fe40000000000 */
[C---:B------:R-:W-:Y:S02]  /*0dd0*/  VIADD R154, R4.reuse, 0x30 ;  /* 0x00000030049a7836 */ /* 0x040fe40000000000 */
[----:B------:R-:W-:Y:S01]  /*0de0*/  VIADD R153, R4, 0x38 ;  /* 0x0000003804997836 */ /* 0x000fe20000000000 */
[----:B------:R-:W-:Y:S01]  /*0df0*/  SHF.R.S32.HI R4, RZ, 0x1f, R157 ;  /* 0x0000001fff047819 */ /* 0x000fe2000001149d */
[----:B------:R-:W-:Y:S01]  /*0e00*/  IMAD.MOV.U32 R5, RZ, RZ, R13 ;  /* 0x000000ffff057224 */ /* 0x000fe200078e000d */
[----:B------:R-:W-:Y:S01]  /*0e10*/  SHF.R.S32.HI R3, RZ, 0x1f, R156 ;  /* 0x0000001fff037819 */ /* 0x000fe2000001149c */
[----:B------:R-:W-:Y:S01]  /*0e20*/  IMAD.MOV.U32 R6, RZ, RZ, R14 ;  /* 0x000000ffff067224 */ /* 0x000fe200078e000e */
[----:B------:R-:W-:Y:S01]  /*0e30*/  SHF.R.S32.HI R4, RZ, 0x1f, R154 ;  /* 0x0000001fff047819 */ /* 0x000fe2000001149a */
[----:B------:R-:W-:Y:S01]  /*0e40*/  IMAD.MOV.U32 R7, RZ, RZ, R15 ;  /* 0x000000ffff077224 */ /* 0x000fe200078e000f */
[----:B------:R-:W-:Y:S01]  /*0e50*/  SHF.R.S32.HI R3, RZ, 0x1f, R153 ;  /* 0x0000001fff037819 */ /* 0x000fe20000011499 */
[----:B------:R-:W-:Y:S01]  /*0e60*/  UMOV UR38, URZ ;  /* 0x0000003f00267c82 */ /* 0x000fe20008000000 */
[----:B------:R-:W-:Y:S01]  /*0e70*/  UMOV UR39, URZ ;  /* 0x0000003f00277c82 */ /* 0x000fe20008000000 */
[----:B0-2---:R-:W-:-:S07]  /*0e80*/  LOP3.LUT R2, R12, 0x1, RZ, 0xfc, !PT ;  /* 0x000000010c027812 */ /* 0x005fce00078efcff */
.L_x_243:
[----:B01-345:R-:W0:Y:S01]  /*0e90*/  LDC.64 R8, c[0x0][0xc88] ;  /* 0x00032200ff087b82 */ /* 0x03be220000000a00 */
[----:B------:R-:W-:-:S07]  /*0ea0*/  ULDC.64 UR4, c[0x0][0xa28] ;  /* 0x00028a0000047ab9 */ /* 0x000fce0000000a00 */
[----:B------:R-:W1:Y:S08]  /*0eb0*/  LDC.64 R12, c[0x0][0x418] ;  /* 0x00010600ff0c7b82 */ /* 0x000e700000000a00 */
[----:B--2---:R-:W2:Y:S01]  /*0ec0*/  LDC R0, c[0x0][0x424] ;  /* 0x00010900ff007b82 */ /* 0x004ea20000000800 */
[----:B0-----:R-:W-:Y:S01]  /*0ed0*/  IMAD.WIDE R8, R7, 0x4, R8 ;  /* 0x0000000407087825 */ /* 0x001fe200078e0208 */
[----:B------:R-:W-:-:S06]  /*0ee0*/  ISETP.NE.U32.AND P0, PT, RZ, UR4, PT ;  /* 0x00000004ff007c0c */ /* 0x000fcc000bf05070 */
[----:B------:R-:W0:Y:S01]  /*0ef0*/  LDC R7, c[0x0][0x2f0] ;  /* 0x0000bc00ff077b82 */ /* 0x000e220000000800 */
[----:B------:R-:W3:Y:S01]  /*0f00*/  LDG.E R17, desc[UR36][R8.64] ;  /* 0x0000002408117981 */ /* 0x000ee2000c1e1900 */
[----:B------:R-:W-:Y:S01]  /*0f10*/  ISETP.NE.AND.EX P0, PT, RZ, UR5, PT, P0 ;  /* 0x00000005ff007c0c */ /* 0x000fe2000bf05300 */
[----:B------:R-:W-:Y:S01]  /*0f20*/  IMAD.MOV.U32 R3, RZ, RZ, RZ ;  /* 0x000000ffff037224 */ /* 0x000fe200078e00ff */
[----:B---3--:R-:W-:-:S11]  /*0f30*/  SHF.R.S32.HI R4, RZ, 0x1f, R17 ;  /* 0x0000001fff047819 */ /* 0x008fd60000011411 */
[C---:B------:R-:W-:Y:S01]  /*0f40*/  @P0 LEA R10, P1, R17.reuse, UR4, 0x2 ;  /* 0x00000004110a0c11 */ /* 0x040fe2000f8210ff */
[----:B------:R3:W-:Y:S03]  /*0f50*/  STL [R1+0xc], R4 ;  /* 0x00000c0401007387 */ /* 0x0007e60000100800 */
[----:B------:R-:W-:Y:S01]  /*0f60*/  @P0 LEA.HI.X R11, R17, UR5, R4, 0x2, P1 ;  /* 0x00000005110b0c11 */ /* 0x000fe200088f1404 */
[----:B------:R-:W-:Y:S02]  /*0f70*/  ULDC.64 UR4, c[0x0][0xa20] ;  /* 0x0002880000047ab9 */ /* 0x000fe40000000a00 */
[----:B------:R-:W-:Y:S02]  /*0f80*/  ISETP.NE.U32.AND P1, PT, RZ, UR4, PT ;  /* 0x00000004ff007c0c */ /* 0x000fe4000bf25070 */
[----:B------:R3:W5:Y:S01]  /*0f90*/  @P0 LDG.E R3, desc[UR36][R10.64] ;  /* 0x000000240a030981 */ /* 0x000762000c1e1900 */
[----:B-1----:R-:W-:-:S02]  /*0fa0*/  ISETP.NE.U32.AND P0, PT, R12, RZ, PT ;  /* 0x000000ff0c00720c */ /* 0x002fc40003f05070 */
[----:B------:R-:W-:Y:S02]  /*0fb0*/  ISETP.NE.AND.EX P1, PT, RZ, UR5, PT, P1 ;  /* 0x00000005ff007c0c */ /* 0x000fe4000bf25310 */
[----:B------:R-:W-:-:S04]  /*0fc0*/  ISETP.NE.AND.EX P0, PT, R13, RZ, PT, P0 ;  /* 0x000000ff0d00720c */ /* 0x000fc80003f05300 */
[----:B--2---:R-:W-:-:S05]  /*0fd0*/  SEL R0, R0, 0x1, P0 ;  /* 0x0000000100007807 */ /* 0x004fca0000000000 */
[----:B0-----:R-:W-:Y:S02]  /*0fe0*/  IMAD R88, R0, R7, RZ ;  /* 0x0000000700587224 */ /* 0x001fe400078e02ff */
[----:B------:R-:W-:-:S04]  /*0ff0*/  @P1 LEA R8, P2, R17, UR4, 0x2 ;  /* 0x0000000411081c11 */ /* 0x000fc8000f8410ff */
[----:B------:R-:W-:-:S05]  /*1000*/  @P1 LEA.HI.X R9, R17, UR5, R4, 0x2, P2 ;  /* 0x0000000511091c11 */ /* 0x000fca00090f1404 */
[----:B------:R3:W5:Y:S01]  /*1010*/  @P1 LDG.E R88, desc[UR36][R8.64] ;  /* 0x0000002408581981 */ /* 0x000762000c1e1900 */
[----:B------:R-:W-:Y:S05]  /*1020*/  @P1 BRA `(.L_x_206) ;  /* 0x0000000000241947 */ /* 0x000fea0003800000 */
[----:B------:R-:W-:Y:S02]  /*1030*/  ULDC.64 UR4, c[0x0][0xa08] ;  /* 0x0002820000047ab9 */ /* 0x000fe40000000a00 */
[----:B------:R-:W-:-:S04]  /*1040*/  ISETP.NE.U32.AND P0, PT, RZ, UR4, PT ;  /* 0x00000004ff007c0c */ /* 0x000fc8000bf05070 */
[----:B------:R-:W-:-:S13]  /*1050*/  ISETP.NE.AND.EX P0, PT, RZ, UR5, PT, P0 ;  /* 0x00000005ff007c0c */ /* 0x000fda000bf05300 */
[----:B------:R-:W-:Y:S05]  /*1060*/  @!P0 BRA `(.L_x_206) ;  /* 0x0000000000148947 */ /* 0x000fea0003800000 */
[----:B---3--:R-:W0:Y:S02]  /*1070*/  LDC.64 R8, c[0x0][0xa08] ;  /* 0x00028200ff087b82 */ /* 0x008e240000000a00 */
[----:B0-----:R-:W-:-:S05]  /*1080*/  IMAD.WIDE R8, R17, 0x4, R8 ;  /* 0x0000000411087825 */ /* 0x001fca00078e0208 */
[----:B-----5:R-:W2:Y:S04]  /*1090*/  LDG.E R88, desc[UR36][R8.64] ;  /* 0x0000002408587981 */ /* 0x020ea8000c1e1900 */
[----:B------:R-:W2:Y:S02]  /*10a0*/  LDG.E R7, desc[UR36][R8.64+0x4] ;  /* 0x0000042408077981 */ /* 0x000ea4000c1e1900 */
[----:B--2---:R-:W-:-:S07]  /*10b0*/  IMAD.IADD R88, R7, 0x1, -R88 ;  /* 0x0000000107587824 */ /* 0x004fce00078e0a58 */
.L_x_206:
[----:B-----5:R-:W-:Y:S01]  /*10c0*/  IMAD.IADD R88, R88, 0x1, -R3 ;  /* 0x0000000158587824 */ /* 0x020fe200078e0a03 */
[C---:B------:R-:W-:Y:S01]  /*10d0*/  LOP3.LUT R3, R6.reuse, 0xff000000, RZ, 0xc0, !PT ;  /* 0xff00000006037812 */ /* 0x040fe200078ec0ff */
[----:B------:R-:W-:Y:S01]  /*10e0*/  IMAD.MOV.U32 R89, RZ, RZ, RZ ;  /* 0x000000ffff597224 */ /* 0x000fe200078e00ff */
[----:B------:R-:W-:Y:S02]  /*10f0*/  LOP3.LUT R0, R6, 0xff0000, RZ, 0xc0, !PT ;  /* 0x00ff000006007812 */ /* 0x000fe400078ec0ff */
[----:B------:R-:W-:Y:S02]  /*1100*/  SHF.R.U32.HI R3, RZ, 0x8, R3 ;  /* 0x00000008ff037819 */ /* 0x000fe40000011603 */
[----:B------:R-:W-:Y:S02]  /*1110*/  ISETP.GE.AND P0, PT, R88, 0x1, PT ;  /* 0x000000015800780c */ /* 0x000fe40003f06270 */
[----:B------:R-:W-:Y:S02]  /*1120*/  LEA.HI R0, R0, R3, RZ, 0x10 ;  /* 0x0000000300007211 */ /* 0x000fe400078f80ff */
[----:B---3--:R-:W-:-:S02]  /*1130*/  IADD3 R4, R88, 0x7f, RZ ;  /* 0x0000007f58047810 */ /* 0x008fc40007ffe0ff */
[----:B------:R-:W-:Y:S02]  /*1140*/  LOP3.LUT R14, R0, 0xff, RZ, 0xc0, !PT ;  /* 0x000000ff000e7812 */ /* 0x000fe400078ec0ff */
[----:B------:R-:W-:Y:S02]  /*1150*/  SHF.R.S32.HI R7, RZ, 0x1f, R4 ;  /* 0x0000001fff077819 */ /* 0x000fe40000011404 */
[----:B------:R-:W-:Y:S01]  /*1160*/  SHF.R.U32.HI R19, RZ, 0x10, R0 ;  /* 0x00000010ff137819 */ /* 0x000fe20000011600 */
[----:B------:R0:W-:Y:S01]  /*1170*/  STL [R1+0x8], R14 ;  /* 0x0000080e01007387 */ /* 0x0001e20000100800 */
[----:B------:R-:W-:-:S04]  /*1180*/  LEA.HI R7, R7, R4, RZ, 0x7 ;  /* 0x0000000407077211 */ /* 0x000fc800078f38ff */
[----:B------:R-:W-:Y:S01]  /*1190*/  SHF.R.S32.HI R11, RZ, 0x7, R7 ;  /* 0x00000007ff0b7819 */ /* 0x000fe20000011407 */
[----:B------:R-:W-:Y:S06]  /*11a0*/  @!P0 BRA `(.L_x_207) ;  /* 0x0000000000748947 */ /* 0x000fec0003800000 */
[----:B------:R-:W1:Y:S01]  /*11b0*/  LDC R0, c[0x0][0x9f0] ;  /* 0x00027c00ff007b82 */ /* 0x000e620000000800 */
[----:B------:R-:W-:-:S04]  /*11c0*/  ISETP.NE.AND P0, PT, R19, RZ, PT ;  /* 0x000000ff1300720c */ /* 0x000fc80003f05270 */
[----:B-1----:R-:W-:-:S04]  /*11d0*/  SEL R12, R19, R0, P0 ;  /* 0x00000000130c7207 */ /* 0x002fc80000000000 */
[-C--:B------:R-:W-:Y:S02]  /*11e0*/  IABS R4, R12.reuse ;  /* 0x0000000c00047213 */ /* 0x080fe40000000000 */
[----:B------:R-:W-:Y:S02]  /*11f0*/  IADD3 R0, R11, -0x1, R12 ;  /* 0xffffffff0b007810 */ /* 0x000fe40007ffe00c */
[----:B------:R-:W1:Y:S01]  /*1200*/  I2F.RP R3, R4 ;  /* 0x0000000400037306 */ /* 0x000e620000209400 */
[----:B------:R-:W-:Y:S02]  /*1210*/  IABS R13, R12 ;  /* 0x0000000c000d7213 */ /* 0x000fe40000000000 */
[----:B------:R-:W-:Y:S02]  /*1220*/  IABS R10, R0 ;  /* 0x00000000000a7213 */ /* 0x000fe40000000000 */
[----:B------:R-:W-:-:S04]  /*1230*/  LOP3.LUT R0, R0, R12, RZ, 0x3c, !PT ;  /* 0x0000000c00007212 */ /* 0x000fc800078e3cff */
[----:B------:R-:W-:Y:S01]  /*1240*/  ISETP.GE.AND P2, PT, R0, RZ, PT ;  /* 0x000000ff0000720c */ /* 0x000fe20003f46270 */
[----:B-1----:R-:W1:Y:S02]  /*1250*/  MUFU.RCP R3, R3 ;  /* 0x0000000300037308 */ /* 0x002e640000001000 */
[----:B-1----:R-:W-:Y:S02]  /*1260*/  VIADD R8, R3, 0xffffffe ;  /* 0x0ffffffe03087836 */ /* 0x002fe40000000000 */
[----:B------:R-:W-:-:S04]  /*1270*/  IMAD.MOV R3, RZ, RZ, -R13 ;  /* 0x000000ffff037224 */ /* 0x000fc800078e0a0d */
[----:B------:R1:W2:Y:S02]  /*1280*/  F2I.FTZ.U32.TRUNC.NTZ R9, R8 ;  /* 0x0000000800097305 */ /* 0x0002a4000021f000 */
[----:B-1----:R-:W-:Y:S02]  /*1290*/  IMAD.MOV.U32 R8, RZ, RZ, RZ ;  /* 0x000000ffff087224 */ /* 0x002fe400078e00ff */
[----:B--2---:R-:W-:-:S04]  /*12a0*/  IMAD.MOV R7, RZ, RZ, -R9 ;  /* 0x000000ffff077224 */ /* 0x004fc800078e0a09 */
[----:B------:R-:W-:-:S04]  /*12b0*/  IMAD R7, R7, R4, RZ ;  /* 0x0000000407077224 */ /* 0x000fc800078e02ff */
[----:B------:R-:W-:-:S06]  /*12c0*/  IMAD.HI.U32 R9, R9, R7, R8 ;  /* 0x0000000709097227 */ /* 0x000fcc00078e0008 */
[----:B------:R-:W-:-:S04]  /*12d0*/  IMAD.HI.U32 R9, R9, R10, RZ ;  /* 0x0000000a09097227 */ /* 0x000fc800078e00ff */
[----:B------:R-:W-:-:S05]  /*12e0*/  IMAD R3, R9, R3, R10 ;  /* 0x0000000309037224 */ /* 0x000fca00078e020a */
[----:B------:R-:W-:-:S13]  /*12f0*/  ISETP.GT.U32.AND P1, PT, R4, R3, PT ;  /* 0x000000030400720c */ /* 0x000fda0003f24070 */
[----:B------:R-:W-:Y:S02]  /*1300*/  @!P1 IMAD.IADD R3, R3, 0x1, -R4 ;  /* 0x0000000103039824 */ /* 0x000fe400078e0a04 */
[----:B------:R-:W-:Y:S01]  /*1310*/  @!P1 VIADD R9, R9, 0x1 ;  /* 0x0000000109099836 */ /* 0x000fe20000000000 */
[----:B------:R-:W-:Y:S02]  /*1320*/  ISETP.NE.AND P1, PT, R12, RZ, PT ;  /* 0x000000ff0c00720c */ /* 0x000fe40003f25270 */
[----:B------:R-:W-:-:S13]  /*1330*/  ISETP.GE.U32.AND P0, PT, R3, R4, PT ;  /* 0x000000040300720c */ /* 0x000fda0003f06070 */
[----:B------:R-:W-:-:S04]  /*1340*/  @P0 VIADD R9, R9, 0x1 ;  /* 0x0000000109090836 */ /* 0x000fc80000000000 */
[----:B------:R-:W-:Y:S01]  /*1350*/  @!P2 IMAD.MOV R9, RZ, RZ, -R9 ;  /* 0x000000ffff09a224 */ /* 0x000fe200078e0a09 */
[----:B------:R-:W-:-:S05]  /*1360*/  @!P1 LOP3.LUT R9, RZ, R12, RZ, 0x33, !PT ;  /* 0x0000000cff099212 */ /* 0x000fca00078e33ff */
[----:B------:R-:W-:-:S07]  /*1370*/  IMAD.MOV.U32 R89, RZ, RZ, R9 ;  /* 0x000000ffff597224 */ /* 0x000fce00078e0009 */
.L_x_207:
[----:B------:R-:W-:Y:S01]  /*1380*/  IMAD R16, R14, R89, RZ ;  /* 0x000000590e107224 */ /* 0x000fe200078e02ff */
[----:B------:R-:W-:Y:S02]  /*1390*/  MOV R23, R5 ;  /* 0x0000000500177202 */ /* 0x000fe40000000f00 */
[----:B------:R-:W-:Y:S02]  /*13a0*/  CS2R R58, SRZ ;  /* 0x00000000003a7805 */ /* 0x000fe4000001ff00 */
[----:B------:R-:W-:Y:S02]  /*13b0*/  LOP3.LUT R18, R6, 0xffff, RZ, 0xc0, !PT ;  /* 0x0000ffff06127812 */ /* 0x000fe400078ec0ff */
[----:B------:R-:W-:Y:S02]  /*13c0*/  CS2R R118, SRZ ;  /* 0x0000000000767805 */ /* 0x000fe4000001ff00 */
[----:B------:R-:W-:Y:S02]  /*13d0*/  VIADDMNMX R89, R16, R89, R11, PT ;  /* 0x0000005910597246 */ /* 0x000fe4000380010b */
[----:B------:R-:W-:-:S02]  /*13e0*/  CS2R R40, SRZ ;  /* 0x0000000000287805 */ /* 0x000fc4000001ff00 */
[----:B------:R-:W-:Y:S02]  /*13f0*/  PLOP3.LUT P0, PT, PT, PT, PT, 0x80, 0x0 ;  /* 0x000000000000781c */ /* 0x000fe40003f0f070 */
[----:B------:R-:W-:Y:S02]  /*1400*/  CS2R R54, SRZ ;  /* 0x0000000000367805 */ /* 0x000fe4000001ff00 */
[----:B------:R-:W-:Y:S02]  /*1410*/  ISETP.GT.AND P1, PT, R89, R16, PT ;  /* 0x000000105900720c */ /* 0x000fe40003f24270 */
        /* <DEDUP_REMOVED lines=13> */
[----:B------:R-:W-:Y:S06]  /*14f0*/  @!P1 BRA `(.L_x_208) ;  /* 0x0000004800709947 */ /* 0x000fec0003800000 */
[----:B------:R-:W1:Y:S01]  /*1500*/  S2R R0, SR_TID.X ;  /* 0x0000000000007919 */ /* 0x000e620000002100 */
[----:B------:R-:W2:Y:S01]  /*1510*/  S2UR UR40, SR_CgaCtaId ;  /* 0x00000000002879c3 */ /* 0x000ea20000008800 */
[----:B------:R-:W-:Y:S02]  /*1520*/  UMOV UR6, 0x400 ;  /* 0x0000040000067882 */ /* 0x000fe40000000000 */
[----:B--2---:R-:W-:Y:S01]  /*1530*/  ULEA UR43, UR40, UR6, 0x18 ;  /* 0x00000006282b7291 */ /* 0x004fe2000f8ec03f */
[----:B-1----:R-:W-:-:S05]  /*1540*/  VIADD R3, R0, 0xffffff80 ;  /* 0xffffff8000037836 */ /* 0x002fca0000000000 */
[----:B------:R-:W-:-:S04]  /*1550*/  SHF.R.S32.HI R0, RZ, 0x1f, R3 ;  /* 0x0000001fff007819 */ /* 0x000fc80000011403 */
[----:B------:R-:W-:-:S04]  /*1560*/  LEA.HI R0, R0, R3, RZ, 0x7 ;  /* 0x0000000300007211 */ /* 0x000fc800078f38ff */
[----:B------:R-:W-:-:S06]  /*1570*/  SHF.R.S32.HI R0, RZ, 0x7, R0 ;  /* 0x00000007ff007819 */ /* 0x000fcc0000011400 */
[----:B------:R-:W1:Y:S02]  /*1580*/  SHFL.IDX PT, R0, R0, RZ, 0x1f ;  /* 0x00001fff00007589 */ /* 0x000e6400000e0000 */
        /* <DEDUP_REMOVED lines=14> */
[----:B------:R-:W-:Y:S01]  /*1670*/  IMAD.U32 R4, RZ, RZ, UR4 ;  /* 0x00000004ff047e24 */ /* 0x000fe2000f8e00ff */
[----:B0-----:R0:W1:Y:S01]  /*1680*/  LDC.64 R14, c[0x4][R0] ;  /* 0x01000000000e7b82 */ /* 0x0010620000000a00 */
[----:B------:R-:W-:Y:S01]  /*1690*/  IMAD.U32 R5, RZ, RZ, UR5 ;  /* 0x00000005ff057e24 */ /* 0x000fe2000f8e00ff */
[----:B------:R-:W-:Y:S01]  /*16a0*/  ULDC.64 UR4, c[0x4][0x90] ;  /* 0x0100240000047ab9 */ /* 0x000fe20000000a00 */
[----:B------:R-:W-:Y:S02]  /*16b0*/  IMAD.U32 R10, RZ, RZ, UR6 ;  /* 0x00000006ff0a7e24 */ /* 0x000fe4000f8e00ff */
[----:B------:R-:W-:Y:S02]  /*16c0*/  IMAD.U32 R6, RZ, RZ, UR4 ;  /* 0x00000004ff067e24 */ /* 0x000fe4000f8e00ff */
[----:B------:R-:W-:-:S02]  /*16d0*/  IMAD.U32 R7, RZ, RZ, UR5 ;  /* 0x00000005ff077e24 */ /* 0x000fc4000f8e00ff */
[----:B------:R-:W-:Y:S02]  /*16e0*/  IMAD.U32 R11, RZ, RZ, UR7 ;  /* 0x00000007ff0b7e24 */ /* 0x000fe4000f8e00ff */
[----:B------:R-:W-:Y:S02]  /*16f0*/  IMAD.MOV.U32 R8, RZ, RZ, 0x70 ;  /* 0x00000070ff087424 */ /* 0x000fe400078e00ff */
[----:B------:R-:W-:Y:S02]  /*1700*/  IMAD.MOV.U32 R12, RZ, RZ, 0x1 ;  /* 0x00000001ff0c7424 */ /* 0x000fe400078e00ff */
[----:B0-----:R-:W-:-:S07]  /*1710*/  IMAD.MOV.U32 R13, RZ, RZ, RZ ;  /* 0x000000ffff0d7224 */ /* 0x001fce00078e00ff */
[----:B------:R-:W-:-:S07]  /*1720*/  LEPC R20, `(.L_x_209) ;  /* 0x000000001014794e */ /* 0x000fce0000000000 */
[----:B-1----:R-:W-:Y:S05]  /*1730*/  CALL.ABS.NOINC R14 ;  /* 0x000000000e007343 */ /* 0x002fea0003c00000 */
.L_x_209:
[----:B------:R-:W2:Y:S01]  /*1740*/  LDL R20, [R1+0x18] ;  /* 0x0000180001147983 */ /* 0x000ea20000100800 */
[----:B------:R-:W-:Y:S02]  /*1750*/  ISETP.NE.AND P0, PT, R2, 0x3, PT ;  /* 0x000000030200780c */ /* 0x000fe40003f05270 */
[----:B--2---:R-:W-:-:S04]  /*1760*/  LEA.HI R0, R20, R20, RZ, 0x1 ;  /* 0x0000001414007211 */ /* 0x004fc800078f08ff */
[----:B------:R-:W-:-:S04]  /*1770*/  LOP3.LUT R0, R0, 0xfffffffe, RZ, 0xc0, !PT ;  /* 0xfffffffe00007812 */ /* 0x000fc800078ec0ff */
[----:B------:R-:W-:-:S04]  /*1780*/  IADD3 R0, R20, -R0, RZ ;  /* 0x8000000014007210 */ /* 0x000fc80007ffe0ff */
[----:B------:R-:W-:-:S04]  /*1790*/  SHF.L.U32 R0, R0, 0x1f, RZ ;  /* 0x0000001f00007819 */ /* 0x000fc800000006ff */
[----:B------:R-:W1:Y:S02]  /*17a0*/  SYNCS.PHASECHK.TRANS64.TRYWAIT P1, [UR43+0x16800], R0 ;  /* 0x01680000ff0075a7 */ /* 0x000e64000802016b */
[----:B-1----:R-:W-:Y:S05]  /*17b0*/  @!P1 BRA `(.L_x_210) ;  /* 0x000000c400dc9947 */ /* 0x002fea0003800000 */
.L_x_326:
[----:B------:R-:W-:Y:S05]  /*17c0*/  @!P0 BRA `(.L_x_211) ;  /* 0x0000000000048947 */ /* 0x000fea0003800000 */
[----:B------:R-:W-:Y:S01]  /*17d0*/  BPT.TRAP 0x1 ;  /* 0x000000040000795c */ /* 0x000fe20000300000 */
.L_x_211:
[----:B------:R-:W-:Y:S02]  /*17e0*/  IMAD.U32 R4, RZ, RZ, UR39 ;  /* 0x00000027ff047e24 */ /* 0x000fe4000f8e00ff */
[----:B-1----:R-:W-:-:S03]  /*17f0*/  IMAD.U32 R3, RZ, RZ, UR38 ;  /* 0x00000026ff037e24 */ /* 0x002fc6000f8e00ff */
[----:B------:R-:W-:Y:S02]  /*1800*/  LEA R4, R4, UR43, 0x3 ;  /* 0x0000002b04047c11 */ /* 0x000fe4000f8e18ff */
[----:B------:R-:W-:-:S04]  /*1810*/  SHF.L.U32 R3, R3, 0x1f, RZ ;  /* 0x0000001f03037819 */ /* 0x000fc800000006ff */
[----:B------:R1:W2:Y:S01]  /*1820*/  SYNCS.PHASECHK.TRANS64.TRYWAIT P1, [R4+URZ+0x16830], R3 ;  /* 0x01683003040075a7 */ /* 0x0002a2000802017f */
[----:B------:R-:W-:Y:S05]  /*1830*/  @!P0 BRA `(.L_x_212) ;  /* 0x0000000000048947 */ /* 0x000fea0003800000 */
[----:B------:R-:W-:Y:S01]  /*1840*/  BPT.TRAP 0x1 ;  /* 0x000000040000795c */ /* 0x000fe20000300000 */
.L_x_212:
[----:B------:R-:W-:Y:S01]  /*1850*/  IMAD.MOV.U32 R119, RZ, RZ, RZ ;  /* 0x000000ffff777224 */ /* 0x000fe200078e00ff */
[----:B--2---:R-:W-:Y:S06]  /*1860*/  @P1 BRA `(.L_x_213) ;  /* 0x0000000000081947 */ /* 0x004fec0003800000 */
[----:B------:R-:W2:Y:S02]  /*1870*/  SYNCS.PHASECHK.TRANS64.TRYWAIT P1, [R4+URZ+0x16830], R3 ;  /* 0x01683003040075a7 */ /* 0x000ea4000802017f */
[----:B--2---:R-:W-:Y:S05]  /*1880*/  @!P1 BRA `(.L_x_214) ;  /* 0x000000c400c09947 */ /* 0x004fea0003800000 */
.L_x_213:
[----:B------:R-:W-:Y:S05]  /*1890*/  WARPSYNC.ALL ;  /* 0x0000000000007948 */ /* 0x000fea0003800000 */
[----:B------:R-:W-:Y:S01]  /*18a0*/  UIADD3 UR4, UR43, 0xe400, URZ ;  /* 0x0000e4002b047890 */ /* 0x000fe2000fffe03f */
[----:B------:R-:W-:Y:S01]  /*18b0*/  WARPGROUP.ARRIVE ;  /* 0x00000000000079c5 */ /* 0x000fe20000000000 */
[----:B------:R-:W-:Y:S01]  /*18c0*/  UMOV UR5, 0x40000040 ;  /* 0x4000004000057882 */ /* 0x000fe20000000000 */
[----:B------:R-:W-:Y:S01]  /*18d0*/  UMOV UR7, 0x40000040 ;  /* 0x4000004000077882 */ /* 0x000fe20000000000 */
[----:B------:R-:W-:Y:S01]  /*18e0*/  USHF.R.U32.HI UR4, URZ, 0x4, UR4 ;  /* 0x000000043f047899 */ /* 0x000fe20008011604 */
[----:B------:R-:W-:Y:S01]  /*18f0*/  UMOV UR9, 0x40000040 ;  /* 0x4000004000097882 */ /* 0x000fe20000000000 */
[----:B------:R-:W-:-:S02]  /*1900*/  UMOV UR11, 0x40000040 ;  /* 0x40000040000b7882 */ /* 0x000fc40000000000 */
[----:B------:R-:W-:Y:S01]  /*1910*/  ULOP3.LUT UR4, UR4, 0x3fff, URZ, 0xc0, !UPT ;  /* 0x00003fff04047892 */ /* 0x000fe2000f8ec03f */
[----:B------:R-:W-:Y:S01]  /*1920*/  UMOV UR13, 0x40000040 ;  /* 0x40000040000d7882 */ /* 0x000fe20000000000 */
[----:B------:R-:W-:Y:S02]  /*1930*/  UMOV UR15, 0x40000040 ;  /* 0x40000040000f7882 */ /* 0x000fe40000000000 */
[----:B------:R-:W-:Y:S02]  /*1940*/  ULOP3.LUT UR20, UR4, 0x10000, URZ, 0xfc, !UPT ;  /* 0x0001000004147892 */ /* 0x000fe4000f8efc3f */
[----:B------:R-:W-:Y:S02]  /*1950*/  ULOP3.LUT UR4, UR42, 0x10000, URZ, 0xfc, !UPT ;  /* 0x000100002a047892 */ /* 0x000fe4000f8efc3f */
[----:B------:R-:W-:Y:S02]  /*1960*/  ULEA UR6, UR39, UR20, 0xa ;  /* 0x0000001427067291 */ /* 0x000fe4000f8e503f */
[----:B------:R-:W-:-:S02]  /*1970*/  UIADD3 UR8, UR4, 0x2, URZ ;  /* 0x0000000204087890 */ /* 0x000fc4000fffe03f */
[----:B------:R-:W-:Y:S02]  /*1980*/  UIADD3 UR10, UR6, 0x2, URZ ;  /* 0x00000002060a7890 */ /* 0x000fe4000fffe03f */
[----:B------:R-:W-:Y:S02]  /*1990*/  UIADD3 UR12, UR4, 0x4, URZ ;  /* 0x00000004040c7890 */ /* 0x000fe4000fffe03f */
[----:B------:R-:W-:Y:S02]  /*19a0*/  UIADD3 UR14, UR6, 0x4, URZ ;  /* 0x00000004060e7890 */ /* 0x000fe4000fffe03f */
[----:B------:R-:W-:Y:S01]  /*19b0*/  HGMMA.64x128x16.F32.BF16 R24, gdesc[UR4], RZ, !UPT, gsb0 ;  /* 0x01e00000041879f0 */ /* 0x000fe2000c0018ff */
[----:B------:R-:W-:Y:S02]  /*19c0*/  UIADD3 UR16, UR4, 0x6, URZ ;  /* 0x0000000604107890 */ /* 0x000fe4000fffe03f */
[----:B------:R-:W-:Y:S01]  /*19d0*/  UIADD3 UR18, UR6, 0x6, URZ ;  /* 0x0000000606127890 */ /* 0x000fe2000fffe03f */
[----:B------:R-:W-:Y:S01]  /*19e0*/  UMOV UR17, 0x40000040 ;  /* 0x4000004000117882 */ /* 0x000fe20000000000 */
[----:B------:R-:W-:Y:S01]  /*19f0*/  UMOV UR19, 0x40000040 ;  /* 0x4000004000137882 */ /* 0x000fe20000000000 */
        /* <DEDUP_REMOVED lines=10> */
[----:B------:R-:W-:Y:S05]  /*1aa0*/  @!P0 BRA `(.L_x_215) ;  /* 0x0000000000048947 */ /* 0x000fea0003800000 */
[----:B------:R-:W-:Y:S01]  /*1ab0*/  BPT.TRAP 0x1 ;  /* 0x000000040000795c */ /* 0x000fe20000300000 */
.L_x_215:
[----:B------:R-:W3:Y:S01]  /*1ac0*/  LDL R0, [R1+0x10] ;  /* 0x0000100001007983 */ /* 0x000ee20000100800 */
[----:B------:R-:W-:Y:S01]  /*1ad0*/  P2R R7, PR, RZ, 0x1 ;  /* 0x00000001ff077803 */ /* 0x000fe20000000000 */
[----:B------:R-:W-:Y:S01]  /*1ae0*/  ULDC UR6, c[0x0][0x988] ;  /* 0x0002620000067ab9 */ /* 0x000fe20000000800 */
[--C-:B------:R-:W-:Y:S01]  /*1af0*/  IMAD.MOV.U32 R117, RZ, RZ, R119.reuse ;  /* 0x000000ffff757224 */ /* 0x100fe200078e0077 */
[-C--:B------:R-:W-:Y:S01]  /*1b00*/  MOV R113, R119.reuse ;  /* 0x0000007700717202 */ /* 0x080fe20000000f00 */
[--C-:B------:R-:W-:Y:S01]  /*1b10*/  IMAD.MOV.U32 R115, RZ, RZ, R119.reuse ;  /* 0x000000ffff737224 */ /* 0x100fe200078e0077 */
[----:B------:R-:W-:Y:S01]  /*1b20*/  MOV R91, R119 ;  /* 0x00000077005b7202 */ /* 0x000fe20000000f00 */
[--C-:B------:R-:W-:Y:S02]  /*1b30*/  IMAD.MOV.U32 R111, RZ, RZ, R119.reuse ;  /* 0x000000ffff6f7224 */ /* 0x100fe400078e0077 */
[--C-:B------:R-:W-:Y:S02]  /*1b40*/  IMAD.MOV.U32 R109, RZ, RZ, R119.reuse ;  /* 0x000000ffff6d7224 */ /* 0x100fe400078e0077 */
[----:B------:R-:W-:-:S02]  /*1b50*/  IMAD.MOV.U32 R107, RZ, RZ, R119 ;  /* 0x000000ffff6b7224 */ /* 0x000fc400078e0077 */
[--C-:B------:R-:W-:Y:S02]  /*1b60*/  IMAD.MOV.U32 R105, RZ, RZ, R119.reuse ;  /* 0x000000ffff697224 */ /* 0x100fe400078e0077 */
[--C-:B------:R-:W-:Y:S02]  /*1b70*/  IMAD.MOV.U32 R103, RZ, RZ, R119.reuse ;  /* 0x000000ffff677224 */ /* 0x100fe400078e0077 */
[--C-:B------:R-:W-:Y:S02]  /*1b80*/  IMAD.MOV.U32 R101, RZ, RZ, R119.reuse ;  /* 0x000000ffff657224 */ /* 0x100fe400078e0077 */
[--C-:B------:R-:W-:Y:S02]  /*1b90*/  IMAD.MOV.U32 R99, RZ, RZ, R119.reuse ;  /* 0x000000ffff637224 */ /* 0x100fe400078e0077 */
[--C-:B------:R-:W-:Y:S02]  /*1ba0*/  IMAD.MOV.U32 R97, RZ, RZ, R119.reuse ;  /* 0x000000ffff617224 */ /* 0x100fe400078e0077 */
[----:B------:R-:W-:-:S02]  /*1bb0*/  IMAD.MOV.U32 R95, RZ, RZ, R119 ;  /* 0x000000ffff5f7224 */ /* 0x000fc400078e0077 */
[----:B------:R-:W-:Y:S01]  /*1bc0*/  IMAD.MOV.U32 R93, RZ, RZ, R119 ;  /* 0x000000ffff5d7224 */ /* 0x000fe200078e0077 */
[----:B---3--:R-:W-:-:S05]  /*1bd0*/  IADD3 R88, R88, 0x80, -R0 ;  /* 0x0000008058587810 */ /* 0x008fca0007ffe800 */
[----:B------:R-:W-:-:S05]  /*1be0*/  IMAD R5, R89, -0x80, R88 ;  /* 0xffffff8059057824 */ /* 0x000fca00078e0258 */
[C---:B------:R-:W-:Y:S02]  /*1bf0*/  ISETP.GT.AND P4, PT, R5.reuse, RZ, PT ;  /* 0x000000ff0500720c */ /* 0x040fe40003f84270 */
[C---:B------:R-:W-:Y:S02]  /*1c00*/  ISETP.GT.AND P3, PT, R5.reuse, 0x1, PT ;  /* 0x000000010500780c */ /* 0x040fe40003f64270 */
[----:B------:R-:W-:Y:S02]  /*1c10*/  ISETP.GT.AND P1, PT, R5, 0x8, PT ;  /* 0x000000080500780c */ /* 0x000fe40003f24270 */
[----:B------:R-:W-:Y:S02]  /*1c20*/  FSEL R24, R24, -INF , P4 ;  /* 0xff80000018187808 */ /* 0x000fe40002000000 */
[----:B------:R-:W-:Y:S02]  /*1c30*/  FSEL R10, R25, -INF , P3 ;  /* 0xff800000190a7808 */ /* 0x000fe40001800000 */
[----:B------:R-:W-:-:S02]  /*1c40*/  ISETP.GT.AND P2, PT, R5, 0x9, PT ;  /* 0x000000090500780c */ /* 0x000fc40003f44270 */
[----:B------:R-:W-:Y:S02]  /*1c50*/  FSEL R28, R28, -INF , P1 ;  /* 0xff8000001c1c7808 */ /* 0x000fe40000800000 */
[----:B-12---:R-:W-:Y:S02]  /*1c60*/  FMNMX.FTZ R3, R24, R10, !PT ;  /* 0x0000000a18037209 */ /* 0x006fe40007810000 */
[----:B------:R-:W-:Y:S02]  /*1c70*/  ISETP.GT.AND P6, PT, R5, 0x10, PT ;  /* 0x000000100500780c */ /* 0x000fe40003fc4270 */
[----:B------:R-:W-:Y:S02]  /*1c80*/  FSEL R12, R29, -INF , P2 ;  /* 0xff8000001d0c7808 */ /* 0x000fe40001000000 */
[----:B------:R-:W-:Y:S02]  /*1c90*/  FMNMX.FTZ R3, R28, R3, !PT ;  /* 0x000000031c037209 */ /* 0x000fe40007810000 */
[----:B------:R-:W-:-:S02]  /*1ca0*/  ISETP.GT.AND P5, PT, R5, 0x11, PT ;  /* 0x000000110500780c */ /* 0x000fc40003fa4270 */
[----:B------:R-:W-:Y:S02]  /*1cb0*/  FSEL R32, R32, -INF , P6 ;  /* 0xff80000020207808 */ /* 0x000fe40003000000 */
[----:B------:R-:W-:Y:S02]  /*1cc0*/  FMNMX.FTZ R3, R12, R3, !PT ;  /* 0x000000030c037209 */ /* 0x000fe40007810000 */
[----:B------:R-:W-:Y:S02]  /*1cd0*/  FSEL R26, R26, -INF , P4 ;  /* 0xff8000001a1a7808 */ /* 0x000fe40002000000 */
[----:B------:R-:W-:Y:S02]  /*1ce0*/  ISETP.GT.AND P4, PT, R5, 0x18, PT ;  /* 0x000000180500780c */ /* 0x000fe40003f84270 */
[----:B0-----:R-:W-:Y:S02]  /*1cf0*/  FSEL R14, R33, -INF , P5 ;  /* 0xff800000210e7808 */ /* 0x001fe40002800000 */
        /* <DEDUP_REMOVED lines=61> */
[C---:B------:R-:W-:Y:S02]  /*20d0*/  ISETP.GT.AND P0, PT, R5.reuse, 0x59, PT ;  /* 0x000000590500780c */ /* 0x040fe40003f04270 */
[----:B------:R-:W-:Y:S02]  /*20e0*/  FSEL R58, R58, -INF , P6 ;  /* 0xff8000003a3a7808 */ /* 0x000fe40003000000 */
[----:B------:R-:W-:Y:S02]  /*20f0*/  ISETP.GT.AND P6, PT, R5, 0x58, PT ;  /* 0x000000580500780c */ /* 0x000fe40003fc4270 */
[----:B------:R-:W-:Y:S02]  /*2100*/  FSEL R114, R65, -INF , P2 ;  /* 0xff80000041727808 */ /* 0x000fe40001000000 */
[----:B------:R-:W-:Y:S02]  /*2110*/  FMNMX.FTZ R3, R108, R3, !PT ;  /* 0x000000036c037209 */ /* 0x000fe40007810000 */
[----:B------:R-:W-:-:S02]  /*2120*/  FSEL R118, R69, -INF , P0 ;  /* 0xff80000045767808 */ /* 0x000fc40000000000 */
[----:B------:R-:W-:Y:S02]  /*2130*/  ISETP.GT.AND P0, PT, R5, 0x61, PT ;  /* 0x000000610500780c */ /* 0x000fe40003f04270 */
[----:B------:R-:W-:Y:S02]  /*2140*/  FSEL R116, R68, -INF , P6 ;  /* 0xff80000044747808 */ /* 0x000fe40003000000 */
[----:B------:R-:W-:Y:S02]  /*2150*/  FMNMX.FTZ R3, R114, R3, !PT ;  /* 0x0000000372037209 */ /* 0x000fe40007810000 */
[----:B------:R-:W-:Y:S02]  /*2160*/  FSEL R140, R73, -INF , P0 ;  /* 0xff800000498c7808 */ /* 0x000fe40000000000 */
[----:B------:R-:W-:Y:S02]  /*2170*/  P2R R25, PR, RZ, 0x1 ;  /* 0x00000001ff197803 */ /* 0x000fe40000000000 */
[----:B------:R-:W-:-:S02]  /*2180*/  FSEL R60, R59, -INF , P5 ;  /* 0xff8000003b3c7808 */ /* 0x000fc40002800000 */
[C---:B------:R-:W-:Y:S02]  /*2190*/  ISETP.GT.AND P0, PT, R5.reuse, 0x60, PT ;  /* 0x000000600500780c */ /* 0x040fe40003f04270 */
[C---:B------:R-:W-:Y:S02]  /*21a0*/  ISETP.GT.AND P5, PT, R5.reuse, 0x60, PT ;  /* 0x000000600500780c */ /* 0x040fe40003fa4270 */
[----:B------:R-:W-:Y:S02]  /*21b0*/  FMNMX.FTZ R3, R116, R3, !PT ;  /* 0x0000000374037209 */ /* 0x000fe40007810000 */
[----:B------:R-:W-:Y:S02]  /*21c0*/  FSEL R66, R66, -INF , P1 ;  /* 0xff80000042427808 */ /* 0x000fe40000800000 */
[----:B------:R-:W-:Y:S02]  /*21d0*/  ISETP.GT.AND P1, PT, R5, 0x68, PT ;  /* 0x000000680500780c */ /* 0x000fe40003f24270 */
[----:B------:R-:W-:-:S02]  /*21e0*/  FSEL R74, R74, -INF , P0 ;  /* 0xff8000004a4a7808 */ /* 0x000fc40000000000 */
[----:B------:R-:W-:Y:S02]  /*21f0*/  FSEL R138, R72, -INF , P5 ;  /* 0xff800000488a7808 */ /* 0x000fe40002800000 */
[----:B------:R-:W-:Y:S02]  /*2200*/  FMNMX.FTZ R3, R118, R3, !PT ;  /* 0x0000000376037209 */ /* 0x000fe40007810000 */
[----:B------:R-:W-:Y:S02]  /*2210*/  ISETP.NE.AND P0, PT, R25, RZ, PT ;  /* 0x000000ff1900720c */ /* 0x000fe40003f05270 */
[----:B------:R-:W-:Y:S02]  /*2220*/  FSEL R144, R76, -INF , P1 ;  /* 0xff8000004c907808 */ /* 0x000fe40000800000 */
[----:B------:R-:W-:Y:S02]  /*2230*/  FMNMX.FTZ R3, R138, R3, !PT ;  /* 0x000000038a037209 */ /* 0x000fe40007810000 */
[----:B------:R-:W-:-:S02]  /*2240*/  FSEL R76, R75, -INF , P0 ;  /* 0xff8000004b4c7808 */ /* 0x000fc40000000000 */
[----:B------:R-:W-:Y:S02]  /*2250*/  ISETP.NE.AND P0, PT, R7, RZ, PT ;  /* 0x000000ff0700720c */ /* 0x000fe40003f05270 */
[----:B------:R-:W-:Y:S02]  /*2260*/  FMNMX.FTZ R7, R26, R27, !PT ;  /* 0x0000001b1a077209 */ /* 0x000fe40007810000 */
[----:B------:R-:W-:Y:S02]  /*2270*/  FSEL R68, R67, -INF , P2 ;  /* 0xff80000043447808 */ /* 0x000fe40001000000 */
[----:B------:R-:W-:Y:S02]  /*2280*/  ISETP.GT.AND P2, PT, R5, 0x69, PT ;  /* 0x000000690500780c */ /* 0x000fe40003f44270 */
[----:B------:R-:W-:Y:S02]  /*2290*/  FMNMX.FTZ R3, R140, R3, !PT ;  /* 0x000000038c037209 */ /* 0x000fe40007810000 */
[----:B------:R-:W-:-:S02]  /*22a0*/  FMNMX.FTZ R7, R30, R7, !PT ;  /* 0x000000071e077209 */ /* 0x000fc40007810000 */
[----:B------:R-:W-:Y:S02]  /*22b0*/  FSEL R64, R63, -INF , P3 ;  /* 0xff8000003f407808 */ /* 0x000fe40001800000 */
[----:B------:R-:W-:Y:S02]  /*22c0*/  FSEL R148, R77, -INF , P2 ;  /* 0xff8000004d947808 */ /* 0x000fe40001000000 */
[----:B------:R-:W-:Y:S02]  /*22d0*/  FMNMX.FTZ R3, R144, R3, !PT ;  /* 0x0000000390037209 */ /* 0x000fe40007810000 */
[----:B------:R-:W-:Y:S02]  /*22e0*/  ISETP.GT.AND P3, PT, R5, 0x70, PT ;  /* 0x000000700500780c */ /* 0x000fe40003f64270 */
[----:B------:R-:W-:Y:S02]  /*22f0*/  FMNMX.FTZ R7, R6, R7, !PT ;  /* 0x0000000706077209 */ /* 0x000fe40007810000 */
[----:B------:R-:W-:-:S02]  /*2300*/  FSEL R62, R62, -INF , P4 ;  /* 0xff8000003e3e7808 */ /* 0x000fc40002000000 */
[----:B------:R-:W-:Y:S02]  /*2310*/  FSEL R142, R80, -INF , P3 ;  /* 0xff800000508e7808 */ /* 0x000fe40001800000 */
[----:B------:R-:W-:Y:S02]  /*2320*/  FMNMX.FTZ R3, R148, R3, !PT ;  /* 0x0000000394037209 */ /* 0x000fe40007810000 */
[----:B------:R-:W-:Y:S02]  /*2330*/  ISETP.GT.AND P4, PT, R5, 0x71, PT ;  /* 0x000000710500780c */ /* 0x000fe40003f84270 */
[----:B------:R-:W-:Y:S02]  /*2340*/  FMNMX.FTZ R7, R34, R7, !PT ;  /* 0x0000000722077209 */ /* 0x000fe40007810000 */
[----:B------:R-:W-:Y:S02]  /*2350*/  FSEL R146, R81, -INF , P4 ;  /* 0xff80000051927808 */ /* 0x000fe40002000000 */
[----:B------:R-:W-:-:S02]  /*2360*/  FMNMX.FTZ R3, R142, R3, !PT ;  /* 0x000000038e037209 */ /* 0x000fc40007810000 */
[C---:B------:R-:W-:Y:S02]  /*2370*/  ISETP.GT.AND P5, PT, R5.reuse, 0x78, PT ;  /* 0x000000780500780c */ /* 0x040fe40003fa4270 */
[----:B------:R-:W-:Y:S02]  /*2380*/  FMNMX.FTZ R7, R8, R7, !PT ;  /* 0x0000000708077209 */ /* 0x000fe40007810000 */
[----:B------:R-:W-:Y:S02]  /*2390*/  FSEL R84, R84, -INF , P5 ;  /* 0xff80000054547808 */ /* 0x000fe40002800000 */
[----:B------:R-:W-:Y:S02]  /*23a0*/  FMNMX.FTZ R3, R146, R3, !PT ;  /* 0x0000000392037209 */ /* 0x000fe40007810000 */
[----:B------:R-:W-:Y:S02]  /*23b0*/  ISETP.GT.AND P6, PT, R5, 0x79, PT ;  /* 0x000000790500780c */ /* 0x000fe40003fc4270 */
[----:B------:R-:W-:-:S02]  /*23c0*/  FMNMX.FTZ R7, R38, R7, !PT ;  /* 0x0000000726077209 */ /* 0x000fc40007810000 */
[----:B------:R-:W-:Y:S02]  /*23d0*/  FSEL R80, R85, -INF , P6 ;  /* 0xff80000055507808 */ /* 0x000fe40003000000 */
[----:B------:R-:W-:Y:S02]  /*23e0*/  FMNMX.FTZ R3, R84, R3, !PT ;  /* 0x0000000354037209 */ /* 0x000fe40007810000 */
[----:B------:R-:W-:Y:S02]  /*23f0*/  FMNMX.FTZ R7, R20, R7, !PT ;  /* 0x0000000714077209 */ /* 0x000fe40007810000 */
[----:B------:R-:W-:Y:S01]  /*2400*/  FMNMX.FTZ R9, R80, R3, !PT ;  /* 0x0000000350097209 */ /* 0x000fe20007810000 */
[----:B------:R-:W-:Y:S01]  /*2410*/  IMAD.U32 R3, RZ, RZ, UR6 ;  /* 0x00000006ff037e24 */ /* 0x000fe2000f8e00ff */
[----:B------:R-:W-:Y:S02]  /*2420*/  FMNMX.FTZ R7, R42, R7, !PT ;  /* 0x000000072a077209 */ /* 0x000fe40007810000 */
[----:B------:R-:W-:Y:S01]  /*2430*/  P2R R15, PR, RZ, 0x4 ;  /* 0x00000004ff0f7803 */ /* 0x000fe20000000000 */
[----:B------:R-:W0:Y:S01]  /*2440*/  SHFL.BFLY PT, R0, R9, 0x2, 0x1f ;  /* 0x0c401f0009007f89 */ /* 0x000e2200000e0000 */
[----:B------:R-:W-:-:S02]  /*2450*/  FMNMX.FTZ R7, R44, R7, !PT ;  /* 0x000000072c077209 */ /* 0x000fc40007810000 */
[C---:B------:R-:W-:Y:S02]  /*2460*/  ISETP.GT.AND P2, PT, R5.reuse, 0x58, PT ;  /* 0x000000580500780c */ /* 0x040fe40003f44270 */
[----:B------:R-:W-:Y:S02]  /*2470*/  FMNMX.FTZ R7, R46, R7, !PT ;  /* 0x000000072e077209 */ /* 0x000fe40007810000 */
[----:B------:R-:W-:Y:S02]  /*2480*/  P2R R21, PR, RZ, 0x2 ;  /* 0x00000002ff157803 */ /* 0x000fe40000000000 */
[----:B------:R-:W-:Y:S02]  /*2490*/  FMNMX.FTZ R7, R48, R7, !PT ;  /* 0x0000000730077209 */ /* 0x000fe40007810000 */
[----:B------:R-:W-:Y:S02]  /*24a0*/  ISETP.GT.AND P1, PT, R5, 0x59, PT ;  /* 0x000000590500780c */ /* 0x000fe40003f24270 */
[----:B------:R-:W-:-:S02]  /*24b0*/  FMNMX.FTZ R7, R50, R7, !PT ;  /* 0x0000000732077209 */ /* 0x000fc40007810000 */
[----:B------:R-:W-:Y:S02]  /*24c0*/  FSEL R70, R70, -INF , P2 ;  /* 0xff80000046467808 */ /* 0x000fe40001000000 */
[----:B------:R-:W-:Y:S02]  /*24d0*/  FMNMX.FTZ R7, R52, R7, !PT ;  /* 0x0000000734077209 */ /* 0x000fe40007810000 */
[----:B------:R-:W-:Y:S02]  /*24e0*/  FSEL R72, R71, -INF , P1 ;  /* 0xff80000047487808 */ /* 0x000fe40000800000 */
[----:B------:R-:W-:Y:S02]  /*24f0*/  FMNMX.FTZ R7, R54, R7, !PT ;  /* 0x0000000736077209 */ /* 0x000fe40007810000 */
[----:B------:R-:W-:Y:S02]  /*2500*/  P2R R13, PR, RZ, 0x8 ;  /* 0x00000008ff0d7803 */ /* 0x000fe40000000000 */
[----:B0-----:R-:W-:-:S02]  /*2510*/  FMNMX.FTZ R11, R9, R0, !PT ;  /* 0x00000000090b7209 */ /* 0x001fc40007810000 */
[----:B------:R-:W-:Y:S02]  /*2520*/  FMNMX.FTZ R7, R56, R7, !PT ;  /* 0x0000000738077209 */ /* 0x000fe40007810000 */
[----:B------:R-:W-:Y:S01]  /*2530*/  ISETP.NE.AND P1, PT, R21, RZ, PT ;  /* 0x000000ff1500720c */ /* 0x000fe20003f25270 */
[----:B------:R-:W0:Y:S01]  /*2540*/  SHFL.BFLY PT, R0, R11, 0x1, 0x1f ;  /* 0x0c201f000b007f89 */ /* 0x000e2200000e0000 */
[----:B------:R-:W-:Y:S02]  /*2550*/  FMNMX.FTZ R7, R58, R7, !PT ;  /* 0x000000073a077209 */ /* 0x000fe40007810000 */
[----:B------:R-:W-:Y:S02]  /*2560*/  ISETP.NE.AND P2, PT, R15, RZ, PT ;  /* 0x000000ff0f00720c */ /* 0x000fe40003f45270 */
[----:B------:R-:W-:Y:S02]  /*2570*/  FMNMX.FTZ R7, R60, R7, !PT ;  /* 0x000000073c077209 */ /* 0x000fe40007810000 */
[----:B------:R-:W-:-:S02]  /*2580*/  FSEL R78, R78, -INF , P1 ;  /* 0xff8000004e4e7808 */ /* 0x000fc40000800000 */
[----:B------:R-:W-:Y:S02]  /*2590*/  FMNMX.FTZ R7, R62, R7, !PT ;  /* 0x000000073e077209 */ /* 0x000fe40007810000 */
[----:B------:R-:W-:Y:S02]  /*25a0*/  FSEL R86, R86, -INF , P5 ;  /* 0xff80000056567808 */ /* 0x000fe40002800000 */
[----:B------:R-:W-:Y:S02]  /*25b0*/  FMNMX.FTZ R7, R64, R7, !PT ;  /* 0x0000000740077209 */ /* 0x000fe40007810000 */
[----:B------:R-:W-:Y:S02]  /*25c0*/  R2UR UR6, R4 ;  /* 0x00000000040672ca */ /* 0x000fe400000e0000 */
[----:B------:R-:W-:-:S04]  /*25d0*/  FMNMX.FTZ R7, R66, R7, !PT ;  /* 0x0000000742077209 */ /* 0x000fc80007810000 */
[----:B------:R-:W-:Y:S02]  /*25e0*/  FMNMX.FTZ R7, R68, R7, !PT ;  /* 0x0000000744077209 */ /* 0x000fe40007810000 */
[----:B0-----:R-:W-:Y:S02]  /*25f0*/  FMNMX.FTZ R0, R11, R0, !PT ;  /* 0x000000000b007209 */ /* 0x001fe40007810000 */
[----:B------:R-:W-:Y:S02]  /*2600*/  FMNMX.FTZ R7, R70, R7, !PT ;  /* 0x0000000746077209 */ /* 0x000fe40007810000 */
[C---:B------:R-:W-:Y:S01]  /*2610*/  FSETP.NEU.FTZ.AND P3, PT, R0.reuse, -INF , PT ;  /* 0xff8000000000780b */ /* 0x040fe20003f7d000 */
[----:B------:R-:W-:Y:S01]  /*2620*/  FMUL.FTZ R31, R0, R3 ;  /* 0x00000003001f7220 */ /* 0x000fe20000410000 */
[----:B------:R-:W-:Y:S01]  /*2630*/  FMNMX.FTZ R7, R72, R7, !PT ;  /* 0x0000000748077209 */ /* 0x000fe20007810000 */
[----:B------:R-:W-:-:S03]  /*2640*/  UIADD3 UR6, UR6, 0x16840, URZ ;  /* 0x0001684006067890 */ /* 0x000fc6000fffe03f */
[----:B------:R-:W-:Y:S01]  /*2650*/  FMNMX.FTZ R7, R74, R7, !PT ;  /* 0x000000074a077209 */ /* 0x000fe20007810000 */
[----:B------:R-:W-:Y:S01]  /*2660*/  UPRMT UR6, UR40, 0x654, UR6 ;  /* 0x0000065428067896 */ /* 0x000fe20008000006 */
[----:B------:R-:W-:Y:S02]  /*2670*/  FSEL R31, R31, RZ, P3 ;  /* 0x000000ff1f1f7208 */ /* 0x000fe40001800000 */
[----:B------:R-:W-:Y:S02]  /*2680*/  FMNMX.FTZ R7, R76, R7, !PT ;  /* 0x000000074c077209 */ /* 0x000fe40007810000 */
[----:B------:R-:W-:Y:S01]  /*2690*/  ISETP.NE.AND P3, PT, R13, RZ, PT ;  /* 0x000000ff0d00720c */ /* 0x000fe20003f65270 */
[-CC-:B------:R-:W-:Y:S01]  /*26a0*/  FFMA.FTZ R5, R10, R3.reuse, -R31.reuse ;  /* 0x000000030a057223 */ /* 0x180fe2000001081f */
[----:B------:R-:W-:Y:S01]  /*26b0*/  FSEL R10, R79, -INF , P2 ;  /* 0xff8000004f0a7808 */ /* 0x000fe20001000000 */
[--C-:B------:R-:W-:Y:S01]  /*26c0*/  FFMA.FTZ R122, R28, R3, -R31.reuse ;  /* 0x000000031c7a7223 */ /* 0x100fe2000001081f */
[----:B------:R-:W-:Y:S01]  /*26d0*/  FMNMX.FTZ R7, R78, R7, !PT ;  /* 0x000000074e077209 */ /* 0x000fe20007810000 */
        /* <DEDUP_REMOVED lines=8> */
[----:B------:R-:W-:Y:S01]  /*2760*/  MUFU.EX2 R5, R5 ;  /* 0x0000000500057308 */ /* 0x000fe20000000800 */
        /* <DEDUP_REMOVED lines=13> */
[-CC-:B------:R-:W-:Y:S01]  /*2840*/  FFMA.FTZ R134, R112, R3.reuse, -R31.reuse ;  /* 0x0000000370867223 */ /* 0x180fe2000001081f */
[-CC-:B------:R-:W-:Y:S01]  /*2850*/  FFMA.FTZ R29, R110, R3.reuse, -R31.reuse ;  /* 0x000000036e1d7223 */ /* 0x180fe2000001081f */
[----:B------:R-:W1:Y:S01]  /*2860*/  SHFL.BFLY PT, R36, R7, 0x2, 0x1f ;  /* 0x0c401f0007247f89 */ /* 0x000e6200000e0000 */
[----:B------:R-:W2:Y:S01]  /*2870*/  MUFU.EX2 R122, R122 ;  /* 0x0000007a007a7308 */ /* 0x000ea20000000800 */
[-CC-:B------:R-:W-:Y:S01]  /*2880*/  FFMA.FTZ R136, R102, R3.reuse, -R31.reuse ;  /* 0x0000000366887223 */ /* 0x180fe2000001081f */
[-CC-:B------:R-:W-:Y:S01]  /*2890*/  FFMA.FTZ R33, R96, R3.reuse, -R31.reuse ;  /* 0x0000000360217223 */ /* 0x180fe2000001081f */
[-CC-:B------:R-:W-:Y:S01]  /*28a0*/  FFMA.FTZ R12, R98, R3.reuse, -R31.reuse ;  /* 0x00000003620c7223 */ /* 0x180fe2000001081f */
[-CC-:B------:R-:W-:Y:S01]  /*28b0*/  FFMA.FTZ R35, R106, R3.reuse, -R31.reuse ;  /* 0x000000036a237223 */ /* 0x180fe2000001081f */
[-CC-:B------:R-:W-:Y:S01]  /*28c0*/  FFMA.FTZ R14, R108, R3.reuse, -R31.reuse ;  /* 0x000000036c0e7223 */ /* 0x180fe2000001081f */
[-CC-:B------:R-:W-:Y:S01]  /*28d0*/  FFMA.FTZ R37, R114, R3.reuse, -R31.reuse ;  /* 0x0000000372257223 */ /* 0x180fe2000001081f */
[-CC-:B------:R-:W-:Y:S01]  /*28e0*/  FFMA.FTZ R24, R116, R3.reuse, -R31.reuse ;  /* 0x0000000374187223 */ /* 0x180fe2000001081f */
[----:B------:R-:W3:Y:S01]  /*28f0*/  MUFU.EX2 R9, R9 ;  /* 0x0000000900097308 */ /* 0x000ee20000000800 */
[-CC-:B------:R-:W-:Y:S01]  /*2900*/  FFMA.FTZ R39, R118, R3.reuse, -R31.reuse ;  /* 0x0000000376277223 */ /* 0x180fe2000001081f */
[-CC-:B------:R-:W-:Y:S01]  /*2910*/  FFMA.FTZ R41, R140, R3.reuse, -R31.reuse ;  /* 0x000000038c297223 */ /* 0x180fe2000001081f */
[-CC-:B------:R-:W-:Y:S01]  /*2920*/  FFMA.FTZ R40, R144, R3.reuse, -R31.reuse ;  /* 0x0000000390287223 */ /* 0x180fe2000001081f */
[-CC-:B------:R-:W-:Y:S01]  /*2930*/  FFMA.FTZ R43, R148, R3.reuse, -R31.reuse ;  /* 0x00000003942b7223 */ /* 0x180fe2000001081f */
[-CC-:B------:R-:W-:Y:S01]  /*2940*/  FFMA.FTZ R148, R142, R3.reuse, -R31.reuse ;  /* 0x000000038e947223 */ /* 0x180fe2000001081f */
[-CC-:B------:R-:W-:Y:S01]  /*2950*/  FFMA.FTZ R146, R146, R3.reuse, -R31.reuse ;  /* 0x0000000392927223 */ /* 0x180fe2000001081f */
[----:B------:R-:W-:Y:S01]  /*2960*/  FFMA.FTZ R150, R84, R3, -R31 ;  /* 0x0000000354967223 */ /* 0x000fe2000001081f */
[----:B------:R-:W4:Y:S01]  /*2970*/  MUFU.EX2 R124, R124 ;  /* 0x0000007c007c7308 */ /* 0x000f220000000800 */
[----:B------:R-:W-:Y:S01]  /*2980*/  SYNCS.ARRIVE.TRANS64.RED.A1T0 RZ, [UR6], RZ ;  /* 0x000000ffffff79a7 */ /* 0x000fe20008100406 */
[--C-:B------:R-:W-:Y:S01]  /*2990*/  IMAD.MOV.U32 R118, RZ, RZ, R119.reuse ;  /* 0x000000ffff767224 */ /* 0x100fe200078e0077 */
[----:B------:R-:W-:Y:S01]  /*29a0*/  MOV R102, R119 ;  /* 0x0000007700667202 */ /* 0x000fe20000000f00 */
[----:B------:R-:W-:-:S02]  /*29b0*/  IMAD.MOV.U32 R116, RZ, RZ, R119 ;  /* 0x000000ffff747224 */ /* 0x000fc400078e0077 */
[----:B------:R-:W-:Y:S01]  /*29c0*/  IMAD.MOV.U32 R114, RZ, RZ, R119 ;  /* 0x000000ffff727224 */ /* 0x000fe200078e0077 */
[----:B-1----:R-:W-:Y:S01]  /*29d0*/  FMNMX.FTZ R45, R7, R36, !PT ;  /* 0x00000024072d7209 */ /* 0x002fe20007810000 */
[----:B------:R-:W1:Y:S01]  /*29e0*/  MUFU.EX2 R11, R11 ;  /* 0x0000000b000b7308 */ /* 0x000e620000000800 */
[-CC-:B------:R-:W-:Y:S01]  /*29f0*/  FFMA.FTZ R36, R138, R3.reuse, -R31.reuse ;  /* 0x000000038a247223 */ /* 0x180fe2000001081f */
[----:B------:R-:W-:Y:S01]  /*2a00*/  FFMA.FTZ R31, R80, R3, -R31 ;  /* 0x00000003501f7223 */ /* 0x000fe2000001081f */
[--C-:B------:R-:W-:Y:S01]  /*2a10*/  IMAD.MOV.U32 R112, RZ, RZ, R119.reuse ;  /* 0x000000ffff707224 */ /* 0x100fe200078e0077 */
[----:B------:R-:W5:Y:S01]  /*2a20*/  SHFL.BFLY PT, R88, R45, 0x1, 0x1f ;  /* 0x0c201f002d587f89 */ /* 0x000f6200000e0000 */
[--C-:B------:R-:W-:Y:S02]  /*2a30*/  IMAD.MOV.U32 R110, RZ, RZ, R119.reuse ;  /* 0x000000ffff6e7224 */ /* 0x100fe400078e0077 */
[--C-:B------:R-:W-:Y:S01]  /*2a40*/  IMAD.MOV.U32 R108, RZ, RZ, R119.reuse ;  /* 0x000000ffff6c7224 */ /* 0x100fe200078e0077 */
[----:B------:R-:W1:Y:S01]  /*2a50*/  MUFU.EX2 R126, R126 ;  /* 0x0000007e007e7308 */ /* 0x000e620000000800 */
[----:B------:R-:W-:-:S02]  /*2a60*/  IMAD.MOV.U32 R106, RZ, RZ, R119 ;  /* 0x000000ffff6a7224 */ /* 0x000fc400078e0077 */
[--C-:B------:R-:W-:Y:S02]  /*2a70*/  IMAD.MOV.U32 R104, RZ, RZ, R119.reuse ;  /* 0x000000ffff687224 */ /* 0x100fe400078e0077 */
[--C-:B------:R-:W-:Y:S02]  /*2a80*/  IMAD.MOV.U32 R100, RZ, RZ, R119.reuse ;  /* 0x000000ffff647224 */ /* 0x100fe400078e0077 */
[--C-:B------:R-:W-:Y:S01]  /*2a90*/  IMAD.MOV.U32 R98, RZ, RZ, R119.reuse ;  /* 0x000000ffff627224 */ /* 0x100fe200078e0077 */
[----:B------:R-:W1:Y:S01]  /*2aa0*/  MUFU.EX2 R13, R13 ;  /* 0x0000000d000d7308 */ /* 0x000e620000000800 */
[--C-:B------:R-:W-:Y:S02]  /*2ab0*/  IMAD.MOV.U32 R96, RZ, RZ, R119.reuse ;  /* 0x000000ffff607224 */ /* 0x100fe400078e0077 */
[--C-:B------:R-:W-:Y:S02]  /*2ac0*/  IMAD.MOV.U32 R94, RZ, RZ, R119.reuse ;  /* 0x000000ffff5e7224 */ /* 0x100fe400078e0077 */
[----:B------:R-:W-:-:S02]  /*2ad0*/  IMAD.MOV.U32 R92, RZ, RZ, R119 ;  /* 0x000000ffff5c7224 */ /* 0x000fc400078e0077 */
[--C-:B------:R-:W-:Y:S01]  /*2ae0*/  IMAD.MOV.U32 R90, RZ, RZ, R119.reuse ;  /* 0x000000ffff5a7224 */ /* 0x100fe200078e0077 */
[----:B------:R-:W-:Y:S01]  /*2af0*/  MUFU.EX2 R128, R128 ;  /* 0x0000008000807308 */ /* 0x000fe20000000800 */
[----:B-----5:R-:W-:Y:S01]  /*2b00*/  FMNMX.FTZ R7, R45, R88, !PT ;  /* 0x000000582d077209 */ /* 0x020fe20007810000 */
[----:B------:R-:W-:-:S03]  /*2b10*/  IMAD.MOV.U32 R88, RZ, RZ, R119 ;  /* 0x000000ffff587224 */ /* 0x000fc600078e0077 */
[C---:B------:R-:W-:Y:S01]  /*2b20*/  FSETP.NEU.FTZ.AND P1, PT, R7.reuse, -INF , PT ;  /* 0xff8000000700780b */ /* 0x040fe20003f3d000 */
[----:B------:R-:W-:Y:S02]  /*2b30*/  FMUL.FTZ R47, R7, R3 ;  /* 0x00000003072f7220 */ /* 0x000fe40000410000 */
[----:B------:R-:W-:Y:S03]  /*2b40*/  MUFU.EX2 R15, R15 ;  /* 0x0000000f000f7308 */ /* 0x000fe60000000800 */
[----:B------:R-:W-:-:S05]  /*2b50*/  FSEL R47, R47, RZ, P1 ;  /* 0x000000ff2f2f7208 */ /* 0x000fca0000800000 */
[----:B------:R-:W-:Y:S01]  /*2b60*/  MUFU.EX2 R130, R130 ;  /* 0x0000008200827308 */ /* 0x000fe20000000800 */
[-CC-:B------:R-:W-:Y:S01]  /*2b70*/  FFMA.FTZ R121, R26, R3.reuse, -R47.reuse ;  /* 0x000000031a797223 */ /* 0x180fe2000001082f */
[-CC-:B------:R-:W-:Y:S01]  /*2b80*/  FFMA.FTZ R26, R27, R3.reuse, -R47.reuse ;  /* 0x000000031b1a7223 */ /* 0x180fe2000001082f */
[-C--:B------:R-:W-:Y:S01]  /*2b90*/  FFMA.FTZ R123, R30, R3.reuse, -R47 ;  /* 0x000000031e7b7223 */ /* 0x080fe2000001082f */
[----:B0-----:R-:W-:Y:S01]  /*2ba0*/  FADD.FTZ R27, R120, R5 ;  /* 0x00000005781b7221 */ /* 0x001fe20000010000 */
[-CC-:B------:R-:W-:Y:S01]  /*2bb0*/  FFMA.FTZ R30, R6, R3.reuse, -R47.reuse ;  /* 0x00000003061e7223 */ /* 0x180fe2000001082f */
[-CC-:B------:R-:W-:Y:S01]  /*2bc0*/  FFMA.FTZ R125, R34, R3.reuse, -R47.reuse ;  /* 0x00000003227d7223 */ /* 0x180fe2000001082f */
[-C--:B------:R-:W-:Y:S01]  /*2bd0*/  FFMA.FTZ R8, R8, R3.reuse, -R47 ;  /* 0x0000000308087223 */ /* 0x080fe2000001082f */
[----:B------:R-:W-:Y:S01]  /*2be0*/  MUFU.EX2 R121, R121 ;  /* 0x0000007900797308 */ /* 0x000fe20000000800 */
[----:B--2---:R-:W-:Y:S01]  /*2bf0*/  FADD.FTZ R6, R122, R27 ;  /* 0x0000001b7a067221 */ /* 0x004fe20000010000 */
[-CC-:B------:R-:W-:Y:S01]  /*2c00*/  FFMA.FTZ R127, R38, R3.reuse, -R47.reuse ;  /* 0x00000003267f7223 */ /* 0x180fe2000001082f */
[-CC-:B------:R-:W-:Y:S01]  /*2c10*/  FFMA.FTZ R20, R20, R3.reuse, -R47.reuse ;  /* 0x0000000314147223 */ /* 0x180fe2000001082f */
[-CC-:B------:R-:W-:Y:S01]  /*2c20*/  FFMA.FTZ R38, R48, R3.reuse, -R47.reuse ;  /* 0x0000000330267223 */ /* 0x180fe2000001082f */
[----:B---3--:R-:W-:Y:S01]  /*2c30*/  FADD.FTZ R27, R9, R6 ;  /* 0x00000006091b7221 */ /* 0x008fe20000010000 */
[-CC-:B------:R-:W-:Y:S01]  /*2c40*/  FFMA.FTZ R129, R42, R3.reuse, -R47.reuse ;  /* 0x000000032a817223 */ /* 0x180fe2000001082f */
[-C--:B------:R-:W-:Y:S01]  /*2c50*/  FFMA.FTZ R34, R44, R3.reuse, -R47 ;  /* 0x000000032c227223 */ /* 0x080fe2000001082f */
[----:B------:R-:W0:Y:S01]  /*2c60*/  MUFU.EX2 R26, R26 ;  /* 0x0000001a001a7308 */ /* 0x000e220000000800 */
[----:B----4-:R-:W-:Y:S01]  /*2c70*/  FADD.FTZ R6, R124, R27 ;  /* 0x0000001b7c067221 */ /* 0x010fe20000010000 */
[-CC-:B------:R-:W-:Y:S01]  /*2c80*/  FFMA.FTZ R133, R50, R3.reuse, -R47.reuse ;  /* 0x0000000332857223 */ /* 0x180fe2000001082f */
[-CC-:B------:R-:W-:Y:S01]  /*2c90*/  FFMA.FTZ R131, R46, R3.reuse, -R47.reuse ;  /* 0x000000032e837223 */ /* 0x180fe2000001082f */
[-CC-:B------:R-:W-:Y:S01]  /*2ca0*/  FFMA.FTZ R42, R52, R3.reuse, -R47.reuse ;  /* 0x00000003342a7223 */ /* 0x180fe2000001082f */
[----:B-1----:R-:W-:Y:S01]  /*2cb0*/  FADD.FTZ R27, R11, R6 ;  /* 0x000000060b1b7221 */ /* 0x002fe20000010000 */
        /* <DEDUP_REMOVED lines=13> */
[----:B------:R-:W-:Y:S01]  /*2d90*/  F2FP.BF16.F32.PACK_AB R120, R5, R120 ;  /* 0x000000780578723e */ /* 0x000fe200000010ff */
[-CC-:B------:R-:W-:Y:S01]  /*2da0*/  FFMA.FTZ R143, R70, R3.reuse, -R47.reuse ;  /* 0x00000003468f7223 */ /* 0x180fe2000001082f */
[-CC-:B------:R-:W-:Y:S01]  /*2db0*/  FFMA.FTZ R4, R72, R3.reuse, -R47.reuse ;  /* 0x0000000348047223 */ /* 0x180fe2000001082f */
        /* <DEDUP_REMOVED lines=8> */
[-CC-:B------:R-:W-:Y:S01]  /*2e40*/  FFMA.FTZ R86, R86, R3.reuse, -R47.reuse ;  /* 0x0000000356567223 */ /* 0x180fe2000001082f */
[----:B------:R-:W-:Y:S01]  /*2e50*/  FFMA.FTZ R32, R32, R3, -R47 ;  /* 0x0000000320207223 */ /* 0x000fe2000001082f */
[----:B------:R-:W1:Y:S01]  /*2e60*/  MUFU.EX2 R8, R8 ;  /* 0x0000000800087308 */ /* 0x000e620000000800 */
[----:B--2---:R-:W-:Y:S01]  /*2e70*/  FADD.FTZ R6, R30, R27 ;  /* 0x0000001b1e067221 */ /* 0x004fe20000010000 */
[----:B------:R-:W-:-:S02]  /*2e80*/  F2FP.BF16.F32.PACK_AB R122, R9, R122 ;  /* 0x0000007a097a723e */ /* 0x000fc400000010ff */
[----:B------:R-:W-:Y:S02]  /*2e90*/  F2FP.BF16.F32.PACK_AB R124, R11, R124 ;  /* 0x0000007c0b7c723e */ /* 0x000fe400000010ff */
[----:B------:R-:W-:Y:S02]  /*2ea0*/  F2FP.BF16.F32.PACK_AB R126, R13, R126 ;  /* 0x0000007e0d7e723e */ /* 0x000fe400000010ff */
[----:B------:R-:W2:Y:S01]  /*2eb0*/  MUFU.EX2 R127, R127 ;  /* 0x0000007f007f7308 */ /* 0x000ea20000000800 */
[----:B0-----:R-:W-:Y:S01]  /*2ec0*/  FADD.FTZ R27, R125, R6 ;  /* 0x000000067d1b7221 */ /* 0x001fe20000010000 */
[----:B------:R-:W-:Y:S02]  /*2ed0*/  F2FP.BF16.F32.PACK_AB R128, R15, R128 ;  /* 0x000000800f80723e */ /* 0x000fe400000010ff */
[----:B------:R-:W-:Y:S02]  /*2ee0*/  F2FP.BF16.F32.PACK_AB R121, R26, R121 ;  /* 0x000000791a79723e */ /* 0x000fe400000010ff */
[----:B------:R-:W-:-:S02]  /*2ef0*/  F2FP.BF16.F32.PACK_AB R123, R30, R123 ;  /* 0x0000007b1e7b723e */ /* 0x000fc400000010ff */
[----:B------:R-:W0:Y:S01]  /*2f00*/  MUFU.EX2 R21, R21 ;  /* 0x0000001500157308 */ /* 0x000e220000000800 */
[C---:B-1----:R-:W-:Y:S01]  /*2f10*/  FADD.FTZ R6, R8.reuse, R27 ;  /* 0x0000001b08067221 */ /* 0x042fe20000010000 */
[----:B------:R-:W-:-:S06]  /*2f20*/  F2FP.BF16.F32.PACK_AB R125, R8, R125 ;  /* 0x0000007d087d723e */ /* 0x000fcc00000010ff */
[----:B------:R-:W1:Y:S01]  /*2f30*/  MUFU.EX2 R20, R20 ;  /* 0x0000001400147308 */ /* 0x000e620000000800 */
[----:B--2---:R-:W-:-:S07]  /*2f40*/  FADD.FTZ R27, R127, R6 ;  /* 0x000000067f1b7221 */ /* 0x004fce0000010000 */
[----:B------:R-:W2:Y:S01]  /*2f50*/  MUFU.EX2 R132, R132 ;  /* 0x0000008400847308 */ /* 0x000ea20000000800 */
[C---:B0-----:R-:W-:Y:S01]  /*2f60*/  FADD.FTZ R49, R21.reuse, R50 ;  /* 0x0000003215317221 */ /* 0x041fe20000010000 */
[----:B------:R-:W-:Y:S01]  /*2f70*/  FFMA.FTZ R50, R68, R3, -R47 ;  /* 0x0000000344327223 */ /* 0x000fe2000001082f */
[----:B------:R-:W-:-:S05]  /*2f80*/  F2FP.BF16.F32.PACK_AB R130, R21, R130 ;  /* 0x000000821582723e */ /* 0x000fca00000010ff */
        /* <DEDUP_REMOVED lines=29> */
[----:B------:R-:W-:Y:S01]  /*3160*/  FFMA.FTZ R6, R10, R3, -R47 ;  /* 0x000000030a067223 */ /* 0x000fe2000001082f */
[----:B------:R-:W-:-:S05]  /*3170*/  F2FP.BF16.F32.PACK_AB R136, R33, R136 ;  /* 0x000000882188723e */ /* 0x000fca00000010ff */
[----:B------:R-:W0:Y:S01]  /*3180*/  MUFU.EX2 R135, R135 ;  /* 0x0000008700877308 */ /* 0x000e220000000800 */
[----:B-1----:R-:W-:Y:S01]  /*3190*/  FADD.FTZ R10, R42, R27 ;  /* 0x0000001b2a0a7221 */ /* 0x002fe20000010000 */
[----:B------:R-:W-:Y:S01]  /*31a0*/  FFMA.FTZ R27, R28, R3, -R47 ;  /* 0x000000031c1b7223 */ /* 0x000fe2000001082f */
[----:B------:R-:W-:-:S05]  /*31b0*/  F2FP.BF16.F32.PACK_AB R133, R42, R133 ;  /* 0x000000852a85723e */ /* 0x000fca00000010ff */
        /* <DEDUP_REMOVED lines=45> */
[----:B--2---:R-:W-:-:S07]  /*3490*/  FADD.FTZ R9, R43, R54 ;  /* 0x000000362b097221 */ /* 0x004fce0000010000 */
[----:B------:R-:W-:Y:S01]  /*34a0*/  MUFU.EX2 R145, R145 ;  /* 0x0000009100917308 */ /* 0x000fe20000000800 */
[----:B0-----:R-:W-:-:S07]  /*34b0*/  F2FP.BF16.F32.PACK_AB R143, R4, R143 ;  /* 0x0000008f048f723e */ /* 0x001fce00000010ff */
[----:B------:R0:W2:Y:S01]  /*34c0*/  MUFU.EX2 R45, R146 ;  /* 0x00000092002d7308 */ /* 0x0000a20000000800 */
[----:B-1----:R-:W-:-:S07]  /*34d0*/  FADD.FTZ R12, R148, R9 ;  /* 0x00000009940c7221 */ /* 0x002fce0000010000 */
[----:B------:R-:W1:Y:S01]  /*34e0*/  MUFU.EX2 R10, R76 ;  /* 0x0000004c000a7308 */ /* 0x000e620000000800 */
[----:B0-----:R-:W-:-:S07]  /*34f0*/  F2FP.BF16.F32.PACK_AB R146, R43, R40 ;  /* 0x000000282b92723e */ /* 0x001fce00000010ff */
[----:B------:R-:W0:Y:S01]  /*3500*/  MUFU.EX2 R147, R147 ;  /* 0x0000009300937308 */ /* 0x000e220000000800 */
[C---:B--2---:R-:W-:Y:S01]  /*3510*/  FADD.FTZ R9, R45.reuse, R12 ;  /* 0x0000000c2d097221 */ /* 0x044fe20000010000 */
[----:B------:R-:W-:-:S06]  /*3520*/  F2FP.BF16.F32.PACK_AB R148, R45, R148 ;  /* 0x000000942d94723e */ /* 0x000fcc00000010ff */
[----:B------:R2:W3:Y:S08]  /*3530*/  MUFU.EX2 R28, R6 ;  /* 0x00000006001c7308 */ /* 0x0004f00000000800 */
[----:B------:R-:W4:Y:S01]  /*3540*/  MUFU.EX2 R82, R82 ;  /* 0x0000005200527308 */ /* 0x000f220000000800 */
[----:B--2---:R-:W-:-:S04]  /*3550*/  FADD.FTZ R6, R4, R5 ;  /* 0x0000000504067221 */ /* 0x004fc80000010000 */
[----:B------:R-:W-:Y:S01]  /*3560*/  FADD.FTZ R5, R145, R6 ;  /* 0x0000000691057221 */ /* 0x000fe20000010000 */
[C---:B-1----:R-:W-:Y:S02]  /*3570*/  F2FP.BF16.F32.PACK_AB R145, R10.reuse, R145 ;  /* 0x000000910a91723e */ /* 0x042fe400000010ff */
[----:B------:R-:W1:Y:S01]  /*3580*/  MUFU.EX2 R27, R27 ;  /* 0x0000001b001b7308 */ /* 0x000e620000000800 */
[----:B------:R-:W-:-:S04]  /*3590*/  FADD.FTZ R12, R10, R5 ;  /* 0x000000050a0c7221 */ /* 0x000fc80000010000 */
[----:B0-----:R-:W-:Y:S01]  /*35a0*/  FADD.FTZ R5, R147, R12 ;  /* 0x0000000c93057221 */ /* 0x001fe20000010000 */
[C---:B---3--:R-:W-:Y:S02]  /*35b0*/  F2FP.BF16.F32.PACK_AB R147, R28.reuse, R147 ;  /* 0x000000931c93723e */ /* 0x048fe400000010ff */
[----:B------:R-:W0:Y:S01]  /*35c0*/  MUFU.EX2 R86, R86 ;  /* 0x0000005600567308 */ /* 0x000e220000000800 */
[----:B------:R-:W-:-:S04]  /*35d0*/  FADD.FTZ R5, R28, R5 ;  /* 0x000000051c057221 */ /* 0x000fc80000010000 */
[----:B----4-:R-:W-:-:S03]  /*35e0*/  FADD.FTZ R8, R82, R5 ;  /* 0x0000000552087221 */ /* 0x010fc60000010000 */
[----:B------:R-:W2:Y:S01]  /*35f0*/  MUFU.EX2 R151, R32 ;  /* 0x0000002000977308 */ /* 0x000ea20000000800 */
[C---:B-1----:R-:W-:Y:S01]  /*3600*/  FADD.FTZ R5, R27.reuse, R8 ;  /* 0x000000081b057221 */ /* 0x042fe20000010000 */
[----:B------:R-:W-:-:S06]  /*3610*/  F2FP.BF16.F32.PACK_AB R149, R27, R82 ;  /* 0x000000521b95723e */ /* 0x000fcc00000010ff */
[----:B------:R-:W1:Y:S01]  /*3620*/  MUFU.EX2 R150, R150 ;  /* 0x0000009600967308 */ /* 0x000e620000000800 */
[----:B0-----:R-:W-:-:S07]  /*3630*/  FADD.FTZ R4, R86, R5 ;  /* 0x0000000556047221 */ /* 0x001fce0000010000 */
[----:B------:R-:W0:Y:S01]  /*3640*/  MUFU.EX2 R31, R31 ;  /* 0x0000001f001f7308 */ /* 0x000e220000000800 */
[----:B--2---:R-:W-:Y:S01]  /*3650*/  FADD.FTZ R5, R151, R4 ;  /* 0x0000000497057221 */ /* 0x004fe20000010000 */
[----:B------:R-:W-:Y:S01]  /*3660*/  VIADD R4, R89, 0xfffffffe ;  /* 0xfffffffe59047836 */ /* 0x000fe20000000000 */
[----:B------:R-:W-:Y:S01]  /*3670*/  F2FP.BF16.F32.PACK_AB R151, R151, R86 ;  /* 0x000000569797723e */ /* 0x000fe200000010ff */
[----:B------:R-:W-:-:S03]  /*3680*/  IMAD.MOV.U32 R89, RZ, RZ, R119 ;  /* 0x000000ffff597224 */ /* 0x000fc600078e0077 */
[----:B------:R-:W-:Y:S01]  /*3690*/  ISETP.GE.AND P1, PT, R4, R16, PT ;  /* 0x000000100400720c */ /* 0x000fe20003f26270 */
[----:B-1----:R-:W-:-:S04]  /*36a0*/  FADD.FTZ R6, R150, R9 ;  /* 0x0000000996067221 */ /* 0x002fc80000010000 */
[C---:B0-----:R-:W-:Y:S01]  /*36b0*/  FADD.FTZ R6, R31.reuse, R6 ;  /* 0x000000061f067221 */ /* 0x041fe20000010000 */
[----:B------:R-:W-:-:S07]  /*36c0*/  F2FP.BF16.F32.PACK_AB R150, R31, R150 ;  /* 0x000000961f96723e */ /* 0x000fce00000010ff */
[----:B------:R-:W-:Y:S05]  /*36d0*/  @!P1 BRA `(.L_x_216) ;  /* 0x0000001c00d89947 */ /* 0x000fea0003800000 */
        /* <DEDUP_REMOVED lines=18> */
[----:B------:R-:W-:Y:S01]  /*3800*/  UMOV UR7, UR38 ;  /* 0x0000002600077c82 */ /* 0x000fe20008000000 */
[----:B------:R-:W-:-:S05]  /*3810*/  UMOV UR6, UR39 ;  /* 0x0000002700067c82 */ /* 0x000fca0008000000 */
.L_x_227:
[----:B------:R-:W-:Y:S01]  /*3820*/  ISETP.NE.AND P2, PT, RZ, UR41, PT ;  /* 0x00000029ff007c0c */ /* 0x000fe2000bf45270 */
[----:B------:R-:W-:-:S04]  /*3830*/  UISETP.NE.AND UP0, UPT, UR6, 0x1, UPT ;  /* 0x000000010600788c */ /* 0x000fc8000bf05270 */
[----:B------:R-:W-:-:S04]  /*3840*/  USEL UR38, URZ, 0x1, UP0 ;  /* 0x000000013f267887 */ /* 0x000fc80008000000 */
[----:B------:R-:W-:-:S04]  /*3850*/  ULOP3.LUT UR38, UR7, UR38, URZ, 0x3c, !UPT ;  /* 0x0000002607267292 */ /* 0x000fc8000f8e3c3f */
[----:B------:R-:W-:Y:S08]  /*3860*/  @P2 BRA `(.L_x_217) ;  /* 0x0000000000442947 */ /* 0x000ff00003800000 */
[----:B------:R-:W-:Y:S05]  /*3870*/  @!P0 BRA `(.L_x_218) ;  /* 0x0000000000048947 */ /* 0x000fea0003800000 */
[----:B------:R-:W-:Y:S01]  /*3880*/  BPT.TRAP 0x1 ;  /* 0x000000040000795c */ /* 0x000fe20000300000 */
.L_x_218:
[----:B------:R-:W0:Y:S01]  /*3890*/  S2UR UR14, SR_CgaCtaId ;  /* 0x00000000000e79c3 */ /* 0x000e220000008800 */
[----:B------:R-:W-:Y:S01]  /*38a0*/  UIADD3 UR10, UR6, 0x1, URZ ;  /* 0x00000001060a7890 */ /* 0x000fe2000fffe03f */
[----:B------:R-:W-:Y:S01]  /*38b0*/  IMAD.U32 R0, RZ, RZ, UR38 ;  /* 0x00000026ff007e24 */ /* 0x000fe2000f8e00ff */
[----:B------:R-:W-:Y:S02]  /*38c0*/  UMOV UR11, 0x400 ;  /* 0x00000400000b7882 */ /* 0x000fe40000000000 */
[----:B------:R-:W-:Y:S02]  /*38d0*/  UISETP.NE.AND UP0, UPT, UR10, 0x2, UPT ;  /* 0x000000020a00788c */ /* 0x000fe4000bf05270 */
[----:B------:R-:W-:Y:S02]  /*38e0*/  SHF.L.U32 R0, R0, 0x1f, RZ ;  /* 0x0000001f00007819 */ /* 0x000fe400000006ff */
[----:B------:R-:W-:Y:S02]  /*38f0*/  USEL UR10, UR10, URZ, UP0 ;  /* 0x0000003f0a0a7287 */ /* 0x000fe40008000000 */
[----:B0-----:R-:W-:-:S04]  /*3900*/  ULEA UR11, UR14, UR11, 0x18 ;  /* 0x0000000b0e0b7291 */ /* 0x001fc8000f8ec03f */
[----:B------:R-:W-:-:S09]  /*3910*/  ULEA UR10, UR10, UR11, 0x3 ;  /* 0x0000000b0a0a7291 */ /* 0x000fd2000f8e183f */
[----:B------:R0:W1:Y:S01]  /*3920*/  SYNCS.PHASECHK.TRANS64.TRYWAIT P1, [UR10+0x16830], R0 ;  /* 0x01683000ff0075a7 */ /* 0x000062000802014a */
[----:B------:R-:W-:Y:S05]  /*3930*/  @!P0 BRA `(.L_x_219) ;  /* 0x0000000000048947 */ /* 0x000fea0003800000 */
[----:B------:R-:W-:Y:S01]  /*3940*/  BPT.TRAP 0x1 ;  /* 0x000000040000795c */ /* 0x000fe20000300000 */
.L_x_219:
[----:B-1----:R-:W-:Y:S05]  /*3950*/  @P1 BRA `(.L_x_217) ;  /* 0x0000000000081947 */ /* 0x002fea0003800000 */
[----:B------:R-:W1:Y:S02]  /*3960*/  SYNCS.PHASECHK.TRANS64.TRYWAIT P1, [UR10+0x16830], R0 ;  /* 0x01683000ff0075a7 */ /* 0x000e64000802014a */
[----:B-1----:R-:W-:Y:S05]  /*3970*/  @!P1 BRA `(.L_x_220) ;  /* 0x000000a400989947 */ /* 0x002fea0003800000 */
.L_x_217:
[----:B-1----:R-:W1:Y:S01]  /*3980*/  S2R R3, SR_TID.X ;  /* 0x0000000000037919 */ /* 0x002e620000002100 */
[----:B------:R-:W-:Y:S01]  /*3990*/  UIADD3 UR39, UR6, 0x1, URZ ;  /* 0x0000000106277890 */ /* 0x000fe2000fffe03f */
[----:B------:R-:W-:Y:S01]  /*39a0*/  UMOV UR24, UR4 ;  /* 0x0000000400187c82 */ /* 0x000fe20008000000 */
[----:B------:R-:W-:Y:S02]  /*39b0*/  UMOV UR25, UR5 ;  /* 0x0000000500197c82 */ /* 0x000fe40008000000 */
[----:B------:R-:W-:Y:S01]  /*39c0*/  UISETP.NE.AND UP0, UPT, UR39, 0x2, UPT ;  /* 0x000000022700788c */ /* 0x000fe2000bf05270 */
[----:B------:R-:W-:Y:S01]  /*39d0*/  UMOV UR27, 0x40000040 ;  /* 0x40000040001b7882 */ /* 0x000fe20000000000 */
[----:B------:R-:W-:Y:S02]  /*39e0*/  UMOV UR11, 0x40000040 ;  /* 0x40000040000b7882 */ /* 0x000fe40000000000 */
[----:B------:R-:W-:Y:S01]  /*39f0*/  USEL UR39, UR39, URZ, UP0 ;  /* 0x0000003f27277287 */ /* 0x000fe20008000000 */
[----:B------:R-:W-:Y:S01]  /*3a00*/  UMOV UR15, 0x40000040 ;  /* 0x40000040000f7882 */ /* 0x000fe20000000000 */
[----:B------:R-:W-:-:S02]  /*3a10*/  UMOV UR19, 0x40000040 ;  /* 0x4000004000137882 */ /* 0x000fc40000000000 */
[----:B------:R-:W-:-:S04]  /*3a20*/  ULEA UR26, UR39, UR20, 0xa ;  /* 0x00000014271a7291 */ /* 0x000fc8000f8e503f */
[----:B------:R-:W-:Y:S02]  /*3a30*/  UIADD3 UR10, UR26, 0x2, URZ ;  /* 0x000000021a0a7890 */ /* 0x000fe4000fffe03f */
[----:B------:R-:W-:Y:S02]  /*3a40*/  UIADD3 UR14, UR26, 0x4, URZ ;  /* 0x000000041a0e7890 */ /* 0x000fe4000fffe03f */
[----:B------:R-:W-:Y:S01]  /*3a50*/  UIADD3 UR18, UR26, 0x6, URZ ;  /* 0x000000061a127890 */ /* 0x000fe2000fffe03f */
[----:B-1----:R-:W-:-:S05]  /*3a60*/  SHF.R.U32.HI R3, RZ, 0x7, R3 ;  /* 0x00000007ff037819 */ /* 0x002fca0000011603 */
[----:B0-----:R-:W-:-:S05]  /*3a70*/  VIADD R0, R3, 0x8 ;  /* 0x0000000803007836 */ /* 0x001fca0000000000 */
[----:B------:R0:W-:Y:S06]  /*3a80*/  BAR.SYNC.DEFER_BLOCKING R0, 0x100 ;  /* 0x000400000000751d */ /* 0x0001ec0000010000 */
        /* <DEDUP_REMOVED lines=12> */
[----:B0-----:R-:W-:Y:S05]  /*3b50*/  @P2 BRA `(.L_x_221) ;  /* 0x0000000000382947 */ /* 0x001fea0003800000 */
[----:B------:R-:W-:Y:S05]  /*3b60*/  @!P0 BRA `(.L_x_222) ;  /* 0x0000000000048947 */ /* 0x000fea0003800000 */
[----:B------:R-:W-:Y:S01]  /*3b70*/  BPT.TRAP 0x1 ;  /* 0x000000040000795c */ /* 0x000fe20000300000 */
.L_x_222:
[----:B------:R-:W0:Y:S01]  /*3b80*/  S2UR UR11, SR_CgaCtaId ;  /* 0x00000000000b79c3 */ /* 0x000e220000008800 */
[----:B------:R-:W-:Y:S01]  /*3b90*/  UMOV UR10, 0x400 ;  /* 0x00000400000a7882 */ /* 0x000fe20000000000 */
[----:B------:R-:W-:-:S05]  /*3ba0*/  IMAD.U32 R0, RZ, RZ, UR7 ;  /* 0x00000007ff007e24 */ /* 0x000fca000f8e00ff */
[----:B------:R-:W-:Y:S01]  /*3bb0*/  SHF.L.U32 R0, R0, 0x1f, RZ ;  /* 0x0000001f00007819 */ /* 0x000fe200000006ff */
[----:B0-----:R-:W-:-:S04]  /*3bc0*/  ULEA UR10, UR11, UR10, 0x18 ;  /* 0x0000000a0b0a7291 */ /* 0x001fc8000f8ec03f */
[----:B------:R-:W-:-:S09]  /*3bd0*/  ULEA UR10, UR6, UR10, 0x3 ;  /* 0x0000000a060a7291 */ /* 0x000fd2000f8e183f */
[----:B------:R0:W1:Y:S01]  /*3be0*/  SYNCS.PHASECHK.TRANS64.TRYWAIT P1, [UR10+0x16850], R0 ;  /* 0x01685000ff0075a7 */ /* 0x000062000802014a */
[----:B------:R-:W-:Y:S05]  /*3bf0*/  @!P0 BRA `(.L_x_223) ;  /* 0x0000000000048947 */ /* 0x000fea0003800000 */
[----:B------:R-:W-:Y:S01]  /*3c00*/  BPT.TRAP 0x1 ;  /* 0x000000040000795c */ /* 0x000fe20000300000 */
.L_x_223:
[----:B-1----:R-:W-:Y:S05]  /*3c10*/  @P1 BRA `(.L_x_221) ;  /* 0x0000000000081947 */ /* 0x002fea0003800000 */
[----:B------:R-:W1:Y:S02]  /*3c20*/  SYNCS.PHASECHK.TRANS64.TRYWAIT P1, [UR10+0x16850], R0 ;  /* 0x01685000ff0075a7 */ /* 0x000e64000802014a */
[----:B-1----:R-:W-:Y:S05]  /*3c30*/  @!P1 BRA `(.L_x_224) ;  /* 0x000000a400009947 */ /* 0x002fea0003800000 */
.L_x_221:
[----:B------:R-:W2:Y:S01]  /*3c40*/  S2UR UR11, SR_CgaCtaId ;  /* 0x00000000000b79c3 */ /* 0x000ea20000008800 */
[----:B------:R-:W-:Y:S01]  /*3c50*/  UMOV UR7, 0x400 ;  /* 0x0000040000077882 */ /* 0x000fe20000000000 */
[----:B------:R-:W-:Y:S01]  /*3c60*/  WARPGROUP.ARRIVE ;  /* 0x00000000000079c5 */ /* 0x000fe20000000000 */
[----:B------:R-:W-:-:S05]  /*3c70*/  UMOV UR19, 0x40000040 ;  /* 0x4000004000137882 */ /* 0x000fca0000000000 */
[----:B------:R-:W1:Y:S01]  /*3c80*/  S2R R7, SR_TID.X ;  /* 0x0000000000077919 */ /* 0x000e620000002100 */
[----:B--2---:R-:W-:-:S04]  /*3c90*/  ULEA UR15, UR11, UR7, 0x18 ;  /* 0x000000070b0f7291 */ /* 0x004fc8000f8ec03f */
[----:B------:R-:W-:-:S04]  /*3ca0*/  UIADD3 UR7, UR15, 0x400, URZ ;  /* 0x000004000f077890 */ /* 0x000fc8000fffe03f */
[----:B------:R-:W-:-:S04]  /*3cb0*/  USHF.R.U32.HI UR7, URZ, 0x4, UR7 ;  /* 0x000000043f077899 */ /* 0x000fc80008011607 */
[----:B------:R-:W-:Y:S01]  /*3cc0*/  ULOP3.LUT UR7, UR7, 0x3fff, URZ, 0xc0, !UPT ;  /* 0x00003fff07077892 */ /* 0x000fe2000f8ec03f */
[----:B-1----:R-:W-:Y:S02]  /*3cd0*/  SHF.R.U32.HI R3, RZ, 0x7, R7 ;  /* 0x00000007ff037819 */ /* 0x002fe40000011607 */
[----:B------:R-:W-:Y:S01]  /*3ce0*/  ISETP.GE.U32.AND P1, PT, R7, 0x180, PT ;  /* 0x000001800700780c */ /* 0x000fe20003f26070 */
[----:B------:R-:W-:Y:S02]  /*3cf0*/  ULEA UR10, UR6, UR7, 0xa ;  /* 0x00000007060a7291 */ /* 0x000fe4000f8e503f */
[----:B0-----:R-:W-:Y:S02]  /*3d00*/  VIADD R0, R3, 0x9 ;  /* 0x0000000903007836 */ /* 0x001fe40000000000 */
[----:B------:R-:W-:-:S03]  /*3d10*/  UIADD3 UR14, UR10, 0x80, URZ ;  /* 0x000000800a0e7890 */ /* 0x000fc6000fffe03f */
[----:B------:R-:W-:Y:S01]  /*3d20*/  UMOV UR18, UR10 ;  /* 0x0000000a00127c82 */ /* 0x000fe20008000000 */
[----:B------:R-:W-:Y:S01]  /*3d30*/  SEL R0, R0, 0x9, !P1 ;  /* 0x0000000900007807 */ /* 0x000fe20004800000 */
[----:B------:R-:W-:Y:S01]  /*3d40*/  HGMMA.64x64x16.F32.BF16 R88, R120, gdesc[UR16].tnspB, R88, gsb0 ;  /* 0x40e0001078587df0 */ /* 0x000fe20008001858 */
[----:B------:R-:W-:Y:S01]  /*3d50*/  UMOV UR19, 0x40000040 ;  /* 0x4000004000137882 */ /* 0x000fe20000000000 */
[----:B------:R-:W-:Y:S01]  /*3d60*/  UMOV UR18, UR14 ;  /* 0x0000000e00127c82 */ /* 0x000fe20008000000 */
        /* <DEDUP_REMOVED lines=43> */
.L_x_225:
[----:B0-----:R-:W-:Y:S01]  /*4020*/  FMNMX.FTZ R0, R24, R9, !PT ;  /* 0x0000000918007209 */ /* 0x001fe20007810000 */
[----:B------:R-:W-:Y:S01]  /*4030*/  ULEA UR7, UR39, UR15, 0x3 ;  /* 0x0000000f27077291 */ /* 0x000fe2000f8e183f */
[----:B------:R-:W-:Y:S02]  /*4040*/  FMNMX.FTZ R10, R26, R8, !PT ;  /* 0x000000081a0a7209 */ /* 0x000fe40007810000 */
[----:B------:R-:W-:Y:S01]  /*4050*/  FMNMX.FTZ R3, R25, R0, !PT ;  /* 0x0000000019037209 */ /* 0x000fe20007810000 */
[----:B------:R-:W-:Y:S01]  /*4060*/  UIADD3 UR7, UR7, 0x16840, URZ ;  /* 0x0001684007077890 */ /* 0x000fe2000fffe03f */
[----:B------:R-:W-:Y:S02]  /*4070*/  FMNMX.FTZ R7, R27, R10, !PT ;  /* 0x0000000a1b077209 */ /* 0x000fe40007810000 */
[----:B------:R-:W-:Y:S01]  /*4080*/  FMNMX.FTZ R0, R28, R3, !PT ;  /* 0x000000031c007209 */ /* 0x000fe20007810000 */
[----:B------:R-:W-:Y:S01]  /*4090*/  UPRMT UR7, UR11, 0x654, UR7 ;  /* 0x000006540b077896 */ /* 0x000fe20008000007 */
[----:B------:R-:W-:-:S02]  /*40a0*/  FMNMX.FTZ R10, R30, R7, !PT ;  /* 0x000000071e0a7209 */ /* 0x000fc40007810000 */
[----:B------:R-:W-:Y:S02]  /*40b0*/  FMNMX.FTZ R3, R29, R0, !PT ;  /* 0x000000001d037209 */ /* 0x000fe40007810000 */
[----:B------:R-:W-:Y:S02]  /*40c0*/  FMNMX.FTZ R7, R31, R10, !PT ;  /* 0x0000000a1f077209 */ /* 0x000fe40007810000 */
[----:B------:R-:W-:Y:S02]  /*40d0*/  FMNMX.FTZ R0, R32, R3, !PT ;  /* 0x0000000320007209 */ /* 0x000fe40007810000 */
[----:B------:R-:W-:Y:S01]  /*40e0*/  FMNMX.FTZ R10, R34, R7, !PT ;  /* 0x00000007220a7209 */ /* 0x000fe20007810000 */
[----:B------:R-:W-:Y:S01]  /*40f0*/  SYNCS.ARRIVE.TRANS64.RED.A1T0 RZ, [UR7], RZ ;  /* 0x000000ffffff79a7 */ /* 0x000fe20008100407 */
        /* <DEDUP_REMOVED lines=53> */
[----:B------:R-:W-:-:S03]  /*4450*/  FMNMX.FTZ R10, R87, R10, !PT ;  /* 0x0000000a570a7209 */ /* 0x000fc60007810000 */
[----:B------:R-:W0:Y:S04]  /*4460*/  SHFL.BFLY PT, R0, R11, 0x2, 0x1f ;  /* 0x0c401f000b007f89 */ /* 0x000e2800000e0000 */
[----:B------:R-:W1:Y:S01]  /*4470*/  SHFL.BFLY PT, R3, R10, 0x2, 0x1f ;  /* 0x0c401f000a037f89 */ /* 0x000e6200000e0000 */
[----:B0-----:R-:W-:Y:S02]  /*4480*/  FMNMX.FTZ R12, R11, R0, !PT ;  /* 0x000000000b0c7209 */ /* 0x001fe40007810000 */
[----:B-1----:R-:W-:-:S03]  /*4490*/  FMNMX.FTZ R13, R10, R3, !PT ;  /* 0x000000030a0d7209 */ /* 0x002fc60007810000 */
[----:B------:R-:W0:Y:S01]  /*44a0*/  SHFL.BFLY PT, R7, R12, 0x1, 0x1f ;  /* 0x0c201f000c077f89 */ /* 0x000e2200000e0000 */
[----:B------:R-:W1:Y:S03]  /*44b0*/  LDC R3, c[0x0][0x988] ;  /* 0x00026200ff037b82 */ /* 0x000e660000000800 */
[----:B------:R-:W2:Y:S01]  /*44c0*/  SHFL.BFLY PT, R14, R13, 0x1, 0x1f ;  /* 0x0c201f000d0e7f89 */ /* 0x000ea200000e0000 */
[----:B0-----:R-:W-:Y:S02]  /*44d0*/  FMNMX.FTZ R0, R12, R7, !PT ;  /* 0x000000070c007209 */ /* 0x001fe40007810000 */
[----:B--2---:R-:W-:-:S03]  /*44e0*/  FMNMX.FTZ R7, R13, R14, !PT ;  /* 0x0000000e0d077209 */ /* 0x004fc60007810000 */
[C---:B-1----:R-:W-:Y:S01]  /*44f0*/  FMUL.FTZ R10, R0.reuse, R3 ;  /* 0x00000003000a7220 */ /* 0x042fe20000410000 */
[----:B------:R-:W-:-:S03]  /*4500*/  FADD.FTZ R14, -R0, R9 ;  /* 0x00000009000e7221 */ /* 0x000fc60000010100 */
[-C--:B------:R-:W-:Y:S01]  /*4510*/  FFMA.FTZ R126, R36, R3.reuse, -R10 ;  /* 0x00000003247e7223 */ /* 0x080fe2000001080a */
[C---:B------:R-:W-:Y:S01]  /*4520*/  FADD.FTZ R20, -R7.reuse, R8 ;  /* 0x0000000807147221 */ /* 0x040fe20000010100 */
[-C--:B------:R-:W-:Y:S01]  /*4530*/  FMUL.FTZ R36, R7, R3.reuse ;  /* 0x0000000307247220 */ /* 0x080fe20000410000 */
[-C--:B------:R-:W-:Y:S01]  /*4540*/  FFMA.FTZ R120, R24, R3.reuse, -R10 ;  /* 0x0000000318787223 */ /* 0x080fe2000001080a */
[-C--:B------:R-:W-:Y:S01]  /*4550*/  FMUL.FTZ R14, R14, R3.reuse ;  /* 0x000000030e0e7220 */ /* 0x080fe20000410000 */
[-C--:B------:R-:W-:Y:S01]  /*4560*/  FMUL.FTZ R9, R20, R3.reuse ;  /* 0x0000000314097220 */ /* 0x080fe20000410000 */
[-C--:B------:R-:W-:Y:S01]  /*4570*/  FFMA.FTZ R26, R26, R3.reuse, -R36 ;  /* 0x000000031a1a7223 */ /* 0x080fe20000010824 */
[-CC-:B------:R-:W-:Y:S01]  /*4580*/  FFMA.FTZ R121, R25, R3.reuse, -R10.reuse ;  /* 0x0000000319797223 */ /* 0x180fe2000001080a */
[-C--:B------:R-:W-:Y:S01]  /*4590*/  FFMA.FTZ R25, R49, R3.reuse, -R10 ;  /* 0x0000000331197223 */ /* 0x080fe2000001080a */
[-C--:B------:R-:W-:Y:S01]  /*45a0*/  FFMA.FTZ R49, R27, R3.reuse, -R36 ;  /* 0x000000031b317223 */ /* 0x080fe20000010824 */
[----:B------:R-:W-:Y:S01]  /*45b0*/  MUFU.EX2 R8, R14 ;  /* 0x0000000e00087308 */ /* 0x000fe20000000800 */
[-C--:B------:R-:W-:Y:S01]  /*45c0*/  FFMA.FTZ R122, R28, R3.reuse, -R10 ;  /* 0x000000031c7a7223 */ /* 0x080fe2000001080a */
[-C--:B------:R-:W-:Y:S01]  /*45d0*/  FFMA.FTZ R27, R30, R3.reuse, -R36 ;  /* 0x000000031e1b7223 */ /* 0x080fe20000010824 */
[-CC-:B------:R-:W-:Y:S01]  /*45e0*/  FFMA.FTZ R123, R29, R3.reuse, -R10.reuse ;  /* 0x000000031d7b7223 */ /* 0x180fe2000001080a */
[-C--:B------:R-:W-:Y:S01]  /*45f0*/  FFMA.FTZ R132, R48, R3.reuse, -R10 ;  /* 0x0000000330847223 */ /* 0x080fe2000001080a */
[-C--:B------:R-:W-:Y:S01]  /*4600*/  FFMA.FTZ R48, R31, R3.reuse, -R36 ;  /* 0x000000031f307223 */ /* 0x080fe20000010824 */
[-C--:B------:R-:W-:Y:S01]  /*4610*/  FFMA.FTZ R124, R32, R3.reuse, -R10 ;  /* 0x00000003207c7223 */ /* 0x080fe2000001080a */
[-C--:B------:R-:W-:Y:S01]  /*4620*/  FFMA.FTZ R125, R34, R3.reuse, -R36 ;  /* 0x00000003227d7223 */ /* 0x080fe20000010824 */
[----:B------:R-:W0:Y:S01]  /*4630*/  MUFU.EX2 R120, R120 ;  /* 0x0000007800787308 */ /* 0x000e220000000800 */
[-CC-:B------:R-:W-:Y:S01]  /*4640*/  FFMA.FTZ R33, R33, R3.reuse, -R10.reuse ;  /* 0x0000000321217223 */ /* 0x180fe2000001080a */
[-C--:B------:R-:W-:Y:S01]  /*4650*/  FFMA.FTZ R28, R45, R3.reuse, -R10 ;  /* 0x000000032d1c7223 */ /* 0x080fe2000001080a */
[-CC-:B------:R-:W-:Y:S01]  /*4660*/  FFMA.FTZ R45, R35, R3.reuse, -R36.reuse ;  /* 0x00000003232d7223 */ /* 0x180fe20000010824 */
[-C--:B------:R-:W-:Y:S01]  /*4670*/  FFMA.FTZ R127, R38, R3.reuse, -R36 ;  /* 0x00000003267f7223 */ /* 0x080fe20000010824 */
[-CC-:B------:R-:W-:Y:S01]  /*4680*/  FFMA.FTZ R32, R37, R3.reuse, -R10.reuse ;  /* 0x0000000325207223 */ /* 0x180fe2000001080a */
[-C--:B------:R-:W-:Y:S01]  /*4690*/  FFMA.FTZ R130, R44, R3.reuse, -R10 ;  /* 0x000000032c827223 */ /* 0x080fe2000001080a */
[-C--:B------:R-:W-:Y:S01]  /*46a0*/  FFMA.FTZ R44, R39, R3.reuse, -R36 ;  /* 0x00000003272c7223 */ /* 0x080fe20000010824 */
[----:B------:R-:W-:Y:S01]  /*46b0*/  MUFU.EX2 R9, R9 ;  /* 0x0000000900097308 */ /* 0x000fe20000000800 */
[-C--:B------:R-:W-:Y:S01]  /*46c0*/  FFMA.FTZ R128, R40, R3.reuse, -R10 ;  /* 0x0000000328807223 */ /* 0x080fe2000001080a */
[-C--:B------:R-:W-:Y:S01]  /*46d0*/  FFMA.FTZ R129, R42, R3.reuse, -R36 ;  /* 0x000000032a817223 */ /* 0x080fe20000010824 */
[-C--:B------:R-:W-:Y:S01]  /*46e0*/  FFMA.FTZ R29, R41, R3.reuse, -R10 ;  /* 0x00000003291d7223 */ /* 0x080fe2000001080a */
[-CC-:B------:R-:W-:Y:S01]  /*46f0*/  FFMA.FTZ R43, R43, R3.reuse, -R36.reuse ;  /* 0x000000032b2b7223 */ /* 0x180fe20000010824 */
[-CC-:B------:R-:W-:Y:S01]  /*4700*/  FFMA.FTZ R131, R46, R3.reuse, -R36.reuse ;  /* 0x000000032e837223 */ /* 0x180fe20000010824 */
[-CC-:B------:R-:W-:Y:S01]  /*4710*/  FFMA.FTZ R42, R47, R3.reuse, -R36.reuse ;  /* 0x000000032f2a7223 */ /* 0x180fe20000010824 */
[-C--:B------:R-:W-:Y:S01]  /*4720*/  FFMA.FTZ R133, R50, R3.reuse, -R36 ;  /* 0x0000000332857223 */ /* 0x080fe20000010824 */
[----:B------:R-:W1:Y:S01]  /*4730*/  MUFU.EX2 R26, R26 ;  /* 0x0000001a001a7308 */ /* 0x000e620000000800 */
[----:B0-----:R-:W-:Y:S01]  /*4740*/  FFMA.FTZ R6, R8, R6, R120 ;  /* 0x0000000608067223 */ /* 0x001fe20000010078 */
[-C--:B------:R-:W-:Y:S01]  /*4750*/  FFMA.FTZ R41, R51, R3.reuse, -R36 ;  /* 0x0000000333297223 */ /* 0x080fe20000010824 */
[-C--:B------:R-:W-:Y:S01]  /*4760*/  FFMA.FTZ R134, R52, R3.reuse, -R10 ;  /* 0x0000000334867223 */ /* 0x080fe2000001080a */
[-C--:B------:R-:W-:Y:S01]  /*4770*/  FFMA.FTZ R135, R54, R3.reuse, -R36 ;  /* 0x0000000336877223 */ /* 0x080fe20000010824 */
[-C--:B------:R-:W-:Y:S01]  /*4780*/  FFMA.FTZ R24, R53, R3.reuse, -R10 ;  /* 0x0000000335187223 */ /* 0x080fe2000001080a */
[-C--:B------:R-:W-:Y:S01]  /*4790*/  FFMA.FTZ R40, R55, R3.reuse, -R36 ;  /* 0x0000000337287223 */ /* 0x080fe20000010824 */
[-C--:B------:R-:W-:Y:S01]  /*47a0*/  FFMA.FTZ R136, R56, R3.reuse, -R10 ;  /* 0x0000000338887223 */ /* 0x080fe2000001080a */
[----:B------:R-:W0:Y:S01]  /*47b0*/  MUFU.EX2 R121, R121 ;  /* 0x0000007900797308 */ /* 0x000e220000000800 */
[-C--:B------:R-:W-:Y:S01]  /*47c0*/  FFMA.FTZ R137, R58, R3.reuse, -R36 ;  /* 0x000000033a897223 */ /* 0x080fe20000010824 */
[-C--:B------:R-:W-:Y:S01]  /*47d0*/  FFMA.FTZ R21, R57, R3.reuse, -R10 ;  /* 0x0000000339157223 */ /* 0x080fe2000001080a */
[-C--:B------:R-:W-:Y:S01]  /*47e0*/  FFMA.FTZ R39, R59, R3.reuse, -R36 ;  /* 0x000000033b277223 */ /* 0x080fe20000010824 */
[-C--:B------:R-:W-:Y:S01]  /*47f0*/  FFMA.FTZ R138, R60, R3.reuse, -R10 ;  /* 0x000000033c8a7223 */ /* 0x080fe2000001080a */
[-C--:B------:R-:W-:Y:S01]  /*4800*/  FFMA.FTZ R139, R62, R3.reuse, -R36 ;  /* 0x000000033e8b7223 */ /* 0x080fe20000010824 */
[-C--:B------:R-:W-:Y:S01]  /*4810*/  FFMA.FTZ R20, R61, R3.reuse, -R10 ;  /* 0x000000033d147223 */ /* 0x080fe2000001080a */
[----:B------:R-:W-:Y:S01]  /*4820*/  FFMA.FTZ R38, R63, R3, -R36 ;  /* 0x000000033f267223 */ /* 0x000fe20000010824 */
[----:B------:R-:W2:Y:S01]  /*4830*/  MUFU.EX2 R49, R49 ;  /* 0x0000003100317308 */ /* 0x000ea20000000800 */
[----:B-1----:R-:W-:Y:S01]  /*4840*/  FFMA.FTZ R30, R9, R5, R26 ;  /* 0x00000005091e7223 */ /* 0x002fe2000001001a */
[-C--:B------:R-:W-:Y:S01]  /*4850*/  FFMA.FTZ R140, R64, R3.reuse, -R10 ;  /* 0x00000003408c7223 */ /* 0x080fe2000001080a */
[-C--:B------:R-:W-:Y:S01]  /*4860*/  FFMA.FTZ R141, R66, R3.reuse, -R36 ;  /* 0x00000003428d7223 */ /* 0x080fe20000010824 */
[-C--:B------:R-:W-:Y:S01]  /*4870*/  FFMA.FTZ R15, R65, R3.reuse, -R10 ;  /* 0x00000003410f7223 */ /* 0x080fe2000001080a */
[-C--:B------:R-:W-:Y:S01]  /*4880*/  FFMA.FTZ R37, R67, R3.reuse, -R36 ;  /* 0x0000000343257223 */ /* 0x080fe20000010824 */
[-C--:B------:R-:W-:Y:S01]  /*4890*/  FFMA.FTZ R142, R68, R3.reuse, -R10 ;  /* 0x00000003448e7223 */ /* 0x080fe2000001080a */
[-C--:B------:R-:W-:Y:S01]  /*48a0*/  FFMA.FTZ R143, R70, R3.reuse, -R36 ;  /* 0x00000003468f7223 */ /* 0x080fe20000010824 */
[----:B------:R-:W1:Y:S01]  /*48b0*/  MUFU.EX2 R122, R122 ;  /* 0x0000007a007a7308 */ /* 0x000e620000000800 */
[----:B0-----:R-:W-:Y:S01]  /*48c0*/  FADD.FTZ R5, R121, R6 ;  /* 0x0000000679057221 */ /* 0x001fe20000010000 */
[-C--:B------:R-:W-:Y:S01]  /*48d0*/  FFMA.FTZ R14, R69, R3.reuse, -R10 ;  /* 0x00000003450e7223 */ /* 0x080fe2000001080a */
[-C--:B------:R-:W-:Y:S01]  /*48e0*/  FFMA.FTZ R35, R71, R3.reuse, -R36 ;  /* 0x0000000347237223 */ /* 0x080fe20000010824 */
[-C--:B------:R-:W-:Y:S01]  /*48f0*/  FFMA.FTZ R144, R72, R3.reuse, -R10 ;  /* 0x0000000348907223 */ /* 0x080fe2000001080a */
[-C--:B------:R-:W-:Y:S01]  /*4900*/  FFMA.FTZ R145, R74, R3.reuse, -R36 ;  /* 0x000000034a917223 */ /* 0x080fe20000010824 */
[-C--:B------:R-:W-:Y:S01]  /*4910*/  FFMA.FTZ R13, R73, R3.reuse, -R10 ;  /* 0x00000003490d7223 */ /* 0x080fe2000001080a */
[-C--:B------:R-:W-:Y:S01]  /*4920*/  FFMA.FTZ R34, R75, R3.reuse, -R36 ;  /* 0x000000034b227223 */ /* 0x080fe20000010824 */
[----:B------:R-:W0:Y:S01]  /*4930*/  MUFU.EX2 R27, R27 ;  /* 0x0000001b001b7308 */ /* 0x000e220000000800 */
[----:B--2---:R-:W-:Y:S01]  /*4940*/  FADD.FTZ R30, R49, R30 ;  /* 0x0000001e311e7221 */ /* 0x004fe20000010000 */
[-C--:B------:R-:W-:Y:S01]  /*4950*/  FFMA.FTZ R146, R76, R3.reuse, -R10 ;  /* 0x000000034c927223 */ /* 0x080fe2000001080a */
[-C--:B------:R-:W-:Y:S01]  /*4960*/  FFMA.FTZ R147, R78, R3.reuse, -R36 ;  /* 0x000000034e937223 */ /* 0x080fe20000010824 */
[-CC-:B------:R-:W-:Y:S01]  /*4970*/  FFMA.FTZ R12, R77, R3.reuse, -R10.reuse ;  /* 0x000000034d0c7223 */ /* 0x180fe2000001080a */
[-C--:B------:R-:W-:Y:S01]  /*4980*/  FFMA.FTZ R148, R80, R3.reuse, -R10 ;  /* 0x0000000350947223 */ /* 0x080fe2000001080a */
[-C--:B------:R-:W-:Y:S01]  /*4990*/  FFMA.FTZ R149, R82, R3.reuse, -R36 ;  /* 0x0000000352957223 */ /* 0x080fe20000010824 */
[-CC-:B------:R-:W-:Y:S01]  /*49a0*/  FFMA.FTZ R11, R81, R3.reuse, -R10.reuse ;  /* 0x00000003510b7223 */ /* 0x180fe2000001080a */
[----:B------:R-:W2:Y:S01]  /*49b0*/  MUFU.EX2 R123, R123 ;  /* 0x0000007b007b7308 */ /* 0x000ea20000000800 */
[----:B-1----:R-:W-:Y:S01]  /*49c0*/  FADD.FTZ R6, R122, R5 ;  /* 0x000000057a067221 */ /* 0x002fe20000010000 */
[-C--:B------:R-:W-:Y:S01]  /*49d0*/  FFMA.FTZ R150, R84, R3.reuse, -R10 ;  /* 0x0000000354967223 */ /* 0x080fe2000001080a */
[-C--:B------:R-:W-:Y:S01]  /*49e0*/  FFMA.FTZ R151, R86, R3.reuse, -R36 ;  /* 0x0000000356977223 */ /* 0x080fe20000010824 */
[----:B------:R-:W-:-:S04]  /*49f0*/  FFMA.FTZ R10, R85, R3, -R10 ;  /* 0x00000003550a7223 */ /* 0x000fc8000001080a */
        /* <DEDUP_REMOVED lines=77> */
[-CC-:B------:R-:W-:Y:S01]  /*4ed0*/  FFMA.FTZ R30, R83, R3.reuse, -R36.reuse ;  /* 0x00000003531e7223 */ /* 0x180fe20000010824 */
[----:B------:R-:W-:-:S05]  /*4ee0*/  FFMA.FTZ R36, R87, R3, -R36 ;  /* 0x0000000357247223 */ /* 0x000fca0000010824 */
        /* <DEDUP_REMOVED lines=42> */
.L_x_226:
[----:B------:R-:W-:Y:S01]  /*5190*/  ULEA UR6, UR6, UR15, 0x3 ;  /* 0x0000000f06067291 */ /* 0x000fe2000f8e183f */
[----:B------:R-:W-:Y:S01]  /*51a0*/  ISETP.GT.AND P1, PT, R4, R16, PT ;  /* 0x000000100400720c */ /* 0x000fe20003f24270 */
[----:B------:R-:W-:Y:S01]  /*51b0*/  UMOV UR7, UR38 ;  /* 0x0000002600077c82 */ /* 0x000fe20008000000 */
[----:B------:R-:W-:Y:S01]  /*51c0*/  F2FP.BF16.F32.PACK_AB R120, R121, R120 ;  /* 0x000000787978723e */ /* 0x000fe200000010ff */
[----:B------:R-:W-:Y:S01]  /*51d0*/  UIADD3 UR6, UR6, 0x16860, URZ ;  /* 0x0001686006067890 */ /* 0x000fe2000fffe03f */
[----:B------:R-:W-:Y:S01]  /*51e0*/  F2FP.BF16.F32.PACK_AB R122, R123, R122 ;  /* 0x0000007a7b7a723e */ /* 0x000fe200000010ff */
        /* <DEDUP_REMOVED lines=12> */
[----:B------:R-:W-:Y:S01]  /*52b0*/  UMOV UR6, UR39 ;  /* 0x0000002700067c82 */ /* 0x000fe20008000000 */
        /* <DEDUP_REMOVED lines=23> */
[----:B------:R-:W-:Y:S01]  /*5430*/  VIADD R4, R4, 0xffffffff ;  /* 0xffffffff04047836 */ /* 0x000fe20000000000 */
        /* <DEDUP_REMOVED lines=30> */
[----:B------:R-:W-:Y:S01]  /*5620*/  MOV R8, R7 ;  /* 0x0000000700087202 */ /* 0x000fe20000000f00 */
[----:B------:R-:W-:Y:S06]  /*5630*/  @P1 BRA `(.L_x_227) ;  /* 0xffffffe000781947 */ /* 0x000fec000383ffff */
.L_x_216:
[----:B------:R-:W-:Y:S06]  /*5640*/  BAR.ARV 0x8, 0x200 ;  /* 0x0208000000007b1d */ /* 0x000fec0000002000 */
[----:B------:R-:W-:Y:S05]  /*5650*/  @!P0 BRA `(.L_x_228) ;  /* 0x0000000000048947 */ /* 0x000fea0003800000 */
[----:B------:R-:W-:Y:S01]  /*5660*/  BPT.TRAP 0x1 ;  /* 0x000000040000795c */ /* 0x000fe20000300000 */
.L_x_228:
        /* <DEDUP_REMOVED lines=9> */
.L_x_229:
[----:B-1----:R-:W-:Y:S05]  /*5700*/  @P1 BRA `(.L_x_230) ;  /* 0x0000000000081947 */ /* 0x002fea0003800000 */
[----:B------:R-:W1:Y:S02]  /*5710*/  SYNCS.PHASECHK.TRANS64.TRYWAIT P1, [UR5+0x16850], R4 ;  /* 0x01685004ff0075a7 */ /* 0x000e640008020145 */
[----:B-1----:R-:W-:Y:S05]  /*5720*/  @!P1 BRA `(.L_x_231) ;  /* 0x00000088005c9947 */ /* 0x002fea0003800000 */
.L_x_230:
[----:B------:R-:W-:Y:S01]  /*5730*/  UIADD3 UR4, UR4, 0x400, URZ ;  /* 0x0000040004047890 */ /* 0x000fe2000fffe03f */
[----:B------:R-:W-:Y:S01]  /*5740*/  WARPGROUP.ARRIVE ;  /* 0x00000000000079c5 */ /* 0x000fe20000000000 */
[----:B------:R-:W-:Y:S01]  /*5750*/  UMOV UR11, 0x40000040 ;  /* 0x40000040000b7882 */ /* 0x000fe20000000000 */
[----:B-1----:R-:W1:Y:S01]  /*5760*/  SHFL.BFLY PT, R9, R6, 0x2, 0x1f ;  /* 0x0c401f0006097f89 */ /* 0x002e6200000e0000 */
[----:B------:R-:W-:Y:S01]  /*5770*/  USHF.R.U32.HI UR4, URZ, 0x4, UR4 ;  /* 0x000000043f047899 */ /* 0x000fe20008011604 */
[----:B------:R-:W-:Y:S02]  /*5780*/  IMAD.MOV.U32 R41, RZ, RZ, RZ ;  /* 0x000000ffff297224 */ /* 0x000fe400078e00ff */
[----:B0-----:R-:W0:Y:S01]  /*5790*/  SHFL.BFLY PT, R4, R5, 0x2, 0x1f ;  /* 0x0c401f0005047f89 */ /* 0x001e2200000e0000 */
[----:B------:R-:W-:Y:S01]  /*57a0*/  ULOP3.LUT UR4, UR4, 0x3fff, URZ, 0xc0, !UPT ;  /* 0x00003fff04047892 */ /* 0x000fe2000f8ec03f */
[----:B------:R-:W-:Y:S02]  /*57b0*/  IMAD.MOV.U32 R59, RZ, RZ, -0x800000 ;  /* 0xff800000ff3b7424 */ /* 0x000fe400078e00ff */
[----:B------:R-:W-:Y:S01]  /*57c0*/  IMAD.MOV.U32 R58, RZ, RZ, -0x800000 ;  /* 0xff800000ff3a7424 */ /* 0x000fe200078e00ff */
[----:B------:R-:W-:-:S04]  /*57d0*/  ULEA UR4, UR39, UR4, 0xa ;  /* 0x0000000427047291 */ /* 0x000fc8000f8e503f */
[----:B------:R-:W-:-:S03]  /*57e0*/  UIADD3 UR6, UR4, 0x80, URZ ;  /* 0x0000008004067890 */ /* 0x000fc6000fffe03f */
[----:B------:R-:W-:Y:S02]  /*57f0*/  UMOV UR10, UR4 ;  /* 0x00000004000a7c82 */ /* 0x000fe40008000000 */
[----:B------:R-:W-:Y:S01]  /*5800*/  HGMMA.64x64x16.F32.BF16 R88, R120, gdesc[UR8].tnspB, R88, gsb0 ;  /* 0x40e0000878587df0 */ /* 0x000fe20008001858 */
[----:B------:R-:W-:Y:S01]  /*5810*/  UMOV UR11, 0x40000040 ;  /* 0x40000040000b7882 */ /* 0x000fe20000000000 */
[----:B------:R-:W-:Y:S01]  /*5820*/  UMOV UR10, UR6 ;  /* 0x00000006000a7c82 */ /* 0x000fe20008000000 */
[----:B------:R-:W-:Y:S01]  /*5830*/  UIADD3 UR6, UR4, 0x100, URZ ;  /* 0x0000010004067890 */ /* 0x000fe2000fffe03f */
[----:B-1----:R-:W-:Y:S01]  /*5840*/  FADD.FTZ R9, R9, R6 ;  /* 0x0000000609097221 */ /* 0x002fe20000010000 */
[----:B------:R-:W-:Y:S02]  /*5850*/  IMAD.MOV.U32 R6, RZ, RZ, RZ ;  /* 0x000000ffff067224 */ /* 0x000fe400078e00ff */
[----:B0-----:R-:W-:Y:S02]  /*5860*/  FADD.FTZ R8, R4, R5 ;  /* 0x0000000504087221 */ /* 0x001fe40000010000 */
[----:B------:R-:W0:Y:S04]  /*5870*/  SHFL.BFLY PT, R4, R9, 0x1, 0x1f ;  /* 0x0c201f0009047f89 */ /* 0x000e2800000e0000 */
[----:B------:R-:W1:Y:S01]  /*5880*/  SHFL.BFLY PT, R11, R8, 0x1, 0x1f ;  /* 0x0c201f00080b7f89 */ /* 0x000e6200000e0000 */
[----:B0-----:R-:W-:Y:S01]  /*5890*/  FADD.FTZ R12, R9, R4 ;  /* 0x00000004090c7221 */ /* 0x001fe20000010000 */
[----:B-1----:R-:W-:-:S04]  /*58a0*/  FADD.FTZ R11, R8, R11 ;  /* 0x0000000b080b7221 */ /* 0x002fc80000010000 */
[----:B------:R-:W-:Y:S02]  /*58b0*/  FSETP.NE.FTZ.AND P1, PT, R12, RZ, PT ;  /* 0x000000ff0c00720b */ /* 0x000fe40003f35000 */
[----:B------:R-:W-:-:S11]  /*58c0*/  FSETP.NE.FTZ.AND P2, PT, R11, RZ, PT ;  /* 0x000000ff0b00720b */ /* 0x000fd60003f55000 */
[----:B------:R-:W0:Y:S01]  /*58d0*/  @P1 MUFU.LG2 R4, R12 ;  /* 0x0000000c00041308 */ /* 0x000e220000000c00 */
[C---:B------:R-:W-:Y:S01]  /*58e0*/  @P1 FMUL.FTZ R5, R3.reuse, 0.69314718246459960938 ;  /* 0x3f31721803051820 */ /* 0x040fe20000410000 */
[----:B------:R-:W-:-:S06]  /*58f0*/  @P2 FMUL.FTZ R3, R3, 0.69314718246459960938 ;  /* 0x3f31721803032820 */ /* 0x000fcc0000410000 */
[----:B------:R-:W1:Y:S08]  /*5900*/  @P2 MUFU.LG2 R10, R11 ;  /* 0x0000000b000a2308 */ /* 0x000e700000000c00 */
[----:B------:R2:W3:Y:S01]  /*5910*/  @P1 MUFU.RCP R41, R12 ;  /* 0x0000000c00291308 */ /* 0x0004e20000001000 */
[----:B0-----:R-:W-:-:S04]  /*5920*/  @P1 FMUL.FTZ R4, R4, 0.69314718246459960938 ;  /* 0x3f31721804041820 */ /* 0x001fc80000410000 */
[----:B------:R-:W-:Y:S01]  /*5930*/  @P1 FFMA.FTZ R59, R5, R0, R4 ;  /* 0x00000000053b1223 */ /* 0x000fe20000010004 */
[----:B------:R-:W-:Y:S02]  /*5940*/  WARPGROUP.DEPBAR.LE gsb0, 0x0 ;  /* 0x00008000000079c5 */ /* 0x000fe40000010000 */
[----:B------:R-:W-:Y:S01]  /*5950*/  WARPGROUP.ARRIVE ;  /* 0x00000000000079c5 */ /* 0x000fe20000000000 */
[----:B------:R2:W0:Y:S01]  /*5960*/  @P2 MUFU.RCP R6, R11 ;  /* 0x0000000b00062308 */ /* 0x0004220000001000 */
[----:B-1----:R-:W-:-:S04]  /*5970*/  @P2 FMUL.FTZ R10, R10, 0.69314718246459960938 ;  /* 0x3f3172180a0a2820 */ /* 0x002fc80000410000 */
[----:B------:R-:W-:Y:S01]  /*5980*/  HGMMA.64x64x16.F32.BF16 R88, R124, gdesc[UR8].tnspB, R88, gsb0 ;  /* 0x40e000087c587df0 */ /* 0x000fe20008001858 */
[----:B------:R-:W-:Y:S01]  /*5990*/  UMOV UR10, UR6 ;  /* 0x00000006000a7c82 */ /* 0x000fe20008000000 */
[----:B------:R-:W-:Y:S01]  /*59a0*/  UMOV UR11, 0x40000040 ;  /* 0x40000040000b7882 */ /* 0x000fe20000000000 */
[----:B------:R-:W-:Y:S01]  /*59b0*/  UIADD3 UR6, UR4, 0x180, URZ ;  /* 0x0000018004067890 */ /* 0x000fe2000fffe03f */
[----:B------:R-:W-:Y:S01]  /*59c0*/  @P2 FFMA.FTZ R58, R3, R7, R10 ;  /* 0x00000007033a2223 */ /* 0x000fe2000001000a */
        /* <DEDUP_REMOVED lines=35> */
.L_x_232:
[----:B------:R-:W2:Y:S01]  /*5c00*/  LDL.LU R0, [R1+0x18] ;  /* 0x0000180001007983 */ /* 0x000ea20000300800 */
[----:B------:R-:W-:Y:S01]  /*5c10*/  UIADD3 UR4, UR5, 0x16860, URZ ;  /* 0x0001686005047890 */ /* 0x000fe2000fffe03f */
[-C--:B------:R-:W-:Y:S01]  /*5c20*/  FMUL.FTZ R20, R88, R41.reuse ;  /* 0x0000002958147220 */ /* 0x080fe20000410000 */
[----:B------:R-:W-:Y:S01]  /*5c30*/  UIADD3 UR39, UR39, 0x1, URZ ;  /* 0x0000000127277890 */ /* 0x000fe2000fffe03f */
[-C--:B------:R-:W-:Y:S01]  /*5c40*/  FMUL.FTZ R21, R89, R41.reuse ;  /* 0x0000002959157220 */ /* 0x080fe20000410000 */
[----:B------:R-:W-:Y:S01]  /*5c50*/  UPRMT UR4, UR7, 0x654, UR4 ;  /* 0x0000065407047896 */ /* 0x000fe20008000004 */
[-C--:B------:R-:W-:Y:S01]  /*5c60*/  FMUL.FTZ R28, R92, R41.reuse ;  /* 0x000000295c1c7220 */ /* 0x080fe20000410000 */
[----:B------:R-:W-:Y:S01]  /*5c70*/  UISETP.NE.AND UP0, UPT, UR39, 0x2, UPT ;  /* 0x000000022700788c */ /* 0x000fe2000bf05270 */
        /* <DEDUP_REMOVED lines=11> */
[-C--:B------:R-:W-:Y:S01]  /*5d30*/  FMUL.FTZ R39, R113, R41.reuse ;  /* 0x0000002971277220 */ /* 0x080fe20000410000 */
[-C--:B------:R-:W-:Y:S01]  /*5d40*/  FMUL.FTZ R40, R116, R41.reuse ;  /* 0x0000002974287220 */ /* 0x080fe20000410000 */
[----:B------:R-:W-:Y:S01]  /*5d50*/  USEL UR4, URZ, 0x1, UP0 ;  /* 0x000000013f047887 */ /* 0x000fe20008000000 */
        /* <DEDUP_REMOVED lines=18> */
[----:B------:R-:W-:-:S02]  /*5e80*/  USEL UR39, UR39, URZ, UP0 ;  /* 0x0000003f27277287 */ /* 0x000fc40008000000 */
[----:B------:R-:W-:Y:S01]  /*5e90*/  ULOP3.LUT UR38, UR38, UR4, URZ, 0x3c, !UPT ;  /* 0x0000000426267292 */ /* 0x000fe2000f8e3c3f */
[----:B--2---:R-:W-:-:S05]  /*5ea0*/  VIADD R0, R0, 0x1 ;  /* 0x0000000100007836 */ /* 0x004fca0000000000 */
[----:B------:R1:W-:Y:S06]  /*5eb0*/  STL [R1+0x18], R0 ;  /* 0x0000180001007387 */ /* 0x0003ec0000100800 */
.L_x_208:
[----:B------:R-:W2:Y:S01]  /*5ec0*/  S2R R3, SR_CgaCtaId ;  /* 0x0000000000037919 */ /* 0x000ea20000008800 */
[----:B-1----:R-:W-:Y:S01]  /*5ed0*/  MOV R0, 0x400 ;  /* 0x0000040000007802 */ /* 0x002fe20000000f00 */
[----:B------:R-:W-:Y:S01]  /*5ee0*/  BSSY B0, `(.L_x_233) ;  /* 0x0000223000007945 */ /* 0x000fe20003800000 */
[----:B------:R-:W-:Y:S02]  /*5ef0*/  BAR.SYNC.DEFER_BLOCKING 0x5, 0x200 ;  /* 0x0148000000007b1d */ /* 0x000fe40000010000 */
[----:B--2---:R-:W-:-:S05]  /*5f00*/  LEA R0, R3, R0, 0x18 ;  /* 0x0000000003007211 */ /* 0x004fca00078ec0ff */
[----:B------:R1:W2:Y:S01]  /*5f10*/  LDS.128 R4, [R0+0x168d0] ;  /* 0x0168d00000047984 */ /* 0x0002a20000000c00 */
[----:B------:R-:W-:Y:S06]  /*5f20*/  BAR.ARV 0x4, 0x200 ;  /* 0x0108000000007b1d */ /* 0x000fec0000002000 */
[----:B------:R-:W-:Y:S05]  /*5f30*/  @P0 BRA `(.L_x_234) ;  /* 0x0000001400fc0947 */ /* 0x000fea0003800000 */
[----:B------:R-:W3:Y:S01]  /*5f40*/  LDL R8, [R1+0x48] ;  /* 0x0000480001087983 */ /* 0x000ee20000100800 */
[----:B------:R-:W4:Y:S01]  /*5f50*/  LDC.64 R62, c[0x0][0xc00] ;  /* 0x00030000ff3e7b82 */ /* 0x000f220000000a00 */
[----:B------:R-:W0:Y:S01]  /*5f60*/  S2R R3, SR_SWINHI ;  /* 0x0000000000037919 */ /* 0x000e220000002f00 */
[----:B------:R-:W-:Y:S01]  /*5f70*/  F2FP.BF16.F32.PACK_AB R24, R21, R20 ;  /* 0x000000141518723e */ /* 0x000fe200000010ff */
[----:B------:R-:W-:Y:S01]  /*5f80*/  ULDC.64 UR4, c[0x0][0xc08] ;  /* 0x0003020000047ab9 */ /* 0x000fe20000000a00 */
[----:B------:R-:W4:Y:S01]  /*5f90*/  LDL.LU R70, [R1+0xc] ;  /* 0x00000c0001467983 */ /* 0x000f220000300800 */
[----:B------:R-:W-:Y:S02]  /*5fa0*/  F2FP.BF16.F32.PACK_AB R25, R43, R42 ;  /* 0x0000002a2b19723e */ /* 0x000fe400000010ff */
[----:B------:R-:W-:Y:S01]  /*5fb0*/  F2FP.BF16.F32.PACK_AB R26, R29, R28 ;  /* 0x0000001c1d1a723e */ /* 0x000fe200000010ff */
[----:B------:R-:W4:Y:S01]  /*5fc0*/  LDL R67, [R1+0x44] ;  /* 0x0000440001437983 */ /* 0x000f220000100800 */
[----:B------:R-:W-:-:S02]  /*5fd0*/  F2FP.BF16.F32.PACK_AB R27, R45, R44 ;  /* 0x0000002c2d1b723e */ /* 0x000fc400000010ff */
[----:B------:R-:W-:Y:S01]  /*5fe0*/  SHF.L.U32 R65, R17, 0x2, RZ ;  /* 0x0000000211417819 */ /* 0x000fe200000006ff */
[----:B------:R-:W4:Y:S01]  /*5ff0*/  LDL R69, [R1+0x8] ;  /* 0x0000080001457983 */ /* 0x000f220000100800 */
[----:B------:R-:W-:Y:S02]  /*6000*/  MOV R56, R0 ;  /* 0x0000000000387202 */ /* 0x000fe40000000f00 */
[----:B0-----:R-:W-:Y:S01]  /*6010*/  MOV R57, R3 ;  /* 0x0000000300397202 */ /* 0x001fe20000000f00 */
[----:B------:R-:W-:Y:S02]  /*6020*/  BAR.SYNC.DEFER_BLOCKING 0x1, 0x180 ;  /* 0x0046000000007b1d */ /* 0x000fe40000010000 */
[----:B---3--:R-:W-:-:S03]  /*6030*/  IMAD.WIDE R8, R8, 0x2, R56 ;  /* 0x0000000208087825 */ /* 0x008fc600078e0238 */
[----:B------:R-:W-:-:S04]  /*6040*/  LOP3.LUT R3, R8, 0x380, RZ, 0xc0, !PT ;  /* 0x0000038008037812 */ /* 0x000fc800078ec0ff */
[----:B------:R-:W-:Y:S02]  /*6050*/  SHF.R.U64 R3, R3, 0x3, RZ ;  /* 0x0000000303037819 */ /* 0x000fe400000012ff */
[C---:B------:R-:W-:Y:S02]  /*6060*/  IADD3 R10, P0, R8.reuse, 0x60, RZ ;  /* 0x00000060080a7810 */ /* 0x040fe40007f1e0ff */
[C---:B------:R-:W-:Y:S02]  /*6070*/  IADD3 R61, P1, R8.reuse, 0x40, RZ ;  /* 0x00000040083d7810 */ /* 0x040fe40007f3e0ff */
[----:B------:R-:W-:Y:S02]  /*6080*/  IADD3 R14, P2, R8, 0x20, RZ ;  /* 0x00000020080e7810 */ /* 0x000fe40007f5e0ff */
[----:B------:R-:W-:Y:S01]  /*6090*/  LOP3.LUT R8, R3, R8, RZ, 0x3c, !PT ;  /* 0x0000000803087212 */ /* 0x000fe200078e3cff */
[--C-:B------:R-:W-:Y:S02]  /*60a0*/  IMAD.X R11, RZ, RZ, R9.reuse, P0 ;  /* 0x000000ffff0b7224 */ /* 0x100fe400000e0609 */
[--C-:B------:R-:W-:Y:S01]  /*60b0*/  IMAD.X R13, RZ, RZ, R9.reuse, P1 ;  /* 0x000000ffff0d7224 */ /* 0x100fe200008e0609 */
[----:B--2---:R-:W-:Y:S01]  /*60c0*/  MOV R4, R8 ;  /* 0x0000000800047202 */ /* 0x004fe20000000f00 */
[----:B------:R-:W-:Y:S01]  /*60d0*/  IMAD.X R15, RZ, RZ, R9, P2 ;  /* 0x000000ffff0f7224 */ /* 0x000fe200010e0609 */
[----:B------:R-:W-:-:S02]  /*60e0*/  LOP3.LUT R9, R10, 0x380, RZ, 0xc0, !PT ;  /* 0x000003800a097812 */ /* 0x000fc400078ec0ff */
[----:B------:R-:W-:Y:S02]  /*60f0*/  LOP3.LUT R8, R61, 0x380, RZ, 0xc0, !PT ;  /* 0x000003803d087812 */ /* 0x000fe400078ec0ff */
[----:B------:R-:W-:Y:S02]  /*6100*/  LOP3.LUT R3, R14, 0x380, RZ, 0xc0, !PT ;  /* 0x000003800e037812 */ /* 0x000fe400078ec0ff */
[----:B------:R-:W-:Y:S02]  /*6110*/  SHF.R.U64 R9, R9, 0x3, RZ ;  /* 0x0000000309097819 */ /* 0x000fe400000012ff */
[----:B------:R-:W-:Y:S02]  /*6120*/  SHF.R.U64 R8, R8, 0x3, RZ ;  /* 0x0000000308087819 */ /* 0x000fe400000012ff */
[----:B------:R-:W-:Y:S02]  /*6130*/  SHF.R.U64 R3, R3, 0x3, RZ ;  /* 0x0000000303037819 */ /* 0x000fe400000012ff */
[----:B------:R-:W-:-:S02]  /*6140*/  LOP3.LUT R10, R9, R10, RZ, 0x3c, !PT ;  /* 0x0000000a090a7212 */ /* 0x000fc400078e3cff */
[----:B------:R-:W-:Y:S02]  /*6150*/  LOP3.LUT R12, R8, R61, RZ, 0x3c, !PT ;  /* 0x0000003d080c7212 */ /* 0x000fe400078e3cff */
[----:B------:R-:W-:Y:S02]  /*6160*/  LOP3.LUT R14, R3, R14, RZ, 0x3c, !PT ;  /* 0x0000000e030e7212 */ /* 0x000fe400078e3cff */
[----:B------:R-:W-:Y:S01]  /*6170*/  MOV R3, R10 ;  /* 0x0000000a00037202 */ /* 0x000fe20000000f00 */
[----:B------:R0:W-:Y:S01]  /*6180*/  STSM.16.M88.4 [R4], R24 ;  /* 0x0000001804007844 */ /* 0x0001e20000000200 */
[----:B------:R-:W-:Y:S02]  /*6190*/  MOV R66, R12 ;  /* 0x0000000c00427202 */ /* 0x000fe40000000f00 */
[----:B------:R-:W-:Y:S02]  /*61a0*/  MOV R16, R14 ;  /* 0x0000000e00107202 */ /* 0x000fe40000000f00 */
        /* <DEDUP_REMOVED lines=8> */
[----:B0-----:R-:W-:Y:S02]  /*6230*/  F2FP.BF16.F32.PACK_AB R24, R39, R38 ;  /* 0x000000262718723e */ /* 0x001fe400000010ff */
[----:B------:R-:W-:Y:S02]  /*6240*/  F2FP.BF16.F32.PACK_AB R25, R55, R54 ;  /* 0x000000363719723e */ /* 0x000fe400000010ff */
[----:B------:R-:W-:Y:S02]  /*6250*/  F2FP.BF16.F32.PACK_AB R26, R41, R40 ;  /* 0x00000028291a723e */ /* 0x000fe400000010ff */
[----:B------:R-:W-:Y:S01]  /*6260*/  F2FP.BF16.F32.PACK_AB R27, R119, R118 ;  /* 0x00000076771b723e */ /* 0x000fe200000010ff */
[----:B------:R0:W-:Y:S04]  /*6270*/  STSM.16.M88.4 [R16], R8 ;  /* 0x0000000810007844 */ /* 0x0001e80000000200 */
[----:B------:R-:W-:Y:S04]  /*6280*/  STSM.16.M88.4 [R66], R12 ;  /* 0x0000000c42007844 */ /* 0x000fe80000000200 */
[----:B------:R2:W-:Y:S01]  /*6290*/  STSM.16.M88.4 [R3], R24 ;  /* 0x0000001803007844 */ /* 0x0005e20000000200 */
[----:B----4-:R-:W-:-:S04]  /*62a0*/  ISETP.NE.U32.AND P0, PT, R62, RZ, PT ;  /* 0x000000ff3e00720c */ /* 0x010fc80003f05070 */
[----:B------:R-:W-:Y:S02]  /*62b0*/  ISETP.NE.AND.EX P0, PT, R63, RZ, PT, P0 ;  /* 0x000000ff3f00720c */ /* 0x000fe40003f05300 */
[----:B------:R-:W-:Y:S01]  /*62c0*/  SHF.L.U64.HI R68, R17, 0x2, R70 ;  /* 0x0000000211447819 */ /* 0x000fe20000010246 */
[----:B------:R-:W-:Y:S01]  /*62d0*/  BAR.SYNC.DEFER_BLOCKING 0x1, 0x180 ;  /* 0x0046000000007b1d */ /* 0x000fe20000010000 */
[----:B------:R-:W-:Y:S01]  /*62e0*/  IADD3 R60, P1, R65, R62, RZ ;  /* 0x0000003e413c7210 */ /* 0x000fe20007f3e0ff */
[----:B------:R-:W-:-:S04]  /*62f0*/  IMAD.MOV.U32 R4, RZ, RZ, RZ ;  /* 0x000000ffff047224 */ /* 0x000fc800078e00ff */
[----:B------:R-:W-:Y:S02]  /*6300*/  IMAD.X R61, R68, 0x1, R63, P1 ;  /* 0x00000001443d7824 */ /* 0x000fe400008e063f */
[----:B0-----:R-:W0:Y:S08]  /*6310*/  LDC R8, c[0x0][0xad4] ;  /* 0x0002b500ff087b82 */ /* 0x001e300000000800 */
[----:B--2---:R-:W2:Y:S01]  /*6320*/  LDC R3, c[0x0][0xbe8] ;  /* 0x0002fa00ff037b82 */ /* 0x004ea20000000800 */
[----:B------:R-:W3:Y:S01]  /*6330*/  @P0 LDG.E R4, desc[UR36][R60.64] ;  /* 0x000000243c040981 */ /* 0x000ee2000c1e1900 */
[----:B------:R-:W-:-:S04]  /*6340*/  ISETP.NE.U32.AND P1, PT, RZ, UR4, PT ;  /* 0x00000004ff007c0c */ /* 0x000fc8000bf25070 */
[----:B------:R-:W-:Y:S01]  /*6350*/  ISETP.NE.AND.EX P1, PT, RZ, UR5, PT, P1 ;  /* 0x00000005ff007c0c */ /* 0x000fe2000bf25310 */
[----:B------:R-:W-:-:S12]  /*6360*/  IMAD.MOV.U32 R26, RZ, RZ, 0x9b8 ;  /* 0x000009b8ff1a7424 */ /* 0x000fd800078e00ff */
[----:B------:R-:W-:-:S04]  /*6370*/  @P1 IADD3 R64, P2, R65, UR4, RZ ;  /* 0x0000000441401c10 */ /* 0x000fc8000ff5e0ff */
[----:B------:R-:W-:Y:S02]  /*6380*/  @P1 IADD3.X R65, R68, UR5, RZ, P2, !PT ;  /* 0x0000000544411c10 */ /* 0x000fe400097fe4ff */
[----:B------:R-:W-:-:S04]  /*6390*/  ISETP.NE.AND P2, PT, R19, RZ, PT ;  /* 0x000000ff1300720c */ /* 0x000fc80003f45270 */
[----:B0-----:R-:W-:-:S04]  /*63a0*/  SEL R8, R19, R8, P2 ;  /* 0x0000000813087207 */ /* 0x001fc80001000000 */
[----:B------:R-:W-:Y:S02]  /*63b0*/  ISETP.GT.AND P3, PT, R8, 0x1, PT ;  /* 0x000000010800780c */ /* 0x000fe40003f64270 */
[----:B--2---:R-:W-:Y:S01]  /*63c0*/  ISETP.NE.AND P4, PT, R3, 0x1, PT ;  /* 0x000000010300780c */ /* 0x004fe20003f85270 */
[----:B------:R-:W-:Y:S01]  /*63d0*/  ULDC UR4, c[0x0][0xa88] ;  /* 0x0002a20000047ab9 */ /* 0x000fe20000000800 */
[----:B------:R-:W-:Y:S01]  /*63e0*/  SEL R26, R26, 0x978, P3 ;  /* 0x000009781a1a7807 */ /* 0x000fe20001800000 */
[----:B------:R-:W0:Y:S08]  /*63f0*/  LDC.64 R8, c[0x0][0xba8] ;  /* 0x0002ea00ff087b82 */ /* 0x000e300000000a00 */
[----:B------:R-:W2:Y:S01]  /*6400*/  LDC.64 R14, c[0x0][R26+0x220] ;  /* 0x000088001a0e7b82 */ /* 0x000ea20000000a00 */
[----:B------:R-:W-:Y:S01]  /*6410*/  IMAD.U32 R16, RZ, RZ, UR4 ;  /* 0x00000004ff107e24 */ /* 0x000fe2000f8e00ff */
[----:B------:R-:W-:-:S05]  /*6420*/  ISETP.NE.U32.AND P2, PT, R62, RZ, PT ;  /* 0x000000ff3e00720c */ /* 0x000fca0003f45070 */
[----:B------:R4:W5:Y:S01]  /*6430*/  @P1 LDG.E R16, desc[UR36][R64.64] ;  /* 0x0000002440101981 */ /* 0x000962000c1e1900 */
[----:B------:R-:W1:Y:S01]  /*6440*/  LDC.64 R12, c[0x0][R26+0x218] ;  /* 0x000086001a0c7b82 */ /* 0x000e620000000a00 */
[----:B------:R-:W-:-:S07]  /*6450*/  ISETP.NE.AND.EX P2, PT, R63, RZ, PT, P2 ;  /* 0x000000ff3f00720c */ /* 0x000fce0003f45320 */
[----:B------:R-:W3:Y:S01]  /*6460*/  @P4 LDC R62, c[0x0][0xbec] ;  /* 0x0002fb00ff3e4b82 */ /* 0x000ee20000000800 */
[----:B------:R-:W-:-:S07]  /*6470*/  SEL R17, R17, RZ, !P2 ;  /* 0x000000ff11117207 */ /* 0x000fce0005000000 */
[----:B----4-:R-:W4:Y:S01]  /*6480*/  @P4 LDC R65, c[0x0][0xbf0] ;  /* 0x0002fc00ff414b82 */ /* 0x010f220000000800 */
[----:B------:R-:W-:Y:S01]  /*6490*/  SEL R19, R70, RZ, !P2 ;  /* 0x000000ff46137207 */ /* 0x000fe20005000000 */
[----:B--2---:R-:W-:-:S06]  /*64a0*/  IMAD R15, R15, R17, RZ ;  /* 0x000000110f0f7224 */ /* 0x004fcc00078e02ff */
[----:B------:R-:W2:Y:S01]  /*64b0*/  LDC.64 R10, c[0x0][R26+0x228] ;  /* 0x00008a001a0a7b82 */ /* 0x000ea20000000a00 */
[----:B------:R-:W-:Y:S02]  /*64c0*/  IMAD R63, R14, R19, R15 ;  /* 0x000000130e3f7224 */ /* 0x000fe400078e020f */
[----:B-1----:R-:W-:-:S04]  /*64d0*/  IMAD.WIDE.U32 R24, R12, R18, RZ ;  /* 0x000000120c187225 */ /* 0x002fc800078e00ff */
[----:B------:R-:W-:-:S04]  /*64e0*/  IMAD.WIDE.U32 R14, R14, R17, RZ ;  /* 0x000000110e0e7225 */ /* 0x000fc800078e00ff */
[----:B------:R-:W-:Y:S01]  /*64f0*/  IMAD R67, R23, 0xc0, R67 ;  /* 0x000000c017437824 */ /* 0x000fe200078e0243 */
[----:B------:R-:W-:Y:S01]  /*6500*/  SEL R27, R69, RZ, P3 ;  /* 0x000000ff451b7207 */ /* 0x000fe20001800000 */
[----:B------:R-:W-:Y:S01]  /*6510*/  IMAD R19, R13, R18, RZ ;  /* 0x000000120d137224 */ /* 0x000fe200078e02ff */
[----:B0-----:R-:W0:Y:S01]  /*6520*/  @!P3 LDC R8, c[0x0][0xb50] ;  /* 0x0002d400ff08bb82 */ /* 0x001e220000000800 */
[----:B------:R-:W-:-:S07]  /*6530*/  IMAD.IADD R63, R15, 0x1, R63 ;  /* 0x000000010f3f7824 */ /* 0x000fce00078e023f */
[----:B------:R1:W0:Y:S01]  /*6540*/  LDC.64 R12, c[0x0][R26+0x210] ;  /* 0x000084001a0c7b82 */ /* 0x0002220000000a00 */
[----:B------:R-:W-:Y:S02]  /*6550*/  IMAD.MOV.U32 R15, RZ, RZ, R67 ;  /* 0x000000ffff0f7224 */ /* 0x000fe400078e0043 */
[----:B------:R-:W-:Y:S02]  /*6560*/  IMAD.IADD R64, R25, 0x1, R19 ;  /* 0x0000000119407824 */ /* 0x000fe400078e0213 */
[-C--:B--2---:R-:W-:Y:S02]  /*6570*/  IMAD R25, R11, R27.reuse, RZ ;  /* 0x0000001b0b197224 */ /* 0x084fe400078e02ff */
[----:B------:R-:W-:Y:S01]  /*6580*/  IMAD.WIDE.U32 R10, R10, R27, RZ ;  /* 0x0000001b0a0a7225 */ /* 0x000fe200078e00ff */
[----:B------:R-:W2:Y:S03]  /*6590*/  @!P3 LDC R9, c[0x0][0xb54] ;  /* 0x0002d500ff09bb82 */ /* 0x000ea60000000800 */
[----:B------:R-:W-:Y:S01]  /*65a0*/  IMAD.IADD R25, R11, 0x1, R25 ;  /* 0x000000010b197824 */ /* 0x000fe200078e0219 */
[--C-:B---3--:R-:W-:Y:S01]  /*65b0*/  IADD3 R24, P2, P5, R14, R24, R4.reuse ;  /* 0x000000180e187210 */ /* 0x108fe20007d5e004 */
[----:B------:R-:W-:Y:S01]  /*65c0*/  @P4 IMAD.HI.U32 R14, R67, R62, RZ ;  /* 0x0000003e430e4227 */ /* 0x000fe200078e00ff */
[----:B------:R-:W-:-:S04]  /*65d0*/  SHF.R.S32.HI R19, RZ, 0x1f, R4 ;  /* 0x0000001fff137819 */ /* 0x000fc80000011404 */
[----:B----4-:R-:W-:Y:S02]  /*65e0*/  @P4 SHF.R.U32.HI R15, RZ, R65, R14 ;  /* 0x00000041ff0f4219 */ /* 0x010fe4000001160e */
[----:B------:R-:W-:-:S03]  /*65f0*/  IADD3.X R14, R63, R64, R19, P2, P5 ;  /* 0x000000403f0e7210 */ /* 0x000fc600017ea413 */
[--C-:B-1----:R-:W-:Y:S01]  /*6600*/  IMAD.MOV R26, RZ, RZ, -R15.reuse ;  /* 0x000000ffff1a7224 */ /* 0x102fe200078e0a0f */
[----:B------:R-:W-:Y:S02]  /*6610*/  IADD3 R10, P2, P5, R15, R24, R10 ;  /* 0x000000180f0a7210 */ /* 0x000fe40007d5e00a */
[----:B------:R-:W-:Y:S01]  /*6620*/  SHF.R.S32.HI R11, RZ, 0x1f, R15 ;  /* 0x0000001fff0b7819 */ /* 0x000fe2000001140f */
[----:B------:R-:W-:-:S03]  /*6630*/  IMAD R15, R3, R26, R67 ;  /* 0x0000001a030f7224 */ /* 0x000fc600078e0243 */
[----:B------:R-:W-:Y:S01]  /*6640*/  IADD3.X R11, R11, R14, R25, P2, P5 ;  /* 0x0000000e0b0b7210 */ /* 0x000fe200017ea419 */
[----:B0-----:R-:W-:Y:S01]  /*6650*/  IMAD R13, R13, R15, RZ ;  /* 0x0000000f0d0d7224 */ /* 0x001fe200078e02ff */
[----:B------:R-:W-:-:S05]  /*6660*/  SHF.R.S32.HI R25, RZ, 0x1f, R15 ;  /* 0x0000001fff197819 */ /* 0x000fca000001140f */
[C---:B------:R-:W-:Y:S02]  /*6670*/  IMAD R25, R12.reuse, R25, R13 ;  /* 0x000000190c197224 */ /* 0x040fe400078e020d */
[----:B------:R-:W-:-:S04]  /*6680*/  IMAD.WIDE.U32 R12, R12, R15, R10 ;  /* 0x0000000f0c0c7225 */ /* 0x000fc800078e000a */
[----:B------:R-:W-:Y:S01]  /*6690*/  IMAD.IADD R10, R13, 0x1, R25 ;  /* 0x000000010d0a7824 */ /* 0x000fe200078e0219 */
[----:B------:R-:W-:-:S04]  /*66a0*/  LEA R14, P2, R12, R8, 0x2 ;  /* 0x000000080c0e7211 */ /* 0x000fc800078410ff */
[----:B--2---:R-:W-:Y:S01]  /*66b0*/  LEA.HI.X R12, R12, R9, R10, 0x2, P2 ;  /* 0x000000090c0c7211 */ /* 0x004fe200010f140a */
[----:B------:R-:W-:Y:S08]  /*66c0*/  @P1 BRA `(.L_x_235) ;  /* 0x0000000000101947 */ /* 0x000ff00003800000 */
[----:B------:R-:W-:Y:S05]  /*66d0*/  @!P0 BRA `(.L_x_235) ;  /* 0x00000000000c8947 */ /* 0x000fea0003800000 */
[----:B------:R-:W2:Y:S04]  /*66e0*/  LDG.E R9, desc[UR36][R60.64] ;  /* 0x000000243c097981 */ /* 0x000ea8000c1e1900 */
[----:B-----5:R-:W2:Y:S02]  /*66f0*/  LDG.E R16, desc[UR36][R60.64+0x4] ;  /* 0x000004243c107981 */ /* 0x020ea4000c1e1900 */
[----:B--2---:R-:W-:-:S07]  /*6700*/  IADD3 R16, -R9, R16, RZ ;  /* 0x0000001009107210 */ /* 0x004fce0007ffe1ff */
.L_x_235:
[----:B------:R-:W2:Y:S01]  /*6710*/  LDL R15, [R1+0x40] ;  /* 0x00004000010f7983 */ /* 0x000ea20000100800 */
[----:B------:R-:W0:Y:S03]  /*6720*/  S2R R8, SR_TID.X ;  /* 0x0000000000087919 */ /* 0x000e260000002100 */
[----:B------:R-:W-:Y:S04]  /*6730*/  SHFL.IDX PT, R9, R12, RZ, 0x1c1f ;  /* 0x001c1fff0c097589 */ /* 0x000fe800000e0000 */
[----:B------:R-:W-:Y:S04]  /*6740*/  SHFL.IDX PT, R10, R14, 0x1, 0x1c1f ;  /* 0x003c1f000e0a7f89 */ /* 0x000fe800000e0000 */
[----:B------:R-:W-:Y:S01]  /*6750*/  SHFL.IDX PT, R11, R12, 0x1, 0x1c1f ;  /* 0x003c1f000c0b7f89 */ /* 0x000fe200000e0000 */
[----:B0-----:R-:W-:-:S05]  /*6760*/  VIADD R24, R8, 0xffffff80 ;  /* 0xffffff8008187836 */ /* 0x001fca0000000000 */
[----:B------:R-:W-:-:S04]  /*6770*/  SHF.R.S32.HI R13, RZ, 0x1f, R24 ;  /* 0x0000001fff0d7819 */ /* 0x000fc80000011418 */
[----:B------:R-:W-:-:S04]  /*6780*/  LEA.HI R13, R13, R24, RZ, 0x7 ;  /* 0x000000180d0d7211 */ /* 0x000fc800078f38ff */
[----:B------:R-:W-:Y:S01]  /*6790*/  LOP3.LUT R13, R13, 0xffffff80, RZ, 0xc0, !PT ;  /* 0xffffff800d0d7812 */ /* 0x000fe200078ec0ff */
[----:B------:R-:W0:Y:S04]  /*67a0*/  SHFL.IDX PT, R8, R14, RZ, 0x1c1f ;  /* 0x001c1fff0e087589 */ /* 0x000e2800000e0000 */
[----:B------:R-:W-:Y:S02]  /*67b0*/  IMAD.IADD R13, R24, 0x1, -R13 ;  /* 0x00000001180d7824 */ /* 0x000fe400078e0a0d */
[----:B-----5:R-:W-:-:S03]  /*67c0*/  IMAD R16, R16, R3, RZ ;  /* 0x0000000310107224 */ /* 0x020fc600078e02ff */
[----:B------:R-:W-:Y:S01]  /*67d0*/  LOP3.LUT P0, RZ, R13, 0x3, RZ, 0xc0, !PT ;  /* 0x000000030dff7812 */ /* 0x000fe2000780c0ff */
[----:B--2---:R-:W-:-:S04]  /*67e0*/  IMAD R15, R23, 0xc0, R15 ;  /* 0x000000c0170f7824 */ /* 0x004fc800078e020f */
[C---:B------:R-:W-:Y:S01]  /*67f0*/  VIADD R13, R15.reuse, 0x8 ;  /* 0x000000080f0d7836 */ /* 0x040fe20000000000 */
[----:B------:R-:W-:-:S04]  /*6800*/  ISETP.GE.OR P1, PT, R15, R16, P0 ;  /* 0x000000100f00720c */ /* 0x000fc80000726670 */
[-C--:B------:R-:W-:Y:S02]  /*6810*/  ISETP.GE.OR P0, PT, R13, R16.reuse, P0 ;  /* 0x000000100d00720c */ /* 0x080fe40000706670 */
[----:B------:R-:W-:-:S07]  /*6820*/  ISETP.GE.AND P2, PT, R15, R16, PT ;  /* 0x000000100f00720c */ /* 0x000fce0003f46270 */
[----:B0-----:R0:W-:Y:S04]  /*6830*/  @!P1 ST.E desc[UR36][R8.64], R59 ;  /* 0x0000003b08009985 */ /* 0x0011e8000c101924 */
[----:B------:R0:W-:Y:S01]  /*6840*/  @!P0 ST.E desc[UR36][R10.64], R58 ;  /* 0x0000003a0a008985 */ /* 0x0001e2000c101924 */
[----:B------:R-:W-:Y:S01]  /*6850*/  ISETP.GE.AND P0, PT, R13, R16, PT ;  /* 0x000000100d00720c */ /* 0x000fe20003f06270 */
[----:B------:R-:W-:-:S12]  /*6860*/  @P3 BRA `(.L_x_236) ;  /* 0x0000000400b83947 */ /* 0x000fd80003800000 */
[----:B------:R-:W1:Y:S01]  /*6870*/  S2R R24, SR_TID.X ;  /* 0x0000000000187919 */ /* 0x000e620000002100 */
[----:B------:R-:W2:Y:S01]  /*6880*/  @P4 LDC R33, c[0x0][0xbec] ;  /* 0x0002fb00ff214b82 */ /* 0x000ea20000000800 */
[----:B------:R-:W-:-:S07]  /*6890*/  ULDC.64 UR4, c[0x0][0xaa0] ;  /* 0x0002a80000047ab9 */ /* 0x000fce0000000a00 */
[----:B------:R-:W3:Y:S01]  /*68a0*/  @P4 LDC R35, c[0x0][0xbf0] ;  /* 0x0002fc00ff234b82 */ /* 0x000ee20000000800 */
[----:B-1----:R-:W-:-:S05]  /*68b0*/  VIADD R24, R24, 0xffffff80 ;  /* 0xffffff8018187836 */ /* 0x002fca0000000000 */
[----:B------:R-:W-:-:S04]  /*68c0*/  SHF.R.S32.HI R60, RZ, 0x1f, R24 ;  /* 0x0000001fff3c7819 */ /* 0x000fc80000011418 */
[----:B------:R-:W-:-:S04]  /*68d0*/  LEA.HI R60, R60, R24, RZ, 0x3 ;  /* 0x000000183c3c7211 */ /* 0x000fc800078f18ff */
[----:B------:R-:W-:-:S05]  /*68e0*/  SHF.R.S32.HI R60, RZ, 0x3, R60 ;  /* 0x00000003ff3c7819 */ /* 0x000fca000001143c */
[----:B0-----:R-:W-:-:S04]  /*68f0*/  IMAD R9, R60, 0x40, R152 ;  /* 0x000000403c097824 */ /* 0x001fc800078e0298 */
[----:B------:R-:W-:-:S03]  /*6900*/  IMAD.WIDE R56, R9, 0x2, R56 ;  /* 0x0000000209387825 */ /* 0x000fc600078e0238 */
[C---:B------:R-:W-:Y:S02]  /*6910*/  IADD3 R25, P0, R56.reuse, 0x1800, RZ ;  /* 0x0000180038197810 */ /* 0x040fe40007f1e0ff */
[C---:B------:R-:W-:Y:S02]  /*6920*/  IADD3 R29, P1, R56.reuse, 0x3000, RZ ;  /* 0x00003000381d7810 */ /* 0x040fe40007f3e0ff */
[----:B------:R-:W-:Y:S02]  /*6930*/  LOP3.LUT R13, R56, 0x380, RZ, 0xc0, !PT ;  /* 0x00000380380d7812 */ /* 0x000fe400078ec0ff */
[----:B------:R-:W-:Y:S02]  /*6940*/  LOP3.LUT R24, R25, 0x380, RZ, 0xc0, !PT ;  /* 0x0000038019187812 */ /* 0x000fe400078ec0ff */
[----:B------:R-:W-:Y:S02]  /*6950*/  LOP3.LUT R28, R29, 0x380, RZ, 0xc0, !PT ;  /* 0x000003801d1c7812 */ /* 0x000fe400078ec0ff */
[----:B------:R-:W-:-:S02]  /*6960*/  SHF.R.U64 R13, R13, 0x3, RZ ;  /* 0x000000030d0d7819 */ /* 0x000fc400000012ff */
[----:B------:R-:W-:Y:S02]  /*6970*/  SHF.R.U64 R24, R24, 0x3, RZ ;  /* 0x0000000318187819 */ /* 0x000fe400000012ff */
[----:B------:R-:W-:Y:S02]  /*6980*/  SHF.R.U64 R28, R28, 0x3, RZ ;  /* 0x000000031c1c7819 */ /* 0x000fe400000012ff */
[----:B------:R-:W-:Y:S01]  /*6990*/  LOP3.LUT R12, R13, R56, RZ, 0x3c, !PT ;  /* 0x000000380d0c7212 */ /* 0x000fe200078e3cff */
[--C-:B------:R-:W-:Y:S01]  /*69a0*/  IMAD.MOV.U32 R13, RZ, RZ, R57.reuse ;  /* 0x000000ffff0d7224 */ /* 0x100fe200078e0039 */
[----:B------:R-:W-:Y:S01]  /*69b0*/  LOP3.LUT R24, R24, R25, RZ, 0x3c, !PT ;  /* 0x0000001918187212 */ /* 0x000fe200078e3cff */
[--C-:B------:R-:W-:Y:S01]  /*69c0*/  IMAD.X R25, RZ, RZ, R57.reuse, P0 ;  /* 0x000000ffff197224 */ /* 0x100fe200000e0639 */
[----:B------:R-:W-:Y:S01]  /*69d0*/  LOP3.LUT R28, R28, R29, RZ, 0x3c, !PT ;  /* 0x0000001d1c1c7212 */ /* 0x000fe200078e3cff */
[----:B------:R-:W-:Y:S02]  /*69e0*/  IMAD.X R29, RZ, RZ, R57, P1 ;  /* 0x000000ffff1d7224 */ /* 0x000fe400008e0639 */
[----:B------:R-:W4:Y:S04]  /*69f0*/  LD.E.128 R12, desc[UR36][R12.64] ;  /* 0x000000240c0c7980 */ /* 0x000f28000c101d00 */
[----:B------:R-:W4:Y:S04]  /*6a00*/  LD.E.128 R24, desc[UR36][R24.64] ;  /* 0x0000002418187980 */ /* 0x000f28000c101d00 */
[----:B------:R-:W4:Y:S01]  /*6a10*/  LD.E.128 R28, desc[UR36][R28.64] ;  /* 0x000000241c1c7980 */ /* 0x000f22000c101d00 */
[----:B------:R-:W-:Y:S01]  /*6a20*/  IMAD R19, R19, UR4, RZ ;  /* 0x0000000413137c24 */ /* 0x000fe2000f8e02ff */
[----:B------:R-:W-:Y:S01]  /*6a30*/  IADD3 R11, P0, R56, 0x4800, RZ ;  /* 0x00004800380b7810 */ /* 0x000fe20007f1e0ff */
[----:B------:R-:W-:-:S03]  /*6a40*/  IMAD.WIDE.U32 R20, R4, UR4, RZ ;  /* 0x0000000404147c25 */ /* 0x000fc6000f8e00ff */
[----:B------:R-:W-:Y:S01]  /*6a50*/  LOP3.LUT R8, R11, 0x380, RZ, 0xc0, !PT ;  /* 0x000003800b087812 */ /* 0x000fe200078ec0ff */
[----:B------:R-:W-:Y:S01]  /*6a60*/  IMAD R19, R4, UR5, R19 ;  /* 0x0000000504137c24 */ /* 0x000fe2000f8e0213 */
[----:B------:R-:W-:Y:S01]  /*6a70*/  ULDC.64 UR4, c[0x0][0xae8] ;  /* 0x0002ba0000047ab9 */ /* 0x000fe20000000a00 */
[----:B------:R-:W-:Y:S01]  /*6a80*/  IMAD R4, R22, 0x30, R60 ;  /* 0x0000003016047824 */ /* 0x000fe200078e023c */
[----:B------:R-:W-:Y:S01]  /*6a90*/  SHF.R.U64 R8, R8, 0x3, RZ ;  /* 0x0000000308087819 */ /* 0x000fe200000012ff */
[----:B------:R-:W-:Y:S02]  /*6aa0*/  IMAD.IADD R21, R21, 0x1, R19 ;  /* 0x0000000115157824 */ /* 0x000fe400078e0213 */
[----:B------:R-:W-:Y:S01]  /*6ab0*/  IMAD R32, R23, 0xc0, R4 ;  /* 0x000000c017207824 */ /* 0x000fe200078e0204 */
[----:B------:R-:W-:Y:S01]  /*6ac0*/  LOP3.LUT R8, R8, R11, RZ, 0x3c, !PT ;  /* 0x0000000b08087212 */ /* 0x000fe200078e3cff */
[----:B------:R-:W-:Y:S01]  /*6ad0*/  IMAD.WIDE.U32 R20, R18, UR4, R20 ;  /* 0x0000000412147c25 */ /* 0x000fe2000f8e0014 */
[----:B------:R-:W-:-:S03]  /*6ae0*/  SHF.R.S32.HI R19, RZ, 0x1f, R17 ;  /* 0x0000001fff137819 */ /* 0x000fc60000011411 */
[----:B--2---:R-:W-:Y:S01]  /*6af0*/  @P4 IMAD.HI.U32 R4, R32, R33, RZ ;  /* 0x0000002120044227 */ /* 0x004fe200078e00ff */
[----:B------:R-:W-:-:S03]  /*6b00*/  MOV R33, R32 ;  /* 0x0000002000217202 */ /* 0x000fc60000000f00 */
[----:B------:R-:W-:Y:S01]  /*6b10*/  IMAD R21, R18, UR5, R21 ;  /* 0x0000000512157c24 */ /* 0x000fe2000f8e0215 */
[----:B------:R-:W-:Y:S01]  /*6b20*/  ULDC.64 UR4, c[0x0][0xaf0] ;  /* 0x0002bc0000047ab9 */ /* 0x000fe20000000a00 */
[----:B---3--:R-:W-:Y:S01]  /*6b30*/  @P4 SHF.R.U32.HI R33, RZ, R35, R4 ;  /* 0x00000023ff214219 */ /* 0x008fe20000011604 */
[----:B------:R-:W-:Y:S02]  /*6b40*/  IMAD R18, R19, UR4, RZ ;  /* 0x0000000413127c24 */ /* 0x000fe4000f8e02ff */
[----:B------:R-:W-:Y:S01]  /*6b50*/  IMAD.X R9, RZ, RZ, R57, P0 ;  /* 0x000000ffff097224 */ /* 0x000fe200000e0639 */
[----:B------:R-:W-:Y:S01]  /*6b60*/  SHF.R.S32.HI R4, RZ, 0x1f, R33 ;  /* 0x0000001fff047819 */ /* 0x000fe20000011421 */
[C---:B------:R-:W-:Y:S02]  /*6b70*/  IMAD R35, R17.reuse, UR5, R18 ;  /* 0x0000000511237c24 */ /* 0x040fe4000f8e0212 */
[----:B------:R-:W-:Y:S01]  /*6b80*/  IMAD.WIDE.U32 R18, R17, UR4, R20 ;  /* 0x0000000411127c25 */ /* 0x000fe2000f8e0014 */
[----:B------:R-:W-:Y:S01]  /*6b90*/  ULDC.64 UR4, c[0x0][0xae0] ;  /* 0x0002b80000047ab9 */ /* 0x000fe20000000a00 */
[----:B------:R-:W5:Y:S02]  /*6ba0*/  LD.E.128 R8, desc[UR36][R8.64] ;  /* 0x0000002408087980 */ /* 0x000f64000c101d00 */
[----:B------:R-:W-:-:S02]  /*6bb0*/  IMAD.MOV R20, RZ, RZ, -R33 ;  /* 0x000000ffff147224 */ /* 0x000fc400078e0a21 */
[----:B------:R-:W-:Y:S01]  /*6bc0*/  IMAD R4, R4, UR4, RZ ;  /* 0x0000000404047c24 */ /* 0x000fe2000f8e02ff */
[----:B------:R-:W-:Y:S01]  /*6bd0*/  @!PT LDS RZ, [RZ] ;  /* 0x00000000fffff984 */ /* 0x000fe20000000800 */
[----:B------:R-:W-:Y:S01]  /*6be0*/  @!PT LDS RZ, [RZ] ;  /* 0x00000000fffff984 */ /* 0x000fe20000000800 */
[----:B------:R-:W-:Y:S01]  /*6bf0*/  @!PT LDS RZ, [RZ] ;  /* 0x00000000fffff984 */ /* 0x000fe20000000800 */
[----:B------:R-:W-:Y:S01]  /*6c00*/  @!PT LDS RZ, [RZ] ;  /* 0x00000000fffff984 */ /* 0x000fe20000000800 */
[----:B------:R0:W-:Y:S06]  /*6c10*/  MEMBAR.ALL.CTA ;  /* 0x0000000000007992 */ /* 0x0001ec0000008000 */
[----:B0-----:R-:W0:Y:S01]  /*6c20*/  FENCE.VIEW.ASYNC.S ;  /* 0x00000000000073c6 */ /* 0x001e220000000000 */
[----:B------:R-:W-:Y:S02]  /*6c30*/  IMAD R3, R3, R20, R32 ;  /* 0x0000001403037224 */ /* 0x000fe400078e0220 */
[----:B------:R-:W-:-:S02]  /*6c40*/  IMAD.IADD R19, R19, 0x1, R35 ;  /* 0x0000000113137824 */ /* 0x000fc400078e0223 */
[C---:B------:R-:W-:Y:S01]  /*6c50*/  IMAD R17, R33.reuse, UR5, R4 ;  /* 0x0000000521117c24 */ /* 0x040fe2000f8e0204 */
[----:B------:R-:W-:Y:S01]  /*6c60*/  SHF.R.S32.HI R4, RZ, 0x1f, R3 ;  /* 0x0000001fff047819 */ /* 0x000fe20000011403 */
[----:B------:R-:W-:Y:S01]  /*6c70*/  IMAD.WIDE.U32 R18, R33, UR4, R18 ;  /* 0x0000000421127c25 */ /* 0x000fe2000f8e0012 */
[----:B------:R-:W-:-:S03]  /*6c80*/  ULDC.64 UR4, c[0x0][0xad8] ;  /* 0x0002b60000047ab9 */ /* 0x000fc60000000a00 */
[----:B------:R-:W-:Y:S02]  /*6c90*/  IMAD.IADD R19, R19, 0x1, R17 ;  /* 0x0000000113137824 */ /* 0x000fe400078e0211 */
[----:B------:R-:W-:Y:S02]  /*6ca0*/  IMAD R4, R4, UR4, RZ ;  /* 0x0000000404047c24 */ /* 0x000fe4000f8e02ff */
[----:B------:R-:W-:-:S04]  /*6cb0*/  IMAD.WIDE.U32 R18, R3, UR4, R18 ;  /* 0x0000000403127c25 */ /* 0x000fc8000f8e0012 */
[----:B------:R-:W-:Y:S01]  /*6cc0*/  IMAD R17, R3, UR5, R4 ;  /* 0x0000000503117c24 */ /* 0x000fe2000f8e0204 */
[----:B------:R-:W-:Y:S01]  /*6cd0*/  ULDC.64 UR4, c[0x0][0xa80] ;  /* 0x0002a00000047ab9 */ /* 0x000fe20000000a00 */
[----:B------:R-:W-:Y:S01]  /*6ce0*/  IMAD R23, R23, 0xc0, R60 ;  /* 0x000000c017177824 */ /* 0x000fe200078e023c */
[C---:B------:R-:W-:Y:S01]  /*6cf0*/  LEA R4, P0, R18.reuse, UR4, 0x1 ;  /* 0x0000000412047c11 */ /* 0x040fe2000f8008ff */
[----:B------:R-:W-:Y:S01]  /*6d00*/  IMAD.IADD R3, R19, 0x1, R17 ;  /* 0x0000000113037824 */ /* 0x000fe200078e0211 */
[----:B------:R-:W-:Y:S01]  /*6d10*/  ULDC UR4, c[0x0][0xac8] ;  /* 0x0002b20000047ab9 */ /* 0x000fe20000000800 */
[C---:B------:R-:W-:Y:S01]  /*6d20*/  VIADD R17, R23.reuse, 0x60 ;  /* 0x0000006017117836 */ /* 0x040fe20000000000 */
[----:B------:R-:W-:Y:S01]  /*6d30*/  SHF.R.S32.HI R60, RZ, 0x1f, R152 ;  /* 0x0000001fff3c7819 */ /* 0x000fe20000011498 */
[----:B0-----:R-:W0:Y:S01]  /*6d40*/  SHFL.IDX PT, R21, R4, RZ, 0x181f ;  /* 0x00181fff04157589 */ /* 0x001e2200000e0000 */
[----:B------:R-:W-:Y:S01]  /*6d50*/  LEA.HI.X R34, R18, UR5, R3, 0x1, P0 ;  /* 0x0000000512227c11 */ /* 0x000fe200080f0c03 */
[----:B------:R-:W-:Y:S01]  /*6d60*/  VIADD R3, R23, 0x30 ;  /* 0x0000003017037836 */ /* 0x000fe20000000000 */
[----:B------:R-:W-:Y:S01]  /*6d70*/  ISETP.GE.AND P0, PT, R152, UR4, PT ;  /* 0x0000000498007c0c */ /* 0x000fe2000bf06270 */
[----:B------:R-:W1:Y:S01]  /*6d80*/  SHFL.IDX PT, R35, R4, 0x1, 0x181f ;  /* 0x00381f0004237f89 */ /* 0x000e6200000e0000 */
[----:B------:R-:W-:-:S02]  /*6d90*/  VIADD R0, R0, 0x16820 ;  /* 0x0001682000007836 */ /* 0x000fc40000000000 */
[-C--:B------:R-:W-:Y:S01]  /*6da0*/  ISETP.GE.OR P1, PT, R23, R16.reuse, P0 ;  /* 0x000000101700720c */ /* 0x080fe20000726670 */
[----:B------:R-:W2:Y:S01]  /*6db0*/  SHFL.IDX PT, R39, R4, 0x2, 0x181f ;  /* 0x00581f0004277f89 */ /* 0x000ea200000e0000 */
[-C--:B------:R-:W-:Y:S01]  /*6dc0*/  ISETP.GE.OR P2, PT, R3, R16.reuse, P0 ;  /* 0x000000100300720c */ /* 0x080fe20000746670 */
[----:B------:R-:W-:Y:S01]  /*6dd0*/  VIADD R3, R23, 0x90 ;  /* 0x0000009017037836 */ /* 0x000fe20000000000 */
[-C--:B------:R-:W-:Y:S01]  /*6de0*/  ISETP.GE.OR P3, PT, R17, R16.reuse, P0 ;  /* 0x000000101100720c */ /* 0x080fe20000766670 */
[----:B------:R-:W3:Y:S01]  /*6df0*/  SHFL.IDX PT, R19, R34, RZ, 0x181f ;  /* 0x00181fff22137589 */ /* 0x000ee200000e0000 */
[----:B------:R-:W-:Y:S02]  /*6e00*/  PRMT R0, RZ, 0x654, R0 ;  /* 0x00000654ff007816 */ /* 0x000fe40000000000 */
[----:B------:R-:W-:Y:S01]  /*6e10*/  ISETP.GE.OR P0, PT, R3, R16, P0 ;  /* 0x000000100300720c */ /* 0x000fe20000706670 */
[----:B------:R-:W3:Y:S01]  /*6e20*/  SHFL.IDX PT, R33, R34, 0x1, 0x181f ;  /* 0x00381f0022217f89 */ /* 0x000ee200000e0000 */
[----:B------:R1:W-:Y:S03]  /*6e30*/  SYNCS.ARRIVE.TRANS64.RED.A1T0 RZ, [R0+URZ], RZ ;  /* 0x000000ff00ff79a7 */ /* 0x0003e6000810043f */
[----:B------:R-:W3:Y:S01]  /*6e40*/  SHFL.IDX PT, R37, R34, 0x2, 0x181f ;  /* 0x00581f0022257f89 */ /* 0x000ee200000e0000 */
[----:B0-----:R-:W-:-:S03]  /*6e50*/  @!P1 LEA R18, P4, R152, R21, 0x1 ;  /* 0x0000001598129211 */ /* 0x001fc600078808ff */
[----:B------:R0:W0:Y:S01]  /*6e60*/  SHFL.IDX PT, R17, R34, 0x3, 0x181f ;  /* 0x00781f0022117f89 */ /* 0x00002200000e0000 */
[----:B-1----:R-:W-:-:S03]  /*6e70*/  @!P2 LEA R20, P5, R152, R35, 0x1 ;  /* 0x000000239814a211 */ /* 0x002fc600078a08ff */
[----:B------:R1:W0:Y:S01]  /*6e80*/  SHFL.IDX PT, R35, R4, 0x3, 0x181f ;  /* 0x00781f0004237f89 */ /* 0x00022200000e0000 */
[C---:B--2---:R-:W-:Y:S02]  /*6e90*/  @!P3 LEA R32, P6, R152.reuse, R39, 0x1 ;  /* 0x000000279820b211 */ /* 0x044fe400078c08ff */
[C-C-:B---3--:R-:W-:Y:S02]  /*6ea0*/  @!P1 LEA.HI.X R19, R152.reuse, R19, R60.reuse, 0x1, P4 ;  /* 0x0000001398139211 */ /* 0x148fe400020f0c3c */
[C-C-:B------:R-:W-:Y:S02]  /*6eb0*/  @!P2 LEA.HI.X R21, R152.reuse, R33, R60.reuse, 0x1, P5 ;  /* 0x000000219815a211 */ /* 0x140fe400028f0c3c */
[----:B------:R-:W-:Y:S01]  /*6ec0*/  @!P3 LEA.HI.X R33, R152, R37, R60, 0x1, P6 ;  /* 0x000000259821b211 */ /* 0x000fe200030f0c3c */
[----:B----4-:R1:W-:Y:S04]  /*6ed0*/  @!P1 ST.E.128 desc[UR36][R18.64], R12 ;  /* 0x0000000c12009985 */ /* 0x0103e8000c101d24 */
[----:B------:R1:W-:Y:S04]  /*6ee0*/  @!P2 ST.E.128 desc[UR36][R20.64], R24 ;  /* 0x000000181400a985 */ /* 0x0003e8000c101d24 */
[----:B------:R1:W-:Y:S01]  /*6ef0*/  @!P3 ST.E.128 desc[UR36][R32.64], R28 ;  /* 0x0000001c2000b985 */ /* 0x0003e2000c101d24 */
[----:B0-----:R-:W-:Y:S05]  /*6f00*/  @P0 BRA `(.L_x_237) ;  /* 0x0000001000800947 */ /* 0x001fea0003800000 */
[----:B-1----:R-:W-:-:S04]  /*6f10*/  LEA R12, P0, R152, R35, 0x1 ;  /* 0x00000023980c7211 */ /* 0x002fc800078008ff */
[----:B------:R-:W-:-:S05]  /*6f20*/  LEA.HI.X R13, R152, R17, R60, 0x1, P0 ;  /* 0x00000011980d7211 */ /* 0x000fca00000f0c3c */
[----:B-----5:R0:W-:Y:S01]  /*6f30*/  ST.E.128 desc[UR36][R12.64], R8 ;  /* 0x000000080c007985 */ /* 0x0201e2000c101d24 */
[----:B------:R-:W-:Y:S05]  /*6f40*/  BRA `(.L_x_237) ;  /* 0x0000001000707947 */ /* 0x000fea0003800000 */
.L_x_236:
[----:B------:R1:W5:Y:S01]  /*6f50*/  LDL R60, [R1+0x10] ;  /* 0x00001000013c7983 */ /* 0x0003620000100800 */
[----:B0-----:R-:W0:Y:S01]  /*6f60*/  @P4 LDC R10, c[0x0][0xbec] ;  /* 0x0002fb00ff0a4b82 */ /* 0x001e220000000800 */
[----:B------:R-:W-:Y:S01]  /*6f70*/  ULDC.64 UR4, c[0x0][0xb08] ;  /* 0x0002c20000047ab9 */ /* 0x000fe20000000a00 */
[----:B------:R-:W-:Y:S01]  /*6f80*/  IMAD.MOV.U32 R11, RZ, RZ, R67 ;  /* 0x000000ffff0b7224 */ /* 0x000fe200078e0043 */
[----:B------:R1:W5:Y:S01]  /*6f90*/  LDL R59, [R1+0x38] ;  /* 0x00003800013b7983 */ /* 0x0003620000100800 */
[----:B------:R-:W-:Y:S01]  /*6fa0*/  IMAD R19, R19, UR4, RZ ;  /* 0x0000000413137c24 */ /* 0x000fe2000f8e02ff */
[----:B------:R-:W-:Y:S01]  /*6fb0*/  ULDC.64 UR6, c[0x0][0xb30] ;  /* 0x0002cc0000067ab9 */ /* 0x000fe20000000a00 */
[C---:B------:R-:W-:Y:S01]  /*6fc0*/  IMAD.WIDE.U32 R8, R4.reuse, UR4, RZ ;  /* 0x0000000404087c25 */ /* 0x040fe2000f8e00ff */
[----:B------:R1:W5:Y:S01]  /*6fd0*/  LDL R58, [R1+0x4] ;  /* 0x00000400013a7983 */ /* 0x0003620000100800 */
[----:B------:R-:W2:Y:S02]  /*6fe0*/  @P4 LDC R15, c[0x0][0xbf0] ;  /* 0x0002fc00ff0f4b82 */ /* 0x000ea40000000800 */
[----:B------:R-:W-:Y:S01]  /*6ff0*/  IMAD R19, R4, UR5, R19 ;  /* 0x0000000504137c24 */ /* 0x000fe2000f8e0213 */
[----:B------:R1:W5:Y:S01]  /*7000*/  LDL R57, [R1+0x34] ;  /* 0x0000340001397983 */ /* 0x0003620000100800 */
[----:B------:R-:W-:Y:S01]  /*7010*/  ULDC.64 UR4, c[0x0][0xb38] ;  /* 0x0002ce0000047ab9 */ /* 0x000fe20000000a00 */
[----:B------:R-:W-:Y:S01]  /*7020*/  SHF.R.S32.HI R4, RZ, 0x1f, R17 ;  /* 0x0000001fff047819 */ /* 0x000fe20000011411 */
[----:B------:R-:W-:Y:S01]  /*7030*/  IMAD.IADD R9, R9, 0x1, R19 ;  /* 0x0000000109097824 */ /* 0x000fe200078e0213 */
[----:B------:R1:W5:Y:S01]  /*7040*/  LDL R56, [R1] ;  /* 0x0000000001387983 */ /* 0x0003620000100800 */
[----:B------:R-:W-:-:S04]  /*7050*/  IMAD.WIDE.U32 R8, R18, UR4, R8 ;  /* 0x0000000412087c25 */ /* 0x000fc8000f8e0008 */
[----:B------:R-:W-:Y:S01]  /*7060*/  IMAD R9, R18, UR5, R9 ;  /* 0x0000000512097c24 */ /* 0x000fe2000f8e0209 */
[----:B------:R-:W-:Y:S01]  /*7070*/  ULDC.64 UR4, c[0x0][0xb40] ;  /* 0x0002d00000047ab9 */ /* 0x000fe20000000a00 */
[----:B0-----:R-:W-:-:S04]  /*7080*/  @P4 IMAD.HI.U32 R10, R67, R10, RZ ;  /* 0x0000000a430a4227 */ /* 0x001fc800078e00ff */
[----:B------:R-:W-:Y:S02]  /*7090*/  IMAD R4, R4, UR4, RZ ;  /* 0x0000000404047c24 */ /* 0x000fe4000f8e02ff */
[----:B------:R-:W-:Y:S01]  /*70a0*/  IMAD.WIDE.U32 R8, R17, UR4, R8 ;  /* 0x0000000411087c25 */ /* 0x000fe2000f8e0008 */
[----:B--2---:R-:W-:-:S03]  /*70b0*/  @P4 SHF.R.U32.HI R11, RZ, R15, R10 ;  /* 0x0000000fff0b4219 */ /* 0x004fc6000001160a */
[----:B------:R-:W-:Y:S01]  /*70c0*/  IMAD R13, R17, UR5, R4 ;  /* 0x00000005110d7c24 */ /* 0x000fe2000f8e0204 */
[----:B------:R-:W-:Y:S01]  /*70d0*/  ULDC.64 UR4, c[0x0][0xb48] ;  /* 0x0002d20000047ab9 */ /* 0x000fe20000000a00 */
[--C-:B------:R-:W-:Y:S01]  /*70e0*/  SHF.R.S32.HI R4, RZ, 0x1f, R11.reuse ;  /* 0x0000001fff047819 */ /* 0x100fe2000001140b */
[----:B------:R-:W-:Y:S02]  /*70f0*/  IMAD.MOV R10, RZ, RZ, -R11 ;  /* 0x000000ffff0a7224 */ /* 0x000fe400078e0a0b */
[----:B------:R-:W-:Y:S02]  /*7100*/  IADD3 R9, R9, R13, RZ ;  /* 0x0000000d09097210 */ /* 0x000fe40007ffe0ff */
[----:B------:R-:W-:Y:S02]  /*7110*/  IMAD R3, R3, R10, R67 ;  /* 0x0000000a03037224 */ /* 0x000fe400078e0243 */
[----:B------:R-:W-:Y:S02]  /*7120*/  IMAD R4, R4, UR6, RZ ;  /* 0x0000000604047c24 */ /* 0x000fe4000f8e02ff */
[----:B------:R-:W-:-:S04]  /*7130*/  IMAD.WIDE.U32 R8, R69, UR4, R8 ;  /* 0x0000000445087c25 */ /* 0x000fc8000f8e0008 */
[----:B------:R-:W-:Y:S01]  /*7140*/  IMAD R9, R69, UR5, R9 ;  /* 0x0000000545097c24 */ /* 0x000fe2000f8e0209 */
[----:B------:R-:W-:Y:S01]  /*7150*/  ULDC.64 UR4, c[0x0][0xb28] ;  /* 0x0002ca0000047ab9 */ /* 0x000fe20000000a00 */
[C---:B------:R-:W-:Y:S01]  /*7160*/  IMAD R13, R11.reuse, UR7, R4 ;  /* 0x000000070b0d7c24 */ /* 0x040fe2000f8e0204 */
[----:B------:R-:W-:Y:S01]  /*7170*/  SHF.R.S32.HI R4, RZ, 0x1f, R3 ;  /* 0x0000001fff047819 */ /* 0x000fe20000011403 */
[----:B------:R-:W-:-:S04]  /*7180*/  IMAD.WIDE.U32 R8, R11, UR6, R8 ;  /* 0x000000060b087c25 */ /* 0x000fc8000f8e0008 */
[----:B------:R-:W-:Y:S02]  /*7190*/  IMAD R4, R4, UR4, RZ ;  /* 0x0000000404047c24 */ /* 0x000fe4000f8e02ff */
[----:B------:R-:W-:Y:S02]  /*71a0*/  IMAD.IADD R9, R9, 0x1, R13 ;  /* 0x0000000109097824 */ /* 0x000fe400078e020d */
[C---:B------:R-:W-:Y:S02]  /*71b0*/  IMAD R11, R3.reuse, UR5, R4 ;  /* 0x00000005030b7c24 */ /* 0x040fe4000f8e0204 */
[----:B------:R-:W-:Y:S01]  /*71c0*/  IMAD.WIDE.U32 R8, R3, UR4, R8 ;  /* 0x0000000403087c25 */ /* 0x000fe2000f8e0008 */
[----:B------:R-:W-:-:S03]  /*71d0*/  ULDC.64 UR4, c[0x0][0xb00] ;  /* 0x0002c00000047ab9 */ /* 0x000fc60000000a00 */
[----:B------:R-:W-:Y:S01]  /*71e0*/  VIADD R4, R0, 0x16820 ;  /* 0x0001682000047836 */ /* 0x000fe20000000000 */
[----:B------:R-:W-:Y:S01]  /*71f0*/  LEA R0, P1, R8, UR4, 0x2 ;  /* 0x0000000408007c11 */ /* 0x000fe2000f8210ff */
[----:B------:R-:W-:-:S03]  /*7200*/  IMAD.IADD R3, R9, 0x1, R11 ;  /* 0x0000000109037824 */ /* 0x000fc600078e020b */
[----:B------:R-:W-:Y:S02]  /*7210*/  PRMT R4, RZ, 0x654, R4 ;  /* 0x00000654ff047816 */ /* 0x000fe40000000004 */
[----:B------:R-:W-:Y:S01]  /*7220*/  LEA.HI.X R3, R8, UR5, R3, 0x2, P1 ;  /* 0x0000000508037c11 */ /* 0x000fe200088f1403 */
[----:B------:R1:W0:Y:S01]  /*7230*/  SHFL.IDX PT, R10, R0, RZ, 0x1c1f ;  /* 0x001c1fff000a7589 */ /* 0x00022200000e0000 */
[----:B------:R1:W-:Y:S01]  /*7240*/  SYNCS.ARRIVE.TRANS64.RED.A1T0 RZ, [R4+URZ], RZ ;  /* 0x000000ff04ff79a7 */ /* 0x0003e2000810043f */
[----:B------:R-:W-:Y:S02]  /*7250*/  BSSY B1, `(.L_x_238) ;  /* 0x0000028000017945 */ /* 0x000fe40003800000 */
[----:B------:R1:W2:Y:S01]  /*7260*/  SHFL.IDX PT, R11, R3, RZ, 0x1c1f ;  /* 0x001c1fff030b7589 */ /* 0x0002a200000e0000 */
[----:B------:R-:W-:Y:S02]  /*7270*/  SHF.R.S32.HI R23, RZ, 0x1f, R153 ;  /* 0x0000001fff177819 */ /* 0x000fe40000011499 */
[----:B------:R-:W-:-:S02]  /*7280*/  SHF.R.S32.HI R24, RZ, 0x1f, R154 ;  /* 0x0000001fff187819 */ /* 0x000fc4000001149a */
[----:B------:R-:W-:Y:S02]  /*7290*/  SHF.R.S32.HI R25, RZ, 0x1f, R155 ;  /* 0x0000001fff197819 */ /* 0x000fe4000001149b */
[----:B------:R-:W-:Y:S02]  /*72a0*/  SHF.R.S32.HI R26, RZ, 0x1f, R156 ;  /* 0x0000001fff1a7819 */ /* 0x000fe4000001149c */
[----:B------:R-:W-:Y:S01]  /*72b0*/  SHF.R.S32.HI R27, RZ, 0x1f, R157 ;  /* 0x0000001fff1b7819 */ /* 0x000fe2000001149d */
[----:B-1----:R-:W-:Y:S06]  /*72c0*/  @P2 BRA `(.L_x_239) ;  /* 0x0000000000802947 */ /* 0x002fec0003800000 */
[----:B------:R-:W-:Y:S02]  /*72d0*/  ULDC UR4, c[0x0][0xac8] ;  /* 0x0002b20000047ab9 */ /* 0x000fe40000000800 */
[----:B-----5:R-:W-:Y:S02]  /*72e0*/  ISETP.GE.AND P4, PT, R60, UR4, PT ;  /* 0x000000043c007c0c */ /* 0x020fe4000bf86270 */
[----:B------:R-:W-:Y:S02]  /*72f0*/  ISETP.GE.AND P2, PT, R58, UR4, PT ;  /* 0x000000043a007c0c */ /* 0x000fe4000bf46270 */
[----:B------:R-:W-:Y:S02]  /*7300*/  ISETP.GE.AND P1, PT, R56, UR4, PT ;  /* 0x0000000438007c0c */ /* 0x000fe4000bf26270 */
[----:B------:R-:W-:-:S07]  /*7310*/  ISETP.GE.AND P5, PT, R157, UR4, PT ;  /* 0x000000049d007c0c */ /* 0x000fce000bfa6270 */
[----:B0-2---:R-:W-:Y:S02]  /*7320*/  @!P4 IMAD.WIDE R8, R60, 0x4, R10 ;  /* 0x000000043c08c825 */ /* 0x005fe400078e020a */
[-C--:B------:R-:W-:Y:S02]  /*7330*/  @!P2 LEA R12, P6, R58, R10.reuse, 0x2 ;  /* 0x0000000a3a0ca211 */ /* 0x080fe400078c10ff */
[----:B------:R-:W-:Y:S01]  /*7340*/  @!P1 LEA R14, P3, R56, R10, 0x2 ;  /* 0x0000000a380e9211 */ /* 0x000fe200078610ff */
[----:B------:R0:W-:Y:S01]  /*7350*/  @!P4 ST.E.64 desc[UR36][R8.64], R20 ;  /* 0x000000140800c985 */ /* 0x0001e2000c101b24 */
[-C--:B------:R-:W-:Y:S02]  /*7360*/  @!P2 LEA.HI.X R13, R58, R11.reuse, R59, 0x2, P6 ;  /* 0x0000000b3a0da211 */ /* 0x080fe400030f143b */
[----:B------:R-:W-:Y:S02]  /*7370*/  ISETP.GE.AND P4, PT, R156, UR4, PT ;  /* 0x000000049c007c0c */ /* 0x000fe4000bf86270 */
[----:B------:R-:W-:Y:S01]  /*7380*/  @!P1 LEA.HI.X R15, R56, R11, R57, 0x2, P3 ;  /* 0x0000000b380f9211 */ /* 0x000fe200018f1439 */
[----:B------:R1:W-:Y:S01]  /*7390*/  @!P2 ST.E.64 desc[UR36][R12.64], R28 ;  /* 0x0000001c0c00a985 */ /* 0x0003e2000c101b24 */
[----:B------:R-:W-:-:S02]  /*73a0*/  ISETP.GE.AND P3, PT, R155, UR4, PT ;  /* 0x000000049b007c0c */ /* 0x000fc4000bf66270 */
[-C--:B------:R-:W-:Y:S01]  /*73b0*/  @!P5 LEA R16, P6, R157, R10.reuse, 0x2 ;  /* 0x0000000a9d10d211 */ /* 0x080fe200078c10ff */
[----:B------:R3:W-:Y:S01]  /*73c0*/  @!P1 ST.E.64 desc[UR36][R14.64], R30 ;  /* 0x0000001e0e009985 */ /* 0x0007e2000c101b24 */
[----:B------:R-:W-:Y:S02]  /*73d0*/  ISETP.GE.AND P2, PT, R154, UR4, PT ;  /* 0x000000049a007c0c */ /* 0x000fe4000bf46270 */
[----:B------:R-:W-:Y:S02]  /*73e0*/  ISETP.GE.AND P1, PT, R153, UR4, PT ;  /* 0x0000000499007c0c */ /* 0x000fe4000bf26270 */
[----:B------:R-:W-:Y:S02]  /*73f0*/  @!P5 LEA.HI.X R17, R157, R11, R27, 0x2, P6 ;  /* 0x0000000b9d11d211 */ /* 0x000fe400030f141b */
[----:B------:R-:W-:-:S03]  /*7400*/  @!P4 LEA R18, P6, R156, R10, 0x2 ;  /* 0x0000000a9c12c211 */ /* 0x000fc600078c10ff */
[----:B------:R3:W-:Y:S01]  /*7410*/  @!P5 ST.E.64 desc[UR36][R16.64], R32 ;  /* 0x000000201000d985 */ /* 0x0007e2000c101b24 */
[CC--:B0-----:R-:W-:Y:S02]  /*7420*/  @!P3 LEA R8, P5, R155.reuse, R10.reuse, 0x2 ;  /* 0x0000000a9b08b211 */ /* 0x0c1fe400078a10ff */
[-C--:B------:R-:W-:Y:S02]  /*7430*/  @!P4 LEA.HI.X R19, R156, R11.reuse, R26, 0x2, P6 ;  /* 0x0000000b9c13c211 */ /* 0x080fe400030f141a */
[CC--:B-1----:R-:W-:Y:S02]  /*7440*/  @!P2 LEA R12, P6, R154.reuse, R10.reuse, 0x2 ;  /* 0x0000000a9a0ca211 */ /* 0x0c2fe400078c10ff */
[-C--:B------:R-:W-:Y:S01]  /*7450*/  @!P3 LEA.HI.X R9, R155, R11.reuse, R25, 0x2, P5 ;  /* 0x0000000b9b09b211 */ /* 0x080fe200028f1419 */
[----:B------:R3:W-:Y:S01]  /*7460*/  @!P4 ST.E.64 desc[UR36][R18.64], R34 ;  /* 0x000000221200c985 */ /* 0x0007e2000c101b24 */
[C---:B------:R-:W-:Y:S02]  /*7470*/  @!P1 LEA R10, P5, R153.reuse, R10, 0x2 ;  /* 0x0000000a990a9211 */ /* 0x040fe400078a10ff */
[-C--:B------:R-:W-:Y:S01]  /*7480*/  @!P2 LEA.HI.X R13, R154, R11.reuse, R24, 0x2, P6 ;  /* 0x0000000b9a0da211 */ /* 0x080fe200030f1418 */
[----:B------:R3:W-:Y:S01]  /*7490*/  @!P3 ST.E.64 desc[UR36][R8.64], R36 ;  /* 0x000000240800b985 */ /* 0x0007e2000c101b24 */
[----:B------:R-:W-:-:S03]  /*74a0*/  @!P1 LEA.HI.X R11, R153, R11, R23, 0x2, P5 ;  /* 0x0000000b990b9211 */ /* 0x000fc600028f1417 */
[----:B------:R3:W-:Y:S04]  /*74b0*/  @!P2 ST.E.64 desc[UR36][R12.64], R38 ;  /* 0x000000260c00a985 */ /* 0x0007e8000c101b24 */
[----:B------:R3:W-:Y:S02]  /*74c0*/  @!P1 ST.E.64 desc[UR36][R10.64], R40 ;  /* 0x000000280a009985 */ /* 0x0007e4000c101b24 */
.L_x_239:
[----:B------:R-:W-:Y:S05]  /*74d0*/  BSYNC B1 ;  /* 0x0000000000017941 */ /* 0x000fea0003800000 */
.L_x_238:
[----:B--23--:R1:W2:Y:S04]  /*74e0*/  SHFL.IDX PT, R11, R3, 0x1, 0x1c1f ;  /* 0x003c1f00030b7f89 */ /* 0x00c2a800000e0000 */
[----:B0-----:R1:W0:Y:S01]  /*74f0*/  SHFL.IDX PT, R10, R0, 0x1, 0x1c1f ;  /* 0x003c1f00000a7f89 */ /* 0x00122200000e0000 */
[----:B------:R-:W-:Y:S05]  /*7500*/  @P0 BRA `(.L_x_237) ;  /* 0x0000000c00000947 */ /* 0x000fea0003800000 */
[----:B------:R-:W-:Y:S02]  /*7510*/  ULDC UR4, c[0x0][0xac8] ;  /* 0x0002b20000047ab9 */ /* 0x000fe40000000800 */
[----:B-----5:R-:W-:Y:S02]  /*7520*/  ISETP.GE.AND P0, PT, R60, UR4, PT ;  /* 0x000000043c007c0c */ /* 0x020fe4000bf06270 */
[----:B------:R-:W-:Y:S02]  /*7530*/  ISETP.GE.AND P5, PT, R58, UR4, PT ;  /* 0x000000043a007c0c */ /* 0x000fe4000bfa6270 */
[----:B------:R-:W-:Y:S02]  /*7540*/  ISETP.GE.AND P3, PT, R56, UR4, PT ;  /* 0x0000000438007c0c */ /* 0x000fe4000bf66270 */
[----:B------:R-:W-:Y:S02]  /*7550*/  ISETP.GE.AND P2, PT, R157, UR4, PT ;  /* 0x000000049d007c0c */ /* 0x000fe4000bf46270 */
[----:B------:R-:W-:-:S05]  /*7560*/  ISETP.GE.AND P1, PT, R156, UR4, PT ;  /* 0x000000049c007c0c */ /* 0x000fca000bf26270 */
[----:B0-2---:R-:W-:Y:S02]  /*7570*/  @!P0 IMAD.WIDE R8, R60, 0x4, R10 ;  /* 0x000000043c088825 */ /* 0x005fe400078e020a */
[-C--:B------:R-:W-:Y:S02]  /*7580*/  @!P5 LEA R12, P4, R58, R10.reuse, 0x2 ;  /* 0x0000000a3a0cd211 */ /* 0x080fe400078810ff */
[----:B------:R-:W-:Y:S01]  /*7590*/  @!P3 LEA R14, P6, R56, R10, 0x2 ;  /* 0x0000000a380eb211 */ /* 0x000fe200078c10ff */
[----:B------:R0:W-:Y:S01]  /*75a0*/  @!P0 ST.E.64 desc[UR36][R8.64], R42 ;  /* 0x0000002a08008985 */ /* 0x0001e2000c101b24 */
[----:B------:R-:W-:Y:S02]  /*75b0*/  ISETP.GE.AND P0, PT, R155, UR4, PT ;  /* 0x000000049b007c0c */ /* 0x000fe4000bf06270 */
[----:B------:R-:W-:Y:S02]  /*75c0*/  @!P5 LEA.HI.X R13, R58, R11, R59, 0x2, P4 ;  /* 0x0000000b3a0dd211 */ /* 0x000fe400020f143b */
[----:B------:R-:W-:-:S02]  /*75d0*/  ISETP.GE.AND P4, PT, R154, UR4, PT ;  /* 0x000000049a007c0c */ /* 0x000fc4000bf86270 */
[----:B------:R-:W-:Y:S01]  /*75e0*/  @!P3 LEA.HI.X R15, R56, R11, R57, 0x2, P6 ;  /* 0x0000000b380fb211 */ /* 0x000fe200030f1439 */
[----:B------:R3:W-:Y:S01]  /*75f0*/  @!P5 ST.E.64 desc[UR36][R12.64], R44 ;  /* 0x0000002c0c00d985 */ /* 0x0007e2000c101b24 */
[----:B------:R-:W-:-:S03]  /*7600*/  @!P2 LEA R16, P5, R157, R10, 0x2 ;  /* 0x0000000a9d10a211 */ /* 0x000fc600078a10ff */
[----:B------:R3:W-:Y:S01]  /*7610*/  @!P3 ST.E.64 desc[UR36][R14.64], R46 ;  /* 0x0000002e0e00b985 */ /* 0x0007e2000c101b24 */
[-C--:B------:R-:W-:Y:S02]  /*7620*/  @!P2 LEA.HI.X R17, R157, R11.reuse, R27, 0x2, P5 ;  /* 0x0000000b9d11a211 */ /* 0x080fe400028f141b */
[-C--:B0-----:R-:W-:Y:S02]  /*7630*/  @!P1 LEA R8, P6, R156, R10.reuse, 0x2 ;  /* 0x0000000a9c089211 */ /* 0x081fe400078c10ff */
[CC--:B------:R-:W-:Y:S01]  /*7640*/  @!P0 LEA R18, P3, R155.reuse, R10.reuse, 0x2 ;  /* 0x0000000a9b128211 */ /* 0x0c0fe200078610ff */
[----:B------:R3:W-:Y:S01]  /*7650*/  @!P2 ST.E.64 desc[UR36][R16.64], R48 ;  /* 0x000000301000a985 */ /* 0x0007e2000c101b24 */
[----:B------:R-:W-:Y:S02]  /*7660*/  @!P4 LEA R20, P5, R154, R10, 0x2 ;  /* 0x0000000a9a14c211 */ /* 0x000fe400078a10ff */
[-C--:B------:R-:W-:Y:S02]  /*7670*/  @!P1 LEA.HI.X R9, R156, R11.reuse, R26, 0x2, P6 ;  /* 0x0000000b9c099211 */ /* 0x080fe400030f141a */
[----:B------:R-:W-:-:S02]  /*7680*/  @!P0 LEA.HI.X R19, R155, R11, R25, 0x2, P3 ;  /* 0x0000000b9b138211 */ /* 0x000fc400018f1419 */
[----:B------:R-:W-:Y:S01]  /*7690*/  @!P4 LEA.HI.X R21, R154, R11, R24, 0x2, P5 ;  /* 0x0000000b9a15c211 */ /* 0x000fe200028f1418 */
[----:B------:R3:W-:Y:S04]  /*76a0*/  @!P1 ST.E.64 desc[UR36][R8.64], R50 ;  /* 0x0000003208009985 */ /* 0x0007e8000c101b24 */
[----:B------:R3:W-:Y:S01]  /*76b0*/  @!P0 ST.E.64 desc[UR36][R18.64], R52 ;  /* 0x0000003412008985 */ /* 0x0007e2000c101b24 */
[----:B------:R-:W-:-:S03]  /*76c0*/  ISETP.GE.AND P0, PT, R153, UR4, PT ;  /* 0x0000000499007c0c */ /* 0x000fc6000bf06270 */
[----:B------:R3:W-:Y:S10]  /*76d0*/  @!P4 ST.E.64 desc[UR36][R20.64], R54 ;  /* 0x000000361400c985 */ /* 0x0007f4000c101b24 */
[----:B------:R-:W-:Y:S05]  /*76e0*/  @P0 BRA `(.L_x_237) ;  /* 0x0000000800880947 */ /* 0x000fea0003800000 */
[----:B---3--:R-:W-:-:S04]  /*76f0*/  LEA R8, P0, R153, R10, 0x2 ;  /* 0x0000000a99087211 */ /* 0x008fc800078010ff */
[----:B------:R-:W-:-:S05]  /*7700*/  LEA.HI.X R9, R153, R11, R23, 0x2, P0 ;  /* 0x0000000b99097211 */ /* 0x000fca00000f1417 */
[----:B------:R4:W-:Y:S01]  /*7710*/  ST.E.64 desc[UR36][R8.64], R118 ;  /* 0x0000007608007985 */ /* 0x0009e2000c101b24 */
[----:B------:R-:W-:Y:S05]  /*7720*/  BRA `(.L_x_237) ;  /* 0x0000000800787947 */ /* 0x000fea0003800000 */
.L_x_234:
[----:B------:R-:W3:Y:S01]  /*7730*/  LDC.64 R10, c[0x0][0xc00] ;  /* 0x00030000ff0a7b82 */ /* 0x000ee20000000a00 */
[----:B------:R-:W-:Y:S01]  /*7740*/  ULDC.64 UR4, c[0x0][0xc08] ;  /* 0x0003020000047ab9 */ /* 0x000fe20000000a00 */
[----:B------:R-:W-:Y:S01]  /*7750*/  IMAD.MOV.U32 R3, RZ, RZ, RZ ;  /* 0x000000ffff037224 */ /* 0x000fe200078e00ff */
[----:B------:R-:W-:-:S04]  /*7760*/  ISETP.NE.U32.AND P0, PT, RZ, UR4, PT ;  /* 0x00000004ff007c0c */ /* 0x000fc8000bf05070 */
[----:B------:R-:W-:Y:S01]  /*7770*/  ISETP.NE.AND.EX P1, PT, RZ, UR5, PT, P0 ;  /* 0x00000005ff007c0c */ /* 0x000fe2000bf25300 */
[----:B------:R-:W4:Y:S01]  /*7780*/  LDC.64 R8, c[0x0][0xc00] ;  /* 0x00030000ff087b82 */ /* 0x000f220000000a00 */
[----:B---3--:R-:W-:-:S04]  /*7790*/  ISETP.NE.U32.AND P0, PT, R10, RZ, PT ;  /* 0x000000ff0a00720c */ /* 0x008fc80003f05070 */
[----:B------:R-:W-:-:S07]  /*77a0*/  ISETP.NE.AND.EX P0, PT, R11, RZ, PT, P0 ;  /* 0x000000ff0b00720c */ /* 0x000fce0003f05300 */
[----:B------:R-:W3:Y:S01]  /*77b0*/  @P1 LDC.64 R10, c[0x0][0xc08] ;  /* 0x00030200ff0a1b82 */ /* 0x000ee20000000a00 */
[----:B------:R-:W-:Y:S01]  /*77c0*/  ULDC UR4, c[0x0][0xa88] ;  /* 0x0002a20000047ab9 */ /* 0x000fe20000000800 */
[----:B----4-:R-:W-:-:S04]  /*77d0*/  IMAD.WIDE R12, R17, 0x4, R8 ;  /* 0x00000004110c7825 */ /* 0x010fc800078e0208 */
[----:B-1----:R-:W-:Y:S01]  /*77e0*/  IMAD.U32 R0, RZ, RZ, UR4 ;  /* 0x00000004ff007e24 */ /* 0x002fe2000f8e00ff */
[----:B------:R1:W5:Y:S01]  /*77f0*/  @P0 LDG.E R3, desc[UR36][R12.64] ;  /* 0x000000240c030981 */ /* 0x000362000c1e1900 */
[----:B--2---:R-:W2:Y:S01]  /*7800*/  S2R R4, SR_TID.X ;  /* 0x0000000000047919 */ /* 0x004ea20000002100 */
[----:B---3--:R-:W-:-:S05]  /*7810*/  @P1 IMAD.WIDE R8, R17, 0x4, R10 ;  /* 0x0000000411081825 */ /* 0x008fca00078e020a */
[----:B------:R1:W5:Y:S01]  /*7820*/  @P1 LDG.E R0, desc[UR36][R8.64] ;  /* 0x0000002408001981 */ /* 0x000362000c1e1900 */
[----:B------:R-:W-:-:S13]  /*7830*/  ISETP.NE.AND P2, PT, R19, RZ, PT ;  /* 0x000000ff1300720c */ /* 0x000fda0003f45270 */
[----:B------:R-:W3:Y:S01]  /*7840*/  @!P2 LDC R19, c[0x0][0xad4] ;  /* 0x0002b500ff13ab82 */ /* 0x000ee20000000800 */
[----:B--2---:R-:W-:-:S05]  /*7850*/  VIADD R28, R4, 0xffffff80 ;  /* 0xffffff80041c7836 */ /* 0x004fca0000000000 */
[----:B------:R-:W-:Y:S02]  /*7860*/  ISETP.GT.AND P3, PT, R28, 0xbf, PT ;  /* 0x000000bf1c00780c */ /* 0x000fe40003f64270 */
[----:B---3--:R-:W-:Y:S01]  /*7870*/  ISETP.GT.AND P2, PT, R19, 0x1, PT ;  /* 0x000000011300780c */ /* 0x008fe20003f44270 */
[----:B-1----:R-:W-:-:S12]  /*7880*/  @P1 BRA `(.L_x_240) ;  /* 0x0000000000101947 */ /* 0x002fd80003800000 */
[----:B------:R-:W-:Y:S05]  /*7890*/  @!P0 BRA `(.L_x_240) ;  /* 0x00000000000c8947 */ /* 0x000fea0003800000 */
[----:B------:R-:W2:Y:S04]  /*78a0*/  LDG.E R9, desc[UR36][R12.64] ;  /* 0x000000240c097981 */ /* 0x000ea8000c1e1900 */
[----:B-----5:R-:W2:Y:S02]  /*78b0*/  LDG.E R0, desc[UR36][R12.64+0x4] ;  /* 0x000004240c007981 */ /* 0x020ea4000c1e1900 */
[----:B--2---:R-:W-:-:S07]  /*78c0*/  IMAD.IADD R0, R0, 0x1, -R9 ;  /* 0x0000000100007824 */ /* 0x004fce00078e0a09 */
.L_x_240:
[----:B------:R-:W2:Y:S01]  /*78d0*/  LDL.LU R8, [R1+0xc] ;  /* 0x00000c0001087983 */ /* 0x000ea20000300800 */
[----:B------:R-:W-:Y:S01]  /*78e0*/  BSSY B1, `(.L_x_241) ;  /* 0x0000037000017945 */ /* 0x000fe20003800000 */
[----:B------:R-:W-:Y:S02]  /*78f0*/  SEL R27, R17, RZ, !P0 ;  /* 0x000000ff111b7207 */ /* 0x000fe40004000000 */
[----:B-----5:R-:W-:Y:S02]  /*7900*/  SHF.R.S32.HI R24, RZ, 0x1f, R3 ;  /* 0x0000001fff187819 */ /* 0x020fe40000011403 */
[----:B--2---:R-:W-:Y:S01]  /*7910*/  SEL R26, R8, RZ, !P0 ;  /* 0x000000ff081a7207 */ /* 0x004fe20004000000 */
[----:B------:R-:W-:Y:S06]  /*7920*/  @P3 BRA `(.L_x_242) ;  /* 0x0000000000c83947 */ /* 0x000fec0003800000 */
[----:B------:R-:W1:Y:S01]  /*7930*/  LDC R33, c[0x0][0xbe8] ;  /* 0x0002fa00ff217b82 */ /* 0x000e620000000800 */
[----:B------:R-:W-:-:S04]  /*7940*/  IMAD R4, R23, 0xc0, R4 ;  /* 0x000000c017047824 */ /* 0x000fc800078e0204 */
[----:B------:R-:W-:Y:S02]  /*7950*/  VIADD R29, R4, 0xffffff80 ;  /* 0xffffff80041d7836 */ /* 0x000fe40000000000 */
[----:B-1----:R-:W-:-:S05]  /*7960*/  IMAD R8, R0, R33, RZ ;  /* 0x0000002100087224 */ /* 0x002fca00078e02ff */
[----:B------:R-:W-:-:S13]  /*7970*/  ISETP.GE.AND P0, PT, R29, R8, PT ;  /* 0x000000081d00720c */ /* 0x000fda0003f06270 */
[----:B------:R-:W-:Y:S05]  /*7980*/  @P0 BRA `(.L_x_242) ;  /* 0x0000000000b00947 */ /* 0x000fea0003800000 */
[----:B------:R-:W2:Y:S01]  /*7990*/  LDL.LU R32, [R1+0x8] ;  /* 0x0000080001207983 */ /* 0x000ea20000300800 */
[----:B------:R-:W-:Y:S01]  /*79a0*/  ISETP.NE.AND P1, PT, R33, 0x1, PT ;  /* 0x000000012100780c */ /* 0x000fe20003f25270 */
[----:B------:R-:W-:Y:S01]  /*79b0*/  IMAD.MOV.U32 R20, RZ, RZ, 0x9b8 ;  /* 0x000009b8ff147424 */ /* 0x000fe200078e00ff */
[----:B------:R-:W-:Y:S01]  /*79c0*/  ISETP.GT.AND P0, PT, R19, 0x1, PT ;  /* 0x000000011300780c */ /* 0x000fe20003f04270 */
[----:B------:R-:W1:Y:S01]  /*79d0*/  LDC.64 R30, c[0x0][0xba8] ;  /* 0x0002ea00ff1e7b82 */ /* 0x000e620000000a00 */
[----:B------:R-:W-:Y:S02]  /*79e0*/  MOV R19, R29 ;  /* 0x0000001d00137202 */ /* 0x000fe40000000f00 */
[----:B------:R-:W-:-:S05]  /*79f0*/  SEL R20, R20, 0x978, P0 ;  /* 0x0000097814147807 */ /* 0x000fca0000000000 */
[----:B------:R-:W3:Y:S08]  /*7a00*/  LDC.64 R10, c[0x0][R20+0x220] ;  /* 0x00008800140a7b82 */ /* 0x000ef00000000a00 */
[----:B------:R-:W4:Y:S08]  /*7a10*/  @P1 LDC R4, c[0x0][0xbec] ;  /* 0x0002fb00ff041b82 */ /* 0x000f300000000800 */
[----:B------:R-:W5:Y:S08]  /*7a20*/  LDC.64 R8, c[0x0][R20+0x218] ;  /* 0x0000860014087b82 */ /* 0x000f700000000a00 */
[----:B------:R-:W1:Y:S01]  /*7a30*/  @P1 LDC R25, c[0x0][0xbf0] ;  /* 0x0002fc00ff191b82 */ /* 0x000e620000000800 */
[----:B---3--:R-:W-:-:S02]  /*7a40*/  IMAD R11, R11, R27, RZ ;  /* 0x0000001b0b0b7224 */ /* 0x008fc400078e02ff */
[----:B------:R-:W-:-:S05]  /*7a50*/  IMAD.WIDE.U32 R16, R10, R27, RZ ;  /* 0x0000001b0a107225 */ /* 0x000fca00078e00ff */
[----:B------:R-:W3:Y:S01]  /*7a60*/  LDC.64 R12, c[0x0][R20+0x228] ;  /* 0x00008a00140c7b82 */ /* 0x000ee20000000a00 */
[----:B----4-:R-:W-:-:S07]  /*7a70*/  @P1 IMAD.HI.U32 R4, R29, R4, RZ ;  /* 0x000000041d041227 */ /* 0x010fce00078e00ff */
[----:B0-----:R-:W0:Y:S01]  /*7a80*/  LDC.64 R14, c[0x0][R20+0x210] ;  /* 0x00008400140e7b82 */ /* 0x001e220000000a00 */
[-C--:B-----5:R-:W-:Y:S02]  /*7a90*/  IMAD R21, R9, R18.reuse, RZ ;  /* 0x0000001209157224 */ /* 0x0a0fe400078e02ff */
[----:B------:R-:W-:-:S04]  /*7aa0*/  IMAD.WIDE.U32 R8, R8, R18, RZ ;  /* 0x0000001208087225 */ /* 0x000fc800078e00ff */
[----:B------:R-:W-:Y:S01]  /*7ab0*/  IMAD.IADD R21, R9, 0x1, R21 ;  /* 0x0000000109157824 */ /* 0x000fe200078e0215 */
[----:B-1----:R-:W-:Y:S01]  /*7ac0*/  @P1 SHF.R.U32.HI R19, RZ, R25, R4 ;  /* 0x00000019ff131219 */ /* 0x002fe20000011604 */
[----:B------:R-:W-:Y:S01]  /*7ad0*/  IMAD R25, R10, R26, R11 ;  /* 0x0000001a0a197224 */ /* 0x000fe200078e020b */
[----:B------:R-:W1:Y:S01]  /*7ae0*/  @!P0 LDC R30, c[0x0][0xb50] ;  /* 0x0002d400ff1e8b82 */ /* 0x000e620000000800 */
[----:B------:R-:W-:Y:S02]  /*7af0*/  IADD3 R4, P1, P3, R16, R8, R3 ;  /* 0x0000000810047210 */ /* 0x000fe40007b3e003 */
[----:B------:R-:W-:Y:S02]  /*7b00*/  IMAD.MOV R10, RZ, RZ, -R19 ;  /* 0x000000ffff0a7224 */ /* 0x000fe400078e0a13 */
[----:B------:R-:W-:-:S03]  /*7b10*/  IMAD.IADD R25, R17, 0x1, R25 ;  /* 0x0000000111197824 */ /* 0x000fc600078e0219 */
[----:B------:R-:W4:Y:S01]  /*7b20*/  @!P0 LDC R31, c[0x0][0xb54] ;  /* 0x0002d500ff1f8b82 */ /* 0x000f220000000800 */
[----:B--2---:R-:W-:-:S05]  /*7b30*/  SEL R11, R32, RZ, P0 ;  /* 0x000000ff200b7207 */ /* 0x004fca0000000000 */
[----:B---3--:R-:W-:-:S04]  /*7b40*/  IMAD.WIDE.U32 R8, R12, R11, RZ ;  /* 0x0000000b0c087225 */ /* 0x008fc800078e00ff */
[----:B------:R-:W-:Y:S02]  /*7b50*/  IMAD R13, R13, R11, RZ ;  /* 0x0000000b0d0d7224 */ /* 0x000fe400078e02ff */
[----:B------:R-:W-:Y:S01]  /*7b60*/  IMAD R11, R33, R10, R29 ;  /* 0x0000000a210b7224 */ /* 0x000fe200078e021d */
[----:B------:R-:W-:Y:S01]  /*7b70*/  IADD3.X R10, R25, R21, R24, P1, P3 ;  /* 0x00000015190a7210 */ /* 0x000fe20000fe6418 */
[----:B------:R-:W-:Y:S01]  /*7b80*/  IMAD.IADD R13, R9, 0x1, R13 ;  /* 0x00000001090d7824 */ /* 0x000fe200078e020d */
[----:B------:R-:W-:Y:S01]  /*7b90*/  IADD3 R8, P0, P1, R19, R4, R8 ;  /* 0x0000000413087210 */ /* 0x000fe2000791e008 */
[----:B0-----:R-:W-:Y:S01]  /*7ba0*/  IMAD R4, R15, R11, RZ ;  /* 0x0000000b0f047224 */ /* 0x001fe200078e02ff */
[----:B------:R-:W-:-:S04]  /*7bb0*/  SHF.R.S32.HI R19, RZ, 0x1f, R19 ;  /* 0x0000001fff137819 */ /* 0x000fc80000011413 */
[----:B------:R-:W-:Y:S02]  /*7bc0*/  IADD3.X R9, R19, R10, R13, P0, P1 ;  /* 0x0000000a13097210 */ /* 0x000fe400007e240d */
[----:B------:R-:W-:Y:S01]  /*7bd0*/  SHF.R.S32.HI R13, RZ, 0x1f, R11 ;  /* 0x0000001fff0d7819 */ /* 0x000fe2000001140b */
[----:B------:R-:W-:-:S04]  /*7be0*/  IMAD.WIDE.U32 R8, R14, R11, R8 ;  /* 0x0000000b0e087225 */ /* 0x000fc800078e0008 */
[----:B------:R-:W-:Y:S01]  /*7bf0*/  IMAD R13, R14, R13, R4 ;  /* 0x0000000d0e0d7224 */ /* 0x000fe200078e0204 */
[----:B-1----:R-:W-:-:S03]  /*7c00*/  LEA R10, P0, R8, R30, 0x2 ;  /* 0x0000001e080a7211 */ /* 0x002fc600078010ff */
[----:B------:R-:W-:Y:S02]  /*7c10*/  IMAD.IADD R4, R9, 0x1, R13 ;  /* 0x0000000109047824 */ /* 0x000fe400078e020d */
[----:B------:R-:W-:-:S03]  /*7c20*/  IMAD.MOV.U32 R9, RZ, RZ, -0x800000 ;  /* 0xff800000ff097424 */ /* 0x000fc600078e00ff */
[----:B----4-:R-:W-:-:S05]  /*7c30*/  LEA.HI.X R11, R8, R31, R4, 0x2, P0 ;  /* 0x0000001f080b7211 */ /* 0x010fca00000f1404 */
[----:B------:R1:W-:Y:S02]  /*7c40*/  STG.E desc[UR36][R10.64], R9 ;  /* 0x000000090a007986 */ /* 0x0003e4000c101924 */
.L_x_242:
[----:B------:R-:W-:Y:S05]  /*7c50*/  BSYNC B1 ;  /* 0x0000000000017941 */ /* 0x000fea0003800000 */
.L_x_241:
[----:B------:R-:W-:Y:S05]  /*7c60*/  @P2 BRA `(.L_x_237) ;  /* 0x0000000400282947 */ /* 0x000fea0003800000 */
[----:B------:R-:W2:Y:S01]  /*7c70*/  LDC R15, c[0x0][0xbe8] ;  /* 0x0002fa00ff0f7b82 */ /* 0x000ea20000000800 */
[----:B------:R-:W-:Y:S01]  /*7c80*/  SHF.R.S32.HI R16, RZ, 0x1f, R28 ;  /* 0x0000001fff107819 */ /* 0x000fe2000001141c */
[----:B------:R-:W-:Y:S01]  /*7c90*/  ULDC.64 UR4, c[0x0][0xaa0] ;  /* 0x0002a80000047ab9 */ /* 0x000fe20000000a00 */
[----:B------:R-:W-:Y:S01]  /*7ca0*/  ULDC.64 UR6, c[0x0][0xaf0] ;  /* 0x0002bc0000067ab9 */ /* 0x000fe20000000a00 */
[----:B------:R-:W-:Y:S01]  /*7cb0*/  IMAD R4, R24, UR4, RZ ;  /* 0x0000000418047c24 */ /* 0x000fe2000f8e02ff */
[----:B------:R-:W-:Y:S01]  /*7cc0*/  LEA.HI R16, R16, R28, RZ, 0x3 ;  /* 0x0000001c10107211 */ /* 0x000fe200078f18ff */
[----:B-1----:R-:W-:-:S03]  /*7cd0*/  IMAD.WIDE.U32 R8, R3, UR4, RZ ;  /* 0x0000000403087c25 */ /* 0x002fc6000f8e00ff */
[----:B------:R-:W-:Y:S01]  /*7ce0*/  SHF.R.S32.HI R16, RZ, 0x3, R16 ;  /* 0x00000003ff107819 */ /* 0x000fe20000011410 */
[----:B------:R-:W-:Y:S01]  /*7cf0*/  IMAD R11, R3, UR5, R4 ;  /* 0x00000005030b7c24 */ /* 0x000fe2000f8e0204 */
[----:B------:R-:W-:Y:S01]  /*7d00*/  ULDC.64 UR4, c[0x0][0xae8] ;  /* 0x0002ba0000047ab9 */ /* 0x000fe20000000a00 */
[----:B------:R-:W-:Y:S02]  /*7d10*/  IMAD R10, R26, UR6, RZ ;  /* 0x000000061a0a7c24 */ /* 0x000fe4000f8e02ff */
[----:B------:R-:W-:Y:S02]  /*7d20*/  IMAD R4, R22, 0x30, R16 ;  /* 0x0000003016047824 */ /* 0x000fe400078e0210 */
[----:B------:R-:W-:Y:S02]  /*7d30*/  IMAD.IADD R9, R9, 0x1, R11 ;  /* 0x0000000109097824 */ /* 0x000fe400078e020b */
[----:B------:R-:W-:Y:S02]  /*7d40*/  IMAD R12, R23, 0xc0, R4 ;  /* 0x000000c0170c7824 */ /* 0x000fe400078e0204 */
[----:B------:R-:W-:Y:S01]  /*7d50*/  IMAD.WIDE.U32 R8, R18, UR4, R8 ;  /* 0x0000000412087c25 */ /* 0x000fe2000f8e0008 */
[----:B--2---:R-:W-:-:S03]  /*7d60*/  ISETP.NE.AND P0, PT, R15, 0x1, PT ;  /* 0x000000010f00780c */ /* 0x004fc60003f05270 */
[----:B------:R-:W-:Y:S02]  /*7d70*/  IMAD.MOV.U32 R3, RZ, RZ, R12 ;  /* 0x000000ffff037224 */ /* 0x000fe400078e000c */
[----:B------:R-:W-:Y:S01]  /*7d80*/  IMAD R9, R18, UR5, R9 ;  /* 0x0000000512097c24 */ /* 0x000fe2000f8e0209 */
[----:B------:R-:W-:Y:S01]  /*7d90*/  ULDC.64 UR4, c[0x0][0xae0] ;  /* 0x0002b80000047ab9 */ /* 0x000fe20000000a00 */
[----:B------:R-:W-:-:S06]  /*7da0*/  IMAD.WIDE.U32 R8, R27, UR6, R8 ;  /* 0x000000061b087c25 */ /* 0x000fcc000f8e0008 */
[----:B------:R-:W1:Y:S08]  /*7db0*/  @P0 LDC R13, c[0x0][0xbec] ;  /* 0x0002fb00ff0d0b82 */ /* 0x000e700000000800 */
[----:B------:R-:W2:Y:S01]  /*7dc0*/  @P0 LDC R17, c[0x0][0xbf0] ;  /* 0x0002fc00ff110b82 */ /* 0x000ea20000000800 */
[----:B-1----:R-:W-:-:S04]  /*7dd0*/  @P0 IMAD.HI.U32 R4, R12, R13, RZ ;  /* 0x0000000d0c040227 */ /* 0x002fc800078e00ff */
[----:B------:R-:W-:Y:S02]  /*7de0*/  IMAD R13, R27, UR7, R10 ;  /* 0x000000071b0d7c24 */ /* 0x000fe4000f8e020a */
[----:B------:R-:W-:Y:S01]  /*7df0*/  IMAD R27, R0, R15, RZ ;  /* 0x0000000f001b7224 */ /* 0x000fe200078e02ff */
[----:B--2---:R-:W-:Y:S01]  /*7e00*/  @P0 SHF.R.U32.HI R3, RZ, R17, R4 ;  /* 0x00000011ff030219 */ /* 0x004fe20000011604 */
[----:B------:R-:W-:-:S03]  /*7e10*/  IMAD.IADD R9, R9, 0x1, R13 ;  /* 0x0000000109097824 */ /* 0x000fc600078e020d */
[--C-:B------:R-:W-:Y:S01]  /*7e20*/  SHF.R.S32.HI R4, RZ, 0x1f, R3.reuse ;  /* 0x0000001fff047819 */ /* 0x100fe20000011403 */
[----:B------:R-:W-:Y:S02]  /*7e30*/  IMAD.MOV R11, RZ, RZ, -R3 ;  /* 0x000000ffff0b7224 */ /* 0x000fe400078e0a03 */
[----:B------:R-:W-:-:S04]  /*7e40*/  IMAD.WIDE.U32 R8, R3, UR4, R8 ;  /* 0x0000000403087c25 */ /* 0x000fc8000f8e0008 */
[----:B------:R-:W-:Y:S02]  /*7e50*/  IMAD R11, R15, R11, R12 ;  /* 0x0000000b0f0b7224 */ /* 0x000fe400078e020c */
[----:B------:R-:W-:-:S04]  /*7e60*/  IMAD R4, R4, UR4, RZ ;  /* 0x0000000404047c24 */ /* 0x000fc8000f8e02ff */
[----:B------:R-:W-:Y:S01]  /*7e70*/  IMAD R13, R3, UR5, R4 ;  /* 0x00000005030d7c24 */ /* 0x000fe2000f8e0204 */
[----:B------:R-:W-:Y:S01]  /*7e80*/  SHF.R.S32.HI R4, RZ, 0x1f, R11 ;  /* 0x0000001fff047819 */ /* 0x000fe2000001140b */
[----:B------:R-:W-:-:S03]  /*7e90*/  ULDC.64 UR4, c[0x0][0xad8] ;  /* 0x0002b60000047ab9 */ /* 0x000fc60000000a00 */
[----:B------:R-:W-:Y:S01]  /*7ea0*/  IADD3 R9, R9, R13, RZ ;  /* 0x0000000d09097210 */ /* 0x000fe20007ffe0ff */
[----:B------:R-:W-:-:S04]  /*7eb0*/  IMAD R4, R4, UR4, RZ ;  /* 0x0000000404047c24 */ /* 0x000fc8000f8e02ff */
[C---:B------:R-:W-:Y:S02]  /*7ec0*/  IMAD R3, R11.reuse, UR5, R4 ;  /* 0x000000050b037c24 */ /* 0x040fe4000f8e0204 */
[----:B------:R-:W-:Y:S01]  /*7ed0*/  IMAD.WIDE.U32 R8, R11, UR4, R8 ;  /* 0x000000040b087c25 */ /* 0x000fe2000f8e0008 */
[----:B------:R-:W-:-:S03]  /*7ee0*/  ULDC.64 UR4, c[0x0][0xa80] ;  /* 0x0002a00000047ab9 */ /* 0x000fc60000000a00 */
[----:B------:R-:W-:Y:S01]  /*7ef0*/  IMAD.IADD R3, R9, 0x1, R3 ;  /* 0x0000000109037824 */ /* 0x000fe200078e0203 */
[C---:B------:R-:W-:Y:S01]  /*7f00*/  LEA R9, P0, R8.reuse, UR4, 0x1 ;  /* 0x0000000408097c11 */ /* 0x040fe2000f8008ff */
[----:B------:R-:W-:Y:S01]  /*7f10*/  ULDC UR4, c[0x0][0xac8] ;  /* 0x0002b20000047ab9 */ /* 0x000fe20000000800 */
[----:B------:R-:W-:Y:S01]  /*7f20*/  IMAD R4, R23, 0xc0, R16 ;  /* 0x000000c017047824 */ /* 0x000fe200078e0210 */
[----:B------:R-:W-:Y:S02]  /*7f30*/  SHF.R.S32.HI R16, RZ, 0x1f, R152 ;  /* 0x0000001fff107819 */ /* 0x000fe40000011498 */
[----:B0-----:R-:W-:Y:S01]  /*7f40*/  LEA.HI.X R14, R8, UR5, R3, 0x1, P0 ;  /* 0x00000005080e7c11 */ /* 0x001fe200080f0c03 */
[----:B------:R-:W0:Y:S01]  /*7f50*/  SHFL.IDX PT, R13, R9, RZ, 0x181f ;  /* 0x00181fff090d7589 */ /* 0x000e2200000e0000 */
[----:B------:R-:W-:Y:S01]  /*7f60*/  ISETP.GE.AND P0, PT, R152, UR4, PT ;  /* 0x0000000498007c0c */ /* 0x000fe2000bf06270 */
[C---:B------:R-:W-:Y:S02]  /*7f70*/  VIADD R0, R4.reuse, 0x30 ;  /* 0x0000003004007836 */ /* 0x040fe40000000000 */
[----:B------:R-:W1:Y:S01]  /*7f80*/  SHFL.IDX PT, R17, R9, 0x1, 0x181f ;  /* 0x00381f0009117f89 */ /* 0x000e6200000e0000 */
[C---:B------:R-:W-:Y:S01]  /*7f90*/  VIADD R3, R4.reuse, 0x60 ;  /* 0x0000006004037836 */ /* 0x040fe20000000000 */
[CC--:B------:R-:W-:Y:S01]  /*7fa0*/  ISETP.GE.OR P3, PT, R4.reuse, R27.reuse, P0 ;  /* 0x0000001b0400720c */ /* 0x0c0fe20000766670 */
[----:B------:R-:W-:Y:S01]  /*7fb0*/  VIADD R4, R4, 0x90 ;  /* 0x0000009004047836 */ /* 0x000fe20000000000 */
[----:B------:R-:W2:Y:S01]  /*7fc0*/  SHFL.IDX PT, R21, R9, 0x2, 0x181f ;  /* 0x00581f0009157f89 */ /* 0x000ea200000e0000 */
[----:B------:R-:W-:-:S02]  /*7fd0*/  ISETP.GE.OR P2, PT, R0, R27, P0 ;  /* 0x0000001b0000720c */ /* 0x000fc40000746670 */
[-C--:B------:R-:W-:Y:S01]  /*7fe0*/  ISETP.GE.OR P1, PT, R3, R27.reuse, P0 ;  /* 0x0000001b0300720c */ /* 0x080fe20000726670 */
[----:B------:R-:W3:Y:S01]  /*7ff0*/  SHFL.IDX PT, R11, R14, RZ, 0x181f ;  /* 0x00181fff0e0b7589 */ /* 0x000ee200000e0000 */
[----:B------:R-:W-:-:S03]  /*8000*/  ISETP.GE.OR P0, PT, R4, R27, P0 ;  /* 0x0000001b0400720c */ /* 0x000fc60000706670 */
[----:B------:R3:W4:Y:S04]  /*8010*/  SHFL.IDX PT, R25, R9, 0x3, 0x181f ;  /* 0x00781f0009197f89 */ /* 0x00072800000e0000 */
[----:B------:R-:W5:Y:S04]  /*8020*/  SHFL.IDX PT, R15, R14, 0x1, 0x181f ;  /* 0x00381f000e0f7f89 */ /* 0x000f6800000e0000 */
[----:B------:R-:W5:Y:S01]  /*8030*/  SHFL.IDX PT, R19, R14, 0x2, 0x181f ;  /* 0x00581f000e137f89 */ /* 0x000f6200000e0000 */
[----:B0-----:R-:W-:-:S03]  /*8040*/  @!P3 LEA R8, P6, R152, R13, 0x1 ;  /* 0x0000000d9808b211 */ /* 0x001fc600078c08ff */
[----:B------:R4:W0:Y:S01]  /*8050*/  SHFL.IDX PT, R23, R14, 0x3, 0x181f ;  /* 0x00781f000e177f89 */ /* 0x00082200000e0000 */
[C---:B-1----:R-:W-:Y:S02]  /*8060*/  @!P2 LEA R10, P5, R152.reuse, R17, 0x1 ;  /* 0x00000011980aa211 */ /* 0x042fe400078a08ff */
[C---:B--2---:R-:W-:Y:S02]  /*8070*/  @!P1 LEA R12, P4, R152.reuse, R21, 0x1 ;  /* 0x00000015980c9211 */ /* 0x044fe400078808ff */
[C---:B---3--:R-:W-:Y:S02]  /*8080*/  @!P3 LEA.HI.X R9, R152.reuse, R11, R16, 0x1, P6 ;  /* 0x0000000b9809b211 */ /* 0x048fe400030f0c10 */
[----:B----4-:R-:W-:-:S03]  /*8090*/  @!P0 LEA R14, P6, R152, R25, 0x1 ;  /* 0x00000019980e8211 */ /* 0x010fc600078c08ff */
[----:B------:R1:W-:Y:S01]  /*80a0*/  @!P3 ST.E.128 desc[UR36][R8.64], RZ ;  /* 0x000000ff0800b985 */ /* 0x0003e2000c101d24 */
[C-C-:B-----5:R-:W-:Y:S02]  /*80b0*/  @!P2 LEA.HI.X R11, R152.reuse, R15, R16.reuse, 0x1, P5 ;  /* 0x0000000f980ba211 */ /* 0x160fe400028f0c10 */
[----:B------:R-:W-:-:S03]  /*80c0*/  @!P1 LEA.HI.X R13, R152, R19, R16, 0x1, P4 ;  /* 0x00000013980d9211 */ /* 0x000fc600020f0c10 */
[----:B------:R1:W-:Y:S01]  /*80d0*/  @!P2 ST.E.128 desc[UR36][R10.64], RZ ;  /* 0x000000ff0a00a985 */ /* 0x0003e2000c101d24 */
[----:B0-----:R-:W-:-:S03]  /*80e0*/  @!P0 LEA.HI.X R15, R152, R23, R16, 0x1, P6 ;  /* 0x00000017980f8211 */ /* 0x001fc600030f0c10 */
[----:B------:R1:W-:Y:S04]  /*80f0*/  @!P1 ST.E.128 desc[UR36][R12.64], RZ ;  /* 0x000000ff0c009985 */ /* 0x0003e8000c101d24 */
[----:B------:R1:W-:Y:S02]  /*8100*/  @!P0 ST.E.128 desc[UR36][R14.64], RZ ;  /* 0x000000ff0e008985 */ /* 0x0003e4000c101d24 */
.L_x_237:
[----:B------:R-:W-:Y:S05]  /*8110*/  BSYNC B0 ;  /* 0x0000000000007941 */ /* 0x000fea0003800000 */
.L_x_233:
[----:B------:R-:W-:Y:S02]  /*8120*/  ULDC UR4, c[0x0][0xc3c] ;  /* 0x00030f0000047ab9 */ /* 0x000fe40000000800 */
[----:B------:R-:W-:-:S13]  /*8130*/  ISETP.GE.AND P0, PT, R7, UR4, PT ;  /* 0x0000000407007c0c */ /* 0x000fda000bf06270 */
[----:B------:R-:W-:Y:S05]  /*8140*/  @!P0 BRA `(.L_x_243) ;  /* 0xffffff8c00508947 */ /* 0x000fea000383ffff */
[----:B------:R-:W-:Y:S05]  /*8150*/  EXIT ;  /* 0x000000000000794d */ /* 0x000fea0003800000 */
.L_x_204:
[----:B------:R-:W-:-:S08]  /*8160*/  NOP ;  /* 0x0000000000007918 */ /* 0x000fd00000000000 */
[----:B------:R-:W0:-:S00]  /*8170*/  USETMAXREG.DEALLOC.CTAPOOL 0x20 ;  /* 0x00000020000079c8 */ /* 0x000e0000080e0500 */
[----:B0-----:R-:W2:Y:S01]  /*8180*/  LDL.LU R2, [R1+0x4] ;  /* 0x0000040001027983 */ /* 0x001ea20000300800 */
[----:B------:R-:W-:-:S06]  /*8190*/  LOP3.LUT R0, R0, 0x3, RZ, 0xc0, !PT ;  /* 0x0000000300007812 */ /* 0x000fcc00078ec0ff */
[----:B------:R-:W0:Y:S02]  /*81a0*/  SHFL.IDX PT, R0, R0, RZ, 0x1f ;  /* 0x00001fff00007589 */ /* 0x000e2400000e0000 */
[----:B0-----:R-:W-:Y:S01]  /*81b0*/  ISETP.NE.AND P0, PT, R0, RZ, PT ;  /* 0x000000ff0000720c */ /* 0x001fe20003f05270 */
[----:B------:R-:W-:Y:S01]  /*81c0*/  IMAD.MOV.U32 R0, RZ, RZ, RZ ;  /* 0x000000ffff007224 */ /* 0x000fe200078e00ff */
[----:B--2---:R-:W-:-:S11]  /*81d0*/  LOP3.LUT R2, R2, 0xffffffef, RZ, 0xc0, !PT ;  /* 0xffffffef02027812 */ /* 0x004fd600078ec0ff */
[----:B------:R-:W-:-:S05]  /*81e0*/  @P0 LOP3.LUT R2, R2, 0x10, RZ, 0xfc, !PT ;  /* 0x0000001002020812 */ /* 0x000fca00078efcff */
[----:B------:R0:W-:Y:S01]  /*81f0*/  STL [R1+0x4], R2 ;  /* 0x0000040201007387 */ /* 0x0001e20000100800 */
[----:B------:R-:W-:Y:S05]  /*8200*/  @!P0 BRA `(.L_x_244) ;  /* 0x00000000001c8947 */ /* 0x000fea0003800000 */
[----:B------:R-:W1:Y:S08]  /*8210*/  S2UR UR5, SR_CgaCtaId ;  /* 0x00000000000579c3 */ /* 0x000e700000008800 */
[----:B------:R-:W-:Y:S06]  /*8220*/  BAR.SYNC.DEFER_BLOCKING 0x5, 0x200 ;  /* 0x0148000000007b1d */ /* 0x000fec0000010000 */
[----:B------:R-:W-:-:S02]  /*8230*/  UMOV UR4, 0x400 ;  /* 0x0000040000047882 */ /* 0x000fc40000000000 */
[----:B-1----:R-:W-:-:S09]  /*8240*/  ULEA UR4, UR5, UR4, 0x18 ;  /* 0x0000000405047291 */ /* 0x002fd2000f8ec03f */
[----:B------:R-:W1:Y:S01]  /*8250*/  LDS.128 R16, [UR4+0x168d0] ;  /* 0x0168d004ff107984 */ /* 0x000e620008000c00 */
[----:B------:R-:W-:Y:S06]  /*8260*/  BAR.ARV 0x4, 0x200 ;  /* 0x0108000000007b1d */ /* 0x000fec0000002000 */
[----:B------:R-:W-:Y:S05]  /*8270*/  BRA `(.L_x_245) ;  /* 0x0000000800907947 */ /* 0x000fea0003800000 */
.L_x_244:
[----:B0-----:R-:W0:Y:S01]  /*8280*/  S2R R2, SR_TID.X ;  /* 0x0000000000027919 */ /* 0x001e220000002100 */
[----:B------:R-:W-:Y:S01]  /*8290*/  ULDC UR4, c[0x0][0xc3c] ;  /* 0x00030f0000047ab9 */ /* 0x000fe20000000800 */
[----:B------:R-:W-:Y:S01]  /*82a0*/  IMAD.MOV.U32 R9, RZ, RZ, RZ ;  /* 0x000000ffff097224 */ /* 0x000fe200078e00ff */
[----:B------:R-:W1:Y:S01]  /*82b0*/  S2UR UR6, SR_CTAID.X ;  /* 0x00000000000679c3 */ /* 0x000e620000002500 */
[----:B------:R-:W-:Y:S01]  /*82c0*/  ULDC UR5, c[0x0][0xc38] ;  /* 0x00030e0000057ab9 */ /* 0x000fe20000000800 */
[----:B0-----:R-:W-:-:S04]  /*82d0*/  LOP3.LUT R7, R2, 0x1f, RZ, 0xc0, !PT ;  /* 0x0000001f02077812 */ /* 0x001fc800078ec0ff */
[----:B------:R-:W-:-:S04]  /*82e0*/  ISETP.NE.AND P0, PT, R7, 0x1f, PT ;  /* 0x0000001f0700780c */ /* 0x000fc80003f05270 */
[----:B------:R-:W-:-:S13]  /*82f0*/  ISETP.GE.OR P1, PT, R7, UR4, !P0 ;  /* 0x0000000407007c0c */ /* 0x000fda000c726670 */
[----:B------:R-:W0:Y:S08]  /*8300*/  @!P1 LDC.64 R4, c[0x0][0xc80] ;  /* 0x00032000ff049b82 */ /* 0x000e300000000a00 */
[----:B------:R-:W2:Y:S01]  /*8310*/  @!P1 LDC.64 R2, c[0x0][0xc78] ;  /* 0x00031e00ff029b82 */ /* 0x000ea20000000a00 */
[----:B0-----:R-:W-:-:S05]  /*8320*/  @!P1 IMAD.WIDE.U32 R4, R7, 0x4, R4 ;  /* 0x0000000407049825 */ /* 0x001fca00078e0004 */
[----:B------:R-:W3:Y:S01]  /*8330*/  @!P1 LDG.E R0, desc[UR36][R4.64] ;  /* 0x0000002404009981 */ /* 0x000ee2000c1e1900 */
[----:B--2---:R-:W-:-:S05]  /*8340*/  @!P1 IMAD.WIDE.U32 R2, R7, 0x4, R2 ;  /* 0x0000000407029825 */ /* 0x004fca00078e0002 */
[----:B------:R-:W3:Y:S01]  /*8350*/  @!P1 LDG.E R9, desc[UR36][R2.64] ;  /* 0x0000002402099981 */ /* 0x000ee2000c1e1900 */
[C---:B------:R-:W-:Y:S02]  /*8360*/  ISETP.NE.AND P1, PT, R7.reuse, RZ, PT ;  /* 0x000000ff0700720c */ /* 0x040fe40003f25270 */
[C---:B------:R-:W-:Y:S02]  /*8370*/  ISETP.GE.U32.AND P2, PT, R7.reuse, 0x2, PT ;  /* 0x000000020700780c */ /* 0x040fe40003f46070 */
[C---:B------:R-:W-:Y:S02]  /*8380*/  ISETP.GE.U32.AND P3, PT, R7.reuse, 0x4, PT ;  /* 0x000000040700780c */ /* 0x040fe40003f66070 */
[C---:B------:R-:W-:Y:S02]  /*8390*/  ISETP.GE.U32.AND P4, PT, R7.reuse, 0x8, PT ;  /* 0x000000080700780c */ /* 0x040fe40003f86070 */
[----:B------:R-:W-:Y:S01]  /*83a0*/  ISETP.GE.U32.AND P5, PT, R7, 0x10, PT ;  /* 0x000000100700780c */ /* 0x000fe20003fa6070 */
[----:B------:R-:W-:Y:S01]  /*83b0*/  UMOV UR4, URZ ;  /* 0x0000003f00047c82 */ /* 0x000fe20008000000 */
[----:B---3--:R-:W-:-:S05]  /*83c0*/  IMAD R6, R0, R9, RZ ;  /* 0x0000000900067224 */ /* 0x008fca00078e02ff */
[----:B------:R-:W0:Y:S02]  /*83d0*/  SHFL.UP PT, R8, R6, 0x1, RZ ;  /* 0x0420000006087989 */ /* 0x000e2400000e00ff */
[----:B0-----:R-:W-:-:S05]  /*83e0*/  SEL R11, R8, RZ, P1 ;  /* 0x000000ff080b7207 */ /* 0x001fca0000800000 */
[----:B------:R-:W-:-:S05]  /*83f0*/  IMAD.IADD R11, R6, 0x1, R11 ;  /* 0x00000001060b7824 */ /* 0x000fca00078e020b */
        /* <DEDUP_REMOVED lines=10> */
[----:B0-----:R-:W-:-:S04]  /*84a0*/  SEL R5, R2, RZ, P5 ;  /* 0x000000ff02057207 */ /* 0x001fc80002800000 */
[----:B------:R-:W-:-:S05]  /*84b0*/  IADD3 R2, R4, R5, RZ ;  /* 0x0000000504027210 */ /* 0x000fca0007ffe0ff */
[----:B------:R-:W0:Y:S02]  /*84c0*/  SHFL.IDX PT, R6, R2, 0x1f, 0x1f ;  /* 0x03e01f0002067f89 */ /* 0x000e2400000e0000 */
[----:B0-----:R-:W-:-:S05]  /*84d0*/  IMAD R6, R6, UR5, RZ ;  /* 0x0000000506067c24 */ /* 0x001fca000f8e02ff */
[----:B-1----:R-:W-:Y:S01]  /*84e0*/  ISETP.GT.AND P6, PT, R6, UR6, PT ;  /* 0x0000000606007c0c */ /* 0x002fe2000bfc4270 */
[----:B------:R-:W-:-:S12]  /*84f0*/  IMAD.MOV.U32 R3, RZ, RZ, R6 ;  /* 0x000000ffff037224 */ /* 0x000fd800078e0006 */
[----:B------:R-:W-:Y:S05]  /*8500*/  @P6 BRA `(.L_x_246) ;  /* 0x0000000000986947 */ /* 0x000fea0003800000 */
[----:B------:R-:W-:Y:S01]  /*8510*/  IMAD.MOV.U32 R6, RZ, RZ, R3 ;  /* 0x000000ffff067224 */ /* 0x000fe200078e0003 */
[----:B------:R-:W-:Y:S01]  /*8520*/  UMOV UR4, URZ ;  /* 0x0000003f00047c82 */ /* 0x000fe20008000000 */
[----:B------:R-:W-:-:S05]  /*8530*/  ULDC UR5, c[0x0][0xc38] ;  /* 0x00030e0000057ab9 */ /* 0x000fca0000000800 */
.L_x_248:
[----:B------:R-:W0:Y:S01]  /*8540*/  LDC R0, c[0x0][0xc3c] ;  /* 0x00030f00ff007b82 */ /* 0x000e220000000800 */
[----:B------:R-:W-:-:S06]  /*8550*/  UIADD3 UR4, UR4, 0x1f, URZ ;  /* 0x0000001f04047890 */ /* 0x000fcc000fffe03f */
[----:B0-----:R-:W-:-:S13]  /*8560*/  ISETP.LE.AND P6, PT, R0, UR4, PT ;  /* 0x0000000400007c0c */ /* 0x001fda000bfc3270 */
[----:B------:R-:W-:Y:S05]  /*8570*/  @P6 BRA `(.L_x_247) ;  /* 0x0000000400a46947 */ /* 0x000fea0003800000 */
[----:B------:R-:W-:-:S05]  /*8580*/  VIADD R9, R7, UR4 ;  /* 0x0000000407097c36 */ /* 0x000fca0008000000 */
[----:B------:R-:W-:Y:S01]  /*8590*/  ISETP.GE.OR P6, PT, R9, R0, !P0 ;  /* 0x000000000900720c */ /* 0x000fe200047c6670 */
[----:B------:R-:W-:-:S12]  /*85a0*/  IMAD.MOV.U32 R0, RZ, RZ, RZ ;  /* 0x000000ffff007224 */ /* 0x000fd800078e00ff */
[----:B------:R-:W0:Y:S08]  /*85b0*/  @!P6 LDC.64 R4, c[0x0][0xc80] ;  /* 0x00032000ff04eb82 */ /* 0x000e300000000a00 */
[----:B------:R-:W1:Y:S01]  /*85c0*/  @!P6 LDC.64 R2, c[0x0][0xc78] ;  /* 0x00031e00ff02eb82 */ /* 0x000e620000000a00 */
[----:B0-----:R-:W-:-:S05]  /*85d0*/  @!P6 IMAD.WIDE R4, R9, 0x4, R4 ;  /* 0x000000040904e825 */ /* 0x001fca00078e0204 */
[----:B------:R-:W2:Y:S01]  /*85e0*/  @!P6 LDG.E R0, desc[UR36][R4.64] ;  /* 0x000000240400e981 */ /* 0x000ea2000c1e1900 */
[----:B-1----:R-:W-:-:S04]  /*85f0*/  @!P6 IMAD.WIDE R2, R9, 0x4, R2 ;  /* 0x000000040902e825 */ /* 0x002fc800078e0202 */
[----:B------:R-:W-:-:S06]  /*8600*/  IMAD.MOV.U32 R9, RZ, RZ, RZ ;  /* 0x000000ffff097224 */ /* 0x000fcc00078e00ff */
[----:B------:R-:W2:Y:S02]  /*8610*/  @!P6 LDG.E R9, desc[UR36][R2.64] ;  /* 0x000000240209e981 */ /* 0x000ea4000c1e1900 */
[----:B--2---:R-:W-:-:S05]  /*8620*/  IMAD R13, R0, R9, RZ ;  /* 0x00000009000d7224 */ /* 0x004fca00078e02ff */
        /* <DEDUP_REMOVED lines=15> */
[----:B------:R-:W0:Y:S02]  /*8720*/  SHFL.IDX PT, R4, R2, 0x1f, 0x1f ;  /* 0x03e01f0002047f89 */ /* 0x000e2400000e0000 */
[----:B0-----:R-:W-:-:S05]  /*8730*/  IMAD R3, R4, UR5, RZ ;  /* 0x0000000504037c24 */ /* 0x001fca000f8e02ff */
[----:B------:R-:W-:-:S04]  /*8740*/  IADD3 R6, R3, R6, RZ ;  /* 0x0000000603067210 */ /* 0x000fc80007ffe0ff */
[----:B------:R-:W-:-:S13]  /*8750*/  ISETP.GT.AND P6, PT, R6, UR6, PT ;  /* 0x0000000606007c0c */ /* 0x000fda000bfc4270 */
[----:B------:R-:W-:Y:S05]  /*8760*/  @!P6 BRA `(.L_x_248) ;  /* 0xfffffffc0074e947 */ /* 0x000fea000383ffff */
.L_x_246:
[----:B------:R-:W-:Y:S02]  /*8770*/  IMAD.IADD R11, R6, 0x1, -R3 ;  /* 0x00000001060b7824 */ /* 0x000fe400078e0a03 */
[----:B------:R-:W-:Y:S02]  /*8780*/  IMAD.MOV.U32 R16, RZ, RZ, RZ ;  /* 0x000000ffff107224 */ /* 0x000fe400078e00ff */
[----:B------:R-:W-:-:S05]  /*8790*/  IMAD R3, R2, UR5, R11 ;  /* 0x0000000502037c24 */ /* 0x000fca000f8e020b */
[----:B------:R-:W-:-:S13]  /*87a0*/  ISETP.GT.AND P0, PT, R3, UR6, PT ;  /* 0x0000000603007c0c */ /* 0x000fda000bf04270 */
[----:B------:R-:W-:-:S04]  /*87b0*/  VOTE.ANY R5, PT, !P0 ;  /* 0x0000000000057806 */ /* 0x000fc800040e0100 */
[----:B------:R-:W0:Y:S01]  /*87c0*/  POPC R19, R5 ;  /* 0x0000000500137309 */ /* 0x000e220000000000 */
[----:B------:R-:W-:Y:S01]  /*87d0*/  ISETP.NE.AND P0, PT, R5, RZ, PT ;  /* 0x000000ff0500720c */ /* 0x000fe20003f05270 */
[----:B0-----:R-:W0:Y:S04]  /*87e0*/  SHFL.IDX PT, R0, R0, R19, 0x1f ;  /* 0x00001f1300007589 */ /* 0x001e2800000e0000 */
[----:B------:R-:W1:Y:S01]  /*87f0*/  SHFL.IDX PT, R9, R9, R19, 0x1f ;  /* 0x00001f1309097589 */ /* 0x000e6200000e0000 */
[----:B0-----:R-:W-:-:S04]  /*8800*/  IABS R4, R0 ;  /* 0x0000000000047213 */ /* 0x001fc80000000000 */
[----:B------:R-:W0:Y:S01]  /*8810*/  I2F.RP R6, R4 ;  /* 0x0000000400067306 */ /* 0x000e220000209400 */
[----:B-1----:R-:W-:-:S07]  /*8820*/  IABS R8, R9 ;  /* 0x0000000900087213 */ /* 0x002fce0000000000 */
[----:B0-----:R-:W0:Y:S02]  /*8830*/  MUFU.RCP R6, R6 ;  /* 0x0000000600067308 */ /* 0x001e240000001000 */
[----:B0-----:R-:W-:-:S06]  /*8840*/  VIADD R3, R6, 0xffffffe ;  /* 0x0ffffffe06037836 */ /* 0x001fcc0000000000 */
[----:B------:R-:W0:Y:S02]  /*8850*/  F2I.FTZ.U32.TRUNC.NTZ R3, R3 ;  /* 0x0000000300037305 */ /* 0x000e24000021f000 */
[----:B0-----:R-:W-:Y:S01]  /*8860*/  IMAD.MOV R13, RZ, RZ, -R3 ;  /* 0x000000ffff0d7224 */ /* 0x001fe200078e0a03 */
[----:B------:R-:W-:Y:S06]  /*8870*/  @!P0 BRA `(.L_x_249) ;  /* 0x0000000000088947 */ /* 0x000fec0003800000 */
[----:B------:R-:W-:-:S05]  /*8880*/  VIADD R5, R19, 0xffffffff ;  /* 0xffffffff13057836 */ /* 0x000fca0000000000 */
[----:B------:R0:W1:Y:S02]  /*8890*/  SHFL.IDX PT, R16, R2, R5, 0x1f ;  /* 0x00001f0502107589 */ /* 0x00006400000e0000 */
.L_x_249:
[----:B-1----:R-:W-:Y:S02]  /*88a0*/  IMAD R16, R16, UR5, R11 ;  /* 0x0000000510107c24 */ /* 0x002fe4000f8e020b */
[----:B------:R-:W-:Y:S02]  /*88b0*/  IMAD R11, R13, R4, RZ ;  /* 0x000000040d0b7224 */ /* 0x000fe400078e02ff */
[----:B0-----:R-:W-:Y:S01]  /*88c0*/  IMAD.MOV.U32 R2, RZ, RZ, RZ ;  /* 0x000000ffff027224 */ /* 0x001fe200078e00ff */
[----:B------:R-:W-:Y:S01]  /*88d0*/  IADD3 R17, -R16, UR6, RZ ;  /* 0x0000000610117c10 */ /* 0x000fe2000fffe1ff */
[----:B------:R-:W-:Y:S01]  /*88e0*/  IMAD.MOV.U32 R5, RZ, RZ, R8 ;  /* 0x000000ffff057224 */ /* 0x000fe200078e0008 */
[----:B------:R-:W-:Y:S01]  /*88f0*/  IABS R8, R0 ;  /* 0x0000000000087213 */ /* 0x000fe20000000000 */
[----:B------:R-:W-:Y:S01]  /*8900*/  IMAD.HI.U32 R2, R3, R11, R2 ;  /* 0x0000000b03027227 */ /* 0x000fe200078e0002 */
[----:B------:R-:W-:Y:S01]  /*8910*/  IABS R3, R17 ;  /* 0x0000001100037213 */ /* 0x000fe20000000000 */
[----:B------:R-:W0:Y:S02]  /*8920*/  I2F.RP R6, R5 ;  /* 0x0000000500067306 */ /* 0x000e240000209400 */
[----:B------:R-:W-:-:S02]  /*8930*/  IMAD.MOV R8, RZ, RZ, -R8 ;  /* 0x000000ffff087224 */ /* 0x000fc400078e0a08 */
[----:B------:R-:W-:-:S04]  /*8940*/  IMAD.HI.U32 R2, R2, R3, RZ ;  /* 0x0000000302027227 */ /* 0x000fc800078e00ff */
[----:B------:R-:W-:Y:S02]  /*8950*/  IMAD R3, R2, R8, R3 ;  /* 0x0000000802037224 */ /* 0x000fe400078e0203 */
[----:B------:R-:W-:-:S03]  /*8960*/  VIADD R19, R19, UR4 ;  /* 0x0000000413137c36 */ /* 0x000fc60008000000 */
[----:B------:R-:W-:Y:S01]  /*8970*/  ISETP.GT.U32.AND P1, PT, R4, R3, PT ;  /* 0x000000030400720c */ /* 0x000fe20003f24070 */
[----:B0-----:R-:W0:-:S12]  /*8980*/  MUFU.RCP R6, R6 ;  /* 0x0000000600067308 */ /* 0x001e180000001000 */
[----:B------:R-:W-:Y:S01]  /*8990*/  @!P1 IMAD.IADD R3, R3, 0x1, -R4 ;  /* 0x0000000103039824 */ /* 0x000fe200078e0a04 */
[----:B------:R-:W-:Y:S02]  /*89a0*/  @!P1 IADD3 R2, R2, 0x1, RZ ;  /* 0x0000000102029810 */ /* 0x000fe40007ffe0ff */
[----:B------:R-:W-:Y:S02]  /*89b0*/  ISETP.NE.AND P1, PT, R0, RZ, PT ;  /* 0x000000ff0000720c */ /* 0x000fe40003f25270 */
[----:B------:R-:W-:Y:S01]  /*89c0*/  ISETP.GE.U32.AND P0, PT, R3, R4, PT ;  /* 0x000000040300720c */ /* 0x000fe20003f06070 */
[----:B0-----:R-:W-:Y:S01]  /*89d0*/  VIADD R8, R6, 0xffffffe ;  /* 0x0ffffffe06087836 */ /* 0x001fe20000000000 */
[----:B------:R-:W-:-:S03]  /*89e0*/  LOP3.LUT R4, R17, R0, RZ, 0x3c, !PT ;  /* 0x0000000011047212 */ /* 0x000fc600078e3cff */
[----:B------:R0:W1:Y:S01]  /*89f0*/  F2I.FTZ.U32.TRUNC.NTZ R3, R8 ;  /* 0x0000000800037305 */ /* 0x000062000021f000 */
[----:B------:R-:W-:-:S07]  /*8a00*/  ISETP.GE.AND P2, PT, R4, RZ, PT ;  /* 0x000000ff0400720c */ /* 0x000fce0003f46270 */
[----:B------:R-:W-:Y:S01]  /*8a10*/  @P0 VIADD R2, R2, 0x1 ;  /* 0x0000000102020836 */ /* 0x000fe20000000000 */
[----:B0-----:R-:W-:-:S03]  /*8a20*/  IABS R8, R9 ;  /* 0x0000000900087213 */ /* 0x001fc60000000000 */
[----:B------:R-:W-:Y:S02]  /*8a30*/  IMAD.MOV.U32 R6, RZ, RZ, R2 ;  /* 0x000000ffff067224 */ /* 0x000fe400078e0002 */
[----:B------:R-:W-:Y:S02]  /*8a40*/  IMAD.MOV R8, RZ, RZ, -R8 ;  /* 0x000000ffff087224 */ /* 0x000fe400078e0a08 */
[----:B-1----:R-:W-:Y:S02]  /*8a50*/  IMAD.MOV R2, RZ, RZ, -R3 ;  /* 0x000000ffff027224 */ /* 0x002fe400078e0a03 */
[----:B------:R-:W-:Y:S01]  /*8a60*/  @!P2 IMAD.MOV R6, RZ, RZ, -R6 ;  /* 0x000000ffff06a224 */ /* 0x000fe200078e0a06 */
[----:B------:R-:W-:Y:S01]  /*8a70*/  @!P1 LOP3.LUT R6, RZ, R0, RZ, 0x33, !PT ;  /* 0x00000000ff069212 */ /* 0x000fe200078e33ff */
[----:B------:R-:W-:Y:S02]  /*8a80*/  IMAD R11, R2, R5, RZ ;  /* 0x00000005020b7224 */ /* 0x000fe400078e02ff */
[----:B------:R-:W-:Y:S01]  /*8a90*/  IMAD.MOV.U32 R2, RZ, RZ, RZ ;  /* 0x000000ffff027224 */ /* 0x000fe200078e00ff */
[-C--:B------:R-:W-:Y:S01]  /*8aa0*/  IABS R4, R6.reuse ;  /* 0x0000000600047213 */ /* 0x080fe20000000000 */
[----:B------:R-:W-:-:S02]  /*8ab0*/  IMAD R0, R0, R6, RZ ;  /* 0x0000000600007224 */ /* 0x000fc400078e02ff */
[----:B------:R-:W-:-:S04]  /*8ac0*/  IMAD.HI.U32 R2, R3, R11, R2 ;  /* 0x0000000b03027227 */ /* 0x000fc800078e0002 */
[----:B------:R-:W-:Y:S02]  /*8ad0*/  IMAD.MOV.U32 R3, RZ, RZ, R4 ;  /* 0x000000ffff037224 */ /* 0x000fe400078e0004 */
[----:B------:R-:W-:Y:S02]  /*8ae0*/  IMAD.MOV.U32 R4, RZ, RZ, R8 ;  /* 0x000000ffff047224 */ /* 0x000fe400078e0008 */
[----:B------:R-:W-:-:S04]  /*8af0*/  IMAD.HI.U32 R2, R2, R3, RZ ;  /* 0x0000000302027227 */ /* 0x000fc800078e00ff */
[----:B------:R-:W-:Y:S01]  /*8b00*/  IMAD R4, R2, R4, R3 ;  /* 0x0000000402047224 */ /* 0x000fe200078e0203 */
[----:B------:R-:W-:Y:S01]  /*8b10*/  LOP3.LUT R3, R6, R9, RZ, 0x3c, !PT ;  /* 0x0000000906037212 */ /* 0x000fe200078e3cff */
[----:B------:R-:W-:-:S03]  /*8b20*/  IMAD.IADD R17, R17, 0x1, -R0 ;  /* 0x0000000111117824 */ /* 0x000fc600078e0a00 */
[----:B------:R-:W-:Y:S02]  /*8b30*/  ISETP.GT.U32.AND P1, PT, R5, R4, PT ;  /* 0x000000040500720c */ /* 0x000fe40003f24070 */
[----:B------:R-:W-:-:S11]  /*8b40*/  ISETP.GE.AND P2, PT, R3, RZ, PT ;  /* 0x000000ff0300720c */ /* 0x000fd60003f46270 */
[----:B------:R-:W-:Y:S02]  /*8b50*/  @!P1 IMAD.IADD R4, R4, 0x1, -R5 ;  /* 0x0000000104049824 */ /* 0x000fe400078e0a05 */
[----:B------:R-:W-:Y:S01]  /*8b60*/  @!P1 VIADD R2, R2, 0x1 ;  /* 0x0000000102029836 */ /* 0x000fe20000000000 */
[----:B------:R-:W-:Y:S02]  /*8b70*/  ISETP.NE.AND P1, PT, R9, RZ, PT ;  /* 0x000000ff0900720c */ /* 0x000fe40003f25270 */
[----:B------:R-:W-:-:S13]  /*8b80*/  ISETP.GE.U32.AND P0, PT, R4, R5, PT ;  /* 0x000000050400720c */ /* 0x000fda0003f06070 */
[----:B------:R-:W-:-:S05]  /*8b90*/  @P0 IADD3 R2, R2, 0x1, RZ ;  /* 0x0000000102020810 */ /* 0x000fca0007ffe0ff */
[----:B------:R-:W-:Y:S01]  /*8ba0*/  @!P2 IMAD.MOV R2, RZ, RZ, -R2 ;  /* 0x000000ffff02a224 */ /* 0x000fe200078e0a02 */
[----:B------:R-:W-:-:S05]  /*8bb0*/  @!P1 LOP3.LUT R2, RZ, R9, RZ, 0x33, !PT ;  /* 0x00000009ff029212 */ /* 0x000fca00078e33ff */
[----:B------:R-:W-:-:S04]  /*8bc0*/  IMAD.MOV R18, RZ, RZ, -R2 ;  /* 0x000000ffff127224 */ /* 0x000fc800078e0a02 */
[C---:B------:R-:W-:Y:S02]  /*8bd0*/  IMAD R18, R9.reuse, R18, R6 ;  /* 0x0000001209127224 */ /* 0x040fe400078e0206 */
[----:B------:R-:W-:-:S04]  /*8be0*/  IMAD R9, R9, 0x1000000, R2 ;  /* 0x0100000009097824 */ /* 0x000fc800078e0202 */
[----:B------:R-:W-:Y:S01]  /*8bf0*/  IMAD R18, R18, 0x10000, R9 ;  /* 0x0001000012127824 */ /* 0x000fe200078e0209 */
[----:B------:R-:W-:Y:S06]  /*8c00*/  BRA `(.L_x_250) ;  /* 0x0000000000147947 */ /* 0x000fec0003800000 */
.L_x_247:
[----:B------:R-:W-:Y:S01]  /*8c10*/  ULDC UR4, c[0x0][0xc3c] ;  /* 0x00030f0000047ab9 */ /* 0x000fe20000000800 */
[----:B------:R-:W-:Y:S02]  /*8c20*/  IMAD.MOV.U32 R17, RZ, RZ, RZ ;  /* 0x000000ffff117224 */ /* 0x000fe400078e00ff */
[----:B------:R-:W-:Y:S02]  /*8c30*/  IMAD.U32 R16, RZ, RZ, UR6 ;  /* 0x00000006ff107e24 */ /* 0x000fe4000f8e00ff */
[----:B------:R-:W-:Y:S02]  /*8c40*/  IMAD.MOV.U32 R18, RZ, RZ, RZ ;  /* 0x000000ffff127224 */ /* 0x000fe400078e00ff */
[----:B------:R-:W-:-:S07]  /*8c50*/  IMAD.U32 R19, RZ, RZ, UR4 ;  /* 0x00000004ff137e24 */ /* 0x000fce000f8e00ff */
.L_x_250:
[----:B------:R-:W-:-:S13]  /*8c60*/  ISETP.NE.AND P0, PT, R7, RZ, PT ;  /* 0x000000ff0700720c */ /* 0x000fda0003f05270 */
[----:B------:R-:W0:Y:S01]  /*8c70*/  @!P0 S2R R3, SR_CgaCtaId ;  /* 0x0000000000038919 */ /* 0x000e220000008800 */
[----:B------:R-:W-:-:S04]  /*8c80*/  @!P0 MOV R0, 0x400 ;  /* 0x0000040000008802 */ /* 0x000fc80000000f00 */
[----:B0-----:R-:W-:-:S05]  /*8c90*/  @!P0 LEA R0, R3, R0, 0x18 ;  /* 0x0000000003008211 */ /* 0x001fca00078ec0ff */
[----:B------:R0:W-:Y:S01]  /*8ca0*/  @!P0 STS.128 [R0+0x168d0], R16 ;  /* 0x0168d01000008388 */ /* 0x0001e20000000c00 */
[----:B------:R-:W-:Y:S06]  /*8cb0*/  BAR.ARV 0x5, 0x200 ;  /* 0x0148000000007b1d */ /* 0x000fec0000002000 */
.L_x_245:
[----:B------:R2:W-:Y:S01]  /*8cc0*/  STL [R1+0x3c], RZ ;  /* 0x00003cff01007387 */ /* 0x0005e20000100800 */
[----:B------:R-:W-:Y:S01]  /*8cd0*/  ULDC UR4, c[0x0][0xc3c] ;  /* 0x00030f0000047ab9 */ /* 0x000fe20000000800 */
[----:B------:R-:W-:Y:S01]  /*8ce0*/  MOV R27, 0x1 ;  /* 0x00000001001b7802 */ /* 0x000fe20000000f00 */
[----:B------:R-:W-:Y:S01]  /*8cf0*/  IMAD.MOV.U32 R25, RZ, RZ, RZ ;  /* 0x000000ffff197224 */ /* 0x000fe200078e00ff */
[----:B-1----:R-:W-:-:S13]  /*8d00*/  ISETP.GE.AND P0, PT, R19, UR4, PT ;  /* 0x0000000413007c0c */ /* 0x002fda000bf06270 */
[----:B--2---:R-:W-:Y:S05]  /*8d10*/  @P0 BRA `(.L_x_251) ;  /* 0x0000004c009c0947 */ /* 0x004fea0003800000 */
[----:B------:R-:W2:Y:S01]  /*8d20*/  LDL R5, [R1+0x28] ;  /* 0x0000280001057983 */ /* 0x000ea20000100800 */
[----:B------:R-:W1:Y:S01]  /*8d30*/  S2R R3, SR_TID.X ;  /* 0x0000000000037919 */ /* 0x000e620000002100 */
[----:B------:R-:W3:Y:S01]  /*8d40*/  S2UR UR5, SR_CgaCtaId ;  /* 0x00000000000579c3 */ /* 0x000ee20000008800 */
[----:B------:R-:W-:Y:S01]  /*8d50*/  UMOV UR4, 0x400 ;  /* 0x0000040000047882 */ /* 0x000fe20000000000 */
[C---:B-1----:R-:W-:Y:S01]  /*8d60*/  IMAD.SHL.U32 R28, R3.reuse, 0x8, RZ ;  /* 0x00000008031c7824 */ /* 0x042fe200078e00ff */
[C---:B------:R-:W-:Y:S01]  /*8d70*/  LOP3.LUT R4, R3.reuse, 0x7f, RZ, 0xc0, !PT ;  /* 0x0000007f03047812 */ /* 0x040fe200078ec0ff */
[----:B0-----:R-:W-:-:S03]  /*8d80*/  IMAD.SHL.U32 R2, R3, 0x10, RZ ;  /* 0x0000001003027824 */ /* 0x001fc600078e00ff */
[----:B------:R-:W-:Y:S01]  /*8d90*/  LOP3.LUT R0, R28, 0x1f8, RZ, 0xc0, !PT ;  /* 0x000001f81c007812 */ /* 0x000fe200078ec0ff */
[----:B---3--:R-:W-:-:S03]  /*8da0*/  ULEA UR4, UR5, UR4, 0x18 ;  /* 0x0000000405047291 */ /* 0x008fc6000f8ec03f */
[----:B------:R-:W-:-:S03]  /*8db0*/  LOP3.LUT R3, R0, 0x38, R3, 0x78, !PT ;  /* 0x0000003800037812 */ /* 0x000fc600078e7803 */
[----:B------:R-:W-:Y:S01]  /*8dc0*/  IMAD.U32 R22, RZ, RZ, UR4 ;  /* 0x00000004ff167e24 */ /* 0x000fe2000f8e00ff */
[----:B------:R-:W-:Y:S02]  /*8dd0*/  LOP3.LUT R2, R2, 0x70, RZ, 0xc0, !PT ;  /* 0x0000007002027812 */ /* 0x000fe400078ec0ff */
[----:B------:R-:W-:Y:S01]  /*8de0*/  SHF.R.U32.HI R4, RZ, 0x3, R4 ;  /* 0x00000003ff047819 */ /* 0x000fe20000011604 */
[----:B------:R-:W-:Y:S01]  /*8df0*/  BSSY B8, `(.L_x_251) ;  /* 0x00004d9000087945 */ /* 0x000fe20003800000 */
[----:B------:R-:W-:Y:S02]  /*8e00*/  IMAD.MOV.U32 R27, RZ, RZ, 0x1 ;  /* 0x00000001ff1b7424 */ /* 0x000fe400078e00ff */
[----:B------:R-:W-:Y:S01]  /*8e10*/  IMAD.MOV.U32 R25, RZ, RZ, RZ ;  /* 0x000000ffff197224 */ /* 0x000fe200078e00ff */
[----:B------:R-:W-:Y:S01]  /*8e20*/  LOP3.LUT R2, R4, R2, RZ, 0xfc, !PT ;  /* 0x0000000204027212 */ /* 0x000fe200078efcff */
[----:B------:R-:W-:Y:S01]  /*8e30*/  ULDC UR38, c[0x0][0xc] ;  /* 0x0000030000267ab9 */ /* 0x000fe20000000800 */
[----:B--2---:R-:W-:-:S05]  /*8e40*/  LOP3.LUT R0, R5, 0x2, RZ, 0xfc, !PT ;  /* 0x0000000205007812 */ /* 0x004fca00078efcff */
[----:B------:R0:W-:Y:S02]  /*8e50*/  STL [R1+0x48], R0 ;  /* 0x0000480001007387 */ /* 0x0001e40000100800 */
[----:B0-----:R-:W-:Y:S02]  /*8e60*/  LOP3.LUT R0, R3, 0x200, R28, 0xf8, !PT ;  /* 0x0000020003007812 */ /* 0x001fe400078ef81c */
[----:B------:R0:W-:Y:S03]  /*8e70*/  STL [R1+0x3c], RZ ;  /* 0x00003cff01007387 */ /* 0x0001e60000100800 */
[----:B------:R-:W-:-:S05]  /*8e80*/  IMAD R0, R0, 0x2, R22 ;  /* 0x0000000200007824 */ /* 0x000fca00078e0216 */
[----:B------:R0:W-:Y:S01]  /*8e90*/  STL [R1+0x1c], R0 ;  /* 0x00001c0001007387 */ /* 0x0001e20000100800 */
[----:B------:R-:W-:-:S07]  /*8ea0*/  LOP3.LUT R28, R28, 0x38, RZ, 0xc0, !PT ;  /* 0x000000381c1c7812 */ /* 0x000fce00078ec0ff */
.L_x_312:
[----:B------:R-:W1:Y:S01]  /*8eb0*/  LDC.64 R2, c[0x0][0xc88] ;  /* 0x00032200ff027b82 */ /* 0x000e620000000a00 */
[----:B0-2---:R-:W2:Y:S01]  /*8ec0*/  LDL.LU R0, [R1+0x4] ;  /* 0x0000040001007983 */ /* 0x005ea20000300800 */
[----:B-1----:R-:W-:-:S05]  /*8ed0*/  IMAD.WIDE R2, R19, 0x4, R2 ;  /* 0x0000000413027825 */ /* 0x002fca00078e0202 */
[----:B------:R-:W3:Y:S01]  /*8ee0*/  LDG.E R29, desc[UR36][R2.64] ;  /* 0x00000024021d7981 */ /* 0x000ee2000c1e1900 */
[----:B------:R-:W-:Y:S05]  /*8ef0*/  YIELD ;  /* 0x0000000000007946 */ /* 0x000fea0003800000 */
[----:B------:R-:W-:Y:S01]  /*8f00*/  ULDC.64 UR4, c[0x0][0xa28] ;  /* 0x00028a0000047ab9 */ /* 0x000fe20000000a00 */
[----:B------:R-:W-:Y:S01]  /*8f10*/  IMAD.MOV.U32 R6, RZ, RZ, RZ ;  /* 0x000000ffff067224 */ /* 0x000fe200078e00ff */
[----:B------:R-:W-:Y:S01]  /*8f20*/  ISETP.NE.U32.AND P0, PT, RZ, UR4, PT ;  /* 0x00000004ff007c0c */ /* 0x000fe2000bf05070 */
[----:B------:R-:W-:-:S03]  /*8f30*/  ULDC.64 UR6, c[0x0][0xa18] ;  /* 0x0002860000067ab9 */ /* 0x000fc60000000a00 */
[----:B------:R-:W-:Y:S02]  /*8f40*/  ISETP.NE.AND.EX P0, PT, RZ, UR5, PT, P0 ;  /* 0x00000005ff007c0c */ /* 0x000fe4000bf05300 */
[----:B--2---:R-:W-:Y:S02]  /*8f50*/  LOP3.LUT R0, R0, 0xfffffff7, RZ, 0xc0, !PT ;  /* 0xfffffff700007812 */ /* 0x004fe400078ec0ff */
[----:B---3--:R-:W-:-:S09]  /*8f60*/  SHF.R.S32.HI R4, RZ, 0x1f, R29 ;  /* 0x0000001fff047819 */ /* 0x008fd2000001141d */
[C---:B------:R-:W-:Y:S01]  /*8f70*/  @P0 LEA R2, P1, R29.reuse, UR4, 0x2 ;  /* 0x000000041d020c11 */ /* 0x040fe2000f8210ff */
[C---:B------:R-:W-:Y:S01]  /*8f80*/  IMAD.SHL.U32 R23, R29.reuse, 0x4, RZ ;  /* 0x000000041d177824 */ /* 0x040fe200078e00ff */
[C-C-:B------:R-:W-:Y:S01]  /*8f90*/  SHF.L.U64.HI R24, R29.reuse, 0x2, R4.reuse ;  /* 0x000000021d187819 */ /* 0x140fe20000010204 */
[----:B------:R0:W-:Y:S01]  /*8fa0*/  STL [R1+0x2c], R4 ;  /* 0x00002c0401007387 */ /* 0x0001e20000100800 */
[----:B------:R-:W-:Y:S01]  /*8fb0*/  @P0 LEA.HI.X R3, R29, UR5, R4, 0x2, P1 ;  /* 0x000000051d030c11 */ /* 0x000fe200088f1404 */
[----:B------:R-:W-:-:S04]  /*8fc0*/  ULDC.64 UR4, c[0x0][0xa00] ;  /* 0x0002800000047ab9 */ /* 0x000fc80000000a00 */
[----:B------:R1:W2:Y:S01]  /*8fd0*/  @P0 LDG.E R6, desc[UR36][R2.64] ;  /* 0x0000002402060981 */ /* 0x0002a2000c1e1900 */
[----:B------:R-:W-:-:S04]  /*8fe0*/  ISETP.NE.U32.AND P0, PT, RZ, UR4, PT ;  /* 0x00000004ff007c0c */ /* 0x000fc8000bf05070 */
[----:B------:R-:W-:Y:S02]  /*8ff0*/  ISETP.NE.AND.EX P2, PT, RZ, UR5, PT, P0 ;  /* 0x00000005ff007c0c */ /* 0x000fe4000bf45300 */
[----:B------:R-:W-:Y:S02]  /*9000*/  ISETP.NE.U32.AND P0, PT, RZ, UR6, PT ;  /* 0x00000006ff007c0c */ /* 0x000fe4000bf05070 */
[----:B-1----:R-:W-:Y:S02]  /*9010*/  IADD3 R2, P1, R23, UR4, RZ ;  /* 0x0000000417027c10 */ /* 0x002fe4000ff3e0ff */
[----:B------:R-:W-:Y:S02]  /*9020*/  ISETP.NE.AND.EX P0, PT, RZ, UR7, PT, P0 ;  /* 0x00000007ff007c0c */ /* 0x000fe4000bf05300 */
[----:B------:R-:W-:Y:S01]  /*9030*/  IADD3.X R3, R24, UR5, RZ, P1, !PT ;  /* 0x0000000518037c10 */ /* 0x000fe20008ffe4ff */
[----:B------:R-:W-:-:S04]  /*9040*/  ULDC.64 UR4, c[0x0][0x418] ;  /* 0x0001060000047ab9 */ /* 0x000fc80000000a00 */
[----:B------:R-:W-:-:S05]  /*9050*/  @P2 LOP3.LUT R0, R0, 0x8, RZ, 0xfc, !PT ;  /* 0x0000000800002812 */ /* 0x000fca00078efcff */
[----:B------:R1:W-:Y:S01]  /*9060*/  STL [R1+0x4], R0 ;  /* 0x0000040001007387 */ /* 0x0003e20000100800 */
[----:B0-----:R-:W-:-:S04]  /*9070*/  @P0 IADD3 R4, P1, R23, UR6, RZ ;  /* 0x0000000617040c10 */ /* 0x001fc8000ff3e0ff */
[----:B------:R-:W-:Y:S01]  /*9080*/  @P0 IADD3.X R5, R24, UR7, RZ, P1, !PT ;  /* 0x0000000718050c10 */ /* 0x000fe20008ffe4ff */
[----:B-1----:R-:W-:-:S04]  /*9090*/  IMAD.MOV.U32 R0, RZ, RZ, RZ ;  /* 0x000000ffff007224 */ /* 0x002fc800078e00ff */
[----:B------:R-:W3:Y:S04]  /*90a0*/  @P0 LDG.E R4, desc[UR36][R4.64] ;  /* 0x0000002404040981 */ /* 0x000ee8000c1e1900 */
[----:B------:R-:W4:Y:S01]  /*90b0*/  @P2 LDG.E R0, desc[UR36][R2.64] ;  /* 0x0000002402002981 */ /* 0x000f22000c1e1900 */
[----:B------:R-:W-:-:S03]  /*90c0*/  UISETP.NE.U32.AND UP0, UPT, UR4, URZ, UPT ;  /* 0x0000003f0400728c */ /* 0x000fc6000bf05070 */
[----:B------:R-:W-:Y:S01]  /*90d0*/  ULDC UR4, c[0x0][0x424] ;  /* 0x0001090000047ab9 */ /* 0x000fe20000000800 */
[----:B------:R-:W-:-:S03]  /*90e0*/  UISETP.NE.AND.EX UP0, UPT, UR5, URZ, UPT, UP0 ;  /* 0x0000003f0500728c */ /* 0x000fc6000bf05300 */
[----:B------:R-:W-:Y:S01]  /*90f0*/  ULDC UR5, c[0x0][0x2f0] ;  /* 0x0000bc0000057ab9 */ /* 0x000fe20000000800 */
[----:B------:R-:W-:-:S04]  /*9100*/  USEL UR4, UR4, 0x1, UP0 ;  /* 0x0000000104047887 */ /* 0x000fc80008000000 */
[----:B------:R-:W-:Y:S01]  /*9110*/  UIMAD UR4, UR4, UR5, URZ ;  /* 0x00000005040472a4 */ /* 0x000fe2000f8e023f */
[----:B----4-:R0:W-:Y:S04]  /*9120*/  STL [R1+0x20], R0 ;  /* 0x0000200001007387 */ /* 0x0101e80000100800 */
[----:B--2---:R1:W-:Y:S04]  /*9130*/  STL [R1+0x14], R6 ;  /* 0x0000140601007387 */ /* 0x0043e80000100800 */
[----:B---3--:R1:W-:Y:S01]  /*9140*/  @P0 STL [R1+0x30], R4 ;  /* 0x0000300401000387 */ /* 0x0083e20000100800 */
[----:B0-----:R-:W-:Y:S01]  /*9150*/  MOV R0, UR4 ;  /* 0x0000000400007c02 */ /* 0x001fe20008000f00 */
[----:B------:R-:W-:Y:S06]  /*9160*/  @P0 BRA `(.L_x_252) ;  /* 0x0000000000200947 */ /* 0x000fec0003800000 */
[----:B------:R-:W-:Y:S02]  /*9170*/  ULDC UR4, c[0x0][0x288] ;  /* 0x0000a20000047ab9 */ /* 0x000fe40000000800 */
[----:B-1----:R-:W-:-:S05]  /*9180*/  IMAD.U32 R4, RZ, RZ, UR4 ;  /* 0x00000004ff047e24 */ /* 0x002fca000f8e00ff */
[----:B------:R0:W-:Y:S01]  /*9190*/  STL [R1+0x30], R4 ;  /* 0x0000300401007387 */ /* 0x0001e20000100800 */
[----:B------:R-:W-:Y:S05]  /*91a0*/  @!P2 BRA `(.L_x_252) ;  /* 0x000000000010a947 */ /* 0x000fea0003800000 */
[----:B0-----:R-:W2:Y:S04]  /*91b0*/  LDG.E R4, desc[UR36][R2.64] ;  /* 0x0000002402047981 */ /* 0x001ea8000c1e1900 */
[----:B------:R-:W2:Y:S02]  /*91c0*/  LDG.E R5, desc[UR36][R2.64+0x4] ;  /* 0x0000042402057981 */ /* 0x000ea4000c1e1900 */
[----:B--2---:R-:W-:-:S05]  /*91d0*/  IMAD.IADD R2, R5, 0x1, -R4 ;  /* 0x0000000105027824 */ /* 0x004fca00078e0a04 */
[----:B------:R2:W-:Y:S02]  /*91e0*/  STL [R1+0x30], R2 ;  /* 0x0000300201007387 */ /* 0x0005e40000100800 */
.L_x_252:
[----:B01----:R-:W-:Y:S01]  /*91f0*/  IMAD.MOV.U32 R4, RZ, RZ, R29 ;  /* 0x000000ffff047224 */ /* 0x003fe200078e001d */
[----:B------:R-:W-:Y:S02]  /*9200*/  ULDC.64 UR4, c[0x0][0xa20] ;  /* 0x0002880000047ab9 */ /* 0x000fe40000000a00 */
[----:B------:R-:W-:Y:S02]  /*9210*/  ISETP.NE.U32.AND P0, PT, RZ, UR4, PT ;  /* 0x00000004ff007c0c */ /* 0x000fe4000bf05070 */
[----:B------:R0:W-:Y:S02]  /*9220*/  STL [R1], R4 ;  /* 0x0000000401007387 */ /* 0x0001e40000100800 */
[----:B------:R-:W-:-:S13]  /*9230*/  ISETP.NE.AND.EX P0, PT, RZ, UR5, PT, P0 ;  /* 0x00000005ff007c0c */ /* 0x000fda000bf05300 */
[----:B0-----:R-:W-:Y:S05]  /*9240*/  @!P0 BRA `(.L_x_253) ;  /* 0x0000000000108947 */ /* 0x001fea0003800000 */
[----:B--2---:R-:W-:-:S04]  /*9250*/  IADD3 R2, P0, R23, UR4, RZ ;  /* 0x0000000417027c10 */ /* 0x004fc8000ff1e0ff */
[----:B------:R-:W-:-:S05]  /*9260*/  IADD3.X R3, R24, UR5, RZ, P0, !PT ;  /* 0x0000000518037c10 */ /* 0x000fca00087fe4ff */
[----:B------:R0:W5:Y:S01]  /*9270*/  LDG.E R0, desc[UR36][R2.64] ;  /* 0x0000002402007981 */ /* 0x000162000c1e1900 */
[----:B------:R-:W-:Y:S05]  /*9280*/  BRA `(.L_x_254) ;  /* 0x0000000000247947 */ /* 0x000fea0003800000 */
.L_x_253:
[----:B------:R-:W-:Y:S02]  /*9290*/  ULDC.64 UR4, c[0x0][0xa08] ;  /* 0x0002820000047ab9 */ /* 0x000fe40000000a00 */
[----:B------:R-:W-:-:S04]  /*92a0*/  ISETP.NE.U32.AND P0, PT, RZ, UR4, PT ;  /* 0x00000004ff007c0c */ /* 0x000fc8000bf05070 */
[----:B------:R-:W-:-:S13]  /*92b0*/  ISETP.NE.AND.EX P0, PT, RZ, UR5, PT, P0 ;  /* 0x00000005ff007c0c */ /* 0x000fda000bf05300 */
[----:B------:R-:W-:Y:S05]  /*92c0*/  @!P0 BRA `(.L_x_254) ;  /* 0x0000000000148947 */ /* 0x000fea0003800000 */
[----:B--2---:R-:W0:Y:S02]  /*92d0*/  LDC.64 R2, c[0x0][0xa08] ;  /* 0x00028200ff027b82 */ /* 0x004e240000000a00 */
[----:B0-----:R-:W-:-:S05]  /*92e0*/  IMAD.WIDE R2, R4, 0x4, R2 ;  /* 0x0000000404027825 */ /* 0x001fca00078e0202 */
[----:B------:R-:W2:Y:S04]  /*92f0*/  LDG.E R0, desc[UR36][R2.64] ;  /* 0x0000002402007981 */ /* 0x000ea8000c1e1900 */
[----:B------:R-:W2:Y:S02]  /*9300*/  LDG.E R2, desc[UR36][R2.64+0x4] ;  /* 0x0000042402027981 */ /* 0x000ea4000c1e1900 */
[----:B--2---:R-:W-:-:S07]  /*9310*/  IMAD.IADD R0, R2, 0x1, -R0 ;  /* 0x0000000102007824 */ /* 0x004fce00078e0a00 */
.L_x_254:
[----:B0----5:R-:W-:Y:S01]  /*9320*/  IMAD.IADD R3, R0, 0x1, -R6 ;  /* 0x0000000100037824 */ /* 0x021fe200078e0a06 */
[C---:B--2---:R-:W-:Y:S01]  /*9330*/  LOP3.LUT R2, R18.reuse, 0xff000000, RZ, 0xc0, !PT ;  /* 0xff00000012027812 */ /* 0x044fe200078ec0ff */
[----:B------:R-:W-:Y:S01]  /*9340*/  BSSY B0, `(.L_x_255) ;  /* 0x0000029000007945 */ /* 0x000fe20003800000 */
[----:B------:R-:W-:Y:S01]  /*9350*/  LOP3.LUT R4, R18, 0xff0000, RZ, 0xc0, !PT ;  /* 0x00ff000012047812 */ /* 0x000fe200078ec0ff */
[C---:B------:R-:W-:Y:S01]  /*9360*/  VIADD R0, R3.reuse, 0x7f ;  /* 0x0000007f03007836 */ /* 0x040fe20000000000 */
[----:B------:R0:W-:Y:S01]  /*9370*/  STL [R1+0xc], R3 ;  /* 0x00000c0301007387 */ /* 0x0001e20000100800 */
[----:B------:R-:W-:Y:S02]  /*9380*/  ISETP.GE.AND P0, PT, R3, 0x1, PT ;  /* 0x000000010300780c */ /* 0x000fe40003f06270 */
[----:B------:R-:W-:-:S04]  /*9390*/  SHF.R.U32.HI R2, RZ, 0x8, R2 ;  /* 0x00000008ff027819 */ /* 0x000fc80000011602 */
[----:B------:R-:W-:Y:S02]  /*93a0*/  LEA.HI R4, R4, R2, RZ, 0x10 ;  /* 0x0000000204047211 */ /* 0x000fe400078f80ff */
[----:B------:R-:W-:-:S04]  /*93b0*/  SHF.R.S32.HI R2, RZ, 0x1f, R0 ;  /* 0x0000001fff027819 */ /* 0x000fc80000011400 */
[----:B------:R-:W-:Y:S01]  /*93c0*/  LEA.HI R0, R2, R0, RZ, 0x7 ;  /* 0x0000000002007211 */ /* 0x000fe200078f38ff */
[----:B------:R-:W-:-:S03]  /*93d0*/  IMAD.MOV.U32 R2, RZ, RZ, RZ ;  /* 0x000000ffff027224 */ /* 0x000fc600078e00ff */
[----:B------:R-:W-:Y:S01]  /*93e0*/  SHF.R.S32.HI R0, RZ, 0x7, R0 ;  /* 0x00000007ff007819 */ /* 0x000fe20000011400 */
[----:B0-----:R-:W-:Y:S06]  /*93f0*/  @!P0 BRA `(.L_x_256) ;  /* 0x0000000000748947 */ /* 0x001fec0003800000 */
[----:B------:R-:W-:-:S04]  /*9400*/  SHF.R.U32.HI R5, RZ, 0x10, R4 ;  /* 0x00000010ff057819 */ /* 0x000fc80000011604 */
[----:B------:R-:W-:-:S13]  /*9410*/  ISETP.NE.AND P0, PT, R5, RZ, PT ;  /* 0x000000ff0500720c */ /* 0x000fda0003f05270 */
[----:B------:R-:W0:Y:S02]  /*9420*/  @!P0 LDC R5, c[0x0][0x9f0] ;  /* 0x00027c00ff058b82 */ /* 0x000e240000000800 */
[----:B0-----:R-:W-:Y:S02]  /*9430*/  IABS R7, R5 ;  /* 0x0000000500077213 */ /* 0x001fe40000000000 */
[----:B------:R-:W-:Y:S02]  /*9440*/  IADD3 R6, R5, -0x1, R0 ;  /* 0xffffffff05067810 */ /* 0x000fe40007ffe000 */
[----:B------:R-:W0:Y:S08]  /*9450*/  I2F.RP R2, R7 ;  /* 0x0000000700027306 */ /* 0x000e300000209400 */
[----:B0-----:R-:W0:Y:S02]  /*9460*/  MUFU.RCP R2, R2 ;  /* 0x0000000200027308 */ /* 0x001e240000001000 */
[----:B0-----:R-:W-:-:S06]  /*9470*/  VIADD R2, R2, 0xffffffe ;  /* 0x0ffffffe02027836 */ /* 0x001fcc0000000000 */
[----:B------:R0:W1:Y:S02]  /*9480*/  F2I.FTZ.U32.TRUNC.NTZ R3, R2 ;  /* 0x0000000200037305 */ /* 0x000064000021f000 */
[----:B0-----:R-:W-:-:S04]  /*9490*/  LOP3.LUT R2, R6, R5, RZ, 0x3c, !PT ;  /* 0x0000000506027212 */ /* 0x001fc800078e3cff */
[----:B------:R-:W-:Y:S01]  /*94a0*/  ISETP.GE.AND P2, PT, R2, RZ, PT ;  /* 0x000000ff0200720c */ /* 0x000fe20003f46270 */
[----:B-1----:R-:W-:-:S04]  /*94b0*/  IMAD.MOV R2, RZ, RZ, -R3 ;  /* 0x000000ffff027224 */ /* 0x002fc800078e0a03 */
[----:B------:R-:W-:Y:S02]  /*94c0*/  IMAD R8, R2, R7, RZ ;  /* 0x0000000702087224 */ /* 0x000fe400078e02ff */
[----:B------:R-:W-:-:S04]  /*94d0*/  IMAD.MOV.U32 R2, RZ, RZ, RZ ;  /* 0x000000ffff027224 */ /* 0x000fc800078e00ff */
[----:B------:R-:W-:Y:S01]  /*94e0*/  IMAD.HI.U32 R8, R3, R8, R2 ;  /* 0x0000000803087227 */ /* 0x000fe200078e0002 */
[----:B------:R-:W-:Y:S02]  /*94f0*/  IABS R2, R6 ;  /* 0x0000000600027213 */ /* 0x000fe40000000000 */
[----:B------:R-:W-:-:S03]  /*9500*/  IABS R3, R5 ;  /* 0x0000000500037213 */ /* 0x000fc60000000000 */
[----:B------:R-:W-:Y:S01]  /*9510*/  IMAD.HI.U32 R8, R8, R2, RZ ;  /* 0x0000000208087227 */ /* 0x000fe200078e00ff */
[----:B------:R-:W-:-:S05]  /*9520*/  IADD3 R3, RZ, -R3, RZ ;  /* 0x80000003ff037210 */ /* 0x000fca0007ffe0ff */
[----:B------:R-:W-:-:S05]  /*9530*/  IMAD R2, R8, R3, R2 ;  /* 0x0000000308027224 */ /* 0x000fca00078e0202 */
[----:B------:R-:W-:-:S13]  /*9540*/  ISETP.GT.U32.AND P1, PT, R7, R2, PT ;  /* 0x000000020700720c */ /* 0x000fda0003f24070 */
[----:B------:R-:W-:Y:S02]  /*9550*/  @!P1 IMAD.IADD R2, R2, 0x1, -R7 ;  /* 0x0000000102029824 */ /* 0x000fe400078e0a07 */
[----:B------:R-:W-:Y:S01]  /*9560*/  @!P1 VIADD R8, R8, 0x1 ;  /* 0x0000000108089836 */ /* 0x000fe20000000000 */
[----:B------:R-:W-:Y:S02]  /*9570*/  ISETP.NE.AND P1, PT, R5, RZ, PT ;  /* 0x000000ff0500720c */ /* 0x000fe40003f25270 */
[----:B------:R-:W-:-:S13]  /*9580*/  ISETP.GE.U32.AND P0, PT, R2, R7, PT ;  /* 0x000000070200720c */ /* 0x000fda0003f06070 */
[----:B------:R-:W-:-:S04]  /*9590*/  @P0 VIADD R8, R8, 0x1 ;  /* 0x0000000108080836 */ /* 0x000fc80000000000 */
[----:B------:R-:W-:-:S04]  /*95a0*/  IMAD.MOV.U32 R2, RZ, RZ, R8 ;  /* 0x000000ffff027224 */ /* 0x000fc800078e0008 */
[----:B------:R-:W-:Y:S01]  /*95b0*/  @!P2 IMAD.MOV R2, RZ, RZ, -R2 ;  /* 0x000000ffff02a224 */ /* 0x000fe200078e0a02 */
[----:B------:R-:W-:-:S07]  /*95c0*/  @!P1 LOP3.LUT R2, RZ, R5, RZ, 0x33, !PT ;  /* 0x00000005ff029212 */ /* 0x000fce00078e33ff */
.L_x_256:
[----:B------:R-:W-:Y:S05]  /*95d0*/  BSYNC B0 ;  /* 0x0000000000007941 */ /* 0x000fea0003800000 */
.L_x_255:
[----:B------:R-:W-:Y:S01]  /*95e0*/  LOP3.LUT R4, R4, 0xff, RZ, 0xc0, !PT ;  /* 0x000000ff04047812 */ /* 0x000fe200078ec0ff */
[----:B------:R-:W-:Y:S04]  /*95f0*/  BSSY B7, `(.L_x_257) ;  /* 0x0000395000077945 */ /* 0x000fe80003800000 */
[----:B------:R-:W-:-:S05]  /*9600*/  IMAD R3, R4, R2, RZ ;  /* 0x0000000204037224 */ /* 0x000fca00078e02ff */
[----:B------:R-:W-:Y:S01]  /*9610*/  VIADDMNMX R0, R3, R2, R0, PT ;  /* 0x0000000203007246 */ /* 0x000fe20003800100 */
[----:B------:R0:W-:Y:S03]  /*9620*/  STL [R1+0x10], R3 ;  /* 0x0000100301007387 */ /* 0x0001e60000100800 */
[----:B------:R-:W-:Y:S01]  /*9630*/  ISETP.GT.AND P0, PT, R0, R3, PT ;  /* 0x000000030000720c */ /* 0x000fe20003f04270 */
[----:B------:R0:W-:-:S12]  /*9640*/  STL [R1+0x34], R0 ;  /* 0x0000340001007387 */ /* 0x0001d80000100800 */
[----:B0-----:R-:W-:Y:S05]  /*9650*/  @P0 BRA `(.L_x_258) ;  /* 0x0000000000440947 */ /* 0x001fea0003800000 */
[----:B------:R-:W0:Y:S02]  /*9660*/  S2R R3, SR_TID.X ;  /* 0x0000000000037919 */ /* 0x000e240000002100 */
[----:B0-----:R-:W-:-:S04]  /*9670*/  LOP3.LUT R3, R3, 0x7f, RZ, 0xc0, !PT ;  /* 0x0000007f03037812 */ /* 0x001fc800078ec0ff */
[----:B------:R-:W-:-:S13]  /*9680*/  ISETP.NE.AND P0, PT, R3, RZ, PT ;  /* 0x000000ff0300720c */ /* 0x000fda0003f05270 */
[----:B------:R-:W-:Y:S05]  /*9690*/  @P0 BRA `(.L_x_259) ;  /* 0x0000003800280947 */ /* 0x000fea0003800000 */
[----:B------:R-:W0:Y:S01]  /*96a0*/  S2R R5, SR_LANEID ;  /* 0x0000000000057919 */ /* 0x000e220000000000 */
[----:B------:R-:W-:Y:S01]  /*96b0*/  VOTEU.ANY UR4, UPT, PT ;  /* 0x0000000000047886 */ /* 0x000fe200038e0100 */
[----:B------:R-:W1:Y:S01]  /*96c0*/  LDC.64 R2, c[0x0][0xc60] ;  /* 0x00031800ff027b82 */ /* 0x000e620000000a00 */
[----:B------:R-:W0:Y:S02]  /*96d0*/  FLO.U32 R0, UR4 ;  /* 0x0000000400007d00 */ /* 0x000e2400080e0000 */
[----:B0-----:R-:W-:-:S06]  /*96e0*/  ISETP.EQ.U32.AND P0, PT, R0, R5, PT ;  /* 0x000000050000720c */ /* 0x001fcc0003f02070 */
[----:B------:R-:W1:Y:S07]  /*96f0*/  POPC R5, UR4 ;  /* 0x0000000400057d09 */ /* 0x000e6e0008000000 */
[----:B-1----:R-:W2:Y:S01]  /*9700*/  @P0 ATOMG.E.ADD.STRONG.GPU PT, R3, desc[UR36][R2.64], R5 ;  /* 0x00000005020309a8 */ /* 0x002ea200081ee1e4 */
[----:B------:R-:W0:Y:S02]  /*9710*/  S2R R4, SR_LTMASK ;  /* 0x0000000000047919 */ /* 0x000e240000003900 */
[----:B0-----:R-:W-:-:S04]  /*9720*/  LOP3.LUT R4, R4, UR4, RZ, 0xc0, !PT ;  /* 0x0000000404047c12 */ /* 0x001fc8000f8ec0ff */
[----:B------:R-:W0:Y:S01]  /*9730*/  POPC R7, R4 ;  /* 0x0000000400077309 */ /* 0x000e220000000000 */
[----:B--2---:R-:W0:Y:S02]  /*9740*/  SHFL.IDX PT, R0, R3, R0, 0x1f ;  /* 0x00001f0003007589 */ /* 0x004e2400000e0000 */
[----:B0-----:R-:W-:Y:S01]  /*9750*/  IADD3 R16, R0, UR38, R7 ;  /* 0x0000002600107c10 */ /* 0x001fe2000fffe007 */
[----:B------:R-:W-:Y:S06]  /*9760*/  BRA `(.L_x_259) ;  /* 0x0000003400f47947 */ /* 0x000fec0003800000 */
.L_x_258:
[----:B------:R-:W-:Y:S01]  /*9770*/  VIADD R0, R22, 0xe400 ;  /* 0x0000e40016007836 */ /* 0x000fe20000000000 */
[----:B------:R-:W-:Y:S04]  /*9780*/  BSSY B6, `(.L_x_260) ;  /* 0x0000013000067945 */ /* 0x000fe80003800000 */
[----:B------:R-:W-:-:S13]  /*9790*/  LOP3.LUT P0, RZ, R0, 0x3ff, RZ, 0xc0, !PT ;  /* 0x000003ff00ff7812 */ /* 0x000fda000780c0ff */
[----:B------:R-:W-:Y:S05]  /*97a0*/  @!P0 BRA `(.L_x_261) ;  /* 0x0000000000408947 */ /* 0x000fea0003800000 */
[----:B------:R-:W-:Y:S01]  /*97b0*/  MOV R2, 0x0 ;  /* 0x0000000000027802 */ /* 0x000fe20000000f00 */
[----:B------:R-:W-:Y:S01]  /*97c0*/  ULDC.64 UR6, c[0x4][0x88] ;  /* 0x0100220000067ab9 */ /* 0x000fe20000000a00 */
[----:B------:R-:W-:Y:S01]  /*97d0*/  ULDC.64 UR8, c[0x4][0x90] ;  /* 0x0100240000087ab9 */ /* 0x000fe20000000a00 */
[----:B------:R-:W-:Y:S01]  /*97e0*/  ULDC.64 UR4, c[0x4][0x8] ;  /* 0x0100020000047ab9 */ /* 0x000fe20000000a00 */
[----:B------:R-:W-:Y:S01]  /*97f0*/  IMAD.U32 R4, RZ, RZ, UR6 ;  /* 0x00000006ff047e24 */ /* 0x000fe2000f8e00ff */
[----:B------:R-:W-:Y:S01]  /*9800*/  MOV R10, UR4 ;  /* 0x00000004000a7c02 */ /* 0x000fe20008000f00 */
[----:B------:R-:W0:Y:S01]  /*9810*/  LDC.64 R2, c[0x4][R2] ;  /* 0x0100000002027b82 */ /* 0x000e220000000a00 */
[----:B------:R-:W-:Y:S02]  /*9820*/  IMAD.U32 R5, RZ, RZ, UR7 ;  /* 0x00000007ff057e24 */ /* 0x000fe4000f8e00ff */
[----:B------:R-:W-:Y:S02]  /*9830*/  IMAD.U32 R6, RZ, RZ, UR8 ;  /* 0x00000008ff067e24 */ /* 0x000fe4000f8e00ff */
[----:B------:R-:W-:-:S02]  /*9840*/  IMAD.U32 R7, RZ, RZ, UR9 ;  /* 0x00000009ff077e24 */ /* 0x000fc4000f8e00ff */
[----:B------:R-:W-:Y:S02]  /*9850*/  IMAD.U32 R11, RZ, RZ, UR5 ;  /* 0x00000005ff0b7e24 */ /* 0x000fe4000f8e00ff */
[----:B------:R-:W-:Y:S02]  /*9860*/  IMAD.MOV.U32 R8, RZ, RZ, 0x70 ;  /* 0x00000070ff087424 */ /* 0x000fe400078e00ff */
[----:B------:R-:W-:Y:S02]  /*9870*/  IMAD.MOV.U32 R12, RZ, RZ, 0x1 ;  /* 0x00000001ff0c7424 */ /* 0x000fe400078e00ff */
[----:B------:R-:W-:-:S07]  /*9880*/  IMAD.MOV.U32 R13, RZ, RZ, RZ ;  /* 0x000000ffff0d7224 */ /* 0x000fce00078e00ff */
[----:B------:R-:W-:-:S07]  /*9890*/  LEPC R20, `(.L_x_261) ;  /* 0x000000001014794e */ /* 0x000fce0000000000 */
[----:B0-----:R-:W-:Y:S05]  /*98a0*/  CALL.ABS.NOINC R2 ;  /* 0x0000000002007343 */ /* 0x001fea0003c00000 */
.L_x_261:
[----:B------:R-:W-:Y:S05]  /*98b0*/  BSYNC B6 ;  /* 0x0000000000067941 */ /* 0x000fea0003800000 */
.L_x_260:
        /* <DEDUP_REMOVED lines=8> */
[----:B------:R0:W1:Y:S01]  /*9940*/  LDC.64 R2, c[0x4][R26] ;  /* 0x010000001a027b82 */ /* 0x0000620000000a00 */
[----:B------:R-:W-:Y:S01]  /*9950*/  IMAD.U32 R4, RZ, RZ, UR6 ;  /* 0x00000006ff047e24 */ /* 0x000fe2000f8e00ff */
[----:B------:R-:W-:Y:S01]  /*9960*/  MOV R11, UR5 ;  /* 0x00000005000b7c02 */ /* 0x000fe20008000f00 */
        /* <DEDUP_REMOVED lines=9> */
.L_x_264:
[----:B------:R0:W1:Y:S01]  /*9a00*/  LDC.64 R2, c[0x4][R26] ;  /* 0x010000001a027b82 */ /* 0x0000620000000a00 */
[----:B------:R-:W-:Y:S01]  /*9a10*/  ULDC.64 UR6, c[0x4][0x88] ;  /* 0x0100220000067ab9 */ /* 0x000fe20000000a00 */
[----:B------:R-:W-:Y:S01]  /*9a20*/  ULDC.64 UR8, c[0x4][0x90] ;  /* 0x0100240000087ab9 */ /* 0x000fe20000000a00 */
[----:B------:R-:W-:Y:S01]  /*9a30*/  ULDC.64 UR4, c[0x4][0x18] ;  /* 0x0100060000047ab9 */ /* 0x000fe20000000a00 */
[----:B------:R-:W-:Y:S01]  /*9a40*/  IMAD.U32 R4, RZ, RZ, UR6 ;  /* 0x00000006ff047e24 */ /* 0x000fe2000f8e00ff */
[----:B------:R-:W-:Y:S01]  /*9a50*/  MOV R12, 0x1 ;  /* 0x00000001000c7802 */ /* 0x000fe20000000f00 */
[----:B------:R-:W-:Y:S02]  /*9a60*/  IMAD.U32 R5, RZ, RZ, UR7 ;  /* 0x00000007ff057e24 */ /* 0x000fe4000f8e00ff */
[----:B------:R-:W-:Y:S02]  /*9a70*/  IMAD.U32 R6, RZ, RZ, UR8 ;  /* 0x00000008ff067e24 */ /* 0x000fe4000f8e00ff */
[----:B------:R-:W-:-:S02]  /*9a80*/  IMAD.U32 R7, RZ, RZ, UR9 ;  /* 0x00000009ff077e24 */ /* 0x000fc4000f8e00ff */
[----:B------:R-:W-:Y:S02]  /*9a90*/  IMAD.U32 R10, RZ, RZ, UR4 ;  /* 0x00000004ff0a7e24 */ /* 0x000fe4000f8e00ff */
[----:B------:R-:W-:Y:S02]  /*9aa0*/  IMAD.U32 R11, RZ, RZ, UR5 ;  /* 0x00000005ff0b7e24 */ /* 0x000fe4000f8e00ff */
[----:B------:R-:W-:Y:S02]  /*9ab0*/  IMAD.MOV.U32 R8, RZ, RZ, 0x70 ;  /* 0x00000070ff087424 */ /* 0x000fe400078e00ff */
[----:B0-----:R-:W-:-:S07]  /*9ac0*/  IMAD.MOV.U32 R13, RZ, RZ, RZ ;  /* 0x000000ffff0d7224 */ /* 0x001fce00078e00ff */
[----:B------:R-:W-:-:S07]  /*9ad0*/  LEPC R20, `(.L_x_263) ;  /* 0x000000001014794e */ /* 0x000fce0000000000 */
[----:B-1----:R-:W-:Y:S05]  /*9ae0*/  CALL.ABS.NOINC R2 ;  /* 0x0000000002007343 */ /* 0x002fea0003c00000 */
.L_x_263:
[----:B------:R-:W-:Y:S05]  /*9af0*/  BSYNC B6 ;  /* 0x0000000000067941 */ /* 0x000fea0003800000 */
.L_x_262:
[----:B------:R-:W2:Y:S01]  /*9b00*/  LDL R21, [R1] ;  /* 0x0000000001157983 */ /* 0x000ea20000100800 */
[----:B------:R-:W-:Y:S01]  /*9b10*/  ULDC.64 UR4, c[0x0][0x9f8] ;  /* 0x00027e0000047ab9 */ /* 0x000fe20000000a00 */
[----:B------:R-:W0:Y:S01]  /*9b20*/  LDC R6, c[0x0][0x430] ;  /* 0x00010c00ff067b82 */ /* 0x000e220000000800 */
[----:B------:R-:W-:Y:S01]  /*9b30*/  ISETP.NE.U32.AND P0, PT, RZ, UR4, PT ;  /* 0x00000004ff007c0c */ /* 0x000fe2000bf05070 */
[----:B------:R-:W3:Y:S03]  /*9b40*/  LDL R26, [R1+0x34] ;  /* 0x00003400011a7983 */ /* 0x000ee60000100800 */
[----:B------:R-:W-:Y:S01]  /*9b50*/  ISETP.NE.AND.EX P0, PT, RZ, UR5, PT, P0 ;  /* 0x00000005ff007c0c */ /* 0x000fe2000bf05300 */
[----:B------:R-:W4:Y:S04]  /*9b60*/  LDL R5, [R1+0xc] ;  /* 0x00000c0001057983 */ /* 0x000f280000100800 */
[----:B------:R-:W4:Y:S01]  /*9b70*/  LDL R4, [R1+0x14] ;  /* 0x0000140001047983 */ /* 0x000f220000100800 */
[----:B------:R-:W1:Y:S07]  /*9b80*/  S2R R7, SR_TID.X ;  /* 0x0000000000077919 */ /* 0x000e6e0000002100 */
[----:B------:R-:W-:Y:S01]  /*9b90*/  @P0 IADD3 R2, P1, R23, UR4, RZ ;  /* 0x0000000417020c10 */ /* 0x000fe2000ff3e0ff */
[----:B------:R-:W1:Y:S03]  /*9ba0*/  S2R R0, SR_TID.X ;  /* 0x0000000000007919 */ /* 0x000e660000002100 */
[----:B------:R-:W-:Y:S01]  /*9bb0*/  @P0 IADD3.X R3, R24, UR5, RZ, P1, !PT ;  /* 0x0000000518030c10 */ /* 0x000fe20008ffe4ff */
[----:B------:R-:W4:Y:S01]  /*9bc0*/  LDL.LU R20, [R1+0x4] ;  /* 0x0000040001147983 */ /* 0x000f220000300800 */
[----:B0-----:R-:W-:-:S03]  /*9bd0*/  ISETP.NE.AND P2, PT, R6, 0x1, PT ;  /* 0x000000010600780c */ /* 0x001fc60003f45270 */
[----:B------:R-:W4:Y:S04]  /*9be0*/  LDL R9, [R1+0x48] ;  /* 0x0000480001097983 */ /* 0x000f280000100800 */
[----:B--2---:R0:W2:Y:S01]  /*9bf0*/  @P0 LDG.E R21, desc[UR36][R2.64] ;  /* 0x0000002402150981 */ /* 0x0040a2000c1e1900 */
[----:B-1----:R-:W-:Y:S01]  /*9c00*/  IMAD.SHL.U32 R7, R7, 0x10, RZ ;  /* 0x0000001007077824 */ /* 0x002fe200078e00ff */
[----:B------:R-:W-:Y:S01]  /*9c10*/  LOP3.LUT R0, R0, 0x7f, RZ, 0xc0, !PT ;  /* 0x0000007f00007812 */ /* 0x000fe200078ec0ff */
[----:B---3--:R-:W-:-:S03]  /*9c20*/  VIADD R26, R26, 0xffffffff ;  /* 0xffffffff1a1a7836 */ /* 0x008fc60000000000 */
[----:B0-----:R-:W0:Y:S01]  /*9c30*/  @P2 LDC R3, c[0x0][0x434] ;  /* 0x00010d00ff032b82 */ /* 0x001e220000000800 */
[----:B------:R-:W-:Y:S01]  /*9c40*/  IMAD.SHL.U32 R8, R26, 0x80, RZ ;  /* 0x000000801a087824 */ /* 0x000fe200078e00ff */
[----:B------:R-:W-:Y:S02]  /*9c50*/  SHF.R.U32.HI R0, RZ, 0x3, R0 ;  /* 0x00000003ff007819 */ /* 0x000fe40000011600 */
[----:B------:R-:W-:-:S04]  /*9c60*/  LOP3.LUT R7, R7, 0x70, RZ, 0xc0, !PT ;  /* 0x0000007007077812 */ /* 0x000fc800078ec0ff */
[----:B------:R-:W1:Y:S01]  /*9c70*/  @P2 LDC R2, c[0x0][0x438] ;  /* 0x00010e00ff022b82 */ /* 0x000e620000000800 */
[----:B------:R-:W-:Y:S01]  /*9c80*/  LOP3.LUT R0, R8, R0, R7, 0xfe, !PT ;  /* 0x0000000008007212 */ /* 0x000fe200078efe07 */
[----:B--2---:R-:W-:Y:S03]  /*9c90*/  @P0 STL [R1], R21 ;  /* 0x0000001501000387 */ /* 0x004fe60000100800 */
[C---:B----4-:R-:W-:Y:S01]  /*9ca0*/  ISETP.GE.AND P0, PT, R0.reuse, R5, PT ;  /* 0x000000050000720c */ /* 0x050fe20003f06270 */
[----:B------:R-:W-:-:S04]  /*9cb0*/  IMAD.IADD R0, R0, 0x1, R4 ;  /* 0x0000000100007824 */ /* 0x000fc800078e0204 */
[----:B0-----:R-:W-:-:S04]  /*9cc0*/  @P2 IMAD.HI.U32 R3, R0, R3, RZ ;  /* 0x0000000300032227 */ /* 0x001fc800078e00ff */
[----:B------:R-:W-:Y:S01]  /*9cd0*/  IMAD.MOV.U32 R4, RZ, RZ, R0 ;  /* 0x000000ffff047224 */ /* 0x000fe200078e0000 */
[----:B-1----:R-:W-:-:S03]  /*9ce0*/  @P2 SHF.R.U32.HI R4, RZ, R2, R3 ;  /* 0x00000002ff042219 */ /* 0x002fc60000011603 */
[----:B------:R-:W0:Y:S02]  /*9cf0*/  @!P0 LDC.64 R2, c[0x0][0x428] ;  /* 0x00010a00ff028b82 */ /* 0x000e240000000a00 */
[----:B------:R-:W-:-:S04]  /*9d00*/  IMAD.MOV R5, RZ, RZ, -R4 ;  /* 0x000000ffff057224 */ /* 0x000fc800078e0a04 */
[----:B------:R-:W-:Y:S01]  /*9d10*/  IMAD R0, R6, R5, R0 ;  /* 0x0000000506007224 */ /* 0x000fe200078e0200 */
[----:B------:R-:W-:Y:S02]  /*9d20*/  SHF.R.S32.HI R6, RZ, 0x1f, R21 ;  /* 0x0000001fff067819 */ /* 0x000fe40000011415 */
[----:B------:R-:W-:-:S03]  /*9d30*/  @!P0 SHF.R.S32.HI R5, RZ, 0x1f, R4 ;  /* 0x0000001fff058819 */ /* 0x000fc60000011404 */
[-C--:B0-----:R-:W-:Y:S02]  /*9d40*/  @!P0 IMAD R7, R6, R2.reuse, RZ ;  /* 0x0000000206078224 */ /* 0x081fe400078e02ff */
[----:B------:R-:W-:-:S04]  /*9d50*/  @!P0 IMAD.WIDE.U32 R4, R21, R2, R4 ;  /* 0x0000000215048225 */ /* 0x000fc800078e0004 */
[----:B------:R-:W-:Y:S02]  /*9d60*/  @!P0 IMAD R7, R21, R3, R7 ;  /* 0x0000000315078224 */ /* 0x000fe400078e0207 */
[----:B------:R-:W0:Y:S01]  /*9d70*/  @!P0 LDC.64 R2, c[0x0][0x418] ;  /* 0x00010600ff028b82 */ /* 0x000e220000000a00 */
[----:B------:R0:W-:Y:S01]  /*9d80*/  STL [R1+0x18], R6 ;  /* 0x0000180601007387 */ /* 0x0001e20000100800 */
[----:B------:R-:W-:Y:S01]  /*9d90*/  @!P0 IMAD.IADD R7, R5, 0x1, R7 ;  /* 0x0000000105078824 */ /* 0x000fe200078e0207 */
[----:B0-----:R-:W-:Y:S01]  /*9da0*/  @!P0 LEA R6, P1, R4, R2, 0x2 ;  /* 0x0000000204068211 */ /* 0x001fe200078210ff */
[----:B------:R-:W-:-:S03]  /*9db0*/  IMAD.MOV.U32 R2, RZ, RZ, RZ ;  /* 0x000000ffff027224 */ /* 0x000fc600078e00ff */
[----:B------:R-:W-:-:S05]  /*9dc0*/  @!P0 LEA.HI.X R7, R4, R3, R7, 0x2, P1 ;  /* 0x0000000304078211 */ /* 0x000fca00008f1407 */
[----:B------:R0:W5:Y:S01]  /*9dd0*/  @!P0 LDG.E R2, desc[UR36][R6.64] ;  /* 0x0000002406028981 */ /* 0x000162000c1e1900 */
[----:B------:R-:W-:-:S04]  /*9de0*/  LOP3.LUT R20, R20, 0xfffffffb, RZ, 0xc0, !PT ;  /* 0xfffffffb14147812 */ /* 0x000fc800078ec0ff */
[----:B------:R-:W-:Y:S02]  /*9df0*/  @P2 LOP3.LUT R20, R20, 0x4, RZ, 0xfc, !PT ;  /* 0x0000000414142812 */ /* 0x000fe400078efcff */
[----:B------:R-:W-:Y:S02]  /*9e00*/  ISETP.NE.AND P2, PT, R9, 0x3, PT ;  /* 0x000000030900780c */ /* 0x000fe40003f45270 */
[----:B------:R-:W-:-:S11]  /*9e10*/  LOP3.LUT R20, R20, 0xfffffffd, RZ, 0xc0, !PT ;  /* 0xfffffffd14147812 */ /* 0x000fd600078ec0ff */
[----:B------:R-:W-:-:S05]  /*9e20*/  @P2 LOP3.LUT R20, R20, 0x2, RZ, 0xfc, !PT ;  /* 0x0000000214142812 */ /* 0x000fca00078efcff */
[----:B------:R0:W-:Y:S01]  /*9e30*/  STL [R1+0x4], R20 ;  /* 0x0000041401007387 */ /* 0x0001e20000100800 */
[----:B------:R-:W-:-:S03]  /*9e40*/  UMOV UR4, 0xffffffff ;  /* 0xffffffff00047882 */ /* 0x000fc60000000000 */
[----:B------:R-:W-:Y:S05]  /*9e50*/  BRA.DIV UR4, `(.L_x_265) ;  /* 0x0000004204a87947 */ /* 0x000fea000b800000 */
.L_x_329:
[----:B------:R-:W-:Y:S01]  /*9e60*/  LOP3.LUT R24, R18, 0xffff, RZ, 0xc0, !PT ;  /* 0x0000ffff12187812 */ /* 0x000fe200078ec0ff */
[----:B------:R-:W-:Y:S06]  /*9e70*/  @!P2 BRA `(.L_x_266) ;  /* 0x000000000004a947 */ /* 0x000fec0003800000 */
[----:B------:R-:W-:Y:S01]  /*9e80*/  BPT.TRAP 0x1 ;  /* 0x000000040000795c */ /* 0x000fe20000300000 */
.L_x_266:
[----:B0-----:R-:W-:Y:S01]  /*9e90*/  SHF.R.S32.HI R6, RZ, 0x1f, R0 ;  /* 0x0000001fff067819 */ /* 0x001fe20000011400 */
[----:B------:R-:W-:Y:S01]  /*9ea0*/  ULDC.64 UR4, c[0x0][0x328] ;  /* 0x0000ca0000047ab9 */ /* 0x000fe20000000a00 */
[----:B-----5:R-:W-:Y:S01]  /*9eb0*/  SHF.R.S32.HI R7, RZ, 0x1f, R2 ;  /* 0x0000001fff077819 */ /* 0x020fe20000011402 */
[----:B------:R-:W-:Y:S01]  /*9ec0*/  IMAD.WIDE.U32 R4, R0, UR4, RZ ;  /* 0x0000000400047c25 */ /* 0x000fe2000f8e00ff */
[----:B------:R-:W-:Y:S01]  /*9ed0*/  ULDC.64 UR6, c[0x0][0x318] ;  /* 0x0000c60000067ab9 */ /* 0x000fe20000000a00 */
[----:B------:R-:W-:Y:S02]  /*9ee0*/  BSSY B0, `(.L_x_267) ;  /* 0x0000012000007945 */ /* 0x000fe40003800000 */
[----:B------:R-:W-:-:S04]  /*9ef0*/  IMAD R3, R6, UR4, RZ ;  /* 0x0000000406037c24 */ /* 0x000fc8000f8e02ff */
[----:B------:R-:W-:Y:S01]  /*9f00*/  IMAD R3, R0, UR5, R3 ;  /* 0x0000000500037c24 */ /* 0x000fe2000f8e0203 */
[----:B------:R-:W-:-:S03]  /*9f10*/  ULDC.64 UR4, c[0x0][0x338] ;  /* 0x0000ce0000047ab9 */ /* 0x000fc60000000a00 */
[----:B------:R-:W-:Y:S02]  /*9f20*/  IMAD.IADD R5, R5, 0x1, R3 ;  /* 0x0000000105057824 */ /* 0x000fe400078e0203 */
[----:B------:R-:W-:Y:S02]  /*9f30*/  IMAD R3, R7, UR4, RZ ;  /* 0x0000000407037c24 */ /* 0x000fe4000f8e02ff */
[----:B------:R-:W-:-:S04]  /*9f40*/  IMAD.WIDE.U32 R4, R2, UR4, R4 ;  /* 0x0000000402047c25 */ /* 0x000fc8000f8e0004 */
[----:B------:R-:W-:Y:S01]  /*9f50*/  IMAD R3, R2, UR5, R3 ;  /* 0x0000000502037c24 */ /* 0x000fe2000f8e0203 */
[----:B------:R-:W-:-:S04]  /*9f60*/  ULDC.64 UR4, c[0x0][0x330] ;  /* 0x0000cc0000047ab9 */ /* 0x000fc80000000a00 */
[----:B------:R-:W-:Y:S01]  /*9f70*/  IADD3 R5, R5, R3, RZ ;  /* 0x0000000305057210 */ /* 0x000fe20007ffe0ff */
[----:B------:R-:W-:Y:S02]  /*9f80*/  IMAD R3, R25, 0x8, R22 ;  /* 0x0000000819037824 */ /* 0x000fe400078e0216 */
[----:B------:R-:W-:-:S04]  /*9f90*/  IMAD.WIDE.U32 R4, R24, UR4, R4 ;  /* 0x0000000418047c25 */ /* 0x000fc8000f8e0004 */
[----:B------:R-:W-:Y:S01]  /*9fa0*/  IMAD R23, R24, UR5, R5 ;  /* 0x0000000518177c24 */ /* 0x000fe2000f8e0205 */
[----:B------:R-:W-:-:S04]  /*9fb0*/  LEA R18, P0, R4, UR6, 0x1 ;  /* 0x0000000604127c11 */ /* 0x000fc8000f8008ff */
[----:B------:R-:W-:Y:S02]  /*9fc0*/  LEA.HI.X R23, R4, UR7, R23, 0x1, P0 ;  /* 0x0000000704177c11 */ /* 0x000fe400080f0c17 */
[----:B------:R-:W-:-:S06]  /*9fd0*/  SHF.L.U32 R4, R27, 0x1f, RZ ;  /* 0x0000001f1b047819 */ /* 0x000fcc00000006ff */
[----:B------:R-:W0:Y:S02]  /*9fe0*/  SYNCS.PHASECHK.TRANS64.TRYWAIT P0, [R3+URZ+0x16840], R4 ;  /* 0x01684004030075a7 */ /* 0x000e24000800017f */
[----:B0-----:R-:W-:Y:S05]  /*9ff0*/  @!P0 BRA `(.L_x_268) ;  /* 0x0000004000748947 */ /* 0x001fea0003800000 */
.L_x_330:
[----:B------:R-:W-:Y:S05]  /*a000*/  BSYNC B0 ;  /* 0x0000000000007941 */ /* 0x000fea0003800000 */
.L_x_267:
[----:B------:R-:W2:Y:S01]  /*a010*/  LDL R11, [R1+0xc] ;  /* 0x00000c00010b7983 */ /* 0x000ea20000100800 */
[----:B------:R-:W-:Y:S01]  /*a020*/  ULDC.64 UR4, c[0x0][0x300] ;  /* 0x0000c00000047ab9 */ /* 0x000fe20000000a00 */
[----:B------:R-:W-:Y:S02]  /*a030*/  ULDC.64 UR6, c[0x0][0x2e8] ;  /* 0x0000ba0000067ab9 */ /* 0x000fe40000000a00 */
[----:B------:R-:W3:Y:S01]  /*a040*/  LDL.LU R9, [R1+0x4] ;  /* 0x0000040001097983 */ /* 0x000ee20000300800 */
[----:B------:R-:W-:Y:S02]  /*a050*/  IMAD R6, R6, UR4, RZ ;  /* 0x0000000406067c24 */ /* 0x000fe4000f8e02ff */
[C---:B0-----:R-:W-:Y:S01]  /*a060*/  IMAD.WIDE.U32 R4, R0.reuse, UR4, RZ ;  /* 0x0000000400047c25 */ /* 0x041fe2000f8e00ff */
[----:B------:R-:W0:Y:S03]  /*a070*/  S2R R10, SR_TID.X ;  /* 0x00000000000a7919 */ /* 0x000e260000002100 */
[----:B------:R-:W-:Y:S01]  /*a080*/  IMAD R6, R0, UR5, R6 ;  /* 0x0000000500067c24 */ /* 0x000fe2000f8e0206 */
[----:B------:R-:W-:Y:S01]  /*a090*/  ULDC.64 UR4, c[0x0][0x310] ;  /* 0x0000c40000047ab9 */ /* 0x000fe20000000a00 */
[----:B------:R-:W1:Y:S01]  /*a0a0*/  S2R R12, SR_TID.X ;  /* 0x00000000000c7919 */ /* 0x000e620000002100 */
[----:B------:R-:W-:-:S02]  /*a0b0*/  IMAD R7, R7, UR4, RZ ;  /* 0x0000000407077c24 */ /* 0x000fc4000f8e02ff */
[----:B------:R-:W-:Y:S02]  /*a0c0*/  IMAD.IADD R5, R5, 0x1, R6 ;  /* 0x0000000105057824 */ /* 0x000fe400078e0206 */
[C---:B------:R-:W-:Y:S02]  /*a0d0*/  IMAD R7, R2.reuse, UR5, R7 ;  /* 0x0000000502077c24 */ /* 0x040fe4000f8e0207 */
[----:B------:R-:W-:Y:S01]  /*a0e0*/  IMAD.WIDE.U32 R4, R2, UR4, R4 ;  /* 0x0000000402047c25 */ /* 0x000fe2000f8e0004 */
[----:B------:R-:W-:-:S03]  /*a0f0*/  ULDC.64 UR4, c[0x0][0x308] ;  /* 0x0000c20000047ab9 */ /* 0x000fc60000000a00 */
[----:B------:R-:W-:Y:S02]  /*a100*/  IMAD.IADD R5, R5, 0x1, R7 ;  /* 0x0000000105057824 */ /* 0x000fe400078e0207 */
[----:B------:R-:W-:Y:S01]  /*a110*/  IMAD.WIDE.U32 R4, R24, UR4, R4 ;  /* 0x0000000418047c25 */ /* 0x000fe2000f8e0004 */
[----:B------:R-:W-:Y:S02]  /*a120*/  ULDC UR4, c[0x0][0x2f4] ;  /* 0x0000bd0000047ab9 */ /* 0x000fe40000000800 */
[----:B------:R-:W-:Y:S01]  /*a130*/  ISETP.GE.AND P2, PT, R28, UR4, PT ;  /* 0x000000041c007c0c */ /* 0x000fe2000bf46270 */
[----:B------:R-:W-:Y:S01]  /*a140*/  IMAD R2, R24, UR5, R5 ;  /* 0x0000000518027c24 */ /* 0x000fe2000f8e0205 */
[----:B------:R-:W-:Y:S01]  /*a150*/  LEA R0, P0, R4, UR6, 0x1 ;  /* 0x0000000604007c11 */ /* 0x000fe2000f8008ff */
[----:B------:R-:W-:-:S03]  /*a160*/  UMOV UR4, 0xffffffff ;  /* 0xffffffff00047882 */ /* 0x000fc60000000000 */
[----:B------:R-:W-:Y:S02]  /*a170*/  LEA.HI.X R2, R4, UR7, R2, 0x1, P0 ;  /* 0x0000000704027c11 */ /* 0x000fe400080f0c02 */
[----:B0-----:R-:W-:-:S04]  /*a180*/  LOP3.LUT R10, R10, 0x7f, RZ, 0xc0, !PT ;  /* 0x0000007f0a0a7812 */ /* 0x001fc800078ec0ff */
[----:B------:R-:W-:-:S04]  /*a190*/  SHF.R.U32.HI R10, RZ, 0x3, R10 ;  /* 0x00000003ff0a7819 */ /* 0x000fc8000001160a */
[----:B--2---:R-:W-:Y:S01]  /*a1a0*/  IADD3 R4, -R10, R11, -R8 ;  /* 0x0000000b0a047210 */ /* 0x004fe20007ffe908 */
[C---:B-1----:R-:W-:Y:S02]  /*a1b0*/  IMAD.SHL.U32 R10, R12.reuse, 0x8, RZ ;  /* 0x000000080c0a7824 */ /* 0x042fe400078e00ff */
[----:B------:R-:W-:Y:S01]  /*a1c0*/  IMAD.SHL.U32 R11, R12, 0x8, RZ ;  /* 0x000000080c0b7824 */ /* 0x000fe200078e00ff */
[----:B---3--:R-:W-:Y:S02]  /*a1d0*/  LOP3.LUT R9, R9, 0xfffffffe, RZ, 0xc0, !PT ;  /* 0xfffffffe09097812 */ /* 0x008fe400078ec0ff */
[----:B------:R-:W-:Y:S02]  /*a1e0*/  LOP3.LUT R10, R10, 0x1f8, RZ, 0xc0, !PT ;  /* 0x000001f80a0a7812 */ /* 0x000fe400078ec0ff */
[----:B------:R-:W-:Y:S02]  /*a1f0*/  @P2 LOP3.LUT R9, R9, 0x1, RZ, 0xfc, !PT ;  /* 0x0000000109092812 */ /* 0x000fe400078efcff */
[----:B------:R-:W-:-:S02]  /*a200*/  LOP3.LUT R10, R10, 0x38, R12, 0x78, !PT ;  /* 0x000000380a0a7812 */ /* 0x000fc400078e780c */
[----:B------:R-:W-:Y:S01]  /*a210*/  ISETP.GE.AND P0, PT, R4, 0x1, PT ;  /* 0x000000010400780c */ /* 0x000fe20003f06270 */
[----:B------:R0:W-:Y:S01]  /*a220*/  STL [R1+0x4], R9 ;  /* 0x0000040901007387 */ /* 0x0001e20000100800 */
[----:B------:R-:W-:-:S05]  /*a230*/  LOP3.LUT R10, R10, 0x200, R11, 0xf8, !PT ;  /* 0x000002000a0a7812 */ /* 0x000fca00078ef80b */
[----:B------:R-:W-:Y:S01]  /*a240*/  IMAD R5, R25, 0x2000, R10 ;  /* 0x0000200019057824 */ /* 0x000fe200078e020a */
[----:B------:R-:W-:Y:S06]  /*a250*/  BRA.DIV UR4, `(.L_x_269) ;  /* 0x0000003e04f07947 */ /* 0x000fec000b800000 */
[----:B------:R-:W1:Y:S01]  /*a260*/  SHFL.IDX PT, R7, R0, RZ, 0x181f ;  /* 0x00181fff00077589 */ /* 0x000e6200000e0000 */
[----:B------:R-:W-:-:S03]  /*a270*/  @P0 IMAD R8, R5, 0x2, R22 ;  /* 0x0000000205080824 */ /* 0x000fc600078e0216 */
[----:B------:R-:W2:Y:S01]  /*a280*/  SHFL.IDX PT, R6, R2, RZ, 0x181f ;  /* 0x00181fff02067589 */ /* 0x000ea200000e0000 */
[----:B-1----:R-:W-:-:S05]  /*a290*/  @P0 LEA R7, P1, R28, R7, 0x1 ;  /* 0x000000071c070211 */ /* 0x002fca00078208ff */
[----:B--2---:R-:W-:Y:S01]  /*a2a0*/  @P0 IMAD.X R6, RZ, RZ, R6, P1 ;  /* 0x000000ffff060224 */ /* 0x004fe200008e0606 */
[----:B------:R-:W-:-:S04]  /*a2b0*/  ISETP.GE.AND P1, PT, R4, 0x11, PT ;  /* 0x000000110400780c */ /* 0x000fc80003f26270 */
[----:B------:R-:W-:-:S04]  /*a2c0*/  @P0 LOP3.LUT R7, R7, R6, RZ, 0x3c, !PT ;  /* 0x0000000607070212 */ /* 0x000fc800078e3cff */
[----:B------:R-:W-:-:S04]  /*a2d0*/  @P0 LOP3.LUT R6, R7, R6, RZ, 0x3c, !PT ;  /* 0x0000000607060212 */ /* 0x000fc800078e3cff */
[----:B------:R-:W-:-:S05]  /*a2e0*/  @P0 LOP3.LUT R7, R7, R6, RZ, 0x3c, !PT ;  /* 0x0000000607070212 */ /* 0x000fca00078e3cff */
[----:B------:R-:W-:Y:S01]  /*a2f0*/  @!PT LDS RZ, [RZ] ;  /* 0x00000000fffff984 */ /* 0x000fe20000000800 */
[----:B------:R1:W-:Y:S04]  /*a300*/  @P0 LDGSTS.E.BYPASS.LTC128B.128 [R8+0xe400], desc[UR36][R6.64], !P2 ;  /* 0x0e40000006080fae */ /* 0x0003e8000d101d64 */
[----:B-1----:R-:W1:Y:S01]  /*a310*/  SHFL.IDX PT, R7, R0, 0x1, 0x181f ;  /* 0x00381f0000077f89 */ /* 0x002e6200000e0000 */
[----:B------:R-:W-:-:S03]  /*a320*/  @P1 IMAD R8, R5, 0x2, R22 ;  /* 0x0000000205081824 */ /* 0x000fc600078e0216 */
[----:B------:R-:W2:Y:S01]  /*a330*/  SHFL.IDX PT, R6, R2, 0x1, 0x181f ;  /* 0x00381f0002067f89 */ /* 0x000ea200000e0000 */
[----:B-1----:R-:W-:-:S05]  /*a340*/  @P1 LEA R7, P0, R28, R7, 0x1 ;  /* 0x000000071c071211 */ /* 0x002fca00078008ff */
[----:B--2---:R-:W-:-:S05]  /*a350*/  @P1 IMAD.X R6, RZ, RZ, R6, P0 ;  /* 0x000000ffff061224 */ /* 0x004fca00000e0606 */
[----:B------:R-:W-:-:S04]  /*a360*/  @P1 LOP3.LUT R7, R7, R6, RZ, 0x3c, !PT ;  /* 0x0000000607071212 */ /* 0x000fc800078e3cff */
[----:B------:R-:W-:-:S04]  /*a370*/  @P1 LOP3.LUT R6, R7, R6, RZ, 0x3c, !PT ;  /* 0x0000000607061212 */ /* 0x000fc800078e3cff */
[----:B------:R-:W-:-:S05]  /*a380*/  @P1 LOP3.LUT R7, R7, R6, RZ, 0x3c, !PT ;  /* 0x0000000607071212 */ /* 0x000fca00078e3cff */
[----:B------:R1:W-:Y:S01]  /*a390*/  @P1 LDGSTS.E.BYPASS.LTC128B.128 [R8+0xec00], desc[UR36][R6.64], !P2 ;  /* 0x0ec0000006081fae */ /* 0x0003e2000d101d64 */
[----:B------:R-:W-:-:S03]  /*a3a0*/  ISETP.GE.AND P1, PT, R4, 0x21, PT ;  /* 0x000000210400780c */ /* 0x000fc60003f26270 */
[----:B-1----:R-:W1:Y:S10]  /*a3b0*/  SHFL.IDX PT, R7, R0, 0x2, 0x181f ;  /* 0x00581f0000077f89 */ /* 0x002e7400000e0000 */
[----:B------:R-:W-:Y:S01]  /*a3c0*/  @P1 IMAD R8, R5, 0x2, R22 ;  /* 0x0000000205081824 */ /* 0x000fe200078e0216 */
[----:B------:R-:W2:Y:S01]  /*a3d0*/  SHFL.IDX PT, R6, R2, 0x2, 0x181f ;  /* 0x00581f0002067f89 */ /* 0x000ea200000e0000 */
[----:B-1----:R-:W-:-:S04]  /*a3e0*/  @P1 LEA R7, P0, R28, R7, 0x1 ;  /* 0x000000071c071211 */ /* 0x002fc800078008ff */
[----:B--2---:R-:W-:-:S04]  /*a3f0*/  @P1 IADD3.X R6, RZ, R6, RZ, P0, !PT ;  /* 0x00000006ff061210 */ /* 0x004fc800007fe4ff */
        /* <DEDUP_REMOVED lines=37> */
[----:B------:R-:W2:Y:S04]  /*a650*/  SHFL.IDX PT, R6, R2, 0x6, 0x181f ;  /* 0x00d81f0002067f89 */ /* 0x000ea800000e0000 */
[----:B------:R-:W3:Y:S04]  /*a660*/  SHFL.IDX PT, R2, R2, 0x7, 0x181f ;  /* 0x00f81f0002027f89 */ /* 0x000ee800000e0000 */
[----:B------:R-:W4:Y:S01]  /*a670*/  SHFL.IDX PT, R0, R0, 0x7, 0x181f ;  /* 0x00f81f0000007f89 */ /* 0x000f2200000e0000 */
[----:B-1----:R-:W-:-:S05]  /*a680*/  @P1 LEA R7, P0, R28, R7, 0x1 ;  /* 0x000000071c071211 */ /* 0x002fca00078008ff */
[----:B--2---:R-:W-:-:S05]  /*a690*/  @P1 IMAD.X R6, RZ, RZ, R6, P0 ;  /* 0x000000ffff061224 */ /* 0x004fca00000e0606 */
[----:B------:R-:W-:-:S04]  /*a6a0*/  @P1 LOP3.LUT R7, R7, R6, RZ, 0x3c, !PT ;  /* 0x0000000607071212 */ /* 0x000fc800078e3cff */
[----:B------:R-:W-:-:S04]  /*a6b0*/  @P1 LOP3.LUT R6, R7, R6, RZ, 0x3c, !PT ;  /* 0x0000000607061212 */ /* 0x000fc800078e3cff */
[----:B------:R-:W-:-:S05]  /*a6c0*/  @P1 LOP3.LUT R7, R7, R6, RZ, 0x3c, !PT ;  /* 0x0000000607071212 */ /* 0x000fca00078e3cff */
[----:B---34-:R1:W-:Y:S02]  /*a6d0*/  @P1 LDGSTS.E.BYPASS.LTC128B.128 [R8+0x11400], desc[UR36][R6.64], !P2 ;  /* 0x1140000006081fae */ /* 0x0183e4000d101d64 */
.L_x_348:
[----:B------:R-:W-:-:S13]  /*a6e0*/  ISETP.GE.AND P0, PT, R4, 0x71, PT ;  /* 0x000000710400780c */ /* 0x000fda0003f06270 */
[----:B-1----:R-:W-:Y:S02]  /*a6f0*/  @P0 LEA R6, P1, R28, R0, 0x1 ;  /* 0x000000001c060211 */ /* 0x002fe400078208ff */
[----:B------:R-:W-:-:S03]  /*a700*/  @P0 LEA R5, R5, R22, 0x1 ;  /* 0x0000001605050211 */ /* 0x000fc600078e08ff */
[----:B------:R-:W-:-:S05]  /*a710*/  @P0 IMAD.X R7, RZ, RZ, R2, P1 ;  /* 0x000000ffff070224 */ /* 0x000fca00008e0602 */
[----:B------:R-:W-:Y:S01]  /*a720*/  @!PT LDS RZ, [RZ] ;  /* 0x00000000fffff984 */ /* 0x000fe20000000800 */
[----:B------:R-:W-:Y:S01]  /*a730*/  @!PT LDS RZ, [RZ] ;  /* 0x00000000fffff984 */ /* 0x000fe20000000800 */
[----:B------:R-:W-:Y:S01]  /*a740*/  @!PT LDS RZ, [RZ] ;  /* 0x00000000fffff984 */ /* 0x000fe20000000800 */
[----:B------:R1:W-:Y:S01]  /*a750*/  @P0 LDGSTS.E.BYPASS.LTC128B.128 [R5+0x11c00], desc[UR36][R6.64], !P2 ;  /* 0x11c0000006050fae */ /* 0x0003e2000d101d64 */
[----:B------:R-:W-:Y:S01]  /*a760*/  PLOP3.LUT P0, PT, PT, PT, PT, 0x80, 0x0 ;  /* 0x000000000000781c */ /* 0x000fe20003f0f070 */
[----:B------:R-:W-:-:S12]  /*a770*/  NOP ;  /* 0x0000000000007918 */ /* 0x000fd80000000000 */
.L_x_270:
[----:B------:R-:W-:Y:S02]  /*a780*/  PLOP3.LUT P1, PT, P1, P0, PT, 0xa2, 0x0 ;  /* 0x000000000000781c */ /* 0x000fe40000f21472 */
[----:B------:R-:W-:-:S08]  /*a790*/  @P0 R2UR P1, UR4, R3 ;  /* 0x00000000030402ca */ /* 0x000fd00000020000 */
[----:B------:R-:W-:-:S05]  /*a7a0*/  @P0 PLOP3.LUT P0, PT, P1, PT, PT, 0x80, 0x0 ;  /* 0x000000000000081c */ /* 0x000fca0000f0f070 */
[----:B------:R-:W-:Y:S01]  /*a7b0*/  @!P1 SYNCS.ARRIVE.TRANS64.RED.A0T1 RZ, [UR4+0x16830], RZ ;  /* 0x016830ffffff99a7 */ /* 0x000fe20008200404 */
[----:B------:R-:W-:Y:S07]  /*a7c0*/  @!P1 ARRIVES.LDGSTSBAR.64.TRANSCNT [UR4+0x16830] ;  /* 0x01683000ff0099b0 */ /* 0x000fee0008000a84 */
[----:B------:R-:W-:Y:S05]  /*a7d0*/  @P0 BRA.U.ANY `(.L_x_270) ;  /* 0xfffffffd00e80947 */ /* 0x000fea000393ffff */
[----:B------:R-:W-:Y:S01]  /*a7e0*/  NOP ;  /* 0x0000000000007918 */ /* 0x000fe20000000000 */
[----:B------:R-:W2:Y:S02]  /*a7f0*/  LDL R0, [R1+0x48] ;  /* 0x0000480001007983 */ /* 0x000ea40000100800 */
[----:B--2---:R-:W-:-:S13]  /*a800*/  ISETP.NE.AND P2, PT, R0, 0x3, PT ;  /* 0x000000030000780c */ /* 0x004fda0003f45270 */
[----:B------:R-:W-:Y:S05]  /*a810*/  @!P2 BRA `(.L_x_271) ;  /* 0x000000000004a947 */ /* 0x000fea0003800000 */
[----:B------:R-:W-:Y:S01]  /*a820*/  BPT.TRAP 0x1 ;  /* 0x000000040000795c */ /* 0x000fe20000300000 */
.L_x_271:
[----:B------:R2:W5:Y:S01]  /*a830*/  LDL R0, [R1+0x4] ;  /* 0x0000040001007983 */ /* 0x0005620000100800 */
[----:B------:R2:W-:Y:S03]  /*a840*/  SYNCS.ARRIVE.TRANS64.A1T0 RZ, [R3+URZ+0x16830], RZ ;  /* 0x016830ff03ff79a7 */ /* 0x0005e6000810003f */
[----:B-1----:R2:W5:Y:S04]  /*a850*/  LDL.LU R5, [R1+0x20] ;  /* 0x0000200001057983 */ /* 0x0025680000300800 */
[----:B------:R2:W5:Y:S02]  /*a860*/  LDL.LU R4, [R1+0x2c] ;  /* 0x00002c0001047983 */ /* 0x0005640000300800 */
[----:B------:R-:W-:Y:S05]  /*a870*/  WARPSYNC.ALL ;  /* 0x0000000000007948 */ /* 0x000fea0003800000 */
[----:B------:R-:W-:Y:S01]  /*a880*/  ULDC.64 UR4, c[0x0][0x298] ;  /* 0x0000a60000047ab9 */ /* 0x000fe20000000a00 */
[----:B------:R-:W-:Y:S01]  /*a890*/  VIADD R2, R22, 0x8400 ;  /* 0x0000840016027836 */ /* 0x000fe20000000000 */
[----:B------:R-:W-:Y:S01]  /*a8a0*/  BSSY B6, `(.L_x_272) ;  /* 0x000001f000067945 */ /* 0x000fe20003800000 */
[----:B------:R-:W-:Y:S03]  /*a8b0*/  BAR.SYNC.DEFER_BLOCKING 0x8, 0x200 ;  /* 0x0208000000007b1d */ /* 0x000fe60000010000 */
[----:B------:R-:W-:-:S02]  /*a8c0*/  LOP3.LUT P0, RZ, R2, 0x3ff, RZ, 0xc0, !PT ;  /* 0x000003ff02ff7812 */ /* 0x000fc4000780c0ff */
[----:B-----5:R-:W-:Y:S02]  /*a8d0*/  LOP3.LUT P1, RZ, R0, 0x8, RZ, 0xc0, !PT ;  /* 0x0000000800ff7812 */ /* 0x020fe4000782c0ff */
[----:B------:R-:W-:Y:S01]  /*a8e0*/  SHF.R.S32.HI R0, RZ, 0x1f, R5 ;  /* 0x0000001fff007819 */ /* 0x000fe20000011405 */
[----:B--2---:R-:W-:Y:S01]  /*a8f0*/  IMAD.WIDE.U32 R2, R5, UR4, RZ ;  /* 0x0000000405027c25 */ /* 0x004fe2000f8e00ff */
[----:B------:R-:W-:Y:S02]  /*a900*/  SEL R29, R29, RZ, !P1 ;  /* 0x000000ff1d1d7207 */ /* 0x000fe40004800000 */
[----:B------:R-:W-:Y:S01]  /*a910*/  SEL R4, R4, RZ, !P1 ;  /* 0x000000ff04047207 */ /* 0x000fe20004800000 */
[----:B------:R-:W-:Y:S01]  /*a920*/  IMAD R0, R0, UR4, RZ ;  /* 0x0000000400007c24 */ /* 0x000fe2000f8e02ff */
[----:B------:R1:W-:Y:S03]  /*a930*/  STL.64 [R1+0x20], R2 ;  /* 0x0000200201007387 */ /* 0x0003e60000100a00 */
[----:B------:R-:W-:Y:S01]  /*a940*/  IMAD R0, R5, UR5, R0 ;  /* 0x0000000505007c24 */ /* 0x000fe2000f8e0200 */
[----:B------:R1:W-:Y:S03]  /*a950*/  STL [R1+0x38], R4 ;  /* 0x0000380401007387 */ /* 0x0003e60000100800 */
[----:B------:R-:W-:-:S05]  /*a960*/  IMAD.IADD R0, R3, 0x1, R0 ;  /* 0x0000000103007824 */ /* 0x000fca00078e0200 */
[----:B------:R1:W-:Y:S01]  /*a970*/  STL [R1+0x2c], R0 ;  /* 0x00002c0001007387 */ /* 0x0003e20000100800 */
[----:B------:R-:W-:Y:S05]  /*a980*/  @!P0 BRA `(.L_x_273) ;  /* 0x0000000000408947 */ /* 0x000fea0003800000 */
[----:B-1----:R-:W-:Y:S01]  /*a990*/  MOV R2, 0x0 ;  /* 0x0000000000027802 */ /* 0x002fe20000000f00 */
[----:B------:R-:W-:Y:S01]  /*a9a0*/  ULDC.64 UR6, c[0x4][0x88] ;  /* 0x0100220000067ab9 */ /* 0x000fe20000000a00 */
[----:B------:R-:W-:Y:S01]  /*a9b0*/  ULDC.64 UR8, c[0x4][0x90] ;  /* 0x0100240000087ab9 */ /* 0x000fe20000000a00 */
[----:B------:R-:W-:Y:S01]  /*a9c0*/  ULDC.64 UR4, c[0x4][0x20] ;  /* 0x0100080000047ab9 */ /* 0x000fe20000000a00 */
[----:B------:R-:W-:Y:S01]  /*a9d0*/  IMAD.U32 R4, RZ, RZ, UR6 ;  /* 0x00000006ff047e24 */ /* 0x000fe2000f8e00ff */
[----:B------:R-:W-:Y:S01]  /*a9e0*/  MOV R13, RZ ;  /* 0x000000ff000d7202 */ /* 0x000fe20000000f00 */
[----:B------:R-:W1:Y:S01]  /*a9f0*/  LDC.64 R2, c[0x4][R2] ;  /* 0x0100000002027b82 */ /* 0x000e620000000a00 */
[----:B------:R-:W-:Y:S02]  /*aa00*/  IMAD.U32 R5, RZ, RZ, UR7 ;  /* 0x00000007ff057e24 */ /* 0x000fe4000f8e00ff */
[----:B------:R-:W-:Y:S02]  /*aa10*/  IMAD.U32 R6, RZ, RZ, UR8 ;  /* 0x00000008ff067e24 */ /* 0x000fe4000f8e00ff */
[----:B------:R-:W-:-:S02]  /*aa20*/  IMAD.U32 R7, RZ, RZ, UR9 ;  /* 0x00000009ff077e24 */ /* 0x000fc4000f8e00ff */
[----:B------:R-:W-:Y:S02]  /*aa30*/  IMAD.U32 R10, RZ, RZ, UR4 ;  /* 0x00000004ff0a7e24 */ /* 0x000fe4000f8e00ff */
[----:B------:R-:W-:Y:S02]  /*aa40*/  IMAD.U32 R11, RZ, RZ, UR5 ;  /* 0x00000005ff0b7e24 */ /* 0x000fe4000f8e00ff */
[----:B------:R-:W-:Y:S02]  /*aa50*/  IMAD.MOV.U32 R8, RZ, RZ, 0x70 ;  /* 0x00000070ff087424 */ /* 0x000fe400078e00ff */
[----:B------:R-:W-:-:S07]  /*aa60*/  IMAD.MOV.U32 R12, RZ, RZ, 0x1 ;  /* 0x00000001ff0c7424 */ /* 0x000fce00078e00ff */
[----:B------:R-:W-:-:S07]  /*aa70*/  LEPC R20, `(.L_x_273) ;  /* 0x000000001014794e */ /* 0x000fce0000000000 */
[----:B01----:R-:W-:Y:S05]  /*aa80*/  CALL.ABS.NOINC R2 ;  /* 0x0000000002007343 */ /* 0x003fea0003c00000 */
.L_x_273:
[----:B------:R-:W-:Y:S05]  /*aa90*/  BSYNC B6 ;  /* 0x0000000000067941 */ /* 0x000fea0003800000 */
.L_x_272:
[----:B-1----:R-:W2:Y:S01]  /*aaa0*/  LDL.LU R2, [R1+0x2c] ;  /* 0x00002c0001027983 */ /* 0x002ea20000300800 */
[----:B0-----:R-:W0:Y:S01]  /*aab0*/  LDC R9, c[0x0][0x448] ;  /* 0x00011200ff097b82 */ /* 0x001e220000000800 */
[----:B------:R-:W-:Y:S01]  /*aac0*/  ULDC.64 UR4, c[0x0][0x2d8] ;  /* 0x0000b60000047ab9 */ /* 0x000fe20000000a00 */
[----:B------:R-:W-:Y:S01]  /*aad0*/  ULDC.64 UR6, c[0x0][0x2e0] ;  /* 0x0000b80000067ab9 */ /* 0x000fe20000000a00 */
[----:B------:R-:W3:Y:S01]  /*aae0*/  LDL.LU.64 R20, [R1+0x20] ;  /* 0x0000200001147983 */ /* 0x000ee20000300a00 */
[----:B------:R-:W-:-:S03]  /*aaf0*/  ULDC.64 UR8, c[0x0][0x280] ;  /* 0x0000a00000087ab9 */ /* 0x000fc60000000a00 */
[----:B------:R-:W4:Y:S04]  /*ab00*/  LDL.LU R0, [R1+0x38] ;  /* 0x0000380001007983 */ /* 0x000f280000300800 */
[----:B------:R1:W5:Y:S01]  /*ab10*/  LDL R10, [R1+0x1c] ;  /* 0x00001c00010a7983 */ /* 0x0003620000100800 */
[----:B0-----:R-:W-:-:S13]  /*ab20*/  ISETP.NE.AND P0, PT, R9, 0x1, PT ;  /* 0x000000010900780c */ /* 0x001fda0003f05270 */
[----:B------:R-:W0:Y:S08]  /*ab30*/  @P0 LDC R4, c[0x0][0x44c] ;  /* 0x00011300ff040b82 */ /* 0x000e300000000800 */
[----:B------:R-:W1:Y:S08]  /*ab40*/  @P0 LDC R5, c[0x0][0x450] ;  /* 0x00011400ff050b82 */ /* 0x000e700000000800 */
[----:B------:R-:W1:Y:S01]  /*ab50*/  @P0 LDC R8, c[0x0][0x450] ;  /* 0x00011400ff080b82 */ /* 0x000e620000000800 */
[----:B--2---:R-:W-:Y:S01]  /*ab60*/  IMAD.MOV.U32 R3, RZ, RZ, R2 ;  /* 0x000000ffff037224 */ /* 0x004fe200078e0002 */
[----:B---3--:R-:W2:Y:S01]  /*ab70*/  S2R R21, SR_TID.X ;  /* 0x0000000000157919 */ /* 0x008ea20000002100 */
[----:B------:R-:W-:-:S02]  /*ab80*/  IMAD.MOV.U32 R2, RZ, RZ, R20 ;  /* 0x000000ffff027224 */ /* 0x000fc400078e0014 */
[----:B------:R-:W3:Y:S02]  /*ab90*/  S2R R20, SR_TID.X ;  /* 0x0000000000147919 */ /* 0x000ee40000002100 */
[----:B------:R-:W-:-:S04]  /*aba0*/  IMAD.WIDE.U32 R2, R24, UR4, R2 ;  /* 0x0000000418027c25 */ /* 0x000fc8000f8e0002 */
[----:B------:R-:W-:Y:S01]  /*abb0*/  IMAD R3, R24, UR5, R3 ;  /* 0x0000000518037c24 */ /* 0x000fe2000f8e0203 */
[----:B------:R-:W-:Y:S01]  /*abc0*/  ULDC.64 UR4, c[0x0][0x2d0] ;  /* 0x0000b40000047ab9 */ /* 0x000fe20000000a00 */
[----:B----4-:R-:W-:Y:S02]  /*abd0*/  IMAD R0, R0, UR6, RZ ;  /* 0x0000000600007c24 */ /* 0x010fe4000f8e02ff */
[----:B------:R-:W-:-:S04]  /*abe0*/  IMAD.WIDE.U32 R2, R29, UR6, R2 ;  /* 0x000000061d027c25 */ /* 0x000fc8000f8e0002 */
[----:B------:R-:W-:Y:S01]  /*abf0*/  IMAD R0, R29, UR7, R0 ;  /* 0x000000071d007c24 */ /* 0x000fe2000f8e0200 */
[----:B------:R-:W-:-:S03]  /*ac00*/  ULDC.64 UR6, c[0x0][0x2c8] ;  /* 0x0000b20000067ab9 */ /* 0x000fc60000000a00 */
[----:B------:R-:W-:Y:S02]  /*ac10*/  IMAD.IADD R3, R3, 0x1, R0 ;  /* 0x0000000103037824 */ /* 0x000fe400078e0200 */
[----:B--2---:R-:W-:Y:S01]  /*ac20*/  IMAD.SHL.U32 R21, R21, 0x10, RZ ;  /* 0x0000001015157824 */ /* 0x004fe200078e00ff */
[----:B---3--:R-:W-:-:S04]  /*ac30*/  LOP3.LUT R20, R20, 0x7f, RZ, 0xc0, !PT ;  /* 0x0000007f14147812 */ /* 0x008fc800078ec0ff */
[----:B------:R-:W-:Y:S02]  /*ac40*/  LOP3.LUT R21, R21, 0x70, RZ, 0xc0, !PT ;  /* 0x0000007015157812 */ /* 0x000fe400078ec0ff */
[----:B------:R-:W-:-:S04]  /*ac50*/  SHF.R.U32.HI R20, RZ, 0x3, R20 ;  /* 0x00000003ff147819 */ /* 0x000fc80000011614 */
[----:B------:R-:W-:Y:S02]  /*ac60*/  LOP3.LUT R20, R20, R21, RZ, 0xfc, !PT ;  /* 0x0000001514147212 */ /* 0x000fe400078efcff */
[----:B------:R2:W5:Y:S03]  /*ac70*/  LDL R21, [R1+0x30] ;  /* 0x0000300001157983 */ /* 0x0005660000100800 */
[----:B------:R-:W-:-:S04]  /*ac80*/  IMAD R6, R17, 0xc0, R20 ;  /* 0x000000c011067824 */ /* 0x000fc800078e0214 */
[----:B0-----:R-:W-:-:S04]  /*ac90*/  @P0 IMAD.HI.U32 R0, R6, R4, RZ ;  /* 0x0000000406000227 */ /* 0x001fc800078e00ff */
[----:B------:R-:W-:Y:S01]  /*aca0*/  IMAD.MOV.U32 R4, RZ, RZ, R6 ;  /* 0x000000ffff047224 */ /* 0x000fe200078e0006 */
[----:B-1----:R-:W-:-:S04]  /*acb0*/  @P0 SHF.R.U32.HI R4, RZ, R5, R0 ;  /* 0x00000005ff040219 */ /* 0x002fc80000011600 */
[----:B------:R-:W-:-:S05]  /*acc0*/  SHF.R.S32.HI R0, RZ, 0x1f, R4 ;  /* 0x0000001fff007819 */ /* 0x000fca0000011404 */
[----:B------:R-:W-:-:S04]  /*acd0*/  IMAD R0, R0, UR4, RZ ;  /* 0x0000000400007c24 */ /* 0x000fc8000f8e02ff */
[C---:B------:R-:W-:Y:S02]  /*ace0*/  IMAD R7, R4.reuse, UR5, R0 ;  /* 0x0000000504077c24 */ /* 0x040fe4000f8e0200 */
[----:B------:R-:W-:Y:S02]  /*acf0*/  IMAD.MOV R0, RZ, RZ, -R4 ;  /* 0x000000ffff007224 */ /* 0x000fe400078e0a04 */
[----:B------:R-:W-:-:S04]  /*ad00*/  IMAD.WIDE.U32 R4, R4, UR4, R2 ;  /* 0x0000000404047c25 */ /* 0x000fc8000f8e0002 */
[----:B------:R-:W-:Y:S02]  /*ad10*/  IMAD R0, R9, R0, R6 ;  /* 0x0000000009007224 */ /* 0x000fe400078e0206 */
[----:B------:R-:W-:-:S03]  /*ad20*/  IMAD.IADD R5, R5, 0x1, R7 ;  /* 0x0000000105057824 */ /* 0x000fc600078e0207 */
[----:B------:R-:W-:-:S05]  /*ad30*/  SHF.R.S32.HI R7, RZ, 0x1f, R0 ;  /* 0x0000001fff077819 */ /* 0x000fca0000011400 */
[----:B------:R-:W-:Y:S02]  /*ad40*/  IMAD R7, R7, UR6, RZ ;  /* 0x0000000607077c24 */ /* 0x000fe4000f8e02ff */
[----:B------:R-:W-:-:S04]  /*ad50*/  IMAD.WIDE.U32 R4, R0, UR6, R4 ;  /* 0x0000000600047c25 */ /* 0x000fc8000f8e0004 */
[----:B------:R-:W-:-:S04]  /*ad60*/  IMAD R7, R0, UR7, R7 ;  /* 0x0000000700077c24 */ /* 0x000fc8000f8e0207 */
[----:B------:R-:W-:Y:S02]  /*ad70*/  IMAD.IADD R5, R5, 0x1, R7 ;  /* 0x0000000105057824 */ /* 0x000fe400078e0207 */
[----:B------:R-:W0:Y:S01]  /*ad80*/  @P0 LDC R7, c[0x0][0x44c] ;  /* 0x00011300ff070b82 */ /* 0x000e220000000800 */
[----:B------:R-:W-:-:S04]  /*ad90*/  LEA R0, P1, R4, UR8, 0x1 ;  /* 0x0000000804007c11 */ /* 0x000fc8000f8208ff */
[----:B------:R-:W-:Y:S01]  /*ada0*/  LEA.HI.X R4, R4, UR9, R5, 0x1, P1 ;  /* 0x0000000904047c11 */ /* 0x000fe200088f0c05 */
[----:B------:R-:W-:-:S04]  /*adb0*/  VIADD R5, R6, 0x80 ;  /* 0x0000008006057836 */ /* 0x000fc80000000000 */
[----:B------:R-:W-:Y:S01]  /*adc0*/  IMAD.MOV.U32 R6, RZ, RZ, R5 ;  /* 0x000000ffff067224 */ /* 0x000fe200078e0005 */
[----:B------:R-:W1:Y:S01]  /*add0*/  S2R R20, SR_TID.X ;  /* 0x0000000000147919 */ /* 0x000e620000002100 */
[----:B0-----:R-:W-:-:S05]  /*ade0*/  @P0 IMAD.HI.U32 R7, R5, R7, RZ ;  /* 0x0000000705070227 */ /* 0x001fca00078e00ff */
[----:B------:R-:W-:-:S04]  /*adf0*/  @P0 SHF.R.U32.HI R6, RZ, R8, R7 ;  /* 0x00000008ff060219 */ /* 0x000fc80000011607 */
[----:B------:R-:W-:-:S05]  /*ae00*/  IADD3 R7, -R6, RZ, RZ ;  /* 0x000000ff06077210 */ /* 0x000fca0007ffe1ff */
[----:B------:R-:W-:Y:S01]  /*ae10*/  IMAD R5, R9, R7, R5 ;  /* 0x0000000709057224 */ /* 0x000fe200078e0205 */
[----:B------:R-:W-:Y:S01]  /*ae20*/  SHF.R.S32.HI R7, RZ, 0x1f, R6 ;  /* 0x0000001fff077819 */ /* 0x000fe20000011406 */
[----:B------:R-:W-:-:S04]  /*ae30*/  IMAD.WIDE.U32 R2, R6, UR4, R2 ;  /* 0x0000000406027c25 */ /* 0x000fc8000f8e0002 */
[----:B------:R-:W-:Y:S01]  /*ae40*/  IMAD R7, R7, UR4, RZ ;  /* 0x0000000407077c24 */ /* 0x000fe2000f8e02ff */
[----:B------:R-:W-:-:S03]  /*ae50*/  ULDC UR4, c[0x0][0x2b8] ;  /* 0x0000ae0000047ab9 */ /* 0x000fc60000000800 */
[----:B------:R-:W-:Y:S01]  /*ae60*/  IMAD R7, R6, UR5, R7 ;  /* 0x0000000506077c24 */ /* 0x000fe2000f8e0207 */
[----:B------:R-:W-:-:S03]  /*ae70*/  SHF.R.S32.HI R6, RZ, 0x1f, R5 ;  /* 0x0000001fff067819 */ /* 0x000fc60000011405 */
[----:B------:R-:W-:Y:S02]  /*ae80*/  IMAD.IADD R3, R3, 0x1, R7 ;  /* 0x0000000103037824 */ /* 0x000fe400078e0207 */
[----:B------:R-:W-:Y:S02]  /*ae90*/  IMAD R6, R6, UR6, RZ ;  /* 0x0000000606067c24 */ /* 0x000fe4000f8e02ff */
[----:B------:R-:W-:-:S04]  /*aea0*/  IMAD.WIDE.U32 R2, R5, UR6, R2 ;  /* 0x0000000605027c25 */ /* 0x000fc8000f8e0002 */
[----:B------:R-:W-:Y:S01]  /*aeb0*/  IMAD R6, R5, UR7, R6 ;  /* 0x0000000705067c24 */ /* 0x000fe2000f8e0206 */
[----:B------:R-:W-:-:S03]  /*aec0*/  LEA R5, P1, R2, UR8, 0x1 ;  /* 0x0000000802057c11 */ /* 0x000fc6000f8208ff */
[----:B------:R-:W-:Y:S01]  /*aed0*/  IMAD.IADD R6, R3, 0x1, R6 ;  /* 0x0000000103067824 */ /* 0x000fe200078e0206 */
[----:B------:R-:W-:Y:S01]  /*aee0*/  ISETP.GE.AND P0, PT, R28, UR4, PT ;  /* 0x000000041c007c0c */ /* 0x000fe2000bf06270 */
[----:B------:R-:W-:Y:S01]  /*aef0*/  UMOV UR4, 0xffffffff ;  /* 0xffffffff00047882 */ /* 0x000fe20000000000 */
[----:B-1----:R-:W-:Y:S02]  /*af00*/  LOP3.LUT R20, R20, 0x7f, RZ, 0xc0, !PT ;  /* 0x0000007f14147812 */ /* 0x002fe400078ec0ff */
[----:B------:R-:W-:Y:S02]  /*af10*/  LEA.HI.X R2, R2, UR9, R6, 0x1, P1 ;  /* 0x0000000902027c11 */ /* 0x000fe400088f0c06 */
[----:B------:R-:W-:Y:S01]  /*af20*/  SHF.R.U32.HI R20, RZ, 0x3, R20 ;  /* 0x00000003ff147819 */ /* 0x000fe20000011614 */
[----:B--2---:R-:W-:Y:S06]  /*af30*/  BRA.DIV UR4, `(.L_x_274) ;  /* 0x0000003e04687947 */ /* 0x004fec000b800000 */
[----:B------:R-:W0:Y:S01]  /*af40*/  SHFL.IDX PT, R7, R0, RZ, 0x181f ;  /* 0x00181fff00077589 */ /* 0x000e2200000e0000 */
[----:B-----5:R-:W-:Y:S02]  /*af50*/  IMAD R3, R21, R9, RZ ;  /* 0x0000000915037224 */ /* 0x020fe400078e02ff */
[----:B------:R-:W-:Y:S01]  /*af60*/  IMAD R17, R17, 0xc0, R20 ;  /* 0x000000c011117824 */ /* 0x000fe200078e0214 */
[----:B------:R-:W1:Y:S04]  /*af70*/  SHFL.IDX PT, R6, R4, RZ, 0x181f ;  /* 0x00181fff04067589 */ /* 0x000e6800000e0000 */
[----:B------:R-:W-:-:S13]  /*af80*/  ISETP.GE.AND P2, PT, R17, R3, PT ;  /* 0x000000031100720c */ /* 0x000fda0003f46270 */
[----:B0-----:R-:W-:-:S05]  /*af90*/  @!P2 LEA R7, P1, R28, R7, 0x1 ;  /* 0x000000071c07a211 */ /* 0x001fca00078208ff */
[----:B-1----:R-:W-:-:S05]  /*afa0*/  @!P2 IMAD.X R6, RZ, RZ, R6, P1 ;  /* 0x000000ffff06a224 */ /* 0x002fca00008e0606 */
[----:B------:R-:W-:-:S04]  /*afb0*/  @!P2 LOP3.LUT R7, R7, R6, RZ, 0x3c, !PT ;  /* 0x000000060707a212 */ /* 0x000fc800078e3cff */
[----:B------:R-:W-:-:S04]  /*afc0*/  @!P2 LOP3.LUT R6, R7, R6, RZ, 0x3c, !PT ;  /* 0x000000060706a212 */ /* 0x000fc800078e3cff */
[----:B------:R-:W-:-:S05]  /*afd0*/  @!P2 LOP3.LUT R7, R7, R6, RZ, 0x3c, !PT ;  /* 0x000000060707a212 */ /* 0x000fca00078e3cff */
[----:B------:R-:W-:Y:S01]  /*afe0*/  @!PT LDS RZ, [RZ] ;  /* 0x00000000fffff984 */ /* 0x000fe20000000800 */
[----:B------:R0:W-:Y:S02]  /*aff0*/  @!P2 LDGSTS.E.BYPASS.LTC128B.128 [R10+0x8400], desc[UR36][R6.64], !P0 ;  /* 0x08400000060aafae */ /* 0x0001e4000c101d64 */
[----:B0-----:R-:W-:Y:S02]  /*b000*/  VIADD R6, R17, 0x10 ;  /* 0x0000001011067836 */ /* 0x001fe40000000000 */
[----:B------:R-:W0:Y:S03]  /*b010*/  SHFL.IDX PT, R7, R0, 0x1, 0x181f ;  /* 0x00381f0000077f89 */ /* 0x000e2600000e0000 */
[----:B------:R-:W-:Y:S02]  /*b020*/  ISETP.GE.AND P1, PT, R6, R3, PT ;  /* 0x000000030600720c */ /* 0x000fe40003f26270 */
[----:B------:R-:W1:Y:S11]  /*b030*/  SHFL.IDX PT, R6, R4, 0x1, 0x181f ;  /* 0x00381f0004067f89 */ /* 0x000e7600000e0000 */
[----:B0-----:R-:W-:-:S05]  /*b040*/  @!P1 LEA R7, P2, R28, R7, 0x1 ;  /* 0x000000071c079211 */ /* 0x001fca00078408ff */
[----:B-1----:R-:W-:-:S05]  /*b050*/  @!P1 IMAD.X R6, RZ, RZ, R6, P2 ;  /* 0x000000ffff069224 */ /* 0x002fca00010e0606 */
[----:B------:R-:W-:-:S04]  /*b060*/  @!P1 LOP3.LUT R7, R7, R6, RZ, 0x3c, !PT ;  /* 0x0000000607079212 */ /* 0x000fc800078e3cff */
[----:B------:R-:W-:-:S04]  /*b070*/  @!P1 LOP3.LUT R6, R7, R6, RZ, 0x3c, !PT ;  /* 0x0000000607069212 */ /* 0x000fc800078e3cff */
[----:B------:R-:W-:-:S05]  /*b080*/  @!P1 LOP3.LUT R7, R7, R6, RZ, 0x3c, !PT ;  /* 0x0000000607079212 */ /* 0x000fca00078e3cff */
        /* <DEDUP_REMOVED lines=25> */
[----:B0-----:R-:W-:-:S04]  /*b220*/  @!P1 LEA R7, P2, R28, R7, 0x1 ;  /* 0x000000071c079211 */ /* 0x001fc800078408ff */
[----:B-1----:R-:W-:-:S04]  /*b230*/  @!P1 IADD3.X R6, RZ, R6, RZ, P2, !PT ;  /* 0x00000006ff069210 */ /* 0x002fc800017fe4ff */
        /* <DEDUP_REMOVED lines=17> */
[----:B------:R-:W1:Y:S04]  /*b350*/  SHFL.IDX PT, R6, R4, 0x6, 0x181f ;  /* 0x00d81f0004067f89 */ /* 0x000e6800000e0000 */
[----:B------:R-:W-:Y:S07]  /*b360*/  SHFL.IDX PT, R4, R4, 0x7, 0x181f ;  /* 0x00f81f0004047f89 */ /* 0x000fee00000e0000 */
[----:B0-----:R-:W-:-:S05]  /*b370*/  @!P1 LEA R7, P2, R28, R7, 0x1 ;  /* 0x000000071c079211 */ /* 0x001fca00078408ff */
[----:B-1----:R-:W-:-:S05]  /*b380*/  @!P1 IMAD.X R6, RZ, RZ, R6, P2 ;  /* 0x000000ffff069224 */ /* 0x002fca00010e0606 */
[----:B------:R-:W-:-:S04]  /*b390*/  @!P1 LOP3.LUT R7, R7, R6, RZ, 0x3c, !PT ;  /* 0x0000000607079212 */ /* 0x000fc800078e3cff */
[----:B------:R-:W-:-:S04]  /*b3a0*/  @!P1 LOP3.LUT R6, R7, R6, RZ, 0x3c, !PT ;  /* 0x0000000607069212 */ /* 0x000fc800078e3cff */
[----:B------:R-:W-:-:S05]  /*b3b0*/  @!P1 LOP3.LUT R7, R7, R6, RZ, 0x3c, !PT ;  /* 0x0000000607079212 */ /* 0x000fca00078e3cff */
[----:B------:R0:W-:Y:S04]  /*b3c0*/  @!P1 LDGSTS.E.BYPASS.LTC128B.128 [R10+0xb400], desc[UR36][R6.64], !P0 ;  /* 0x0b400000060a9fae */ /* 0x0001e8000c101d64 */
[----:B0-----:R0:W1:Y:S02]  /*b3d0*/  SHFL.IDX PT, R6, R0, 0x7, 0x181f ;  /* 0x00f81f0000067f89 */ /* 0x00106400000e0000 */
[----:B0-----:R-:W-:-:S05]  /*b3e0*/  VIADD R0, R17, 0x80 ;  /* 0x0000008011007836 */ /* 0x001fca0000000000 */
[----:B------:R-:W-:Y:S01]  /*b3f0*/  ISETP.GE.AND P1, PT, R0, R3, PT ;  /* 0x000000030000720c */ /* 0x000fe20003f26270 */
[----:B------:R-:W-:-:S05]  /*b400*/  VIADD R0, R17, 0x70 ;  /* 0x0000007011007836 */ /* 0x000fca0000000000 */
[----:B------:R-:W-:Y:S02]  /*b410*/  ISETP.GE.AND P2, PT, R0, R3, PT ;  /* 0x000000030000720c */ /* 0x000fe40003f46270 */
[----:B------:R-:W-:Y:S11]  /*b420*/  SHFL.IDX PT, R0, R2, RZ, 0x181f ;  /* 0x00181fff02007589 */ /* 0x000ff600000e0000 */
[----:B-1----:R-:W-:-:S05]  /*b430*/  @!P2 LEA R6, P3, R28, R6, 0x1 ;  /* 0x000000061c06a211 */ /* 0x002fca00078608ff */
[----:B------:R-:W-:Y:S02]  /*b440*/  @!P2 IMAD.X R7, RZ, RZ, R4, P3 ;  /* 0x000000ffff07a224 */ /* 0x000fe400018e0604 */
[----:B------:R-:W0:Y:S04]  /*b450*/  SHFL.IDX PT, R4, R5, RZ, 0x181f ;  /* 0x00181fff05047589 */ /* 0x000e2800000e0000 */
[----:B------:R1:W-:Y:S01]  /*b460*/  @!P2 LDGSTS.E.BYPASS.LTC128B.128 [R10+0xbc00], desc[UR36][R6.64], !P0 ;  /* 0x0bc00000060aafae */ /* 0x0003e2000c101d64 */
[----:B0-----:R-:W-:-:S05]  /*b470*/  @!P1 LEA R4, P3, R28, R4, 0x1 ;  /* 0x000000041c049211 */ /* 0x001fca00078608ff */
[----:B------:R-:W-:Y:S02]  /*b480*/  @!P1 IMAD.X R0, RZ, RZ, R0, P3 ;  /* 0x000000ffff009224 */ /* 0x000fe400018e0600 */
[----:B-1----:R-:W-:Y:S02]  /*b490*/  @!P1 IMAD.MOV.U32 R6, RZ, RZ, R4 ;  /* 0x000000ffff069224 */ /* 0x002fe400078e0004 */
[----:B------:R-:W-:Y:S01]  /*b4a0*/  @!P1 IMAD.MOV.U32 R7, RZ, RZ, R0 ;  /* 0x000000ffff079224 */ /* 0x000fe200078e0000 */
[----:B------:R-:W-:-:S04]  /*b4b0*/  IADD3 R0, R17, 0x90, RZ ;  /* 0x0000009011007810 */ /* 0x000fc80007ffe0ff */
[----:B------:R0:W-:Y:S01]  /*b4c0*/  @!P1 LDGSTS.E.BYPASS.LTC128B.128 [R10+0xc400], desc[UR36][R6.64], !P0 ;  /* 0x0c400000060a9fae */ /* 0x0001e2000c101d64 */
[----:B------:R-:W-:-:S03]  /*b4d0*/  ISETP.GE.AND P1, PT, R0, R3, PT ;  /* 0x000000030000720c */ /* 0x000fc60003f26270 */
[----:B------:R-:W-:Y:S04]  /*b4e0*/  SHFL.IDX PT, R0, R2, 0x1, 0x181f ;  /* 0x00381f0002007f89 */ /* 0x000fe800000e0000 */
[----:B0-----:R-:W0:Y:S06]  /*b4f0*/  SHFL.IDX PT, R6, R5, 0x1, 0x181f ;  /* 0x00381f0005067f89 */ /* 0x001e2c00000e0000 */
[----:B0-----:R-:W-:-:S05]  /*b500*/  @!P1 LEA R6, P2, R28, R6, 0x1 ;  /* 0x000000061c069211 */ /* 0x001fca00078408ff */
[----:B------:R-:W-:-:S04]  /*b510*/  @!P1 IMAD.X R0, RZ, RZ, R0, P2 ;  /* 0x000000ffff009224 */ /* 0x000fc800010e0600 */
[----:B------:R-:W-:Y:S02]  /*b520*/  @!P1 IMAD.MOV.U32 R7, RZ, RZ, R0 ;  /* 0x000000ffff079224 */ /* 0x000fe400078e0000 */
[----:B------:R-:W-:-:S03]  /*b530*/  VIADD R0, R17, 0xa0 ;  /* 0x000000a011007836 */ /* 0x000fc60000000000 */
[----:B------:R0:W-:Y:S02]  /*b540*/  @!P1 LDGSTS.E.BYPASS.LTC128B.128 [R10+0xcc00], desc[UR36][R6.64], !P0 ;  /* 0x0cc00000060a9fae */ /* 0x0001e4000c101d64 */
[----:B------:R-:W-:Y:S02]  /*b550*/  ISETP.GE.AND P2, PT, R0, R3, PT ;  /* 0x000000030000720c */ /* 0x000fe40003f46270 */
[----:B------:R-:W-:Y:S04]  /*b560*/  SHFL.IDX PT, R0, R2, 0x2, 0x181f ;  /* 0x00581f0002007f89 */ /* 0x000fe800000e0000 */
[----:B0-----:R-:W0:Y:S07]  /*b570*/  SHFL.IDX PT, R6, R5, 0x2, 0x181f ;  /* 0x00581f0005067f89 */ /* 0x001e2e00000e0000 */
[----:B0-----:R-:W-:-:S05]  /*b580*/  @!P2 LEA R6, P1, R28, R6, 0x1 ;  /* 0x000000061c06a211 */ /* 0x001fca00078208ff */
[----:B------:R-:W-:-:S04]  /*b590*/  @!P2 IMAD.X R0, RZ, RZ, R0, P1 ;  /* 0x000000ffff00a224 */ /* 0x000fc800008e0600 */
[----:B------:R-:W-:Y:S02]  /*b5a0*/  @!P2 IMAD.MOV.U32 R7, RZ, RZ, R0 ;  /* 0x000000ffff07a224 */ /* 0x000fe400078e0000 */
[----:B------:R0:W1:Y:S04]  /*b5b0*/  SHFL.IDX PT, R0, R2, 0x3, 0x181f ;  /* 0x00781f0002007f89 */ /* 0x00006800000e0000 */
[----:B------:R0:W-:Y:S04]  /*b5c0*/  @!P2 LDGSTS.E.BYPASS.LTC128B.128 [R10+0xd400], desc[UR36][R6.64], !P0 ;  /* 0x0d400000060aafae */ /* 0x0001e8000c101d64 */
[----:B------:R0:W2:Y:S02]  /*b5d0*/  SHFL.IDX PT, R2, R5, 0x3, 0x181f ;  /* 0x00781f0005027f89 */ /* 0x0000a400000e0000 */
.L_x_373:
[----:B------:R-:W-:-:S05]  /*b5e0*/  VIADD R17, R17, 0xb0 ;  /* 0x000000b011117836 */ /* 0x000fca0000000000 */
[----:B------:R-:W-:-:S13]  /*b5f0*/  ISETP.GE.AND P1, PT, R17, R3, PT ;  /* 0x000000031100720c */ /* 0x000fda0003f26270 */
[----:B0-2---:R-:W-:-:S05]  /*b600*/  @!P1 LEA R2, P2, R28, R2, 0x1 ;  /* 0x000000021c029211 */ /* 0x005fca00078408ff */
[----:B-1----:R-:W-:-:S05]  /*b610*/  @!P1 IMAD.X R3, RZ, RZ, R0, P2 ;  /* 0x000000ffff039224 */ /* 0x002fca00010e0600 */
[----:B------:R-:W-:Y:S01]  /*b620*/  @!PT LDS RZ, [RZ] ;  /* 0x00000000fffff984 */ /* 0x000fe20000000800 */
[----:B------:R-:W-:Y:S01]  /*b630*/  @!PT LDS RZ, [RZ] ;  /* 0x00000000fffff984 */ /* 0x000fe20000000800 */
[----:B------:R-:W-:Y:S01]  /*b640*/  @!PT LDS RZ, [RZ] ;  /* 0x00000000fffff984 */ /* 0x000fe20000000800 */
[----:B------:R0:W-:Y:S01]  /*b650*/  @!P1 LDGSTS.E.BYPASS.LTC128B.128 [R10+0xdc00], desc[UR36][R2.64], !P0 ;  /* 0x0dc00000020a9fae */ /* 0x0001e2000c101d64 */
[----:B------:R-:W-:Y:S01]  /*b660*/  PLOP3.LUT P0, PT, PT, PT, PT, 0x80, 0x0 ;  /* 0x000000000000781c */ /* 0x000fe20003f0f070 */
[----:B------:R-:W-:-:S12]  /*b670*/  NOP ;  /* 0x0000000000007918 */ /* 0x000fd80000000000 */
.L_x_275:
[----:B------:R-:W-:Y:S02]  /*b680*/  PLOP3.LUT P1, PT, P1, P0, PT, 0xa2, 0x0 ;  /* 0x000000000000781c */ /* 0x000fe40000f21472 */
[----:B------:R-:W-:-:S08]  /*b690*/  @P0 R2UR P1, UR4, R22 ;  /* 0x00000000160402ca */ /* 0x000fd00000020000 */
[----:B------:R-:W-:-:S05]  /*b6a0*/  @P0 PLOP3.LUT P0, PT, P1, PT, PT, 0x80, 0x0 ;  /* 0x000000000000081c */ /* 0x000fca0000f0f070 */
[----:B------:R-:W-:Y:S01]  /*b6b0*/  @!P1 SYNCS.ARRIVE.TRANS64.RED.A0T1 RZ, [UR4+0x16800], RZ ;  /* 0x016800ffffff99a7 */ /* 0x000fe20008200404 */
[----:B------:R-:W-:Y:S07]  /*b6c0*/  @!P1 ARRIVES.LDGSTSBAR.64.TRANSCNT [UR4+0x16800] ;  /* 0x01680000ff0099b0 */ /* 0x000fee0008000a84 */
[----:B------:R-:W-:Y:S05]  /*b6d0*/  @P0 BRA.U.ANY `(.L_x_275) ;  /* 0xfffffffd00e80947 */ /* 0x000fea000393ffff */
[----:B0-----:R-:W2:Y:S02]  /*b6e0*/  LDL.LU R2, [R1+0x3c] ;  /* 0x00003c0001027983 */ /* 0x001ea40000300800 */
[----:B--2---:R-:W-:-:S05]  /*b6f0*/  VIADD R2, R2, 0x1 ;  /* 0x0000000102027836 */ /* 0x004fca0000000000 */
[----:B------:R0:W-:Y:S01]  /*b700*/  STL [R1+0x3c], R2 ;  /* 0x00003c0201007387 */ /* 0x0001e20000100800 */
[----:B------:R-:W-:-:S04]  /*b710*/  LEA.HI R0, R2, R2, RZ, 0x1 ;  /* 0x0000000202007211 */ /* 0x000fc800078f08ff */
[----:B------:R-:W-:-:S05]  /*b720*/  LOP3.LUT R0, R0, 0xfffffffe, RZ, 0xc0, !PT ;  /* 0xfffffffe00007812 */ /* 0x000fca00078ec0ff */
[----:B------:R-:W-:-:S05]  /*b730*/  IMAD.IADD R0, R2, 0x1, -R0 ;  /* 0x0000000102007824 */ /* 0x000fca00078e0a00 */
[----:B------:R-:W-:Y:S01]  /*b740*/  SHF.L.U32 R0, R0, 0x1f, RZ ;  /* 0x0000001f00007819 */ /* 0x000fe200000006ff */
[----:B------:R-:W-:Y:S01]  /*b750*/  NOP ;  /* 0x0000000000007918 */ /* 0x000fe20000000000 */
[----:B------:R0:W-:Y:S01]  /*b760*/  SYNCS.ARRIVE.TRANS64.A1T0 RZ, [R22+URZ+0x16800], RZ ;  /* 0x016800ff16ff79a7 */ /* 0x0001e2000810003f */
[----:B------:R-:W-:Y:S01]  /*b770*/  BSSY B0, `(.L_x_276) ;  /* 0x0000003000007945 */ /* 0x000fe20003800000 */
[----:B------:R-:W1:Y:S03]  /*b780*/  SYNCS.PHASECHK.TRANS64.TRYWAIT P0, [R22+URZ+0x16820], R0 ;  /* 0x01682000160075a7 */ /* 0x000e66000800017f */
[----:B01----:R-:W-:Y:S05]  /*b790*/  @!P0 BRA `(.L_x_277) ;  /* 0x0000004400348947 */ /* 0x003fea0003800000 */
.L_x_374:
[----:B------:R-:W-:Y:S05]  /*b7a0*/  BSYNC B0 ;  /* 0x0000000000007941 */ /* 0x000fea0003800000 */
.L_x_276:
[----:B------:R-:W2:Y:S04]  /*b7b0*/  LDL.LU R3, [R1+0x34] ;  /* 0x0000340001037983 */ /* 0x000ea80000300800 */
[----:B------:R-:W3:Y:S01]  /*b7c0*/  LDL R2, [R1+0x10] ;  /* 0x0000100001027983 */ /* 0x000ee20000100800 */
[----:B------:R-:W-:Y:S01]  /*b7d0*/  BSSY B0, `(.L_x_278) ;  /* 0x0000102000007945 */ /* 0x000fe20003800000 */
[----:B--2---:R-:W-:-:S05]  /*b7e0*/  VIADD R7, R3, 0xfffffffe ;  /* 0xfffffffe03077836 */ /* 0x004fca0000000000 */
[----:B---3--:R-:W-:-:S13]  /*b7f0*/  ISETP.GE.AND P0, PT, R7, R2, PT ;  /* 0x000000020700720c */ /* 0x008fda0003f06270 */
[----:B------:R-:W-:Y:S05]  /*b800*/  @!P0 BRA `(.L_x_279) ;  /* 0x0000000c00f88947 */ /* 0x000fea0003800000 */
[----:B------:R-:W-:Y:S01]  /*b810*/  ULDC UR4, c[0x0][0x2f4] ;  /* 0x0000bd0000047ab9 */ /* 0x000fe20000000800 */
[----:B------:R-:W-:Y:S01]  /*b820*/  MOV R17, R27 ;  /* 0x0000001b00117202 */ /* 0x000fe20000000f00 */
[----:B------:R-:W-:Y:S01]  /*b830*/  IMAD.MOV.U32 R6, RZ, RZ, R25 ;  /* 0x000000ffff067224 */ /* 0x000fe200078e0019 */
[----:B------:R-:W-:Y:S01]  /*b840*/  ISETP.GE.AND P1, PT, R28, UR4, PT ;  /* 0x000000041c007c0c */ /* 0x000fe2000bf26270 */
[----:B------:R-:W-:-:S12]  /*b850*/  IMAD.MOV.U32 R29, RZ, RZ, R26 ;  /* 0x000000ffff1d7224 */ /* 0x000fd800078e001a */
.L_x_292:
[----:B------:R-:W2:Y:S01]  /*b860*/  LDL R10, [R1+0x14] ;  /* 0x00001400010a7983 */ /* 0x000ea20000100800 */
[----:B------:R-:W1:Y:S03]  /*b870*/  LDC R3, c[0x0][0x430] ;  /* 0x00010c00ff037b82 */ /* 0x000e660000000800 */
[----:B------:R-:W3:Y:S04]  /*b880*/  LDL R9, [R1+0x18] ;  /* 0x0000180001097983 */ /* 0x000ee80000100800 */
[----:B------:R-:W4:Y:S01]  /*b890*/  LDL R5, [R1] ;  /* 0x0000000001057983 */ /* 0x000f220000100800 */
[----:B------:R-:W0:Y:S03]  /*b8a0*/  S2R R2, SR_TID.X ;  /* 0x0000000000027919 */ /* 0x000e260000002100 */
[----:B------:R-:W5:Y:S01]  /*b8b0*/  LDL R8, [R1+0x48] ;  /* 0x0000480001087983 */ /* 0x000f620000100800 */
[----:B-1----:R-:W-:-:S13]  /*b8c0*/  ISETP.NE.AND P0, PT, R3, 0x1, PT ;  /* 0x000000010300780c */ /* 0x002fda0003f05270 */
[----:B------:R-:W1:Y:S01]  /*b8d0*/  @P0 LDC R4, c[0x0][0x434] ;  /* 0x00010d00ff040b82 */ /* 0x000e620000000800 */
[----:B0-----:R-:W-:-:S04]  /*b8e0*/  LOP3.LUT R0, R2, 0x7f, RZ, 0xc0, !PT ;  /* 0x0000007f02007812 */ /* 0x001fc800078ec0ff */
[----:B------:R-:W-:-:S03]  /*b8f0*/  SHF.R.U32.HI R3, RZ, 0x3, R0 ;  /* 0x00000003ff037819 */ /* 0x000fc60000011600 */
[----:B------:R-:W0:Y:S01]  /*b900*/  @P0 LDC R0, c[0x0][0x438] ;  /* 0x00010e00ff000b82 */ /* 0x000e220000000800 */
[----:B------:R-:W-:Y:S02]  /*b910*/  IMAD.SHL.U32 R2, R2, 0x10, RZ ;  /* 0x0000001002027824 */ /* 0x000fe400078e00ff */
[----:B------:R-:W-:-:S03]  /*b920*/  IMAD R3, R7, 0x80, R3 ;  /* 0x0000008007037824 */ /* 0x000fc600078e0203 */
[----:B------:R-:W-:Y:S01]  /*b930*/  LOP3.LUT R2, R2, 0x70, RZ, 0xc0, !PT ;  /* 0x0000007002027812 */ /* 0x000fe200078ec0ff */
[----:B------:R-:W-:Y:S05]  /*b940*/  YIELD ;  /* 0x0000000000007946 */ /* 0x000fea0003800000 */
[----:B------:R-:W-:Y:S01]  /*b950*/  ULDC UR4, c[0x0][0x430] ;  /* 0x00010c0000047ab9 */ /* 0x000fe20000000800 */
[----:B--2---:R-:W-:-:S05]  /*b960*/  IADD3 R3, R2, R3, R10 ;  /* 0x0000000302037210 */ /* 0x004fca0007ffe00a */
[----:B-1----:R-:W-:-:S04]  /*b970*/  @P0 IMAD.HI.U32 R4, R3, R4, RZ ;  /* 0x0000000403040227 */ /* 0x002fc800078e00ff */
[----:B------:R-:W-:Y:S01]  /*b980*/  IMAD.MOV.U32 R2, RZ, RZ, R3 ;  /* 0x000000ffff027224 */ /* 0x000fe200078e0003 */
[----:B0-----:R-:W-:-:S05]  /*b990*/  @P0 SHF.R.U32.HI R2, RZ, R0, R4 ;  /* 0x00000000ff020219 */ /* 0x001fca0000011604 */
[----:B------:R-:W-:-:S04]  /*b9a0*/  IMAD.MOV R0, RZ, RZ, -R2 ;  /* 0x000000ffff007224 */ /* 0x000fc800078e0a02 */
[----:B------:R-:W-:Y:S01]  /*b9b0*/  IMAD R0, R0, UR4, R3 ;  /* 0x0000000400007c24 */ /* 0x000fe2000f8e0203 */
[----:B------:R-:W-:Y:S01]  /*b9c0*/  ULDC.64 UR4, c[0x0][0x428] ;  /* 0x00010a0000047ab9 */ /* 0x000fe20000000a00 */
[----:B------:R-:W-:Y:S01]  /*b9d0*/  SHF.R.S32.HI R3, RZ, 0x1f, R2 ;  /* 0x0000001fff037819 */ /* 0x000fe20000011402 */
[----:B---3--:R-:W-:-:S04]  /*b9e0*/  IMAD R4, R9, UR4, RZ ;  /* 0x0000000409047c24 */ /* 0x008fc8000f8e02ff */
[C---:B----4-:R-:W-:Y:S02]  /*b9f0*/  IMAD R4, R5.reuse, UR5, R4 ;  /* 0x0000000505047c24 */ /* 0x050fe4000f8e0204 */
[----:B------:R-:W-:Y:S01]  /*ba00*/  IMAD.WIDE.U32 R2, R5, UR4, R2 ;  /* 0x0000000405027c25 */ /* 0x000fe2000f8e0002 */
[----:B------:R-:W-:-:S03]  /*ba10*/  ULDC.64 UR4, c[0x0][0x418] ;  /* 0x0001060000047ab9 */ /* 0x000fc60000000a00 */
[----:B------:R-:W-:Y:S01]  /*ba20*/  IMAD.IADD R3, R4, 0x1, R3 ;  /* 0x0000000104037824 */ /* 0x000fe200078e0203 */
[----:B------:R-:W-:-:S04]  /*ba30*/  LEA R4, P0, R2, UR4, 0x2 ;  /* 0x0000000402047c11 */ /* 0x000fc8000f8010ff */
[----:B------:R-:W-:-:S05]  /*ba40*/  LEA.HI.X R5, R2, UR5, R3, 0x2, P0 ;  /* 0x0000000502057c11 */ /* 0x000fca00080f1403 */
[----:B------:R-:W2:Y:S01]  /*ba50*/  LDG.E R4, desc[UR36][R4.64] ;  /* 0x0000002404047981 */ /* 0x000ea2000c1e1900 */
[----:B-----5:R-:W-:Y:S01]  /*ba60*/  ISETP.NE.AND P2, PT, R8, 0x3, PT ;  /* 0x000000030800780c */ /* 0x020fe20003f45270 */
[----:B------:R-:W-:-:S05]  /*ba70*/  VIADD R25, R6, 0x1 ;  /* 0x0000000106197836 */ /* 0x000fca0000000000 */
[----:B------:R-:W-:-:S04]  /*ba80*/  ISETP.NE.AND P0, PT, R25, 0x2, PT ;  /* 0x000000021900780c */ /* 0x000fc80003f05270 */
[----:B------:R-:W-:Y:S01]  /*ba90*/  SEL R27, RZ, 0x1, P0 ;  /* 0x00000001ff1b7807 */ /* 0x000fe20000000000 */
[----:B------:R-:W-:Y:S01]  /*baa0*/  IMAD.MOV.U32 R26, RZ, RZ, R7 ;  /* 0x000000ffff1a7224 */ /* 0x000fe200078e0007 */
[----:B------:R-:W-:Y:S02]  /*bab0*/  SEL R25, R25, RZ, P0 ;  /* 0x000000ff19197207 */ /* 0x000fe40000000000 */
[----:B------:R-:W-:Y:S02]  /*bac0*/  LOP3.LUT R27, R17, R27, RZ, 0x3c, !PT ;  /* 0x0000001b111b7212 */ /* 0x000fe400078e3cff */
[----:B--2---:R-:W-:Y:S01]  /*bad0*/  SHF.R.S32.HI R21, RZ, 0x1f, R4 ;  /* 0x0000001fff157819 */ /* 0x004fe20000011404 */
[----:B------:R-:W-:Y:S06]  /*bae0*/  @!P2 BRA `(.L_x_280) ;  /* 0x000000000004a947 */ /* 0x000fec0003800000 */
[----:B------:R-:W-:Y:S01]  /*baf0*/  BPT.TRAP 0x1 ;  /* 0x000000040000795c */ /* 0x000fe20000300000 */
.L_x_280:
[----:B------:R-:W-:Y:S01]  /*bb00*/  IMAD R5, R25, 0x8, R22 ;  /* 0x0000000819057824 */ /* 0x000fe200078e0216 */
[----:B------:R-:W-:Y:S01]  /*bb10*/  SHF.L.U32 R2, R27, 0x1f, RZ ;  /* 0x0000001f1b027819 */ /* 0x000fe200000006ff */
[----:B------:R-:W-:Y:S03]  /*bb20*/  BSSY B1, `(.L_x_281) ;  /* 0x0000003000017945 */ /* 0x000fe60003800000 */
[----:B------:R-:W0:Y:S02]  /*bb30*/  SYNCS.PHASECHK.TRANS64.TRYWAIT P0, [R5+URZ+0x16840], R2 ;  /* 0x01684002050075a7 */ /* 0x000e24000800017f */
[----:B0-----:R-:W-:Y:S05]  /*bb40*/  @!P0 BRA `(.L_x_282) ;  /* 0x00000040005c8947 */ /* 0x001fea0003800000 */
.L_x_375:
[----:B------:R-:W-:Y:S05]  /*bb50*/  BSYNC B1 ;  /* 0x0000000000017941 */ /* 0x000fea0003800000 */
.L_x_281:
[----:B------:R-:W2:Y:S01]  /*bb60*/  LDL R3, [R1+0x4] ;  /* 0x0000040001037983 */ /* 0x000ea20000100800 */
[----:B------:R-:W-:Y:S01]  /*bb70*/  SHF.R.S32.HI R20, RZ, 0x1f, R0 ;  /* 0x0000001fff147819 */ /* 0x000fe20000011400 */
[----:B------:R-:W-:Y:S01]  /*bb80*/  ULDC.64 UR4, c[0x0][0x300] ;  /* 0x0000c00000047ab9 */ /* 0x000fe20000000a00 */
[----:B------:R-:W-:Y:S01]  /*bb90*/  ULDC.64 UR6, c[0x0][0x2e8] ;  /* 0x0000ba0000067ab9 */ /* 0x000fe20000000a00 */
[----:B------:R-:W1:Y:S02]  /*bba0*/  S2R R8, SR_TID.X ;  /* 0x0000000000087919 */ /* 0x000e640000002100 */
[----:B------:R-:W-:-:S04]  /*bbb0*/  IMAD R7, R20, UR4, RZ ;  /* 0x0000000414077c24 */ /* 0x000fc8000f8e02ff */
[----:B------:R-:W-:Y:S02]  /*bbc0*/  IMAD R7, R0, UR5, R7 ;  /* 0x0000000500077c24 */ /* 0x000fe4000f8e0207 */
[C---:B-1----:R-:W-:Y:S02]  /*bbd0*/  IMAD.SHL.U32 R9, R8.reuse, 0x8, RZ ;  /* 0x0000000808097824 */ /* 0x042fe400078e00ff */
[----:B------:R-:W-:-:S03]  /*bbe0*/  IMAD.SHL.U32 R11, R8, 0x8, RZ ;  /* 0x00000008080b7824 */ /* 0x000fc600078e00ff */
[----:B------:R-:W-:-:S04]  /*bbf0*/  LOP3.LUT R9, R9, 0x1f8, RZ, 0xc0, !PT ;  /* 0x000001f809097812 */ /* 0x000fc800078ec0ff */
[----:B------:R-:W-:-:S04]  /*bc00*/  LOP3.LUT R9, R9, 0x38, R8, 0x78, !PT ;  /* 0x0000003809097812 */ /* 0x000fc800078e7808 */
[----:B------:R-:W-:-:S05]  /*bc10*/  LOP3.LUT R9, R9, 0x200, R11, 0xf8, !PT ;  /* 0x0000020009097812 */ /* 0x000fca00078ef80b */
[----:B------:R-:W-:Y:S01]  /*bc20*/  IMAD R9, R25, 0x2000, R9 ;  /* 0x0000200019097824 */ /* 0x000fe200078e0209 */
[----:B--2---:R-:W-:Y:S01]  /*bc30*/  LOP3.LUT P2, RZ, R3, 0x1, RZ, 0xc0, !PT ;  /* 0x0000000103ff7812 */ /* 0x004fe2000784c0ff */
[----:B0-----:R-:W-:Y:S01]  /*bc40*/  IMAD.WIDE.U32 R2, R0, UR4, RZ ;  /* 0x0000000400027c25 */ /* 0x001fe2000f8e00ff */
[----:B------:R-:W-:-:S04]  /*bc50*/  ULDC.64 UR4, c[0x0][0x310] ;  /* 0x0000c40000047ab9 */ /* 0x000fc80000000a00 */
[----:B------:R-:W-:Y:S01]  /*bc60*/  IADD3 R3, R3, R7, RZ ;  /* 0x0000000703037210 */ /* 0x000fe20007ffe0ff */
[----:B------:R-:W-:-:S04]  /*bc70*/  IMAD R7, R21, UR4, RZ ;  /* 0x0000000415077c24 */ /* 0x000fc8000f8e02ff */
[C---:B------:R-:W-:Y:S02]  /*bc80*/  IMAD R7, R4.reuse, UR5, R7 ;  /* 0x0000000504077c24 */ /* 0x040fe4000f8e0207 */
[----:B------:R-:W-:Y:S01]  /*bc90*/  IMAD.WIDE.U32 R2, R4, UR4, R2 ;  /* 0x0000000404027c25 */ /* 0x000fe2000f8e0002 */
[----:B------:R-:W-:-:S03]  /*bca0*/  ULDC.64 UR4, c[0x0][0x308] ;  /* 0x0000c20000047ab9 */ /* 0x000fc60000000a00 */
[----:B------:R-:W-:Y:S02]  /*bcb0*/  IMAD.IADD R3, R3, 0x1, R7 ;  /* 0x0000000103037824 */ /* 0x000fe400078e0207 */
[----:B------:R-:W-:Y:S01]  /*bcc0*/  IMAD.WIDE.U32 R2, R24, UR4, R2 ;  /* 0x0000000418027c25 */ /* 0x000fe2000f8e0002 */
[----:B------:R-:W-:-:S03]  /*bcd0*/  UMOV UR4, 0xffffffff ;  /* 0xffffffff00047882 */ /* 0x000fc60000000000 */
[----:B------:R-:W-:Y:S01]  /*bce0*/  IMAD R10, R24, UR5, R3 ;  /* 0x00000005180a7c24 */ /* 0x000fe2000f8e0203 */
[----:B------:R-:W-:-:S04]  /*bcf0*/  LEA R8, P0, R2, UR6, 0x1 ;  /* 0x0000000602087c11 */ /* 0x000fc8000f8008ff */
[----:B------:R-:W-:Y:S01]  /*bd00*/  LEA.HI.X R10, R2, UR7, R10, 0x1, P0 ;  /* 0x00000007020a7c11 */ /* 0x000fe200080f0c0a */
[----:B------:R-:W-:Y:S08]  /*bd10*/  BRA.DIV UR4, `(.L_x_283) ;  /* 0x0000003e04fc7947 */ /* 0x000ff0000b800000 */
[----:B------:R-:W0:Y:S01]  /*bd20*/  SHFL.IDX PT, R2, R8, RZ, 0x181f ;  /* 0x00181fff08027589 */ /* 0x000e2200000e0000 */
[----:B------:R-:W-:Y:S02]  /*bd30*/  IMAD.SHL.U32 R7, R28, 0x2, RZ ;  /* 0x000000021c077824 */ /* 0x000fe400078e00ff */
[----:B------:R-:W-:Y:S01]  /*bd40*/  IMAD R9, R9, 0x2, R22 ;  /* 0x0000000209097824 */ /* 0x000fe200078e0216 */
[----:B------:R-:W1:Y:S02]  /*bd50*/  SHFL.IDX PT, R3, R10, RZ, 0x181f ;  /* 0x00181fff0a037589 */ /* 0x000e6400000e0000 */
[----:B0-----:R-:W-:-:S05]  /*bd60*/  IADD3 R2, P0, R2, R7, RZ ;  /* 0x0000000702027210 */ /* 0x001fca0007f1e0ff */
[----:B-1----:R-:W-:-:S05]  /*bd70*/  IMAD.X R3, RZ, RZ, R3, P0 ;  /* 0x000000ffff037224 */ /* 0x002fca00000e0603 */
[----:B------:R-:W-:Y:S01]  /*bd80*/  @!PT LDS RZ, [RZ] ;  /* 0x00000000fffff984 */ /* 0x000fe20000000800 */
        /* <DEDUP_REMOVED lines=31> */
[----:B------:R0:W-:Y:S04]  /*bf80*/  LDGSTS.E.BYPASS.LTC128B.128 [R9+0x11400], desc[UR36][R2.64], !P2 ;  /* 0x1140000002097fae */ /* 0x0001e8000d101d64 */
[----:B0-2---:R0:W1:Y:S02]  /*bf90*/  SHFL.IDX PT, R2, R8, 0x7, 0x181f ;  /* 0x00f81f0008027f89 */ /* 0x00506400000e0000 */
.L_x_393:
[----:B-1----:R-:W-:-:S05]  /*bfa0*/  IADD3 R2, P0, R2, R7, RZ ;  /* 0x0000000702027210 */ /* 0x002fca0007f1e0ff */
[----:B------:R-:W-:Y:S01]  /*bfb0*/  IMAD.X R3, RZ, RZ, R10, P0 ;  /* 0x000000ffff037224 */ /* 0x000fe200000e060a */
[----:B------:R-:W-:-:S04]  /*bfc0*/  PLOP3.LUT P0, PT, PT, PT, PT, 0x80, 0x0 ;  /* 0x000000000000781c */ /* 0x000fc80003f0f070 */
[----:B------:R-:W-:Y:S01]  /*bfd0*/  @!PT LDS RZ, [RZ] ;  /* 0x00000000fffff984 */ /* 0x000fe20000000800 */
[----:B------:R-:W-:Y:S01]  /*bfe0*/  @!PT LDS RZ, [RZ] ;  /* 0x00000000fffff984 */ /* 0x000fe20000000800 */
[----:B------:R-:W-:Y:S01]  /*bff0*/  @!PT LDS RZ, [RZ] ;  /* 0x00000000fffff984 */ /* 0x000fe20000000800 */
[----:B------:R1:W-:Y:S01]  /*c000*/  LDGSTS.E.BYPASS.LTC128B.128 [R9+0x11c00], desc[UR36][R2.64], !P2 ;  /* 0x11c0000002097fae */ /* 0x0003e2000d101d64 */
[----:B------:R-:W-:-:S08]  /*c010*/  NOP ;  /* 0x0000000000007918 */ /* 0x000fd00000000000 */
.L_x_284:
[----:B------:R-:W-:Y:S02]  /*c020*/  PLOP3.LUT P2, PT, P2, P0, PT, 0xa2, 0x0 ;  /* 0x000000000000781c */ /* 0x000fe40001741472 */
[----:B------:R-:W-:-:S08]  /*c030*/  @P0 R2UR P2, UR4, R5 ;  /* 0x00000000050402ca */ /* 0x000fd00000040000 */
[----:B------:R-:W-:-:S05]  /*c040*/  @P0 PLOP3.LUT P0, PT, P2, PT, PT, 0x80, 0x0 ;  /* 0x000000000000081c */ /* 0x000fca000170f070 */
[----:B------:R-:W-:Y:S01]  /*c050*/  @!P2 SYNCS.ARRIVE.TRANS64.RED.A0T1 RZ, [UR4+0x16830], RZ ;  /* 0x016830ffffffa9a7 */ /* 0x000fe20008200404 */
[----:B------:R-:W-:Y:S07]  /*c060*/  @!P2 ARRIVES.LDGSTSBAR.64.TRANSCNT [UR4+0x16830] ;  /* 0x01683000ff00a9b0 */ /* 0x000fee0008000a84 */
[----:B------:R-:W-:Y:S05]  /*c070*/  @P0 BRA.U.ANY `(.L_x_284) ;  /* 0xfffffffd00e80947 */ /* 0x000fea000393ffff */
[----:B------:R-:W-:Y:S01]  /*c080*/  NOP ;  /* 0x0000000000007918 */ /* 0x000fe20000000000 */
[----:B-1----:R-:W2:Y:S02]  /*c090*/  LDL R2, [R1+0x48] ;  /* 0x0000480001027983 */ /* 0x002ea40000100800 */
[----:B--2---:R-:W-:-:S13]  /*c0a0*/  ISETP.NE.AND P3, PT, R2, 0x3, PT ;  /* 0x000000030200780c */ /* 0x004fda0003f65270 */
[----:B------:R-:W-:Y:S05]  /*c0b0*/  @!P3 BRA `(.L_x_285) ;  /* 0x000000000004b947 */ /* 0x000fea0003800000 */
[----:B------:R-:W-:Y:S01]  /*c0c0*/  BPT.TRAP 0x1 ;  /* 0x000000040000795c */ /* 0x000fe20000300000 */
.L_x_285:
[----:B------:R1:W-:Y:S01]  /*c0d0*/  SYNCS.ARRIVE.TRANS64.A1T0 RZ, [R5+URZ+0x16830], RZ ;  /* 0x016830ff05ff79a7 */ /* 0x0003e2000810003f */
[----:B------:R-:W-:Y:S05]  /*c0e0*/  @!P3 BRA `(.L_x_286) ;  /* 0x000000000004b947 */ /* 0x000fea0003800000 */
[----:B------:R-:W-:Y:S01]  /*c0f0*/  BPT.TRAP 0x1 ;  /* 0x000000040000795c */ /* 0x000fe20000300000 */
.L_x_286:
[----:B------:R-:W-:Y:S01]  /*c100*/  SHF.L.U32 R2, R17, 0x1f, RZ ;  /* 0x0000001f11027819 */ /* 0x000fe200000006ff */
[----:B-1----:R-:W-:Y:S01]  /*c110*/  IMAD R5, R6, 0x8, R22 ;  /* 0x0000000806057824 */ /* 0x002fe200078e0216 */
[----:B------:R-:W-:Y:S03]  /*c120*/  BSSY B1, `(.L_x_287) ;  /* 0x0000003000017945 */ /* 0x000fe60003800000 */
[----:B------:R-:W1:Y:S02]  /*c130*/  SYNCS.PHASECHK.TRANS64.TRYWAIT P0, [R5+URZ+0x16860], R2 ;  /* 0x01686002050075a7 */ /* 0x000e64000800017f */
[----:B-1----:R-:W-:Y:S05]  /*c140*/  @!P0 BRA `(.L_x_288) ;  /* 0x0000004400208947 */ /* 0x002fea0003800000 */
.L_x_394:
[----:B------:R-:W-:Y:S05]  /*c150*/  BSYNC B1 ;  /* 0x0000000000017941 */ /* 0x000fea0003800000 */
.L_x_287:
[----:B0-----:R-:W2:Y:S01]  /*c160*/  LDL R8, [R1+0xc] ;  /* 0x00000c0001087983 */ /* 0x001ea20000100800 */
[----:B------:R-:W0:Y:S01]  /*c170*/  S2R R11, SR_TID.X ;  /* 0x00000000000b7919 */ /* 0x000e220000002100 */
[----:B------:R-:W-:Y:S01]  /*c180*/  UMOV UR4, 0xffffffff ;  /* 0xffffffff00047882 */ /* 0x000fe20000000000 */
[C---:B0-----:R-:W-:Y:S01]  /*c190*/  IMAD.SHL.U32 R9, R11.reuse, 0x8, RZ ;  /* 0x000000080b097824 */ /* 0x041fe200078e00ff */
[C---:B------:R-:W-:Y:S01]  /*c1a0*/  LOP3.LUT R3, R11.reuse, 0x7f, RZ, 0xc0, !PT ;  /* 0x0000007f0b037812 */ /* 0x040fe200078ec0ff */
[----:B------:R-:W-:-:S03]  /*c1b0*/  IMAD.SHL.U32 R10, R11, 0x8, RZ ;  /* 0x000000080b0a7824 */ /* 0x000fc600078e00ff */
[----:B------:R-:W-:-:S04]  /*c1c0*/  LOP3.LUT R9, R9, 0x1f8, RZ, 0xc0, !PT ;  /* 0x000001f809097812 */ /* 0x000fc800078ec0ff */
[----:B------:R-:W-:Y:S02]  /*c1d0*/  LOP3.LUT R9, R9, 0x38, R11, 0x78, !PT ;  /* 0x0000003809097812 */ /* 0x000fe400078e780b */
[----:B------:R-:W-:Y:S02]  /*c1e0*/  SHF.R.U32.HI R3, RZ, 0x3, R3 ;  /* 0x00000003ff037819 */ /* 0x000fe40000011603 */
[----:B------:R-:W-:-:S05]  /*c1f0*/  LOP3.LUT R9, R9, 0x200, R10, 0xf8, !PT ;  /* 0x0000020009097812 */ /* 0x000fca00078ef80a */
[----:B------:R-:W-:Y:S02]  /*c200*/  IMAD R6, R6, 0x2000, R9 ;  /* 0x0000200006067824 */ /* 0x000fe400078e0209 */
[----:B--2---:R-:W-:-:S04]  /*c210*/  IMAD R8, R29, -0x80, R8 ;  /* 0xffffff801d087824 */ /* 0x004fc800078e0208 */
[----:B------:R-:W-:Y:S01]  /*c220*/  IMAD.IADD R8, R8, 0x1, -R3 ;  /* 0x0000000108087824 */ /* 0x000fe200078e0a03 */
[----:B------:R-:W-:Y:S06]  /*c230*/  BRA.DIV UR4, `(.L_x_289) ;  /* 0x0000004204f87947 */ /* 0x000fec000b800000 */
[----:B-1----:R-:W0:Y:S01]  /*c240*/  SHFL.IDX PT, R2, R18, RZ, 0x181f ;  /* 0x00181fff12027589 */ /* 0x002e2200000e0000 */
[----:B------:R-:W-:Y:S01]  /*c250*/  ISETP.LT.OR P0, PT, R8, 0x1, P1 ;  /* 0x000000010800780c */ /* 0x000fe20000f01670 */
[----:B------:R-:W-:Y:S02]  /*c260*/  IMAD R6, R6, 0x2, R22 ;  /* 0x0000000206067824 */ /* 0x000fe400078e0216 */
[----:B------:R-:W1:Y:S01]  /*c270*/  SHFL.IDX PT, R3, R23, RZ, 0x181f ;  /* 0x00181fff17037589 */ /* 0x000e6200000e0000 */
[----:B0-----:R-:W-:-:S05]  /*c280*/  IADD3 R2, P2, R2, R7, RZ ;  /* 0x0000000702027210 */ /* 0x001fca0007f5e0ff */
[----:B-1----:R-:W-:-:S05]  /*c290*/  IMAD.X R3, RZ, RZ, R3, P2 ;  /* 0x000000ffff037224 */ /* 0x002fca00010e0603 */
[----:B------:R-:W-:Y:S01]  /*c2a0*/  @!PT LDS RZ, [RZ] ;  /* 0x00000000fffff984 */ /* 0x000fe20000000800 */
[----:B------:R0:W-:Y:S01]  /*c2b0*/  LDGSTS.E.BYPASS.LTC128B.128 [R6+0x400], desc[UR36][R2.64], !P0 ;  /* 0x0040000002067fae */ /* 0x0001e2000c101d64 */
[----:B------:R-:W-:-:S03]  /*c2c0*/  ISETP.LT.OR P0, PT, R8, 0x11, P1 ;  /* 0x000000110800780c */ /* 0x000fc60000f01670 */
[----:B0-----:R-:W0:Y:S04]  /*c2d0*/  SHFL.IDX PT, R2, R18, 0x1, 0x181f ;  /* 0x00381f0012027f89 */ /* 0x001e2800000e0000 */
[----:B------:R-:W1:Y:S01]  /*c2e0*/  SHFL.IDX PT, R3, R23, 0x1, 0x181f ;  /* 0x00381f0017037f89 */ /* 0x000e6200000e0000 */
[----:B0-----:R-:W-:-:S04]  /*c2f0*/  IADD3 R2, P2, R2, R7, RZ ;  /* 0x0000000702027210 */ /* 0x001fc80007f5e0ff */
[----:B-1----:R-:W-:-:S05]  /*c300*/  IADD3.X R3, RZ, R3, RZ, P2, !PT ;  /* 0x00000003ff037210 */ /* 0x002fca00017fe4ff */
[----:B------:R0:W-:Y:S01]  /*c310*/  LDGSTS.E.BYPASS.LTC128B.128 [R6+0xc00], desc[UR36][R2.64], !P0 ;  /* 0x00c0000002067fae */ /* 0x0001e2000c101d64 */
[----:B------:R-:W-:-:S03]  /*c320*/  ISETP.LT.OR P0, PT, R8, 0x21, P1 ;  /* 0x000000210800780c */ /* 0x000fc60000f01670 */
[----:B0-----:R-:W0:Y:S04]  /*c330*/  SHFL.IDX PT, R2, R18, 0x2, 0x181f ;  /* 0x00581f0012027f89 */ /* 0x001e2800000e0000 */
[----:B------:R-:W1:Y:S01]  /*c340*/  SHFL.IDX PT, R3, R23, 0x2, 0x181f ;  /* 0x00581f0017037f89 */ /* 0x000e6200000e0000 */
[----:B0-----:R-:W-:-:S05]  /*c350*/  IADD3 R2, P2, R2, R7, RZ ;  /* 0x0000000702027210 */ /* 0x001fca0007f5e0ff */
[----:B-1----:R-:W-:-:S05]  /*c360*/  IMAD.X R3, RZ, RZ, R3, P2 ;  /* 0x000000ffff037224 */ /* 0x002fca00010e0603 */
        /* <DEDUP_REMOVED lines=21> */
[----:B------:R-:W1:Y:S04]  /*c4c0*/  SHFL.IDX PT, R3, R23, 0x6, 0x181f ;  /* 0x00d81f0017037f89 */ /* 0x000e6800000e0000 */
[----:B------:R-:W2:Y:S01]  /*c4d0*/  SHFL.IDX PT, R23, R23, 0x7, 0x181f ;  /* 0x00f81f0017177f89 */ /* 0x000ea200000e0000 */
[----:B0-----:R-:W-:-:S05]  /*c4e0*/  IADD3 R2, P2, R2, R7, RZ ;  /* 0x0000000702027210 */ /* 0x001fca0007f5e0ff */
[----:B-1----:R-:W-:-:S05]  /*c4f0*/  IMAD.X R3, RZ, RZ, R3, P2 ;  /* 0x000000ffff037224 */ /* 0x002fca00010e0603 */
[----:B------:R0:W-:Y:S04]  /*c500*/  LDGSTS.E.BYPASS.LTC128B.128 [R6+0x3400], desc[UR36][R2.64], !P0 ;  /* 0x0340000002067fae */ /* 0x0001e8000c101d64 */
[----:B0-2---:R0:W1:Y:S02]  /*c510*/  SHFL.IDX PT, R2, R18, 0x7, 0x181f ;  /* 0x00f81f0012027f89 */ /* 0x00506400000e0000 */
.L_x_412:
[----:B------:R-:W-:Y:S01]  /*c520*/  ISETP.LT.OR P0, PT, R8, 0x71, P1 ;  /* 0x000000710800780c */ /* 0x000fe20000f01670 */
[----:B------:R-:W-:Y:S01]  /*c530*/  ULDC.64 UR4, c[0x0][0x328] ;  /* 0x0000ca0000047ab9 */ /* 0x000fe20000000a00 */
[----:B-1----:R-:W-:Y:S01]  /*c540*/  IADD3 R2, P2, R2, R7, RZ ;  /* 0x0000000702027210 */ /* 0x002fe20007f5e0ff */
[----:B------:R-:W-:-:S04]  /*c550*/  ULDC.64 UR6, c[0x0][0x318] ;  /* 0x0000c60000067ab9 */ /* 0x000fc80000000a00 */
[----:B------:R-:W-:-:S06]  /*c560*/  IMAD.X R3, RZ, RZ, R23, P2 ;  /* 0x000000ffff037224 */ /* 0x000fcc00010e0617 */
[----:B------:R-:W-:Y:S01]  /*c570*/  @!PT LDS RZ, [RZ] ;  /* 0x00000000fffff984 */ /* 0x000fe20000000800 */
[----:B------:R-:W-:Y:S01]  /*c580*/  @!PT LDS RZ, [RZ] ;  /* 0x00000000fffff984 */ /* 0x000fe20000000800 */
[----:B------:R-:W-:Y:S01]  /*c590*/  @!PT LDS RZ, [RZ] ;  /* 0x00000000fffff984 */ /* 0x000fe20000000800 */
[----:B------:R1:W-:Y:S01]  /*c5a0*/  LDGSTS.E.BYPASS.LTC128B.128 [R6+0x3c00], desc[UR36][R2.64], !P0 ;  /* 0x03c0000002067fae */ /* 0x0003e2000c101d64 */
[----:B------:R-:W-:Y:S01]  /*c5b0*/  PLOP3.LUT P0, PT, PT, PT, PT, 0x80, 0x0 ;  /* 0x000000000000781c */ /* 0x000fe20003f0f070 */
[----:B-1----:R-:W-:Y:S02]  /*c5c0*/  IMAD R6, R20, UR4, RZ ;  /* 0x0000000414067c24 */ /* 0x002fe4000f8e02ff */
[----:B------:R-:W-:-:S04]  /*c5d0*/  IMAD.WIDE.U32 R2, R0, UR4, RZ ;  /* 0x0000000400027c25 */ /* 0x000fc8000f8e00ff */
[----:B------:R-:W-:Y:S01]  /*c5e0*/  IMAD R6, R0, UR5, R6 ;  /* 0x0000000500067c24 */ /* 0x000fe2000f8e0206 */
[----:B------:R-:W-:Y:S01]  /*c5f0*/  ULDC.64 UR4, c[0x0][0x338] ;  /* 0x0000ce0000047ab9 */ /* 0x000fe20000000a00 */
[----:B------:R-:W-:Y:S02]  /*c600*/  NOP ;  /* 0x0000000000007918 */ /* 0x000fe40000000000 */
[----:B------:R-:W-:Y:S02]  /*c610*/  IMAD.IADD R3, R3, 0x1, R6 ;  /* 0x0000000103037824 */ /* 0x000fe400078e0206 */
[----:B------:R-:W-:-:S04]  /*c620*/  IMAD.WIDE.U32 R2, R4, UR4, R2 ;  /* 0x0000000404027c25 */ /* 0x000fc8000f8e0002 */
[----:B------:R-:W-:-:S04]  /*c630*/  IMAD R0, R21, UR4, RZ ;  /* 0x0000000415007c24 */ /* 0x000fc8000f8e02ff */
[----:B------:R-:W-:Y:S01]  /*c640*/  IMAD R0, R4, UR5, R0 ;  /* 0x0000000504007c24 */ /* 0x000fe2000f8e0200 */
[----:B------:R-:W-:-:S03]  /*c650*/  ULDC.64 UR4, c[0x0][0x330] ;  /* 0x0000cc0000047ab9 */ /* 0x000fc60000000a00 */
[----:B------:R-:W-:Y:S02]  /*c660*/  IMAD.IADD R3, R3, 0x1, R0 ;  /* 0x0000000103037824 */ /* 0x000fe400078e0200 */
[----:B------:R-:W-:-:S04]  /*c670*/  IMAD.WIDE.U32 R2, R24, UR4, R2 ;  /* 0x0000000418027c25 */ /* 0x000fc8000f8e0002 */
[----:B------:R-:W-:Y:S01]  /*c680*/  IMAD R0, R24, UR5, R3 ;  /* 0x0000000518007c24 */ /* 0x000fe2000f8e0203 */
[----:B0-----:R-:W-:-:S04]  /*c690*/  LEA R18, P2, R2, UR6, 0x1 ;  /* 0x0000000602127c11 */ /* 0x001fc8000f8408ff */
[----:B------:R-:W-:-:S09]  /*c6a0*/  LEA.HI.X R0, R2, UR7, R0, 0x1, P2 ;  /* 0x0000000702007c11 */ /* 0x000fd200090f0c00 */
.L_x_290:
[----:B------:R-:W-:Y:S02]  /*c6b0*/  PLOP3.LUT P2, PT, P2, P0, PT, 0xa2, 0x0 ;  /* 0x000000000000781c */ /* 0x000fe40001741472 */
[----:B------:R-:W-:-:S08]  /*c6c0*/  @P0 R2UR P2, UR4, R5 ;  /* 0x00000000050402ca */ /* 0x000fd00000040000 */
[----:B------:R-:W-:-:S05]  /*c6d0*/  @P0 PLOP3.LUT P0, PT, P2, PT, PT, 0x80, 0x0 ;  /* 0x000000000000081c */ /* 0x000fca000170f070 */
[----:B------:R-:W-:Y:S01]  /*c6e0*/  @!P2 SYNCS.ARRIVE.TRANS64.RED.A0T1 RZ, [UR4+0x16850], RZ ;  /* 0x016850ffffffa9a7 */ /* 0x000fe20008200404 */
[----:B------:R-:W-:Y:S07]  /*c6f0*/  @!P2 ARRIVES.LDGSTSBAR.64.TRANSCNT [UR4+0x16850] ;  /* 0x01685000ff00a9b0 */ /* 0x000fee0008000a84 */
[----:B------:R-:W-:Y:S05]  /*c700*/  @P0 BRA.U.ANY `(.L_x_290) ;  /* 0xfffffffd00e80947 */ /* 0x000fea000393ffff */
[----:B------:R-:W-:Y:S01]  /*c710*/  NOP ;  /* 0x0000000000007918 */ /* 0x000fe20000000000 */
[----:B------:R-:W2:Y:S01]  /*c720*/  LDL R2, [R1+0x48] ;  /* 0x0000480001027983 */ /* 0x000ea20000100800 */
[----:B------:R-:W-:Y:S01]  /*c730*/  IMAD.MOV.U32 R23, RZ, RZ, R0 ;  /* 0x000000ffff177224 */ /* 0x000fe200078e0000 */
[----:B--2---:R-:W-:-:S13]  /*c740*/  ISETP.NE.AND P3, PT, R2, 0x3, PT ;  /* 0x000000030200780c */ /* 0x004fda0003f65270 */
[----:B------:R-:W-:Y:S05]  /*c750*/  @!P3 BRA `(.L_x_291) ;  /* 0x000000000004b947 */ /* 0x000fea0003800000 */
[----:B------:R-:W-:Y:S01]  /*c760*/  BPT.TRAP 0x1 ;  /* 0x000000040000795c */ /* 0x000fe20000300000 */
.L_x_291:
[----:B------:R-:W2:Y:S01]  /*c770*/  LDL R0, [R1+0x10] ;  /* 0x0000100001007983 */ /* 0x000ea20000100800 */
[----:B------:R1:W-:Y:S01]  /*c780*/  SYNCS.ARRIVE.TRANS64.A1T0 RZ, [R5+URZ+0x16850], RZ ;  /* 0x016850ff05ff79a7 */ /* 0x0003e2000810003f */
[C---:B------:R-:W-:Y:S01]  /*c790*/  VIADD R7, R26.reuse, 0xffffffff ;  /* 0xffffffff1a077836 */ /* 0x040fe20000000000 */
[----:B------:R-:W-:Y:S01]  /*c7a0*/  MOV R17, R27 ;  /* 0x0000001b00117202 */ /* 0x000fe20000000f00 */
[----:B------:R-:W-:Y:S02]  /*c7b0*/  IMAD.MOV.U32 R6, RZ, RZ, R25 ;  /* 0x000000ffff067224 */ /* 0x000fe400078e0019 */
[----:B------:R-:W-:Y:S01]  /*c7c0*/  IMAD.MOV.U32 R29, RZ, RZ, R26 ;  /* 0x000000ffff1d7224 */ /* 0x000fe200078e001a */
[----:B--2---:R-:W-:-:S13]  /*c7d0*/  ISETP.GT.AND P0, PT, R26, R0, PT ;  /* 0x000000001a00720c */ /* 0x004fda0003f04270 */
[----:B-1----:R-:W-:Y:S05]  /*c7e0*/  @P0 BRA `(.L_x_292) ;  /* 0xfffffff0001c0947 */ /* 0x002fea000383ffff */
.L_x_279:
[----:B------:R-:W-:Y:S05]  /*c7f0*/  BSYNC B0 ;  /* 0x0000000000007941 */ /* 0x000fea0003800000 */
.L_x_278:
[----:B0-----:R-:W0:Y:S01]  /*c800*/  S2R R0, SR_TID.X ;  /* 0x0000000000007919 */ /* 0x001e220000002100 */
[----:B------:R-:W-:Y:S01]  /*c810*/  BSSY B0, `(.L_x_293) ;  /* 0x0000010000007945 */ /* 0x000fe20003800000 */
        /* <DEDUP_REMOVED lines=14> */
[----:B0-----:R-:W-:-:S07]  /*c900*/  IADD3 R16, R0, UR38, R7 ;  /* 0x0000002600107c10 */ /* 0x001fce000fffe007 */
.L_x_294:
[----:B------:R-:W-:Y:S05]  /*c910*/  BSYNC B0 ;  /* 0x0000000000007941 */ /* 0x000fea0003800000 */
.L_x_293:
[----:B------:R-:W2:Y:S02]  /*c920*/  LDL R0, [R1+0x48] ;  /* 0x0000480001007983 */ /* 0x000ea40000100800 */
[----:B--2---:R-:W-:-:S13]  /*c930*/  ISETP.NE.AND P0, PT, R0, 0x3, PT ;  /* 0x000000030000780c */ /* 0x004fda0003f05270 */
[----:B------:R-:W-:Y:S05]  /*c940*/  @!P0 BRA `(.L_x_295) ;  /* 0x0000000000048947 */ /* 0x000fea0003800000 */
[----:B------:R-:W-:Y:S01]  /*c950*/  BPT.TRAP 0x1 ;  /* 0x000000040000795c */ /* 0x000fe20000300000 */
.L_x_295:
[----:B------:R-:W2:Y:S01]  /*c960*/  LDL.LU R2, [R1+0xc] ;  /* 0x00000c0001027983 */ /* 0x000ea20000300800 */
[----:B------:R-:W-:Y:S01]  /*c970*/  IMAD R0, R25, 0x8, R22 ;  /* 0x0000000819007824 */ /* 0x000fe200078e0216 */
[----:B------:R-:W-:Y:S01]  /*c980*/  SHF.L.U32 R3, R27, 0x1f, RZ ;  /* 0x0000001f1b037819 */ /* 0x000fe200000006ff */
[----:B------:R-:W-:Y:S03]  /*c990*/  BSSY B0, `(.L_x_296) ;  /* 0x0000004000007945 */ /* 0x000fe60003800000 */
[----:B------:R-:W0:Y:S01]  /*c9a0*/  SYNCS.PHASECHK.TRANS64.TRYWAIT P0, [R0+URZ+0x16860], R3 ;  /* 0x01686003000075a7 */ /* 0x000e22000800017f */
[----:B--2---:R-:W-:Y:S01]  /*c9b0*/  IMAD R6, R26, -0x80, R2 ;  /* 0xffffff801a067824 */ /* 0x004fe200078e0202 */
[----:B0-----:R-:W-:Y:S06]  /*c9c0*/  @!P0 BRA `(.L_x_297) ;  /* 0x00000044005c8947 */ /* 0x001fec0003800000 */
.L_x_413:
[----:B------:R-:W-:Y:S05]  /*c9d0*/  BSYNC B0 ;  /* 0x0000000000007941 */ /* 0x000fea0003800000 */
.L_x_296:
[----:B------:R-:W1:Y:S01]  /*c9e0*/  S2R R7, SR_TID.X ;  /* 0x0000000000077919 */ /* 0x000e620000002100 */
[----:B------:R-:W-:Y:S02]  /*c9f0*/  ULDC UR4, c[0x0][0x2f4] ;  /* 0x0000bd0000047ab9 */ /* 0x000fe40000000800 */
[----:B------:R-:W-:Y:S01]  /*ca00*/  ISETP.GE.AND P0, PT, R28, UR4, PT ;  /* 0x000000041c007c0c */ /* 0x000fe2000bf06270 */
[----:B------:R-:W-:Y:S01]  /*ca10*/  UMOV UR4, 0xffffffff ;  /* 0xffffffff00047882 */ /* 0x000fe20000000000 */
[C---:B-1----:R-:W-:Y:S01]  /*ca20*/  IMAD.SHL.U32 R2, R7.reuse, 0x8, RZ ;  /* 0x0000000807027824 */ /* 0x042fe200078e00ff */
[C---:B------:R-:W-:Y:S01]  /*ca30*/  LOP3.LUT R5, R7.reuse, 0x7f, RZ, 0xc0, !PT ;  /* 0x0000007f07057812 */ /* 0x040fe200078ec0ff */
[----:B------:R-:W-:-:S03]  /*ca40*/  IMAD.SHL.U32 R4, R7, 0x8, RZ ;  /* 0x0000000807047824 */ /* 0x000fc600078e00ff */
[----:B------:R-:W-:Y:S02]  /*ca50*/  LOP3.LUT R2, R2, 0x1f8, RZ, 0xc0, !PT ;  /* 0x000001f802027812 */ /* 0x000fe400078ec0ff */
[----:B------:R-:W-:Y:S02]  /*ca60*/  SHF.R.U32.HI R5, RZ, 0x3, R5 ;  /* 0x00000003ff057819 */ /* 0x000fe40000011605 */
[----:B------:R-:W-:-:S03]  /*ca70*/  LOP3.LUT R2, R2, 0x38, R7, 0x78, !PT ;  /* 0x0000003802027812 */ /* 0x000fc600078e7807 */
[----:B------:R-:W-:Y:S01]  /*ca80*/  IMAD.IADD R6, R6, 0x1, -R5 ;  /* 0x0000000106067824 */ /* 0x000fe200078e0a05 */
[----:B------:R-:W-:-:S05]  /*ca90*/  LOP3.LUT R2, R2, 0x200, R4, 0xf8, !PT ;  /* 0x0000020002027812 */ /* 0x000fca00078ef804 */
[----:B------:R-:W-:Y:S01]  /*caa0*/  IMAD R4, R25, 0x2000, R2 ;  /* 0x0000200019047824 */ /* 0x000fe200078e0202 */
[----:B------:R-:W-:Y:S06]  /*cab0*/  BRA.DIV UR4, `(.L_x_298) ;  /* 0x0000004604347947 */ /* 0x000fec000b800000 */
[----:B------:R-:W1:Y:S01]  /*cac0*/  SHFL.IDX PT, R14, R18, RZ, 0x181f ;  /* 0x00181fff120e7589 */ /* 0x000e6200000e0000 */
[----:B------:R-:W-:Y:S01]  /*cad0*/  IMAD.SHL.U32 R5, R28, 0x2, RZ ;  /* 0x000000021c057824 */ /* 0x000fe200078e00ff */
[----:B------:R-:W-:Y:S01]  /*cae0*/  ISETP.LT.OR P1, PT, R6, 0x1, P0 ;  /* 0x000000010600780c */ /* 0x000fe20000721670 */
[----:B------:R-:W-:Y:S01]  /*caf0*/  IMAD R4, R4, 0x2, R22 ;  /* 0x0000000204047824 */ /* 0x000fe200078e0216 */
[----:B0-----:R-:W0:Y:S02]  /*cb00*/  SHFL.IDX PT, R3, R23, RZ, 0x181f ;  /* 0x00181fff17037589 */ /* 0x001e2400000e0000 */
[----:B-1----:R-:W-:Y:S02]  /*cb10*/  IADD3 R2, P2, R14, R5, RZ ;  /* 0x000000050e027210 */ /* 0x002fe40007f5e0ff */
[----:B------:R-:W1:Y:S03]  /*cb20*/  SHFL.IDX PT, R14, R18, 0x1, 0x181f ;  /* 0x00381f00120e7f89 */ /* 0x000e6600000e0000 */
[----:B0-----:R-:W-:-:S05]  /*cb30*/  IMAD.X R3, RZ, RZ, R3, P2 ;  /* 0x000000ffff037224 */ /* 0x001fca00010e0603 */
[----:B------:R0:W-:Y:S01]  /*cb40*/  LDGSTS.E.BYPASS.LTC128B.128 [R4+0x400], desc[UR36][R2.64], !P1 ;  /* 0x0040000002047fae */ /* 0x0001e2000c901d64 */
[----:B------:R-:W-:-:S03]  /*cb50*/  ISETP.LT.OR P1, PT, R6, 0x11, P0 ;  /* 0x000000110600780c */ /* 0x000fc60000721670 */
[----:B0-----:R-:W0:Y:S01]  /*cb60*/  SHFL.IDX PT, R3, R23, 0x1, 0x181f ;  /* 0x00381f0017037f89 */ /* 0x001e2200000e0000 */
[----:B-1----:R-:W-:-:S03]  /*cb70*/  IADD3 R2, P2, R14, R5, RZ ;  /* 0x000000050e027210 */ /* 0x002fc60007f5e0ff */
[----:B------:R-:W1:Y:S01]  /*cb80*/  SHFL.IDX PT, R14, R18, 0x2, 0x181f ;  /* 0x00581f00120e7f89 */ /* 0x000e6200000e0000 */
[----:B0-----:R-:W-:-:S05]  /*cb90*/  IADD3.X R3, RZ, R3, RZ, P2, !PT ;  /* 0x00000003ff037210 */ /* 0x001fca00017fe4ff */
[----:B------:R0:W-:Y:S01]  /*cba0*/  LDGSTS.E.BYPASS.LTC128B.128 [R4+0xc00], desc[UR36][R2.64], !P1 ;  /* 0x00c0000002047fae */ /* 0x0001e2000c901d64 */
[----:B------:R-:W-:-:S03]  /*cbb0*/  ISETP.LT.OR P1, PT, R6, 0x21, P0 ;  /* 0x000000210600780c */ /* 0x000fc60000721670 */
[----:B0-----:R-:W0:Y:S01]  /*cbc0*/  SHFL.IDX PT, R3, R23, 0x2, 0x181f ;  /* 0x00581f0017037f89 */ /* 0x001e2200000e0000 */
[----:B-1----:R-:W-:-:S03]  /*cbd0*/  IADD3 R2, P2, R14, R5, RZ ;  /* 0x000000050e027210 */ /* 0x002fc60007f5e0ff */
[----:B------:R-:W1:Y:S02]  /*cbe0*/  SHFL.IDX PT, R14, R18, 0x3, 0x181f ;  /* 0x00781f00120e7f89 */ /* 0x000e6400000e0000 */
[----:B0-----:R-:W-:-:S05]  /*cbf0*/  IMAD.X R3, RZ, RZ, R3, P2 ;  /* 0x000000ffff037224 */ /* 0x001fca00010e0603 */
        /* <DEDUP_REMOVED lines=22> */
[----:B------:R-:W1:Y:S04]  /*cd60*/  SHFL.IDX PT, R23, R23, 0x7, 0x181f ;  /* 0x00f81f0017177f89 */ /* 0x000e6800000e0000 */
[----:B------:R2:W3:Y:S01]  /*cd70*/  SHFL.IDX PT, R14, R18, 0x7, 0x181f ;  /* 0x00f81f00120e7f89 */ /* 0x0004e200000e0000 */
[----:B0-----:R-:W-:-:S05]  /*cd80*/  IMAD.X R3, RZ, RZ, R3, P2 ;  /* 0x000000ffff037224 */ /* 0x001fca00010e0603 */
[----:B-1----:R2:W-:Y:S02]  /*cd90*/  LDGSTS.E.BYPASS.LTC128B.128 [R4+0x3400], desc[UR36][R2.64], !P1 ;  /* 0x0340000002047fae */ /* 0x0025e4000c901d64 */
.L_x_431:
[----:B------:R-:W-:Y:S02]  /*cda0*/  ISETP.LT.OR P0, PT, R6, 0x71, P0 ;  /* 0x000000710600780c */ /* 0x000fe40000701670 */
[----:B--23--:R-:W-:-:S05]  /*cdb0*/  IADD3 R2, P1, R14, R5, RZ ;  /* 0x000000050e027210 */ /* 0x00cfca0007f3e0ff */
[----:B------:R-:W-:-:S06]  /*cdc0*/  IMAD.X R3, RZ, RZ, R23, P1 ;  /* 0x000000ffff037224 */ /* 0x000fcc00008e0617 */
[----:B------:R-:W-:Y:S01]  /*cdd0*/  @!PT LDS RZ, [RZ] ;  /* 0x00000000fffff984 */ /* 0x000fe20000000800 */
[----:B------:R-:W-:Y:S01]  /*cde0*/  @!PT LDS RZ, [RZ] ;  /* 0x00000000fffff984 */ /* 0x000fe20000000800 */
[----:B------:R-:W-:Y:S01]  /*cdf0*/  @!PT LDS RZ, [RZ] ;  /* 0x00000000fffff984 */ /* 0x000fe20000000800 */
[----:B------:R0:W-:Y:S01]  /*ce00*/  LDGSTS.E.BYPASS.LTC128B.128 [R4+0x3c00], desc[UR36][R2.64], !P0 ;  /* 0x03c0000002047fae */ /* 0x0001e2000c101d64 */
[----:B------:R-:W-:Y:S01]  /*ce10*/  PLOP3.LUT P0, PT, PT, PT, PT, 0x80, 0x0 ;  /* 0x000000000000781c */ /* 0x000fe20003f0f070 */
[----:B------:R-:W-:-:S12]  /*ce20*/  NOP ;  /* 0x0000000000007918 */ /* 0x000fd80000000000 */
.L_x_299:
[----:B------:R-:W-:Y:S02]  /*ce30*/  PLOP3.LUT P1, PT, P1, P0, PT, 0xa2, 0x0 ;  /* 0x000000000000781c */ /* 0x000fe40000f21472 */
[----:B------:R-:W-:-:S08]  /*ce40*/  @P0 R2UR P1, UR4, R0 ;  /* 0x00000000000402ca */ /* 0x000fd00000020000 */
[----:B------:R-:W-:-:S05]  /*ce50*/  @P0 PLOP3.LUT P0, PT, P1, PT, PT, 0x80, 0x0 ;  /* 0x000000000000081c */ /* 0x000fca0000f0f070 */
[----:B------:R-:W-:Y:S01]  /*ce60*/  @!P1 SYNCS.ARRIVE.TRANS64.RED.A0T1 RZ, [UR4+0x16850], RZ ;  /* 0x016850ffffff99a7 */ /* 0x000fe20008200404 */
[----:B------:R-:W-:Y:S07]  /*ce70*/  @!P1 ARRIVES.LDGSTSBAR.64.TRANSCNT [UR4+0x16850] ;  /* 0x01685000ff0099b0 */ /* 0x000fee0008000a84 */
[----:B------:R-:W-:Y:S05]  /*ce80*/  @P0 BRA.U.ANY `(.L_x_299) ;  /* 0xfffffffd00e80947 */ /* 0x000fea000393ffff */
[----:B------:R-:W-:Y:S01]  /*ce90*/  NOP ;  /* 0x0000000000007918 */ /* 0x000fe20000000000 */
[----:B0-----:R-:W2:Y:S02]  /*cea0*/  LDL R2, [R1+0x48] ;  /* 0x0000480001027983 */ /* 0x001ea40000100800 */
[----:B--2---:R-:W-:-:S13]  /*ceb0*/  ISETP.NE.AND P2, PT, R2, 0x3, PT ;  /* 0x000000030200780c */ /* 0x004fda0003f45270 */
[----:B------:R-:W-:Y:S05]  /*cec0*/  @!P2 BRA `(.L_x_300) ;  /* 0x000000000004a947 */ /* 0x000fea0003800000 */
[----:B------:R-:W-:Y:S01]  /*ced0*/  BPT.TRAP 0x1 ;  /* 0x000000040000795c */ /* 0x000fe20000300000 */
.L_x_300:
[----:B------:R-:W-:Y:S01]  /*cee0*/  VIADD R25, R25, 0x1 ;  /* 0x0000000119197836 */ /* 0x000fe20000000000 */
[----:B------:R0:W-:Y:S04]  /*cef0*/  SYNCS.ARRIVE.TRANS64.A1T0 RZ, [R0+URZ+0x16850], RZ ;  /* 0x016850ff00ff79a7 */ /* 0x0001e8000810003f */
[----:B------:R-:W-:-:S04]  /*cf00*/  ISETP.NE.AND P0, PT, R25, 0x2, PT ;  /* 0x000000021900780c */ /* 0x000fc80003f05270 */
[----:B0-----:R-:W-:Y:S02]  /*cf10*/  SEL R0, RZ, 0x1, P0 ;  /* 0x00000001ff007807 */ /* 0x001fe40000000000 */
[----:B------:R-:W-:Y:S02]  /*cf20*/  SEL R25, R25, RZ, P0 ;  /* 0x000000ff19197207 */ /* 0x000fe40000000000 */
[----:B------:R-:W-:-:S07]  /*cf30*/  LOP3.LUT R27, R27, R0, RZ, 0x3c, !PT ;  /* 0x000000001b1b7212 */ /* 0x000fce00078e3cff */
.L_x_259:
[----:B------:R-:W-:Y:S05]  /*cf40*/  BSYNC B7 ;  /* 0x0000000000077941 */ /* 0x000fea0003800000 */
.L_x_257:
[----:B------:R-:W2:Y:S02]  /*cf50*/  LDL R0, [R1+0x4] ;  /* 0x0000040001007983 */ /* 0x000ea40000100800 */
[----:B--2---:R-:W-:-:S13]  /*cf60*/  LOP3.LUT P0, RZ, R0, 0x10, RZ, 0xc0, !PT ;  /* 0x0000001000ff7812 */ /* 0x004fda000780c0ff */
[----:B------:R-:W-:Y:S05]  /*cf70*/  @!P0 BRA `(.L_x_301) ;  /* 0x0000000000248947 */ /* 0x000fea0003800000 */
[----:B------:R-:W-:Y:S05]  /*cf80*/  WARPSYNC.ALL ;  /* 0x0000000000007948 */ /* 0x000fea0003800000 */
[----:B------:R-:W0:Y:S08]  /*cf90*/  S2UR UR5, SR_CgaCtaId ;  /* 0x00000000000579c3 */ /* 0x000e300000008800 */
[----:B------:R-:W-:Y:S06]  /*cfa0*/  BAR.SYNC.DEFER_BLOCKING 0x5, 0x200 ;  /* 0x0148000000007b1d */ /* 0x000fec0000010000 */
[----:B------:R-:W-:-:S02]  /*cfb0*/  UMOV UR4, 0x400 ;  /* 0x0000040000047882 */ /* 0x000fc40000000000 */
[----:B0-----:R-:W-:-:S06]  /*cfc0*/  ULEA UR4, UR5, UR4, 0x18 ;  /* 0x0000000405047291 */ /* 0x001fcc000f8ec03f */
[----:B------:R-:W-:-:S05]  /*cfd0*/  IMAD.U32 R22, RZ, RZ, UR4 ;  /* 0x00000004ff167e24 */ /* 0x000fca000f8e00ff */
[----:B------:R0:W1:Y:S01]  /*cfe0*/  LDS.128 R16, [R22+0x168d0] ;  /* 0x0168d00016107984 */ /* 0x0000620000000c00 */
[----:B------:R-:W-:Y:S06]  /*cff0*/  BAR.ARV 0x4, 0x200 ;  /* 0x0108000000007b1d */ /* 0x000fec0000002000 */
[----:B------:R-:W-:Y:S05]  /*d000*/  BRA `(.L_x_302) ;  /* 0x0000000800d07947 */ /* 0x000fea0003800000 */
.L_x_301:
[----:B------:R-:W0:Y:S01]  /*d010*/  S2R R0, SR_TID.X ;  /* 0x0000000000007919 */ /* 0x000e220000002100 */
[----:B------:R-:W-:Y:S01]  /*d020*/  UMOV UR4, 0xffffffff ;  /* 0xffffffff00047882 */ /* 0x000fe20000000000 */
[----:B0-----:R-:W-:-:S04]  /*d030*/  LOP3.LUT R9, R0, 0x1f, RZ, 0xc0, !PT ;  /* 0x0000001f00097812 */ /* 0x001fc800078ec0ff */
[----:B------:R-:W-:Y:S01]  /*d040*/  ISETP.NE.AND P0, PT, R9, 0x1f, PT ;  /* 0x0000001f0900780c */ /* 0x000fe20003f05270 */
[----:B------:R-:W-:-:S12]  /*d050*/  BRA.DIV UR4, `(.L_x_303) ;  /* 0x0000004604f87947 */ /* 0x000fd8000b800000 */
[----:B------:R-:W-:Y:S01]  /*d060*/  IMAD.IADD R7, R19, 0x1, R9 ;  /* 0x0000000113077824 */ /* 0x000fe200078e0209 */
[----:B------:R-:W-:-:S04]  /*d070*/  ULDC UR4, c[0x0][0xc3c] ;  /* 0x00030f0000047ab9 */ /* 0x000fc80000000800 */
[----:B------:R-:W-:-:S13]  /*d080*/  ISETP.GE.OR P1, PT, R7, UR4, !P0 ;  /* 0x0000000407007c0c */ /* 0x000fda000c726670 */
[----:B------:R-:W0:Y:S08]  /*d090*/  @!P1 LDC.64 R2, c[0x0][0xc80] ;  /* 0x00032000ff029b82 */ /* 0x000e300000000a00 */
[----:B------:R-:W1:Y:S01]  /*d0a0*/  @!P1 LDC.64 R4, c[0x0][0xc78] ;  /* 0x00031e00ff049b82 */ /* 0x000e620000000a00 */
[----:B0-----:R-:W-:-:S05]  /*d0b0*/  @!P1 IMAD.WIDE R2, R7, 0x4, R2 ;  /* 0x0000000407029825 */ /* 0x001fca00078e0202 */
[----:B------:R1:W2:Y:S02]  /*d0c0*/  @!P1 LDG.E R8, desc[UR36][R2.64] ;  /* 0x0000002402089981 */ /* 0x0002a4000c1e1900 */
[----:B-1----:R-:W-:-:S05]  /*d0d0*/  @!P1 IMAD.WIDE R2, R7, 0x4, R4 ;  /* 0x0000000407029825 */ /* 0x002fca00078e0204 */
[----:B------:R-:W3:Y:S01]  /*d0e0*/  @!P1 LDG.E R5, desc[UR36][R2.64] ;  /* 0x0000002402059981 */ /* 0x000ee2000c1e1900 */
[----:B------:R-:W-:Y:S01]  /*d0f0*/  IMAD.MOV.U32 R7, RZ, RZ, RZ ;  /* 0x000000ffff077224 */ /* 0x000fe200078e00ff */
[C---:B------:R-:W-:Y:S01]  /*d100*/  ISETP.GE.U32.AND P2, PT, R9.reuse, 0x2, PT ;  /* 0x000000020900780c */ /* 0x040fe20003f46070 */
[----:B------:R-:W-:Y:S01]  /*d110*/  IMAD.MOV.U32 R4, RZ, RZ, RZ ;  /* 0x000000ffff047224 */ /* 0x000fe200078e00ff */
[C---:B------:R-:W-:Y:S01]  /*d120*/  ISETP.GE.U32.AND P3, PT, R9.reuse, 0x4, PT ;  /* 0x000000040900780c */ /* 0x040fe20003f66070 */
[----:B------:R-:W-:Y:S01]  /*d130*/  SHFL.IDX PT, R0, R16, RZ, 0x1f ;  /* 0x00001fff10007589 */ /* 0x000fe200000e0000 */
[C---:B------:R-:W-:Y:S02]  /*d140*/  ISETP.GE.U32.AND P4, PT, R9.reuse, 0x8, PT ;  /* 0x000000080900780c */ /* 0x040fe40003f86070 */
[C---:B------:R-:W-:Y:S01]  /*d150*/  ISETP.GE.U32.AND P5, PT, R9.reuse, 0x10, PT ;  /* 0x000000100900780c */ /* 0x040fe20003fa6070 */
[----:B------:R0:W-:Y:S02]  /*d160*/  SHFL.IDX PT, R6, R16, 0x1, 0x1f ;  /* 0x00201f0010067f89 */ /* 0x0001e400000e0000 */
[----:B0-----:R-:W-:Y:S01]  /*d170*/  IMAD.MOV.U32 R16, RZ, RZ, RZ ;  /* 0x000000ffff107224 */ /* 0x001fe200078e00ff */
[----:B--2---:R-:W-:Y:S01]  /*d180*/  @!P1 MOV R7, R8 ;  /* 0x0000000800079202 */ /* 0x004fe20000000f00 */
[----:B---3--:R-:W-:Y:S01]  /*d190*/  @!P1 IMAD.MOV.U32 R4, RZ, RZ, R5 ;  /* 0x000000ffff049224 */ /* 0x008fe200078e0005 */
[----:B------:R-:W-:-:S03]  /*d1a0*/  ISETP.NE.AND P1, PT, R9, RZ, PT ;  /* 0x000000ff0900720c */ /* 0x000fc60003f25270 */
[----:B------:R-:W-:-:S05]  /*d1b0*/  IMAD R13, R4, R7, RZ ;  /* 0x00000007040d7224 */ /* 0x000fca00078e02ff */
        /* <DEDUP_REMOVED lines=15> */
[----:B------:R0:W1:Y:S02]  /*d2b0*/  SHFL.IDX PT, R14, R3, 0x1f, 0x1f ;  /* 0x03e01f00030e7f89 */ /* 0x00006400000e0000 */
.L_x_441:
[----:B------:R-:W-:Y:S02]  /*d2c0*/  ULDC UR4, c[0x0][0xc38] ;  /* 0x00030e0000047ab9 */ /* 0x000fe40000000800 */
[----:B------:R-:W-:-:S04]  /*d2d0*/  IMAD.U32 R2, RZ, RZ, UR4 ;  /* 0x00000004ff027e24 */ /* 0x000fc8000f8e00ff */
[----:B-1----:R-:W-:-:S04]  /*d2e0*/  IMAD R5, R14, R2, RZ ;  /* 0x000000020e057224 */ /* 0x002fc800078e02ff */
[----:B------:R-:W-:-:S05]  /*d2f0*/  IMAD.IADD R6, R6, 0x1, R5 ;  /* 0x0000000106067824 */ /* 0x000fca00078e0205 */
[----:B------:R-:W-:-:S13]  /*d300*/  ISETP.GT.AND P6, PT, R6, R0, PT ;  /* 0x000000000600720c */ /* 0x000fda0003fc4270 */
[----:B------:R-:W-:Y:S05]  /*d310*/  @P6 BRA `(.L_x_304) ;  /* 0x0000000000a46947 */ /* 0x000fea0003800000 */
.L_x_307:
[----:B------:R-:W1:Y:S01]  /*d320*/  LDC R2, c[0x0][0xc3c] ;  /* 0x00030f00ff027b82 */ /* 0x000e620000000800 */
[----:B------:R-:W-:-:S04]  /*d330*/  IADD3 R19, R19, 0x1f, RZ ;  /* 0x0000001f13137810 */ /* 0x000fc80007ffe0ff */
[----:B-1----:R-:W-:-:S13]  /*d340*/  ISETP.GE.AND P6, PT, R19, R2, PT ;  /* 0x000000021300720c */ /* 0x002fda0003fc6270 */
[----:B------:R-:W-:Y:S05]  /*d350*/  @P6 BRA `(.L_x_305) ;  /* 0x0000000400b86947 */ /* 0x000fea0003800000 */
[----:B0-----:R-:W0:Y:S01]  /*d360*/  S2R R3, SR_TID.X ;  /* 0x0000000000037919 */ /* 0x001e220000002100 */
[----:B------:R-:W-:Y:S01]  /*d370*/  IMAD.MOV.U32 R7, RZ, RZ, RZ ;  /* 0x000000ffff077224 */ /* 0x000fe200078e00ff */
[----:B0-----:R-:W-:-:S05]  /*d380*/  LOP3.LUT R3, R3, 0x1f, RZ, 0xc0, !PT ;  /* 0x0000001f03037812 */ /* 0x001fca00078ec0ff */
[----:B------:R-:W-:-:S05]  /*d390*/  IMAD.IADD R9, R19, 0x1, R3 ;  /* 0x0000000113097824 */ /* 0x000fca00078e0203 */
[----:B------:R-:W-:-:S13]  /*d3a0*/  ISETP.GE.OR P6, PT, R9, R2, !P0 ;  /* 0x000000020900720c */ /* 0x000fda00047c6670 */
[----:B------:R-:W0:Y:S08]  /*d3b0*/  @!P6 LDC.64 R2, c[0x0][0xc80] ;  /* 0x00032000ff02eb82 */ /* 0x000e300000000a00 */
[----:B------:R-:W1:Y:S01]  /*d3c0*/  @!P6 LDC.64 R4, c[0x0][0xc78] ;  /* 0x00031e00ff04eb82 */ /* 0x000e620000000a00 */
[----:B0-----:R-:W-:-:S05]  /*d3d0*/  @!P6 IMAD.WIDE R2, R9, 0x4, R2 ;  /* 0x000000040902e825 */ /* 0x001fca00078e0202 */
[----:B------:R1:W2:Y:S02]  /*d3e0*/  @!P6 LDG.E R7, desc[UR36][R2.64] ;  /* 0x000000240207e981 */ /* 0x0002a4000c1e1900 */
[----:B-1----:R-:W-:-:S04]  /*d3f0*/  @!P6 IMAD.WIDE R2, R9, 0x4, R4 ;  /* 0x000000040902e825 */ /* 0x002fc800078e0204 */
[----:B------:R-:W-:-:S06]  /*d400*/  IMAD.MOV.U32 R4, RZ, RZ, RZ ;  /* 0x000000ffff047224 */ /* 0x000fcc00078e00ff */
[----:B------:R-:W2:Y:S01]  /*d410*/  @!P6 LDG.E R4, desc[UR36][R2.64] ;  /* 0x000000240204e981 */ /* 0x000ea2000c1e1900 */
[----:B------:R-:W-:Y:S01]  /*d420*/  UMOV UR4, 0xffffffff ;  /* 0xffffffff00047882 */ /* 0x000fe20000000000 */
[----:B--2---:R-:W-:Y:S02]  /*d430*/  IMAD R13, R4, R7, RZ ;  /* 0x00000007040d7224 */ /* 0x004fe400078e02ff */
[----:B------:R-:W-:Y:S05]  /*d440*/  BRA.DIV UR4, `(.L_x_306) ;  /* 0x0000004a04387947 */ /* 0x000fea000b800000 */
        /* <DEDUP_REMOVED lines=16> */
.L_x_449:
[----:B------:R-:W-:Y:S02]  /*d550*/  ULDC UR4, c[0x0][0xc38] ;  /* 0x00030e0000047ab9 */ /* 0x000fe40000000800 */
[----:B------:R-:W-:-:S04]  /*d560*/  IMAD.U32 R2, RZ, RZ, UR4 ;  /* 0x00000004ff027e24 */ /* 0x000fc8000f8e00ff */
[----:B-1----:R-:W-:-:S04]  /*d570*/  IMAD R5, R14, R2, RZ ;  /* 0x000000020e057224 */ /* 0x002fc800078e02ff */
[----:B------:R-:W-:-:S05]  /*d580*/  IMAD.IADD R6, R5, 0x1, R6 ;  /* 0x0000000105067824 */ /* 0x000fca00078e0206 */
[----:B------:R-:W-:-:S13]  /*d590*/  ISETP.GT.AND P6, PT, R6, R0, PT ;  /* 0x000000000600720c */ /* 0x000fda0003fc4270 */
[----:B------:R-:W-:Y:S05]  /*d5a0*/  @!P6 BRA `(.L_x_307) ;  /* 0xfffffffc005ce947 */ /* 0x000fea000383ffff */
.L_x_304:
[----:B------:R-:W-:Y:S01]  /*d5b0*/  IADD3 R6, -R5, R6, RZ ;  /* 0x0000000605067210 */ /* 0x000fe20007ffe1ff */
[----:B------:R-:W-:-:S04]  /*d5c0*/  UMOV UR4, 0xffffffff ;  /* 0xffffffff00047882 */ /* 0x000fc80000000000 */
[----:B------:R-:W-:-:S05]  /*d5d0*/  IMAD R5, R3, R2, R6 ;  /* 0x0000000203057224 */ /* 0x000fca00078e0206 */
[----:B------:R-:W-:Y:S01]  /*d5e0*/  ISETP.GT.AND P6, PT, R5, R0, PT ;  /* 0x000000000500720c */ /* 0x000fe20003fc4270 */
[----:B------:R-:W-:-:S12]  /*d5f0*/  BRA.DIV UR4, `(.L_x_308) ;  /* 0x0000004a04847947 */ /* 0x000fd8000b800000 */
[----:B------:R-:W-:-:S04]  /*d600*/  VOTE.ANY R8, PT, !P6 ;  /* 0x0000000000087806 */ /* 0x000fc800070e0100 */
[----:B------:R-:W1:Y:S02]  /*d610*/  POPC R5, R8 ;  /* 0x0000000800057309 */ /* 0x000e640000000000 */
[----:B-1----:R1:W2:Y:S04]  /*d620*/  SHFL.IDX PT, R7, R7, R5, 0x1f ;  /* 0x00001f0507077589 */ /* 0x0022a800000e0000 */
[----:B------:R1:W3:Y:S02]  /*d630*/  SHFL.IDX PT, R4, R4, R5, 0x1f ;  /* 0x00001f0504047589 */ /* 0x0002e400000e0000 */
.L_x_454:
[----:B------:R-:W-:-:S13]  /*d640*/  ISETP.NE.AND P0, PT, R8, RZ, PT ;  /* 0x000000ff0800720c */ /* 0x000fda0003f05270 */
[----:B------:R-:W-:Y:S05]  /*d650*/  @!P0 BRA `(.L_x_309) ;  /* 0x0000000000108947 */ /* 0x000fea0003800000 */
[----:B------:R-:W-:Y:S01]  /*d660*/  UMOV UR4, 0xffffffff ;  /* 0xffffffff00047882 */ /* 0x000fe20000000000 */
[----:B------:R-:W-:Y:S02]  /*d670*/  VIADD R12, R5, 0xffffffff ;  /* 0xffffffff050c7836 */ /* 0x000fe40000000000 */
[----:B------:R-:W-:Y:S05]  /*d680*/  BRA.DIV UR4, `(.L_x_310) ;  /* 0x0000004a04bc7947 */ /* 0x000fea000b800000 */
[----:B------:R4:W0:Y:S02]  /*d690*/  SHFL.IDX PT, R16, R3, R12, 0x1f ;  /* 0x00001f0c03107589 */ /* 0x00082400000e0000 */
.L_x_309:
[-C--:B--2---:R-:W-:Y:S01]  /*d6a0*/  IABS R8, R7.reuse ;  /* 0x0000000700087213 */ /* 0x084fe20000000000 */
[----:B0-----:R-:W-:Y:S01]  /*d6b0*/  IMAD R16, R16, R2, R6 ;  /* 0x0000000210107224 */ /* 0x001fe200078e0206 */
[----:B------:R-:W-:Y:S01]  /*d6c0*/  IABS R6, R7 ;  /* 0x0000000700067213 */ /* 0x000fe20000000000 */
[----:B------:R-:W-:Y:S01]  /*d6d0*/  IMAD.MOV.U32 R2, RZ, RZ, RZ ;  /* 0x000000ffff027224 */ /* 0x000fe200078e00ff */
[----:B------:R-:W0:Y:S01]  /*d6e0*/  I2F.RP R9, R8 ;  /* 0x0000000800097306 */ /* 0x000e220000209400 */
[----:B------:R-:W-:Y:S02]  /*d6f0*/  IMAD.IADD R0, R0, 0x1, -R16 ;  /* 0x0000000100007824 */ /* 0x000fe400078e0a10 */
[----:B------:R-:W-:Y:S01]  /*d700*/  IMAD.MOV R10, RZ, RZ, -R6 ;  /* 0x000000ffff0a7224 */ /* 0x000fe200078e0a06 */
[----:B---3--:R-:W-:Y:S01]  /*d710*/  IABS R6, R4 ;  /* 0x0000000400067213 */ /* 0x008fe20000000000 */
[----:B------:R-:W-:-:S03]  /*d720*/  IMAD.IADD R19, R5, 0x1, R19 ;  /* 0x0000000105137824 */ /* 0x000fc600078e0213 */
[----:B0-----:R-:W4:Y:S02]  /*d730*/  MUFU.RCP R9, R9 ;  /* 0x0000000900097308 */ /* 0x001f240000001000 */
[----:B----4-:R-:W-:-:S06]  /*d740*/  VIADD R3, R9, 0xffffffe ;  /* 0x0ffffffe09037836 */ /* 0x010fcc0000000000 */
[----:B------:R-:W0:Y:S02]  /*d750*/  F2I.FTZ.U32.TRUNC.NTZ R3, R3 ;  /* 0x0000000300037305 */ /* 0x000e24000021f000 */
[----:B0-----:R-:W-:-:S04]  /*d760*/  IMAD.MOV R11, RZ, RZ, -R3 ;  /* 0x000000ffff0b7224 */ /* 0x001fc800078e0a03 */
[----:B------:R-:W-:-:S04]  /*d770*/  IMAD R11, R11, R8, RZ ;  /* 0x000000080b0b7224 */ /* 0x000fc800078e02ff */
[----:B------:R-:W-:Y:S01]  /*d780*/  IMAD.HI.U32 R2, R3, R11, R2 ;  /* 0x0000000b03027227 */ /* 0x000fe200078e0002 */
[----:B------:R-:W-:-:S05]  /*d790*/  IABS R11, R0 ;  /* 0x00000000000b7213 */ /* 0x000fca0000000000 */
[----:B------:R-:W-:-:S04]  /*d7a0*/  IMAD.HI.U32 R9, R2, R11, RZ ;  /* 0x0000000b02097227 */ /* 0x000fc800078e00ff */
[----:B------:R-:W-:Y:S02]  /*d7b0*/  IMAD R11, R9, R10, R11 ;  /* 0x0000000a090b7224 */ /* 0x000fe400078e020b */
[----:B------:R-:W0:Y:S01]  /*d7c0*/  I2F.RP R10, R6 ;  /* 0x00000006000a7306 */ /* 0x000e220000209400 */
[----:B------:R-:W-:Y:S02]  /*d7d0*/  IMAD.MOV.U32 R2, RZ, RZ, RZ ;  /* 0x000000ffff027224 */ /* 0x000fe400078e00ff */
[----:B------:R-:W-:-:S05]  /*d7e0*/  ISETP.GT.U32.AND P1, PT, R8, R11, PT ;  /* 0x0000000b0800720c */ /* 0x000fca0003f24070 */
[----:B0-----:R-:W0:Y:S08]  /*d7f0*/  MUFU.RCP R10, R10 ;  /* 0x0000000a000a7308 */ /* 0x001e300000001000 */
[----:B------:R-:W-:Y:S01]  /*d800*/  @!P1 IMAD.IADD R11, R11, 0x1, -R8 ;  /* 0x000000010b0b9824 */ /* 0x000fe200078e0a08 */
[----:B------:R-:W-:Y:S02]  /*d810*/  @!P1 IADD3 R9, R9, 0x1, RZ ;  /* 0x0000000109099810 */ /* 0x000fe40007ffe0ff */
[----:B------:R-:W-:-:S02]  /*d820*/  ISETP.NE.AND P1, PT, R7, RZ, PT ;  /* 0x000000ff0700720c */ /* 0x000fc40003f25270 */
[----:B------:R-:W-:Y:S02]  /*d830*/  ISETP.GE.U32.AND P0, PT, R11, R8, PT ;  /* 0x000000080b00720c */ /* 0x000fe40003f06070 */
[----:B------:R-:W-:-:S05]  /*d840*/  IABS R8, R4 ;  /* 0x0000000400087213 */ /* 0x000fca0000000000 */
[----:B------:R-:W-:Y:S02]  /*d850*/  IMAD.MOV R8, RZ, RZ, -R8 ;  /* 0x000000ffff087224 */ /* 0x000fe400078e0a08 */
[----:B0-----:R-:W-:-:S04]  /*d860*/  VIADD R12, R10, 0xffffffe ;  /* 0x0ffffffe0a0c7836 */ /* 0x001fc80000000000 */
[----:B------:R-:W-:Y:S01]  /*d870*/  @P0 VIADD R9, R9, 0x1 ;  /* 0x0000000109090836 */ /* 0x000fe20000000000 */
[----:B------:R-:W0:Y:S02]  /*d880*/  F2I.FTZ.U32.TRUNC.NTZ R3, R12 ;  /* 0x0000000c00037305 */ /* 0x000e24000021f000 */
[----:B0-----:R-:W-:-:S04]  /*d890*/  IMAD.MOV R11, RZ, RZ, -R3 ;  /* 0x000000ffff0b7224 */ /* 0x001fc800078e0a03 */
[----:B------:R-:W-:-:S04]  /*d8a0*/  IMAD R11, R11, R6, RZ ;  /* 0x000000060b0b7224 */ /* 0x000fc800078e02ff */
[----:B------:R-:W-:Y:S01]  /*d8b0*/  IMAD.HI.U32 R2, R3, R11, R2 ;  /* 0x0000000b03027227 */ /* 0x000fe200078e0002 */
[----:B------:R-:W-:-:S04]  /*d8c0*/  LOP3.LUT R3, R0, R7, RZ, 0x3c, !PT ;  /* 0x0000000700037212 */ /* 0x000fc800078e3cff */
[----:B------:R-:W-:-:S13]  /*d8d0*/  ISETP.GE.AND P2, PT, R3, RZ, PT ;  /* 0x000000ff0300720c */ /* 0x000fda0003f46270 */
[----:B------:R-:W-:Y:S01]  /*d8e0*/  @!P2 IMAD.MOV R9, RZ, RZ, -R9 ;  /* 0x000000ffff09a224 */ /* 0x000fe200078e0a09 */
[----:B------:R-:W-:-:S04]  /*d8f0*/  @!P1 LOP3.LUT R9, RZ, R7, RZ, 0x33, !PT ;  /* 0x00000007ff099212 */ /* 0x000fc800078e33ff */
[-C--:B------:R-:W-:Y:S01]  /*d900*/  IABS R3, R9.reuse ;  /* 0x0000000900037213 */ /* 0x080fe20000000000 */
[----:B------:R-:W-:-:S04]  /*d910*/  IMAD R7, R7, R9, RZ ;  /* 0x0000000907077224 */ /* 0x000fc800078e02ff */
[----:B------:R-:W-:Y:S01]  /*d920*/  IMAD.HI.U32 R2, R2, R3, RZ ;  /* 0x0000000302027227 */ /* 0x000fe200078e00ff */
[----:B------:R-:W-:-:S03]  /*d930*/  IADD3 R17, R0, -R7, RZ ;  /* 0x8000000700117210 */ /* 0x000fc60007ffe0ff */
[----:B------:R-:W-:-:S05]  /*d940*/  IMAD R3, R2, R8, R3 ;  /* 0x0000000802037224 */ /* 0x000fca00078e0203 */
[----:B------:R-:W-:-:S13]  /*d950*/  ISETP.GT.U32.AND P1, PT, R6, R3, PT ;  /* 0x000000030600720c */ /* 0x000fda0003f24070 */
[----:B------:R-:W-:Y:S02]  /*d960*/  @!P1 IMAD.IADD R3, R3, 0x1, -R6 ;  /* 0x0000000103039824 */ /* 0x000fe400078e0a06 */
[----:B------:R-:W-:Y:S01]  /*d970*/  @!P1 VIADD R2, R2, 0x1 ;  /* 0x0000000102029836 */ /* 0x000fe20000000000 */
[----:B------:R-:W-:Y:S02]  /*d980*/  ISETP.NE.AND P1, PT, R4, RZ, PT ;  /* 0x000000ff0400720c */ /* 0x000fe40003f25270 */
[----:B------:R-:W-:Y:S02]  /*d990*/  ISETP.GE.U32.AND P0, PT, R3, R6, PT ;  /* 0x000000060300720c */ /* 0x000fe40003f06070 */
[----:B------:R-:W-:-:S04]  /*d9a0*/  LOP3.LUT R3, R9, R4, RZ, 0x3c, !PT ;  /* 0x0000000409037212 */ /* 0x000fc800078e3cff */
[----:B------:R-:W-:-:S07]  /*d9b0*/  ISETP.GE.AND P2, PT, R3, RZ, PT ;  /* 0x000000ff0300720c */ /* 0x000fce0003f46270 */
[----:B------:R-:W-:-:S06]  /*d9c0*/  @P0 VIADD R2, R2, 0x1 ;  /* 0x0000000102020836 */ /* 0x000fcc0000000000 */
[----:B------:R-:W-:Y:S01]  /*d9d0*/  @!P2 IMAD.MOV R2, RZ, RZ, -R2 ;  /* 0x000000ffff02a224 */ /* 0x000fe200078e0a02 */
[----:B------:R-:W-:-:S05]  /*d9e0*/  @!P1 LOP3.LUT R2, RZ, R4, RZ, 0x33, !PT ;  /* 0x00000004ff029212 */ /* 0x000fca00078e33ff */
[--C-:B------:R-:W-:Y:S02]  /*d9f0*/  IMAD.MOV R3, RZ, RZ, -R2.reuse ;  /* 0x000000ffff037224 */ /* 0x100fe400078e0a02 */
[C---:B------:R-:W-:Y:S02]  /*da00*/  IMAD R2, R4.reuse, 0x1000000, R2 ;  /* 0x0100000004027824 */ /* 0x040fe400078e0202 */
[----:B------:R-:W-:-:S04]  /*da10*/  IMAD R9, R4, R3, R9 ;  /* 0x0000000304097224 */ /* 0x000fc800078e0209 */
[----:B------:R-:W-:Y:S01]  /*da20*/  IMAD R18, R9, 0x10000, R2 ;  /* 0x0001000009127824 */ /* 0x000fe200078e0202 */
[----:B------:R-:W-:Y:S06]  /*da30*/  BRA `(.L_x_311) ;  /* 0x00000000001c7947 */ /* 0x000fec0003800000 */
.L_x_305:
[----:B------:R-:W-:Y:S01]  /*da40*/  UMOV UR4, URZ ;  /* 0x0000003f00047c82 */ /* 0x000fe20008000000 */
[----:B------:R-:W-:Y:S01]  /*da50*/  UMOV UR5, URZ ;  /* 0x0000003f00057c82 */ /* 0x000fe20008000000 */
[----:B------:R-:W-:Y:S01]  /*da60*/  ULDC UR6, c[0x0][0xc3c] ;  /* 0x00030f0000067ab9 */ /* 0x000fe20000000800 */
[----:B------:R-:W-:Y:S02]  /*da70*/  IMAD.MOV.U32 R16, RZ, RZ, R0 ;  /* 0x000000ffff107224 */ /* 0x000fe400078e0000 */
[----:B------:R-:W-:Y:S02]  /*da80*/  IMAD.U32 R17, RZ, RZ, UR4 ;  /* 0x00000004ff117e24 */ /* 0x000fe4000f8e00ff */
[----:B------:R-:W-:Y:S02]  /*da90*/  IMAD.U32 R18, RZ, RZ, UR5 ;  /* 0x00000005ff127e24 */ /* 0x000fe4000f8e00ff */
[----:B------:R-:W-:-:S07]  /*daa0*/  IMAD.U32 R19, RZ, RZ, UR6 ;  /* 0x00000006ff137e24 */ /* 0x000fce000f8e00ff */
.L_x_311:
[----:B------:R-:W2:Y:S01]  /*dab0*/  S2R R0, SR_TID.X ;  /* 0x0000000000007919 */ /* 0x000ea20000002100 */
[----:B------:R-:W-:Y:S05]  /*dac0*/  WARPSYNC.ALL ;  /* 0x0000000000007948 */ /* 0x000fea0003800000 */
[----:B------:R-:W-:Y:S01]  /*dad0*/  BAR.SYNC.DEFER_BLOCKING 0x4, 0x200 ;  /* 0x0108000000007b1d */ /* 0x000fe20000010000 */
[----:B--2---:R-:W-:-:S04]  /*dae0*/  LOP3.LUT R0, R0, 0x1f, RZ, 0xc0, !PT ;  /* 0x0000001f00007812 */ /* 0x004fc800078ec0ff */
[----:B------:R-:W-:-:S13]  /*daf0*/  ISETP.NE.AND P0, PT, R0, RZ, PT ;  /* 0x000000ff0000720c */ /* 0x000fda0003f05270 */
[----:B0-----:R-:W0:Y:S01]  /*db00*/  @!P0 S2R R3, SR_CgaCtaId ;  /* 0x0000000000038919 */ /* 0x001e220000008800 */
[----:B------:R-:W-:-:S04]  /*db10*/  @!P0 MOV R0, 0x400 ;  /* 0x0000040000008802 */ /* 0x000fc80000000f00 */
[----:B0-----:R-:W-:-:S05]  /*db20*/  @!P0 LEA R22, R3, R0, 0x18 ;  /* 0x0000000003168211 */ /* 0x001fca00078ec0ff */
[----:B------:R2:W-:Y:S01]  /*db30*/  @!P0 STS.128 [R22+0x168d0], R16 ;  /* 0x0168d01016008388 */ /* 0x0005e20000000c00 */
[----:B------:R-:W-:Y:S06]  /*db40*/  BAR.ARV 0x5, 0x200 ;  /* 0x0148000000007b1d */ /* 0x000fec0000002000 */
.L_x_302:
[----:B------:R-:W-:Y:S02]  /*db50*/  ULDC UR4, c[0x0][0xc3c] ;  /* 0x00030f0000047ab9 */ /* 0x000fe40000000800 */
[----:B-1----:R-:W-:-:S13]  /*db60*/  ISETP.GE.AND P0, PT, R19, UR4, PT ;  /* 0x0000000413007c0c */ /* 0x002fda000bf06270 */
[----:B------:R-:W-:Y:S05]  /*db70*/  @!P0 BRA `(.L_x_312) ;  /* 0xffffffb000cc8947 */ /* 0x000fea000383ffff */
[----:B------:R-:W-:Y:S05]  /*db80*/  BSYNC B8 ;  /* 0x0000000000087941 */ /* 0x000fea0003800000 */
.L_x_251:
[----:B0-----:R-:W3:Y:S01]  /*db90*/  LDL.LU R0, [R1+0x3c] ;  /* 0x00003c0001007983 */ /* 0x001ee20000300800 */
[----:B------:R-:W-:Y:S01]  /*dba0*/  BSSY B0, `(.L_x_313) ;  /* 0x000000b000007945 */ /* 0x000fe20003800000 */
[----:B------:R-:W0:Y:S01]  /*dbb0*/  S2R R5, SR_CgaCtaId ;  /* 0x0000000000057919 */ /* 0x000e220000008800 */
[----:B---3--:R-:W-:-:S05]  /*dbc0*/  VIADD R0, R0, 0x1 ;  /* 0x0000000100007836 */ /* 0x008fca0000000000 */
[----:B------:R-:W-:-:S04]  /*dbd0*/  LEA.HI R2, R0, R0, RZ, 0x1 ;  /* 0x0000000000027211 */ /* 0x000fc800078f08ff */
[----:B------:R-:W-:Y:S02]  /*dbe0*/  LOP3.LUT R3, R2, 0xfffffffe, RZ, 0xc0, !PT ;  /* 0xfffffffe02037812 */ /* 0x000fe400078ec0ff */
[----:B------:R-:W-:-:S03]  /*dbf0*/  MOV R2, 0x400 ;  /* 0x0000040000027802 */ /* 0x000fc60000000f00 */
[----:B------:R-:W-:Y:S01]  /*dc00*/  IMAD.IADD R0, R0, 0x1, -R3 ;  /* 0x0000000100007824 */ /* 0x000fe200078e0a03 */
[----:B0-----:R-:W-:-:S04]  /*dc10*/  LEA R5, R5, R2, 0x18 ;  /* 0x0000000205057211 */ /* 0x001fc800078ec0ff */
[----:B------:R-:W-:-:S04]  /*dc20*/  SHF.L.U32 R0, R0, 0x1f, RZ ;  /* 0x0000001f00007819 */ /* 0x000fc800000006ff */
[----:B------:R-:W0:Y:S02]  /*dc30*/  SYNCS.PHASECHK.TRANS64.TRYWAIT P0, [R5+URZ+0x16820], R0 ;  /* 0x01682000050075a7 */ /* 0x000e24000800017f */
[----:B0-----:R-:W-:Y:S05]  /*dc40*/  @!P0 BRA `(.L_x_314) ;  /* 0x0000004400748947 */ /* 0x001fea0003800000 */
.L_x_457:
[----:B------:R-:W-:Y:S05]  /*dc50*/  BSYNC B0 ;  /* 0x0000000000007941 */ /* 0x000fea0003800000 */
.L_x_313:
[----:B------:R-:W-:-:S03]  /*dc60*/  UMOV UR4, 0xffffffff ;  /* 0xffffffff00047882 */ /* 0x000fc60000000000 */
[----:B------:R-:W-:Y:S05]  /*dc70*/  BRA.DIV UR4, `(.L_x_315) ;  /* 0x00000046047c7947 */ /* 0x000fea000b800000 */
[----:B0-----:R-:W0:Y:S02]  /*dc80*/  S2R R0, SR_TID.X ;  /* 0x0000000000007919 */ /* 0x001e240000002100 */
[----:B0-----:R-:W-:-:S04]  /*dc90*/  SHF.R.U32.HI R0, RZ, 0x5, R0 ;  /* 0x00000005ff007819 */ /* 0x001fc80000011600 */
[----:B------:R-:W-:-:S05]  /*dca0*/  LOP3.LUT R0, R0, 0x3, RZ, 0xc0, !PT ;  /* 0x0000000300007812 */ /* 0x000fca00078ec0ff */
[----:B------:R0:W1:Y:S02]  /*dcb0*/  SHFL.IDX PT, R14, R0, RZ, 0x1f ;  /* 0x00001fff000e7589 */ /* 0x00006400000e0000 */
.L_x_460:
[----:B-1----:R-:W-:Y:S01]  /*dcc0*/  ISETP.NE.AND P0, PT, R14, RZ, PT ;  /* 0x000000ff0e00720c */ /* 0x002fe20003f05270 */
[----:B------:R-:W-:-:S12]  /*dcd0*/  BSSY B0, `(.L_x_316) ;  /* 0x0000024000007945 */ /* 0x000fd80003800000 */
[----:B------:R-:W-:Y:S05]  /*dce0*/  @P0 BRA `(.L_x_317) ;  /* 0x0000000000880947 */ /* 0x000fea0003800000 */
[----:B------:R-:W-:-:S03]  /*dcf0*/  UMOV UR4, 0xffffffff ;  /* 0xffffffff00047882 */ /* 0x000fc60000000000 */
[----:B------:R-:W-:Y:S05]  /*dd00*/  BRA.DIV UR4, `(.L_x_318) ;  /* 0x00000046048c7947 */ /* 0x000fea000b800000 */
[----:B------:R-:W-:-:S13]  /*dd10*/  ELECT P6, URZ, PT ;  /* 0x00000000003f782f */ /* 0x000fda00038c0000 */
.L_x_463:
[----:B------:R-:W-:Y:S05]  /*dd20*/  @!P6 BRA `(.L_x_317) ;  /* 0x000000000078e947 */ /* 0x000fea0003800000 */
[----:B0-----:R-:W3:Y:S02]  /*dd30*/  LDL.LU R0, [R1+0x28] ;  /* 0x0000280001007983 */ /* 0x001ee40000300800 */
[----:B---3--:R-:W-:-:S04]  /*dd40*/  LOP3.LUT R0, R0, 0x2, RZ, 0xfc, !PT ;  /* 0x0000000200007812 */ /* 0x008fc800078efcff */
[----:B------:R-:W-:-:S13]  /*dd50*/  ISETP.NE.AND P0, PT, R0, 0x3, PT ;  /* 0x000000030000780c */ /* 0x000fda0003f05270 */
[----:B------:R-:W-:Y:S05]  /*dd60*/  @!P0 BRA `(.L_x_319) ;  /* 0x0000000000048947 */ /* 0x000fea0003800000 */
[----:B------:R-:W-:Y:S01]  /*dd70*/  BPT.TRAP 0x1 ;  /* 0x000000040000795c */ /* 0x000fe20000300000 */
.L_x_319:
[----:B------:R-:W-:Y:S01]  /*dd80*/  IMAD R3, R25, 0x8, R5 ;  /* 0x0000000819037824 */ /* 0x000fe200078e0205 */
[----:B------:R-:W-:Y:S01]  /*dd90*/  SHF.L.U32 R2, R27, 0x1f, RZ ;  /* 0x0000001f1b027819 */ /* 0x000fe200000006ff */
[----:B------:R-:W-:-:S03]  /*dda0*/  VIADD R25, R25, 0x1 ;  /* 0x0000000119197836 */ /* 0x000fc60000000000 */
[----:B------:R-:W0:Y:S02]  /*ddb0*/  SYNCS.PHASECHK.TRANS64.TRYWAIT P1, [R3+URZ+0x16840], R2 ;  /* 0x01684002030075a7 */ /* 0x000e24000802017f */
[----:B------:R-:W-:-:S04]  /*ddc0*/  ISETP.NE.AND P2, PT, R25, 0x2, PT ;  /* 0x000000021900780c */ /* 0x000fc80003f45270 */
[----:B------:R-:W-:Y:S01]  /*ddd0*/  SEL R0, RZ, 0x1, P2 ;  /* 0x00000001ff007807 */ /* 0x000fe20001000000 */
[----:B0-----:R-:W-:Y:S08]  /*dde0*/  @!P1 BRA `(.L_x_320) ;  /* 0x0000004400749947 */ /* 0x001ff00003800000 */
.L_x_464:
[----:B------:R-:W-:Y:S02]  /*ddf0*/  SEL R25, R25, RZ, P2 ;  /* 0x000000ff19197207 */ /* 0x000fe40001000000 */
[----:B------:R-:W-:Y:S01]  /*de00*/  LOP3.LUT R0, R27, R0, RZ, 0x3c, !PT ;  /* 0x000000001b007212 */ /* 0x000fe200078e3cff */
[----:B------:R-:W-:Y:S06]  /*de10*/  @!P0 BRA `(.L_x_321) ;  /* 0x0000000000048947 */ /* 0x000fec0003800000 */
[----:B------:R-:W-:Y:S01]  /*de20*/  BPT.TRAP 0x1 ;  /* 0x000000040000795c */ /* 0x000fe20000300000 */
.L_x_321:
[----:B------:R-:W-:Y:S02]  /*de30*/  LEA R25, R25, R5, 0x3 ;  /* 0x0000000519197211 */ /* 0x000fe400078e18ff */
[----:B------:R-:W-:-:S04]  /*de40*/  SHF.L.U32 R0, R0, 0x1f, RZ ;  /* 0x0000001f00007819 */ /* 0x000fc800000006ff */
[----:B------:R-:W1:Y:S02]  /*de50*/  SYNCS.PHASECHK.TRANS64.TRYWAIT P1, [R25+URZ+0x16840], R0 ;  /* 0x01684000190075a7 */ /* 0x000e64000802017f */
[----:B-1----:R-:W-:Y:S05]  /*de60*/  @!P1 BRA `(.L_x_322) ;  /* 0x0000004400689947 */ /* 0x002fea0003800000 */
.L_x_465:
[----:B------:R-:W-:Y:S05]  /*de70*/  @!P0 BRA `(.L_x_323) ;  /* 0x0000000000048947 */ /* 0x000fea0003800000 */
[----:B------:R-:W-:Y:S01]  /*de80*/  BPT.TRAP 0x1 ;  /* 0x000000040000795c */ /* 0x000fe20000300000 */
.L_x_323:
[----:B------:R-:W3:Y:S02]  /*de90*/  SYNCS.PHASECHK.TRANS64.TRYWAIT P1, [R3+URZ+0x16860], R2 ;  /* 0x01686002030075a7 */ /* 0x000ee4000802017f */
[----:B---3--:R-:W-:Y:S05]  /*dea0*/  @!P1 BRA `(.L_x_324) ;  /* 0x00000044006c9947 */ /* 0x008fea0003800000 */
.L_x_466:
[----:B------:R-:W-:Y:S05]  /*deb0*/  @!P0 BRA `(.L_x_325) ;  /* 0x0000000000048947 */ /* 0x000fea0003800000 */
[----:B------:R-:W-:Y:S01]  /*dec0*/  BPT.TRAP 0x1 ;  /* 0x000000040000795c */ /* 0x000fe20000300000 */
.L_x_325:
[----:B----4-:R4:W0:Y:S02]  /*ded0*/  SYNCS.PHASECHK.TRANS64.TRYWAIT P0, [R25+URZ+0x16860], R0 ;  /* 0x01686000190075a7 */ /* 0x010824000800017f */
[----:B0-----:R-:W-:Y:S05]  /*dee0*/  @!P0 NANOSLEEP.SYNCS 0x989680 ;  /* 0x009896800000895d */ /* 0x001fea0003900000 */
[----:B------:R-:W0:Y:S02]  /*def0*/  @!P0 SYNCS.PHASECHK.TRANS64 P0, [R25+URZ+0x16860], R0 ;  /* 0x01686000190085a7 */ /* 0x000e24000800007f */
[----:B0-----:R-:W-:Y:S05]  /*df00*/  @!P0 BRA `(.L_x_325) ;  /* 0xfffffffc00f08947 */ /* 0x001fea000383ffff */
.L_x_317:
[----:B------:R-:W-:Y:S05]  /*df10*/  BSYNC B0 ;  /* 0x0000000000007941 */ /* 0x000fea0003800000 */
.L_x_316:
[----:B------:R-:W-:Y:S05]  /*df20*/  EXIT ;  /* 0x000000000000794d */ /* 0x000fea0003800000 */
.L_x_210:
[----:B-1----:R-:W-:-:S04]  /*df30*/  IMAD.U32 R3, RZ, RZ, UR43 ;  /* 0x0000002bff037e24 */ /* 0x002fc8000f8e00ff */
[----:B------:R1:W2:Y:S03]  /*df40*/  SYNCS.PHASECHK.TRANS64.TRYWAIT P1, [R3+URZ+0x16800], R0 ;  /* 0x01680000030075a7 */ /* 0x0002a6000802017f */
[----:B--2---:R-:W-:Y:S05]  /*df50*/  @!P1 NANOSLEEP.SYNCS 0x989680 ;  /* 0x009896800000995d */ /* 0x004fea0003900000 */
[----:B------:R-:W2:Y:S02]  /*df60*/  @!P1 SYNCS.PHASECHK.TRANS64 P1, [R3+URZ+0x16800], R0 ;  /* 0x01680000030095a7 */ /* 0x000ea4000802007f */
[----:B--2---:R-:W-:Y:S05]  /*df70*/  @!P1 BRA `(.L_x_210) ;  /* 0xfffffffc00ec9947 */ /* 0x004fea000383ffff */
[----:B------:R-:W-:Y:S05]  /*df80*/  BRA `(.L_x_326) ;  /* 0xffffff38000c7947 */ /* 0x000fea000383ffff */
.L_x_214:
[----:B--2---:R2:W3:Y:S02]  /*df90*/  SYNCS.PHASECHK.TRANS64.TRYWAIT P1, [R4+URZ+0x16830], R3 ;  /* 0x01683003040075a7 */ /* 0x0044e4000802017f */
[----:B---3--:R-:W-:Y:S05]  /*dfa0*/  @!P1 NANOSLEEP.SYNCS 0x989680 ;  /* 0x009896800000995d */ /* 0x008fea0003900000 */
[----:B------:R-:W3:Y:S02]  /*dfb0*/  @!P1 SYNCS.PHASECHK.TRANS64 P1, [R4+URZ+0x16830], R3 ;  /* 0x01683003040095a7 */ /* 0x000ee4000802007f */
[----:B---3--:R-:W-:Y:S05]  /*dfc0*/  @!P1 BRA `(.L_x_214) ;  /* 0xfffffffc00f09947 */ /* 0x008fea000383ffff */
[----:B------:R-:W-:Y:S05]  /*dfd0*/  BRA `(.L_x_213) ;  /* 0xffffff38002c7947 */ /* 0x000fea000383ffff */
.L_x_220:
[----:B-1----:R-:W-:-:S04]  /*dfe0*/  IMAD.U32 R3, RZ, RZ, UR10 ;  /* 0x0000000aff037e24 */ /* 0x002fc8000f8e00ff */
[----:B------:R1:W2:Y:S03]  /*dff0*/  SYNCS.PHASECHK.TRANS64.TRYWAIT P1, [R3+URZ+0x16830], R0 ;  /* 0x01683000030075a7 */ /* 0x0002a6000802017f */
[----:B--2---:R-:W-:Y:S05]  /*e000*/  @!P1 NANOSLEEP.SYNCS 0x989680 ;  /* 0x009896800000995d */ /* 0x004fea0003900000 */
[----:B------:R-:W2:Y:S02]  /*e010*/  @!P1 SYNCS.PHASECHK.TRANS64 P1, [R3+URZ+0x16830], R0 ;  /* 0x01683000030095a7 */ /* 0x000ea4000802007f */
[----:B--2---:R-:W-:Y:S05]  /*e020*/  @!P1 BRA `(.L_x_220) ;  /* 0xfffffffc00ec9947 */ /* 0x004fea000383ffff */
[----:B------:R-:W-:Y:S05]  /*e030*/  BRA `(.L_x_217) ;  /* 0xffffff5800507947 */ /* 0x000fea000383ffff */
.L_x_224:
[----:B-1----:R-:W-:-:S04]  /*e040*/  IMAD.U32 R3, RZ, RZ, UR10 ;  /* 0x0000000aff037e24 */ /* 0x002fc8000f8e00ff */
[----:B------:R1:W2:Y:S03]  /*e050*/  SYNCS.PHASECHK.TRANS64.TRYWAIT P1, [R3+URZ+0x16850], R0 ;  /* 0x01685000030075a7 */ /* 0x0002a6000802017f */
[----:B--2---:R-:W-:Y:S05]  /*e060*/  @!P1 NANOSLEEP.SYNCS 0x989680 ;  /* 0x009896800000995d */ /* 0x004fea0003900000 */
[----:B------:R-:W2:Y:S02]  /*e070*/  @!P1 SYNCS.PHASECHK.TRANS64 P1, [R3+URZ+0x16850], R0 ;  /* 0x01685000030095a7 */ /* 0x000ea4000802007f */
[----:B--2---:R-:W-:Y:S05]  /*e080*/  @!P1 BRA `(.L_x_224) ;  /* 0xfffffffc00ec9947 */ /* 0x004fea000383ffff */
[----:B------:R-:W-:Y:S05]  /*e090*/  BRA `(.L_x_221) ;  /* 0xffffff5800e87947 */ /* 0x000fea000383ffff */
.L_x_231:
[----:B-1----:R-:W-:-:S04]  /*e0a0*/  IMAD.U32 R9, RZ, RZ, UR5 ;  /* 0x00000005ff097e24 */ /* 0x002fc8000f8e00ff */
[----:B------:R1:W2:Y:S03]  /*e0b0*/  SYNCS.PHASECHK.TRANS64.TRYWAIT P1, [R9+URZ+0x16850], R4 ;  /* 0x01685004090075a7 */ /* 0x0002a6000802017f */
[----:B--2---:R-:W-:Y:S05]  /*e0c0*/  @!P1 NANOSLEEP.SYNCS 0x989680 ;  /* 0x009896800000995d */ /* 0x004fea0003900000 */
[----:B------:R-:W2:Y:S02]  /*e0d0*/  @!P1 SYNCS.PHASECHK.TRANS64 P1, [R9+URZ+0x16850], R4 ;  /* 0x01685004090095a7 */ /* 0x000ea4000802007f */
[----:B--2---:R-:W-:Y:S05]  /*e0e0*/  @!P1 BRA `(.L_x_231) ;  /* 0xfffffffc00ec9947 */ /* 0x004fea000383ffff */
[----:B------:R-:W-:Y:S05]  /*e0f0*/  BRA `(.L_x_230) ;  /* 0xffffff74008c7947 */ /* 0x000fea000383ffff */
.L_x_265:
[----:B0-----:R-:W0:Y:S01]  /*e100*/  S2R R20, SR_TID.X ;  /* 0x0000000000147919 */ /* 0x001e220000002100 */
[----:B------:R-:W-:Y:S01]  /*e110*/  BSSY B0, `(.L_x_327) ;  /* 0x000000a000007945 */ /* 0x000fe20003800000 */
[----:B------:R-:W-:Y:S02]  /*e120*/  IMAD.MOV.U32 R12, RZ, RZ, RZ ;  /* 0x000000ffff0c7224 */ /* 0x000fe400078e00ff */
[----:B------:R-:W-:Y:S02]  /*e130*/  IMAD.MOV.U32 R11, RZ, RZ, 0x1f ;  /* 0x0000001fff0b7424 */ /* 0x000fe400078e00ff */
[----:B------:R-:W-:Y:S01]  /*e140*/  IMAD.MOV.U32 R15, RZ, RZ, -0x1 ;  /* 0xffffffffff0f7424 */ /* 0x000fe200078e00ff */
[----:B0-----:R-:W-:-:S04]  /*e150*/  SHF.R.U32.HI R9, RZ, 0x5, R20 ;  /* 0x00000005ff097819 */ /* 0x001fc80000011614 */
[----:B------:R-:W-:-:S05]  /*e160*/  LOP3.LUT R9, R9, 0x3, RZ, 0xc0, !PT ;  /* 0x0000000309097812 */ /* 0x000fca00078ec0ff */
[----:B------:R-:W-:-:S07]  /*e170*/  IMAD.MOV.U32 R13, RZ, RZ, R9 ;  /* 0x000000ffff0d7224 */ /* 0x000fce00078e0009 */
[----:B-----5:R-:W-:Y:S05]  /*e180*/  WARPSYNC.COLLECTIVE R15, `(.L_x_328) ;  /* 0x000000000f087348 */ /* 0x020fea0003c00000 */
[----:B------:R0:W1:Y:S02]  /*e190*/  SHFL.IDX P6, R14, R13, R12, R11 ;  /* 0x0000000c0d0e7389 */ /* 0x00006400000c000b */
[----:B01---5:R-:W-:Y:S01]  /*e1a0*/  ENDCOLLECTIVE ;  /* 0x000000000000791b */ /* 0x023fe20003800000 */
.L_x_328:
[----:B------:R-:W-:Y:S05]  /*e1b0*/  BSYNC B0 ;  /* 0x0000000000007941 */ /* 0x000fea0003800000 */
.L_x_327:
[----:B------:R-:W-:Y:S05]  /*e1c0*/  BRA `(.L_x_329) ;  /* 0xffffffbc00247947 */ /* 0x000fea000383ffff */
.L_x_268:
[----:B0-----:R0:W1:Y:S02]  /*e1d0*/  SYNCS.PHASECHK.TRANS64.TRYWAIT P0, [R3+URZ+0x16840], R4 ;  /* 0x01684004030075a7 */ /* 0x001064000800017f */
[----:B-1----:R-:W-:Y:S05]  /*e1e0*/  @!P0 NANOSLEEP.SYNCS 0x989680 ;  /* 0x009896800000895d */ /* 0x002fea0003900000 */
[----:B------:R-:W1:Y:S02]  /*e1f0*/  @!P0 SYNCS.PHASECHK.TRANS64 P0, [R3+URZ+0x16840], R4 ;  /* 0x01684004030085a7 */ /* 0x000e64000800007f */
[----:B-1----:R-:W-:Y:S05]  /*e200*/  @!P0 BRA `(.L_x_268) ;  /* 0xfffffffc00f08947 */ /* 0x002fea000383ffff */
[----:B------:R-:W-:Y:S05]  /*e210*/  BRA `(.L_x_330) ;  /* 0xffffffbc00787947 */ /* 0x000fea000383ffff */
.L_x_269:
[----:B------:R-:W-:Y:S01]  /*e220*/  BSSY B0, `(.L_x_331) ;  /* 0x0000008000007945 */ /* 0x000fe20003800000 */
[----:B------:R-:W-:Y:S01]  /*e230*/  IMAD.MOV.U32 R13, RZ, RZ, R2 ;  /* 0x000000ffff0d7224 */ /* 0x000fe200078e0002 */
[----:B------:R-:W-:Y:S01]  /*e240*/  MOV R12, RZ ;  /* 0x000000ff000c7202 */ /* 0x000fe20000000f00 */
[----:B------:R-:W-:Y:S02]  /*e250*/  IMAD.MOV.U32 R11, RZ, RZ, 0x181f ;  /* 0x0000181fff0b7424 */ /* 0x000fe400078e00ff */
[----:B------:R-:W-:-:S07]  /*e260*/  IMAD.MOV.U32 R15, RZ, RZ, -0x1 ;  /* 0xffffffffff0f7424 */ /* 0x000fce00078e00ff */
[----:B0-----:R-:W-:Y:S05]  /*e270*/  WARPSYNC.COLLECTIVE R15, `(.L_x_332) ;  /* 0x000000000f087348 */ /* 0x001fea0003c00000 */
[----:B------:R1:W2:Y:S02]  /*e280*/  SHFL.IDX P6, R14, R13, R12, R11 ;  /* 0x0000000c0d0e7389 */ /* 0x0002a400000c000b */
[----:B012---:R-:W-:Y:S01]  /*e290*/  ENDCOLLECTIVE ;  /* 0x000000000000791b */ /* 0x007fe20003800000 */
.L_x_332:
[----:B------:R-:W-:Y:S05]  /*e2a0*/  BSYNC B0 ;  /* 0x0000000000007941 */ /* 0x000fea0003800000 */
.L_x_331:
[----:B------:R-:W-:Y:S01]  /*e2b0*/  IMAD.MOV.U32 R13, RZ, RZ, R0 ;  /* 0x000000ffff0d7224 */ /* 0x000fe200078e0000 */
[----:B------:R-:W-:Y:S01]  /*e2c0*/  @P0 LEA R8, R5, R22, 0x1 ;  /* 0x0000001605080211 */ /* 0x000fe200078e08ff */
[----:B------:R-:W-:Y:S02]  /*e2d0*/  IMAD.MOV.U32 R12, RZ, RZ, RZ ;  /* 0x000000ffff0c7224 */ /* 0x000fe400078e00ff */
[----:B------:R-:W-:Y:S02]  /*e2e0*/  IMAD.MOV.U32 R11, RZ, RZ, 0x181f ;  /* 0x0000181fff0b7424 */ /* 0x000fe400078e00ff */
[----:B------:R-:W-:Y:S02]  /*e2f0*/  IMAD.MOV.U32 R15, RZ, RZ, -0x1 ;  /* 0xffffffffff0f7424 */ /* 0x000fe400078e00ff */
[----:B------:R-:W-:-:S07]  /*e300*/  IMAD.MOV.U32 R6, RZ, RZ, R14 ;  /* 0x000000ffff067224 */ /* 0x000fce00078e000e */
[----:B------:R-:W-:Y:S05]  /*e310*/  WARPSYNC.COLLECTIVE R15, `(.L_x_333) ;  /* 0x000000000f087348 */ /* 0x000fea0003c00000 */
[----:B------:R0:W1:Y:S02]  /*e320*/  SHFL.IDX P6, R14, R13, R12, R11 ;  /* 0x0000000c0d0e7389 */ /* 0x00006400000c000b */
[----:B01----:R-:W-:Y:S01]  /*e330*/  ENDCOLLECTIVE ;  /* 0x000000000000791b */ /* 0x003fe20003800000 */
.L_x_333:
[----:B------:R-:W-:Y:S02]  /*e340*/  IMAD.MOV.U32 R13, RZ, RZ, R2 ;  /* 0x000000ffff0d7224 */ /* 0x000fe400078e0002 */
[----:B------:R-:W-:Y:S02]  /*e350*/  IMAD.MOV.U32 R12, RZ, RZ, 0x1 ;  /* 0x00000001ff0c7424 */ /* 0x000fe400078e00ff */
[----:B------:R-:W-:-:S07]  /*e360*/  IMAD.MOV.U32 R7, RZ, RZ, R14 ;  /* 0x000000ffff077224 */ /* 0x000fce00078e000e */
[----:B------:R-:W-:Y:S05]  /*e370*/  WARPSYNC.COLLECTIVE R15, `(.L_x_334) ;  /* 0x000000000f087348 */ /* 0x000fea0003c00000 */
[----:B------:R0:W1:Y:S02]  /*e380*/  SHFL.IDX P6, R14, R13, R12, R11 ;  /* 0x0000000c0d0e7389 */ /* 0x00006400000c000b */
[----:B01----:R-:W-:Y:S01]  /*e390*/  ENDCOLLECTIVE ;  /* 0x000000000000791b */ /* 0x003fe20003800000 */
.L_x_334:
[----:B------:R-:W-:-:S05]  /*e3a0*/  @P0 LEA R7, P1, R28, R7, 0x1 ;  /* 0x000000071c070211 */ /* 0x000fca00078208ff */
[----:B------:R-:W-:Y:S01]  /*e3b0*/  @P0 IMAD.X R6, RZ, RZ, R6, P1 ;  /* 0x000000ffff060224 */ /* 0x000fe200008e0606 */
[----:B------:R-:W-:-:S04]  /*e3c0*/  ISETP.GE.AND P1, PT, R4, 0x11, PT ;  /* 0x000000110400780c */ /* 0x000fc80003f26270 */
[----:B------:R-:W-:Y:S01]  /*e3d0*/  @P0 LOP3.LUT R7, R7, R6, RZ, 0x3c, !PT ;  /* 0x0000000607070212 */ /* 0x000fe200078e3cff */
[----:B------:R-:W-:-:S03]  /*e3e0*/  IMAD.MOV.U32 R13, RZ, RZ, R0 ;  /* 0x000000ffff0d7224 */ /* 0x000fc600078e0000 */
[----:B------:R-:W-:-:S04]  /*e3f0*/  @P0 LOP3.LUT R6, R7, R6, RZ, 0x3c, !PT ;  /* 0x0000000607060212 */ /* 0x000fc800078e3cff */
[----:B------:R-:W-:-:S05]  /*e400*/  @P0 LOP3.LUT R7, R7, R6, RZ, 0x3c, !PT ;  /* 0x0000000607070212 */ /* 0x000fca00078e3cff */
[----:B------:R-:W-:Y:S01]  /*e410*/  @!PT LDS RZ, [RZ] ;  /* 0x00000000fffff984 */ /* 0x000fe20000000800 */
[----:B------:R-:W-:Y:S01]  /*e420*/  @!PT LDS RZ, [RZ] ;  /* 0x00000000fffff984 */ /* 0x000fe20000000800 */
[----:B------:R-:W-:Y:S01]  /*e430*/  @!PT LDS RZ, [RZ] ;  /* 0x00000000fffff984 */ /* 0x000fe20000000800 */
[----:B------:R0:W-:Y:S02]  /*e440*/  @P0 LDGSTS.E.BYPASS.LTC128B.128 [R8+0xe400], desc[UR36][R6.64], !P2 ;  /* 0x0e40000006080fae */ /* 0x0001e4000d101d64 */
[----:B0-----:R-:W-:-:S07]  /*e450*/  IMAD.MOV.U32 R6, RZ, RZ, R14 ;  /* 0x000000ffff067224 */ /* 0x001fce00078e000e */
[----:B------:R-:W-:Y:S05]  /*e460*/  WARPSYNC.COLLECTIVE R15, `(.L_x_335) ;  /* 0x000000000f087348 */ /* 0x000fea0003c00000 */
[----:B------:R0:W1:Y:S02]  /*e470*/  SHFL.IDX P6, R14, R13, R12, R11 ;  /* 0x0000000c0d0e7389 */ /* 0x00006400000c000b */
[----:B01----:R-:W-:Y:S01]  /*e480*/  ENDCOLLECTIVE ;  /* 0x000000000000791b */ /* 0x003fe20003800000 */
.L_x_335:
[----:B------:R-:W-:Y:S02]  /*e490*/  @P1 IMAD R8, R5, 0x2, R22 ;  /* 0x0000000205081824 */ /* 0x000fe400078e0216 */
[----:B------:R-:W-:Y:S02]  /*e4a0*/  IMAD.MOV.U32 R13, RZ, RZ, R2 ;  /* 0x000000ffff0d7224 */ /* 0x000fe400078e0002 */
[----:B------:R-:W-:Y:S02]  /*e4b0*/  IMAD.MOV.U32 R12, RZ, RZ, 0x2 ;  /* 0x00000002ff0c7424 */ /* 0x000fe400078e00ff */
[----:B------:R-:W-:-:S07]  /*e4c0*/  IMAD.MOV.U32 R7, RZ, RZ, R14 ;  /* 0x000000ffff077224 */ /* 0x000fce00078e000e */
[----:B------:R-:W-:Y:S05]  /*e4d0*/  WARPSYNC.COLLECTIVE R15, `(.L_x_336) ;  /* 0x000000000f087348 */ /* 0x000fea0003c00000 */
[----:B------:R0:W1:Y:S02]  /*e4e0*/  SHFL.IDX P6, R14, R13, R12, R11 ;  /* 0x0000000c0d0e7389 */ /* 0x00006400000c000b */
[----:B01----:R-:W-:Y:S01]  /*e4f0*/  ENDCOLLECTIVE ;  /* 0x000000000000791b */ /* 0x003fe20003800000 */
.L_x_336:
[----:B------:R-:W-:-:S05]  /*e500*/  @P1 LEA R7, P0, R28, R7, 0x1 ;  /* 0x000000071c071211 */ /* 0x000fca00078008ff */
[----:B------:R-:W-:-:S05]  /*e510*/  @P1 IMAD.X R6, RZ, RZ, R6, P0 ;  /* 0x000000ffff061224 */ /* 0x000fca00000e0606 */
[----:B------:R-:W-:Y:S01]  /*e520*/  @P1 LOP3.LUT R7, R7, R6, RZ, 0x3c, !PT ;  /* 0x0000000607071212 */ /* 0x000fe200078e3cff */
[----:B------:R-:W-:-:S03]  /*e530*/  IMAD.MOV.U32 R13, RZ, RZ, R0 ;  /* 0x000000ffff0d7224 */ /* 0x000fc600078e0000 */
[----:B------:R-:W-:-:S04]  /*e540*/  @P1 LOP3.LUT R6, R7, R6, RZ, 0x3c, !PT ;  /* 0x0000000607061212 */ /* 0x000fc800078e3cff */
[----:B------:R-:W-:-:S05]  /*e550*/  @P1 LOP3.LUT R7, R7, R6, RZ, 0x3c, !PT ;  /* 0x0000000607071212 */ /* 0x000fca00078e3cff */
[----:B------:R-:W-:Y:S01]  /*e560*/  @!PT LDS RZ, [RZ] ;  /* 0x00000000fffff984 */ /* 0x000fe20000000800 */
[----:B------:R-:W-:Y:S01]  /*e570*/  @!PT LDS RZ, [RZ] ;  /* 0x00000000fffff984 */ /* 0x000fe20000000800 */
[----:B------:R-:W-:Y:S01]  /*e580*/  @!PT LDS RZ, [RZ] ;  /* 0x00000000fffff984 */ /* 0x000fe20000000800 */
[----:B------:R0:W-:Y:S01]  /*e590*/  @P1 LDGSTS.E.BYPASS.LTC128B.128 [R8+0xec00], desc[UR36][R6.64], !P2 ;  /* 0x0ec0000006081fae */ /* 0x0001e2000d101d64 */
[----:B------:R-:W-:Y:S02]  /*e5a0*/  ISETP.GE.AND P1, PT, R4, 0x21, PT ;  /* 0x000000210400780c */ /* 0x000fe40003f26270 */
[----:B0-----:R-:W-:-:S11]  /*e5b0*/  MOV R6, R14 ;  /* 0x0000000e00067202 */ /* 0x001fd60000000f00 */
[----:B------:R-:W-:Y:S05]  /*e5c0*/  WARPSYNC.COLLECTIVE R15, `(.L_x_337) ;  /* 0x000000000f087348 */ /* 0x000fea0003c00000 */
[----:B------:R0:W1:Y:S02]  /*e5d0*/  SHFL.IDX P6, R14, R13, R12, R11 ;  /* 0x0000000c0d0e7389 */ /* 0x00006400000c000b */
[----:B01----:R-:W-:Y:S01]  /*e5e0*/  ENDCOLLECTIVE ;  /* 0x000000000000791b */ /* 0x003fe20003800000 */
.L_x_337:
[----:B------:R-:W-:Y:S02]  /*e5f0*/  @P1 IMAD R8, R5, 0x2, R22 ;  /* 0x0000000205081824 */ /* 0x000fe400078e0216 */
[----:B------:R-:W-:Y:S02]  /*e600*/  IMAD.MOV.U32 R13, RZ, RZ, R2 ;  /* 0x000000ffff0d7224 */ /* 0x000fe400078e0002 */
[----:B------:R-:W-:Y:S02]  /*e610*/  IMAD.MOV.U32 R12, RZ, RZ, 0x3 ;  /* 0x00000003ff0c7424 */ /* 0x000fe400078e00ff */
[----:B------:R-:W-:-:S07]  /*e620*/  IMAD.MOV.U32 R7, RZ, RZ, R14 ;  /* 0x000000ffff077224 */ /* 0x000fce00078e000e */
[----:B------:R-:W-:Y:S05]  /*e630*/  WARPSYNC.COLLECTIVE R15, `(.L_x_338) ;  /* 0x000000000f087348 */ /* 0x000fea0003c00000 */
[----:B------:R0:W1:Y:S02]  /*e640*/  SHFL.IDX P6, R14, R13, R12, R11 ;  /* 0x0000000c0d0e7389 */ /* 0x00006400000c000b */
[----:B01----:R-:W-:Y:S01]  /*e650*/  ENDCOLLECTIVE ;  /* 0x000000000000791b */ /* 0x003fe20003800000 */
.L_x_338:
        /* <DEDUP_REMOVED lines=10> */
[----:B------:R-:W-:Y:S01]  /*e700*/  ISETP.GE.AND P1, PT, R4, 0x31, PT ;  /* 0x000000310400780c */ /* 0x000fe20003f26270 */
[----:B0-----:R-:W-:-:S12]  /*e710*/  IMAD.MOV.U32 R6, RZ, RZ, R14 ;  /* 0x000000ffff067224 */ /* 0x001fd800078e000e */
[----:B------:R-:W-:Y:S05]  /*e720*/  WARPSYNC.COLLECTIVE R15, `(.L_x_339) ;  /* 0x000000000f087348 */ /* 0x000fea0003c00000 */
[----:B------:R0:W1:Y:S02]  /*e730*/  SHFL.IDX P6, R14, R13, R12, R11 ;  /* 0x0000000c0d0e7389 */ /* 0x00006400000c000b */
[----:B01----:R-:W-:Y:S01]  /*e740*/  ENDCOLLECTIVE ;  /* 0x000000000000791b */ /* 0x003fe20003800000 */
.L_x_339:
[----:B------:R-:W-:Y:S02]  /*e750*/  @P1 IMAD R8, R5, 0x2, R22 ;  /* 0x0000000205081824 */ /* 0x000fe400078e0216 */
[----:B------:R-:W-:Y:S02]  /*e760*/  IMAD.MOV.U32 R13, RZ, RZ, R2 ;  /* 0x000000ffff0d7224 */ /* 0x000fe400078e0002 */
[----:B------:R-:W-:Y:S02]  /*e770*/  IMAD.MOV.U32 R12, RZ, RZ, 0x4 ;  /* 0x00000004ff0c7424 */ /* 0x000fe400078e00ff */
[----:B------:R-:W-:-:S07]  /*e780*/  IMAD.MOV.U32 R7, RZ, RZ, R14 ;  /* 0x000000ffff077224 */ /* 0x000fce00078e000e */
[----:B------:R-:W-:Y:S05]  /*e790*/  WARPSYNC.COLLECTIVE R15, `(.L_x_340) ;  /* 0x000000000f087348 */ /* 0x000fea0003c00000 */
[----:B------:R0:W1:Y:S02]  /*e7a0*/  SHFL.IDX P6, R14, R13, R12, R11 ;  /* 0x0000000c0d0e7389 */ /* 0x00006400000c000b */
[----:B01----:R-:W-:Y:S01]  /*e7b0*/  ENDCOLLECTIVE ;  /* 0x000000000000791b */ /* 0x003fe20003800000 */
.L_x_340:
[----:B------:R-:W-:-:S04]  /*e7c0*/  @P1 LEA R7, P0, R28, R7, 0x1 ;  /* 0x000000071c071211 */ /* 0x000fc800078008ff */
[----:B------:R-:W-:-:S04]  /*e7d0*/  @P1 IADD3.X R6, RZ, R6, RZ, P0, !PT ;  /* 0x00000006ff061210 */ /* 0x000fc800007fe4ff */
        /* <DEDUP_REMOVED lines=13> */
.L_x_341:
[----:B------:R-:W-:Y:S02]  /*e8b0*/  @P1 IMAD R8, R5, 0x2, R22 ;  /* 0x0000000205081824 */ /* 0x000fe400078e0216 */
[----:B------:R-:W-:Y:S01]  /*e8c0*/  IMAD.MOV.U32 R13, RZ, RZ, R2 ;  /* 0x000000ffff0d7224 */ /* 0x000fe200078e0002 */
[----:B------:R-:W-:Y:S01]  /*e8d0*/  MOV R12, 0x5 ;  /* 0x00000005000c7802 */ /* 0x000fe20000000f00 */
[----:B------:R-:W-:-:S07]  /*e8e0*/  IMAD.MOV.U32 R7, RZ, RZ, R14 ;  /* 0x000000ffff077224 */ /* 0x000fce00078e000e */
[----:B------:R-:W-:Y:S05]  /*e8f0*/  WARPSYNC.COLLECTIVE R15, `(.L_x_342) ;  /* 0x000000000f087348 */ /* 0x000fea0003c00000 */
[----:B------:R0:W1:Y:S02]  /*e900*/  SHFL.IDX P6, R14, R13, R12, R11 ;  /* 0x0000000c0d0e7389 */ /* 0x00006400000c000b */
[----:B01----:R-:W-:Y:S01]  /*e910*/  ENDCOLLECTIVE ;  /* 0x000000000000791b */ /* 0x003fe20003800000 */
.L_x_342:
        /* <DEDUP_REMOVED lines=15> */
.L_x_343:
[----:B------:R-:W-:Y:S02]  /*ea10*/  @P1 IMAD R8, R5, 0x2, R22 ;  /* 0x0000000205081824 */ /* 0x000fe400078e0216 */
[----:B------:R-:W-:Y:S02]  /*ea20*/  IMAD.MOV.U32 R13, RZ, RZ, R2 ;  /* 0x000000ffff0d7224 */ /* 0x000fe400078e0002 */
[----:B------:R-:W-:Y:S02]  /*ea30*/  IMAD.MOV.U32 R12, RZ, RZ, 0x6 ;  /* 0x00000006ff0c7424 */ /* 0x000fe400078e00ff */
[----:B------:R-:W-:-:S07]  /*ea40*/  IMAD.MOV.U32 R7, RZ, RZ, R14 ;  /* 0x000000ffff077224 */ /* 0x000fce00078e000e */
[----:B------:R-:W-:Y:S05]  /*ea50*/  WARPSYNC.COLLECTIVE R15, `(.L_x_344) ;  /* 0x000000000f087348 */ /* 0x000fea0003c00000 */
[----:B------:R0:W1:Y:S02]  /*ea60*/  SHFL.IDX P6, R14, R13, R12, R11 ;  /* 0x0000000c0d0e7389 */ /* 0x00006400000c000b */
[----:B01----:R-:W-:Y:S01]  /*ea70*/  ENDCOLLECTIVE ;  /* 0x000000000000791b */ /* 0x003fe20003800000 */
.L_x_344:
        /* <DEDUP_REMOVED lines=15> */
.L_x_345:
[----:B------:R-:W-:Y:S02]  /*eb70*/  @P1 IMAD R8, R5, 0x2, R22 ;  /* 0x0000000205081824 */ /* 0x000fe400078e0216 */
[----:B------:R-:W-:Y:S02]  /*eb80*/  IMAD.MOV.U32 R13, RZ, RZ, R2 ;  /* 0x000000ffff0d7224 */ /* 0x000fe400078e0002 */
[----:B------:R-:W-:Y:S01]  /*eb90*/  IMAD.MOV.U32 R12, RZ, RZ, 0x7 ;  /* 0x00000007ff0c7424 */ /* 0x000fe200078e00ff */
[----:B------:R-:W-:-:S07]  /*eba0*/  MOV R7, R14 ;  /* 0x0000000e00077202 */ /* 0x000fce0000000f00 */
[----:B------:R-:W-:Y:S05]  /*ebb0*/  WARPSYNC.COLLECTIVE R15, `(.L_x_346) ;  /* 0x000000000f087348 */ /* 0x000fea0003c00000 */
[----:B------:R0:W1:Y:S02]  /*ebc0*/  SHFL.IDX P6, R14, R13, R12, R11 ;  /* 0x0000000c0d0e7389 */ /* 0x00006400000c000b */
[----:B01----:R-:W-:Y:S01]  /*ebd0*/  ENDCOLLECTIVE ;  /* 0x000000000000791b */ /* 0x003fe20003800000 */
.L_x_346:
[----:B------:R-:W-:-:S05]  /*ebe0*/  @P1 LEA R7, P0, R28, R7, 0x1 ;  /* 0x000000071c071211 */ /* 0x000fca00078008ff */
[----:B------:R-:W-:-:S05]  /*ebf0*/  @P1 IMAD.X R6, RZ, RZ, R6, P0 ;  /* 0x000000ffff061224 */ /* 0x000fca00000e0606 */
[----:B------:R-:W-:Y:S01]  /*ec00*/  @P1 LOP3.LUT R7, R7, R6, RZ, 0x3c, !PT ;  /* 0x0000000607071212 */ /* 0x000fe200078e3cff */
[----:B------:R-:W-:-:S03]  /*ec10*/  IMAD.MOV.U32 R13, RZ, RZ, R0 ;  /* 0x000000ffff0d7224 */ /* 0x000fc600078e0000 */
[----:B------:R-:W-:-:S04]  /*ec20*/  @P1 LOP3.LUT R6, R7, R6, RZ, 0x3c, !PT ;  /* 0x0000000607061212 */ /* 0x000fc800078e3cff */
[----:B------:R-:W-:Y:S01]  /*ec30*/  @P1 LOP3.LUT R7, R7, R6, RZ, 0x3c, !PT ;  /* 0x0000000607071212 */ /* 0x000fe200078e3cff */
[----:B------:R-:W-:-:S04]  /*ec40*/  IMAD.MOV.U32 R2, RZ, RZ, R14 ;  /* 0x000000ffff027224 */ /* 0x000fc800078e000e */
[----:B------:R-:W-:Y:S01]  /*ec50*/  @!PT LDS RZ, [RZ] ;  /* 0x00000000fffff984 */ /* 0x000fe20000000800 */
[----:B------:R-:W-:Y:S01]  /*ec60*/  @!PT LDS RZ, [RZ] ;  /* 0x00000000fffff984 */ /* 0x000fe20000000800 */
[----:B------:R-:W-:Y:S01]  /*ec70*/  @!PT LDS RZ, [RZ] ;  /* 0x00000000fffff984 */ /* 0x000fe20000000800 */
[----:B------:R0:W-:Y:S03]  /*ec80*/  @P1 LDGSTS.E.BYPASS.LTC128B.128 [R8+0x11400], desc[UR36][R6.64], !P2 ;  /* 0x1140000006081fae */ /* 0x0001e6000d101d64 */
[----:B0-----:R-:W-:Y:S05]  /*ec90*/  WARPSYNC.COLLECTIVE R15, `(.L_x_347) ;  /* 0x000000000f087348 */ /* 0x001fea0003c00000 */
[----:B------:R1:W2:Y:S02]  /*eca0*/  SHFL.IDX P6, R14, R13, R12, R11 ;  /* 0x0000000c0d0e7389 */ /* 0x0002a400000c000b */
[----:B012---:R-:W-:Y:S01]  /*ecb0*/  ENDCOLLECTIVE ;  /* 0x000000000000791b */ /* 0x007fe20003800000 */
.L_x_347:
[----:B------:R-:W-:Y:S01]  /*ecc0*/  IMAD.MOV.U32 R0, RZ, RZ, R14 ;  /* 0x000000ffff007224 */ /* 0x000fe200078e000e */
[----:B------:R-:W-:Y:S06]  /*ecd0*/  BRA `(.L_x_348) ;  /* 0xffffffb800807947 */ /* 0x000fec000383ffff */
.L_x_274:
[----:B------:R-:W-:Y:S01]  /*ece0*/  IMAD.MOV.U32 R13, RZ, RZ, R4 ;  /* 0x000000ffff0d7224 */ /* 0x000fe200078e0004 */
[----:B------:R-:W-:Y:S01]  /*ecf0*/  MOV R11, 0x181f ;  /* 0x0000181f000b7802 */ /* 0x000fe20000000f00 */
[----:B------:R-:W-:Y:S02]  /*ed00*/  IMAD.MOV.U32 R12, RZ, RZ, RZ ;  /* 0x000000ffff0c7224 */ /* 0x000fe400078e00ff */
[----:B------:R-:W-:Y:S02]  /*ed10*/  IMAD.MOV.U32 R15, RZ, RZ, -0x1 ;  /* 0xffffffffff0f7424 */ /* 0x000fe400078e00ff */
[----:B-----5:R-:W-:Y:S02]  /*ed20*/  IMAD R3, R21, R9, RZ ;  /* 0x0000000915037224 */ /* 0x020fe400078e02ff */
[----:B------:R-:W-:-:S07]  /*ed30*/  IMAD R17, R17, 0xc0, R20 ;  /* 0x000000c011117824 */ /* 0x000fce00078e0214 */
[----:B------:R-:W-:Y:S05]  /*ed40*/  WARPSYNC.COLLECTIVE R15, `(.L_x_349) ;  /* 0x000000000f087348 */ /* 0x000fea0003c00000 */
[----:B------:R0:W1:Y:S02]  /*ed50*/  SHFL.IDX P6, R14, R13, R12, R11 ;  /* 0x0000000c0d0e7389 */ /* 0x00006400000c000b */
[----:B01----:R-:W-:Y:S01]  /*ed60*/  ENDCOLLECTIVE ;  /* 0x000000000000791b */ /* 0x003fe20003800000 */
.L_x_349:
[C---:B------:R-:W-:Y:S01]  /*ed70*/  VIADD R8, R17.reuse, 0x10 ;  /* 0x0000001011087836 */ /* 0x040fe20000000000 */
[----:B------:R-:W-:Y:S01]  /*ed80*/  ISETP.GE.AND P2, PT, R17, R3, PT ;  /* 0x000000031100720c */ /* 0x000fe20003f46270 */
[----:B------:R-:W-:Y:S02]  /*ed90*/  IMAD.MOV.U32 R13, RZ, RZ, R0 ;  /* 0x000000ffff0d7224 */ /* 0x000fe400078e0000 */
[----:B------:R-:W-:-:S10]  /*eda0*/  IMAD.MOV.U32 R6, RZ, RZ, R14 ;  /* 0x000000ffff067224 */ /* 0x000fd400078e000e */
[----:B------:R-:W-:Y:S05]  /*edb0*/  WARPSYNC.COLLECTIVE R15, `(.L_x_350) ;  /* 0x000000000f087348 */ /* 0x000fea0003c00000 */
[----:B------:R0:W1:Y:S02]  /*edc0*/  SHFL.IDX P6, R14, R13, R12, R11 ;  /* 0x0000000c0d0e7389 */ /* 0x00006400000c000b */
[----:B01----:R-:W-:Y:S01]  /*edd0*/  ENDCOLLECTIVE ;  /* 0x000000000000791b */ /* 0x003fe20003800000 */
.L_x_350:
[----:B------:R-:W-:Y:S02]  /*ede0*/  IMAD.MOV.U32 R13, RZ, RZ, R4 ;  /* 0x000000ffff0d7224 */ /* 0x000fe400078e0004 */
[----:B------:R-:W-:Y:S02]  /*edf0*/  IMAD.MOV.U32 R12, RZ, RZ, 0x1 ;  /* 0x00000001ff0c7424 */ /* 0x000fe400078e00ff */
[----:B------:R-:W-:-:S07]  /*ee00*/  IMAD.MOV.U32 R7, RZ, RZ, R14 ;  /* 0x000000ffff077224 */ /* 0x000fce00078e000e */
[----:B------:R-:W-:Y:S05]  /*ee10*/  WARPSYNC.COLLECTIVE R15, `(.L_x_351) ;  /* 0x000000000f087348 */ /* 0x000fea0003c00000 */
[----:B------:R0:W1:Y:S02]  /*ee20*/  SHFL.IDX P6, R14, R13, R12, R11 ;  /* 0x0000000c0d0e7389 */ /* 0x00006400000c000b */
[----:B01----:R-:W-:Y:S01]  /*ee30*/  ENDCOLLECTIVE ;  /* 0x000000000000791b */ /* 0x003fe20003800000 */
.L_x_351:
[----:B------:R-:W-:-:S05]  /*ee40*/  @!P2 LEA R7, P1, R28, R7, 0x1 ;  /* 0x000000071c07a211 */ /* 0x000fca00078208ff */
[----:B------:R-:W-:Y:S01]  /*ee50*/  @!P2 IMAD.X R6, RZ, RZ, R6, P1 ;  /* 0x000000ffff06a224 */ /* 0x000fe200008e0606 */
[----:B------:R-:W-:-:S04]  /*ee60*/  ISETP.GE.AND P1, PT, R8, R3, PT ;  /* 0x000000030800720c */ /* 0x000fc80003f26270 */
[----:B------:R-:W-:Y:S02]  /*ee70*/  @!P2 LOP3.LUT R7, R7, R6, RZ, 0x3c, !PT ;  /* 0x000000060707a212 */ /* 0x000fe400078e3cff */
[----:B------:R-:W-:Y:S02]  /*ee80*/  MOV R13, R0 ;  /* 0x00000000000d7202 */ /* 0x000fe40000000f00 */
[----:B------:R-:W-:-:S04]  /*ee90*/  @!P2 LOP3.LUT R6, R7, R6, RZ, 0x3c, !PT ;  /* 0x000000060706a212 */ /* 0x000fc800078e3cff */
[----:B------:R-:W-:-:S05]  /*eea0*/  @!P2 LOP3.LUT R7, R7, R6, RZ, 0x3c, !PT ;  /* 0x000000060707a212 */ /* 0x000fca00078e3cff */
[----:B------:R-:W-:Y:S01]  /*eeb0*/  @!PT LDS RZ, [RZ] ;  /* 0x00000000fffff984 */ /* 0x000fe20000000800 */
[----:B------:R-:W-:Y:S01]  /*eec0*/  @!PT LDS RZ, [RZ] ;  /* 0x00000000fffff984 */ /* 0x000fe20000000800 */
[----:B------:R-:W-:Y:S01]  /*eed0*/  @!PT LDS RZ, [RZ] ;  /* 0x00000000fffff984 */ /* 0x000fe20000000800 */
[----:B------:R0:W-:Y:S02]  /*eee0*/  @!P2 LDGSTS.E.BYPASS.LTC128B.128 [R10+0x8400], desc[UR36][R6.64], !P0 ;  /* 0x08400000060aafae */ /* 0x0001e4000c101d64 */
[----:B0-----:R-:W-:-:S07]  /*eef0*/  IMAD.MOV.U32 R6, RZ, RZ, R14 ;  /* 0x000000ffff067224 */ /* 0x001fce00078e000e */
[----:B------:R-:W-:Y:S05]  /*ef00*/  WARPSYNC.COLLECTIVE R15, `(.L_x_352) ;  /* 0x000000000f087348 */ /* 0x000fea0003c00000 */
[----:B------:R0:W1:Y:S02]  /*ef10*/  SHFL.IDX P6, R14, R13, R12, R11 ;  /* 0x0000000c0d0e7389 */ /* 0x00006400000c000b */
[----:B01----:R-:W-:Y:S01]  /*ef20*/  ENDCOLLECTIVE ;  /* 0x000000000000791b */ /* 0x003fe20003800000 */
.L_x_352:
[----:B------:R-:W-:Y:S02]  /*ef30*/  IMAD.MOV.U32 R13, RZ, RZ, R4 ;  /* 0x000000ffff0d7224 */ /* 0x000fe400078e0004 */
[----:B------:R-:W-:Y:S02]  /*ef40*/  IMAD.MOV.U32 R12, RZ, RZ, 0x2 ;  /* 0x00000002ff0c7424 */ /* 0x000fe400078e00ff */
[----:B------:R-:W-:-:S07]  /*ef50*/  IMAD.MOV.U32 R7, RZ, RZ, R14 ;  /* 0x000000ffff077224 */ /* 0x000fce00078e000e */
[----:B------:R-:W-:Y:S05]  /*ef60*/  WARPSYNC.COLLECTIVE R15, `(.L_x_353) ;  /* 0x000000000f087348 */ /* 0x000fea0003c00000 */
[----:B------:R0:W1:Y:S02]  /*ef70*/  SHFL.IDX P6, R14, R13, R12, R11 ;  /* 0x0000000c0d0e7389 */ /* 0x00006400000c000b */
[----:B01----:R-:W-:Y:S01]  /*ef80*/  ENDCOLLECTIVE ;  /* 0x000000000000791b */ /* 0x003fe20003800000 */
.L_x_353:
[----:B------:R-:W-:-:S05]  /*ef90*/  @!P1 LEA R7, P2, R28, R7, 0x1 ;  /* 0x000000071c079211 */ /* 0x000fca00078408ff */
[----:B------:R-:W-:-:S05]  /*efa0*/  @!P1 IMAD.X R6, RZ, RZ, R6, P2 ;  /* 0x000000ffff069224 */ /* 0x000fca00010e0606 */
[----:B------:R-:W-:Y:S01]  /*efb0*/  @!P1 LOP3.LUT R7, R7, R6, RZ, 0x3c, !PT ;  /* 0x0000000607079212 */ /* 0x000fe200078e3cff */
[----:B------:R-:W-:-:S03]  /*efc0*/  IMAD.MOV.U32 R13, RZ, RZ, R0 ;  /* 0x000000ffff0d7224 */ /* 0x000fc600078e0000 */
[----:B------:R-:W-:-:S04]  /*efd0*/  @!P1 LOP3.LUT R6, R7, R6, RZ, 0x3c, !PT ;  /* 0x0000000607069212 */ /* 0x000fc800078e3cff */
[----:B------:R-:W-:-:S05]  /*efe0*/  @!P1 LOP3.LUT R7, R7, R6, RZ, 0x3c, !PT ;  /* 0x0000000607079212 */ /* 0x000fca00078e3cff */
[----:B------:R-:W-:Y:S01]  /*eff0*/  @!PT LDS RZ, [RZ] ;  /* 0x00000000fffff984 */ /* 0x000fe20000000800 */
[----:B------:R-:W-:Y:S01]  /*f000*/  @!PT LDS RZ, [RZ] ;  /* 0x00000000fffff984 */ /* 0x000fe20000000800 */
[----:B------:R-:W-:Y:S01]  /*f010*/  @!PT LDS RZ, [RZ] ;  /* 0x00000000fffff984 */ /* 0x000fe20000000800 */
[----:B------:R0:W-:Y:S02]  /*f020*/  @!P1 LDGSTS.E.BYPASS.LTC128B.128 [R10+0x8c00], desc[UR36][R6.64], !P0 ;  /* 0x08c00000060a9fae */ /* 0x0001e4000c101d64 */
[----:B0-----:R-:W-:-:S05]  /*f030*/  VIADD R6, R17, 0x20 ;  /* 0x0000002011067836 */ /* 0x001fca0000000000 */
[----:B------:R-:W-:Y:S01]  /*f040*/  ISETP.GE.AND P1, PT, R6, R3, PT ;  /* 0x000000030600720c */ /* 0x000fe20003f26270 */
[----:B------:R-:W-:-:S12]  /*f050*/  IMAD.MOV.U32 R6, RZ, RZ, R14 ;  /* 0x000000ffff067224 */ /* 0x000fd800078e000e */
[----:B------:R-:W-:Y:S05]  /*f060*/  WARPSYNC.COLLECTIVE R15, `(.L_x_354) ;  /* 0x000000000f087348 */ /* 0x000fea0003c00000 */
[----:B------:R0:W1:Y:S02]  /*f070*/  SHFL.IDX P6, R14, R13, R12, R11 ;  /* 0x0000000c0d0e7389 */ /* 0x00006400000c000b */
[----:B01----:R-:W-:Y:S01]  /*f080*/  ENDCOLLECTIVE ;  /* 0x000000000000791b */ /* 0x003fe20003800000 */
.L_x_354:
[----:B------:R-:W-:Y:S02]  /*f090*/  IMAD.MOV.U32 R13, RZ, RZ, R4 ;  /* 0x000000ffff0d7224 */ /* 0x000fe400078e0004 */
[----:B------:R-:W-:Y:S02]  /*f0a0*/  IMAD.MOV.U32 R12, RZ, RZ, 0x3 ;  /* 0x00000003ff0c7424 */ /* 0x000fe400078e00ff */
[----:B------:R-:W-:-:S07]  /*f0b0*/  IMAD.MOV.U32 R7, RZ, RZ, R14 ;  /* 0x000000ffff077224 */ /* 0x000fce00078e000e */
[----:B------:R-:W-:Y:S05]  /*f0c0*/  WARPSYNC.COLLECTIVE R15, `(.L_x_355) ;  /* 0x000000000f087348 */ /* 0x000fea0003c00000 */
[----:B------:R0:W1:Y:S02]  /*f0d0*/  SHFL.IDX P6, R14, R13, R12, R11 ;  /* 0x0000000c0d0e7389 */ /* 0x00006400000c000b */
[----:B01----:R-:W-:Y:S01]  /*f0e0*/  ENDCOLLECTIVE ;  /* 0x000000000000791b */ /* 0x003fe20003800000 */
.L_x_355:
        /* <DEDUP_REMOVED lines=10> */
[----:B0-----:R-:W-:-:S04]  /*f190*/  IADD3 R6, R17, 0x30, RZ ;  /* 0x0000003011067810 */ /* 0x001fc80007ffe0ff */
[----:B------:R-:W-:Y:S01]  /*f1a0*/  ISETP.GE.AND P1, PT, R6, R3, PT ;  /* 0x000000030600720c */ /* 0x000fe20003f26270 */
[----:B------:R-:W-:-:S12]  /*f1b0*/  IMAD.MOV.U32 R6, RZ, RZ, R14 ;  /* 0x000000ffff067224 */ /* 0x000fd800078e000e */
[----:B------:R-:W-:Y:S05]  /*f1c0*/  WARPSYNC.COLLECTIVE R15, `(.L_x_356) ;  /* 0x000000000f087348 */ /* 0x000fea0003c00000 */
[----:B------:R0:W1:Y:S02]  /*f1d0*/  SHFL.IDX P6, R14, R13, R12, R11 ;  /* 0x0000000c0d0e7389 */ /* 0x00006400000c000b */
[----:B01----:R-:W-:Y:S01]  /*f1e0*/  ENDCOLLECTIVE ;  /* 0x000000000000791b */ /* 0x003fe20003800000 */
.L_x_356:
[----:B------:R-:W-:Y:S02]  /*f1f0*/  IMAD.MOV.U32 R13, RZ, RZ, R4 ;  /* 0x000000ffff0d7224 */ /* 0x000fe400078e0004 */
[----:B------:R-:W-:Y:S02]  /*f200*/  IMAD.MOV.U32 R12, RZ, RZ, 0x4 ;  /* 0x00000004ff0c7424 */ /* 0x000fe400078e00ff */
[----:B------:R-:W-:-:S07]  /*f210*/  IMAD.MOV.U32 R7, RZ, RZ, R14 ;  /* 0x000000ffff077224 */ /* 0x000fce00078e000e */
[----:B------:R-:W-:Y:S05]  /*f220*/  WARPSYNC.COLLECTIVE R15, `(.L_x_357) ;  /* 0x000000000f087348 */ /* 0x000fea0003c00000 */
[----:B------:R0:W1:Y:S02]  /*f230*/  SHFL.IDX P6, R14, R13, R12, R11 ;  /* 0x0000000c0d0e7389 */ /* 0x00006400000c000b */
[----:B01----:R-:W-:Y:S01]  /*f240*/  ENDCOLLECTIVE ;  /* 0x000000000000791b */ /* 0x003fe20003800000 */
.L_x_357:
        /* <DEDUP_REMOVED lines=11> */
[----:B------:R-:W-:Y:S02]  /*f300*/  ISETP.GE.AND P1, PT, R6, R3, PT ;  /* 0x000000030600720c */ /* 0x000fe40003f26270 */
[----:B------:R-:W-:-:S11]  /*f310*/  MOV R6, R14 ;  /* 0x0000000e00067202 */ /* 0x000fd60000000f00 */
[----:B------:R-:W-:Y:S05]  /*f320*/  WARPSYNC.COLLECTIVE R15, `(.L_x_358) ;  /* 0x000000000f087348 */ /* 0x000fea0003c00000 */
[----:B------:R0:W1:Y:S02]  /*f330*/  SHFL.IDX P6, R14, R13, R12, R11 ;  /* 0x0000000c0d0e7389 */ /* 0x00006400000c000b */
[----:B01----:R-:W-:Y:S01]  /*f340*/  ENDCOLLECTIVE ;  /* 0x000000000000791b */ /* 0x003fe20003800000 */
.L_x_358:
[----:B------:R-:W-:Y:S02]  /*f350*/  IMAD.MOV.U32 R13, RZ, RZ, R4 ;  /* 0x000000ffff0d7224 */ /* 0x000fe400078e0004 */
[----:B------:R-:W-:Y:S02]  /*f360*/  IMAD.MOV.U32 R12, RZ, RZ, 0x5 ;  /* 0x00000005ff0c7424 */ /* 0x000fe400078e00ff */
[----:B------:R-:W-:-:S07]  /*f370*/  IMAD.MOV.U32 R7, RZ, RZ, R14 ;  /* 0x000000ffff077224 */ /* 0x000fce00078e000e */
[----:B------:R-:W-:Y:S05]  /*f380*/  WARPSYNC.COLLECTIVE R15, `(.L_x_359) ;  /* 0x000000000f087348 */ /* 0x000fea0003c00000 */
[----:B------:R0:W1:Y:S02]  /*f390*/  SHFL.IDX P6, R14, R13, R12, R11 ;  /* 0x0000000c0d0e7389 */ /* 0x00006400000c000b */
[----:B01----:R-:W-:Y:S01]  /*f3a0*/  ENDCOLLECTIVE ;  /* 0x000000000000791b */ /* 0x003fe20003800000 */
.L_x_359:
        /* <DEDUP_REMOVED lines=16> */
.L_x_360:
[----:B------:R-:W-:Y:S02]  /*f4b0*/  IMAD.MOV.U32 R13, RZ, RZ, R4 ;  /* 0x000000ffff0d7224 */ /* 0x000fe400078e0004 */
[----:B------:R-:W-:Y:S02]  /*f4c0*/  IMAD.MOV.U32 R12, RZ, RZ, 0x6 ;  /* 0x00000006ff0c7424 */ /* 0x000fe400078e00ff */
[----:B------:R-:W-:-:S07]  /*f4d0*/  IMAD.MOV.U32 R7, RZ, RZ, R14 ;  /* 0x000000ffff077224 */ /* 0x000fce00078e000e */
[----:B------:R-:W-:Y:S05]  /*f4e0*/  WARPSYNC.COLLECTIVE R15, `(.L_x_361) ;  /* 0x000000000f087348 */ /* 0x000fea0003c00000 */
[----:B------:R0:W1:Y:S02]  /*f4f0*/  SHFL.IDX P6, R14, R13, R12, R11 ;  /* 0x0000000c0d0e7389 */ /* 0x00006400000c000b */
[----:B01----:R-:W-:Y:S01]  /*f500*/  ENDCOLLECTIVE ;  /* 0x000000000000791b */ /* 0x003fe20003800000 */
.L_x_361:
[----:B------:R-:W-:-:S04]  /*f510*/  @!P1 LEA R7, P2, R28, R7, 0x1 ;  /* 0x000000071c079211 */ /* 0x000fc800078408ff */
[----:B------:R-:W-:-:S04]  /*f520*/  @!P1 IADD3.X R6, RZ, R6, RZ, P2, !PT ;  /* 0x00000006ff069210 */ /* 0x000fc800017fe4ff */
        /* <DEDUP_REMOVED lines=14> */
.L_x_362:
[----:B------:R-:W-:Y:S02]  /*f610*/  IMAD.MOV.U32 R13, RZ, RZ, R4 ;  /* 0x000000ffff0d7224 */ /* 0x000fe400078e0004 */
[----:B------:R-:W-:Y:S02]  /*f620*/  IMAD.MOV.U32 R12, RZ, RZ, 0x7 ;  /* 0x00000007ff0c7424 */ /* 0x000fe400078e00ff */
[----:B------:R-:W-:-:S07]  /*f630*/  IMAD.MOV.U32 R7, RZ, RZ, R14 ;  /* 0x000000ffff077224 */ /* 0x000fce00078e000e */
[----:B------:R-:W-:Y:S05]  /*f640*/  WARPSYNC.COLLECTIVE R15, `(.L_x_363) ;  /* 0x000000000f087348 */ /* 0x000fea0003c00000 */
[----:B------:R0:W1:Y:S02]  /*f650*/  SHFL.IDX P6, R14, R13, R12, R11 ;  /* 0x0000000c0d0e7389 */ /* 0x00006400000c000b */
[----:B01----:R-:W-:Y:S01]  /*f660*/  ENDCOLLECTIVE ;  /* 0x000000000000791b */ /* 0x003fe20003800000 */
.L_x_363:
[----:B------:R-:W-:-:S05]  /*f670*/  @!P1 LEA R7, P2, R28, R7, 0x1 ;  /* 0x000000071c079211 */ /* 0x000fca00078408ff */
[----:B------:R-:W-:-:S05]  /*f680*/  @!P1 IMAD.X R6, RZ, RZ, R6, P2 ;  /* 0x000000ffff069224 */ /* 0x000fca00010e0606 */
[-C--:B------:R-:W-:Y:S01]  /*f690*/  @!P1 LOP3.LUT R7, R7, R6.reuse, RZ, 0x3c, !PT ;  /* 0x0000000607079212 */ /* 0x080fe200078e3cff */
[----:B------:R-:W-:Y:S02]  /*f6a0*/  IMAD.MOV.U32 R13, RZ, RZ, R0 ;  /* 0x000000ffff0d7224 */ /* 0x000fe400078e0000 */
[----:B------:R-:W-:Y:S01]  /*f6b0*/  VIADD R0, R17, 0x70 ;  /* 0x0000007011007836 */ /* 0x000fe20000000000 */
[----:B------:R-:W-:-:S04]  /*f6c0*/  @!P1 LOP3.LUT R6, R7, R6, RZ, 0x3c, !PT ;  /* 0x0000000607069212 */ /* 0x000fc800078e3cff */
[----:B------:R-:W-:Y:S02]  /*f6d0*/  @!P1 LOP3.LUT R7, R7, R6, RZ, 0x3c, !PT ;  /* 0x0000000607079212 */ /* 0x000fe400078e3cff */
[----:B------:R-:W-:-:S07]  /*f6e0*/  MOV R4, R14 ;  /* 0x0000000e00047202 */ /* 0x000fce0000000f00 */
[----:B------:R-:W-:Y:S05]  /*f6f0*/  WARPSYNC.COLLECTIVE R15, `(.L_x_364) ;  /* 0x000000000f087348 */ /* 0x000fea0003c00000 */
[----:B------:R0:W1:Y:S02]  /*f700*/  SHFL.IDX P6, R14, R13, R12, R11 ;  /* 0x0000000c0d0e7389 */ /* 0x00006400000c000b */
[----:B01----:R-:W-:Y:S01]  /*f710*/  ENDCOLLECTIVE ;  /* 0x000000000000791b */ /* 0x003fe20003800000 */
.L_x_364:
[----:B------:R-:W-:Y:S01]  /*f720*/  @!PT LDS RZ, [RZ] ;  /* 0x00000000fffff984 */ /* 0x000fe20000000800 */
[----:B------:R-:W-:Y:S01]  /*f730*/  @!PT LDS RZ, [RZ] ;  /* 0x00000000fffff984 */ /* 0x000fe20000000800 */
[----:B------:R-:W-:Y:S01]  /*f740*/  @!PT LDS RZ, [RZ] ;  /* 0x00000000fffff984 */ /* 0x000fe20000000800 */
[----:B------:R0:W-:Y:S01]  /*f750*/  @!P1 LDGSTS.E.BYPASS.LTC128B.128 [R10+0xb400], desc[UR36][R6.64], !P0 ;  /* 0x0b400000060a9fae */ /* 0x0001e2000c101d64 */
[----:B------:R-:W-:Y:S01]  /*f760*/  ISETP.GE.AND P1, PT, R0, R3, PT ;  /* 0x000000030000720c */ /* 0x000fe20003f26270 */
[----:B------:R-:W-:Y:S02]  /*f770*/  VIADD R0, R17, 0x80 ;  /* 0x0000008011007836 */ /* 0x000fe40000000000 */
[----:B------:R-:W-:Y:S02]  /*f780*/  IMAD.MOV.U32 R13, RZ, RZ, R2 ;  /* 0x000000ffff0d7224 */ /* 0x000fe400078e0002 */
[----:B------:R-:W-:Y:S02]  /*f790*/  IMAD.MOV.U32 R12, RZ, RZ, RZ ;  /* 0x000000ffff0c7224 */ /* 0x000fe400078e00ff */
[----:B0-----:R-:W-:-:S07]  /*f7a0*/  IMAD.MOV.U32 R6, RZ, RZ, R14 ;  /* 0x000000ffff067224 */ /* 0x001fce00078e000e */
[----:B------:R-:W-:Y:S05]  /*f7b0*/  WARPSYNC.COLLECTIVE R15, `(.L_x_365) ;  /* 0x000000000f087348 */ /* 0x000fea0003c00000 */
[----:B------:R0:W1:Y:S02]  /*f7c0*/  SHFL.IDX P6, R14, R13, R12, R11 ;  /* 0x0000000c0d0e7389 */ /* 0x00006400000c000b */
[----:B01----:R-:W-:Y:S01]  /*f7d0*/  ENDCOLLECTIVE ;  /* 0x000000000000791b */ /* 0x003fe20003800000 */
.L_x_365:
        /* <DEDUP_REMOVED lines=12> */
.L_x_366:
[----:B------:R-:W-:Y:S02]  /*f8a0*/  IMAD.MOV.U32 R13, RZ, RZ, R2 ;  /* 0x000000ffff0d7224 */ /* 0x000fe400078e0002 */
[----:B------:R-:W-:Y:S01]  /*f8b0*/  IMAD.MOV.U32 R12, RZ, RZ, 0x1 ;  /* 0x00000001ff0c7424 */ /* 0x000fe200078e00ff */
[----:B------:R-:W-:-:S07]  /*f8c0*/  MOV R4, R14 ;  /* 0x0000000e00047202 */ /* 0x000fce0000000f00 */
[----:B------:R-:W-:Y:S05]  /*f8d0*/  WARPSYNC.COLLECTIVE R15, `(.L_x_367) ;  /* 0x000000000f087348 */ /* 0x000fea0003c00000 */
[----:B------:R0:W1:Y:S02]  /*f8e0*/  SHFL.IDX P6, R14, R13, R12, R11 ;  /* 0x0000000c0d0e7389 */ /* 0x00006400000c000b */
[----:B01----:R-:W-:Y:S01]  /*f8f0*/  ENDCOLLECTIVE ;  /* 0x000000000000791b */ /* 0x003fe20003800000 */
.L_x_367:
[----:B------:R-:W-:-:S05]  /*f900*/  @!P1 LEA R4, P3, R28, R4, 0x1 ;  /* 0x000000041c049211 */ /* 0x000fca00078608ff */
[----:B------:R-:W-:Y:S02]  /*f910*/  @!P1 IMAD.X R0, RZ, RZ, R0, P3 ;  /* 0x000000ffff009224 */ /* 0x000fe400018e0600 */
[----:B------:R-:W-:Y:S02]  /*f920*/  @!P1 IMAD.MOV.U32 R6, RZ, RZ, R4 ;  /* 0x000000ffff069224 */ /* 0x000fe400078e0004 */
[----:B------:R-:W-:Y:S02]  /*f930*/  @!P1 IMAD.MOV.U32 R7, RZ, RZ, R0 ;  /* 0x000000ffff079224 */ /* 0x000fe400078e0000 */
[C---:B------:R-:W-:Y:S02]  /*f940*/  VIADD R0, R17.reuse, 0x90 ;  /* 0x0000009011007836 */ /* 0x040fe40000000000 */
[----:B------:R-:W-:Y:S01]  /*f950*/  IMAD.MOV.U32 R13, RZ, RZ, R5 ;  /* 0x000000ffff0d7224 */ /* 0x000fe200078e0005 */
[----:B------:R-:W-:Y:S01]  /*f960*/  @!PT LDS RZ, [RZ] ;  /* 0x00000000fffff984 */ /* 0x000fe20000000800 */
[----:B------:R-:W-:Y:S01]  /*f970*/  @!PT LDS RZ, [RZ] ;  /* 0x00000000fffff984 */ /* 0x000fe20000000800 */
[----:B------:R-:W-:Y:S01]  /*f980*/  @!PT LDS RZ, [RZ] ;  /* 0x00000000fffff984 */ /* 0x000fe20000000800 */
[----:B------:R0:W-:Y:S01]  /*f990*/  @!P1 LDGSTS.E.BYPASS.LTC128B.128 [R10+0xc400], desc[UR36][R6.64], !P0 ;  /* 0x0c400000060a9fae */ /* 0x0001e2000c101d64 */
[----:B------:R-:W-:Y:S01]  /*f9a0*/  VIADD R4, R17, 0xa0 ;  /* 0x000000a011047836 */ /* 0x000fe20000000000 */
[----:B------:R-:W-:Y:S01]  /*f9b0*/  ISETP.GE.AND P1, PT, R0, R3, PT ;  /* 0x000000030000720c */ /* 0x000fe20003f26270 */
[----:B------:R-:W-:-:S12]  /*f9c0*/  IMAD.MOV.U32 R0, RZ, RZ, R14 ;  /* 0x000000ffff007224 */ /* 0x000fd800078e000e */
[----:B0-----:R-:W-:Y:S05]  /*f9d0*/  WARPSYNC.COLLECTIVE R15, `(.L_x_368) ;  /* 0x000000000f087348 */ /* 0x001fea0003c00000 */
[----:B------:R1:W2:Y:S02]  /*f9e0*/  SHFL.IDX P6, R14, R13, R12, R11 ;  /* 0x0000000c0d0e7389 */ /* 0x0002a400000c000b */
[----:B012---:R-:W-:Y:S01]  /*f9f0*/  ENDCOLLECTIVE ;  /* 0x000000000000791b */ /* 0x007fe20003800000 */
.L_x_368:
[----:B------:R-:W-:Y:S02]  /*fa00*/  IMAD.MOV.U32 R13, RZ, RZ, R2 ;  /* 0x000000ffff0d7224 */ /* 0x000fe400078e0002 */
[----:B------:R-:W-:Y:S02]  /*fa10*/  IMAD.MOV.U32 R12, RZ, RZ, 0x2 ;  /* 0x00000002ff0c7424 */ /* 0x000fe400078e00ff */
[----:B------:R-:W-:-:S07]  /*fa20*/  IMAD.MOV.U32 R6, RZ, RZ, R14 ;  /* 0x000000ffff067224 */ /* 0x000fce00078e000e */
[----:B------:R-:W-:Y:S05]  /*fa30*/  WARPSYNC.COLLECTIVE R15, `(.L_x_369) ;  /* 0x000000000f087348 */ /* 0x000fea0003c00000 */
[----:B------:R0:W1:Y:S02]  /*fa40*/  SHFL.IDX P6, R14, R13, R12, R11 ;  /* 0x0000000c0d0e7389 */ /* 0x00006400000c000b */
[----:B01----:R-:W-:Y:S01]  /*fa50*/  ENDCOLLECTIVE ;  /* 0x000000000000791b */ /* 0x003fe20003800000 */
.L_x_369:
[----:B------:R-:W-:-:S04]  /*fa60*/  @!P1 LEA R6, P2, R28, R6, 0x1 ;  /* 0x000000061c069211 */ /* 0x000fc800078408ff */
[----:B------:R-:W-:Y:S02]  /*fa70*/  @!P1 IADD3.X R0, RZ, R0, RZ, P2, !PT ;  /* 0x00000000ff009210 */ /* 0x000fe400017fe4ff */
[----:B------:R-:W-:-:S03]  /*fa80*/  ISETP.GE.AND P2, PT, R4, R3, PT ;  /* 0x000000030400720c */ /* 0x000fc60003f46270 */
[----:B------:R-:W-:Y:S02]  /*fa90*/  @!P1 IMAD.MOV.U32 R7, RZ, RZ, R0 ;  /* 0x000000ffff079224 */ /* 0x000fe400078e0000 */
[----:B------:R-:W-:-:S03]  /*faa0*/  IMAD.MOV.U32 R13, RZ, RZ, R5 ;  /* 0x000000ffff0d7224 */ /* 0x000fc600078e0005 */
[----:B------:R-:W-:Y:S01]  /*fab0*/  @!PT LDS RZ, [RZ] ;  /* 0x00000000fffff984 */ /* 0x000fe20000000800 */
[----:B------:R-:W-:Y:S01]  /*fac0*/  @!PT LDS RZ, [RZ] ;  /* 0x00000000fffff984 */ /* 0x000fe20000000800 */
[----:B------:R-:W-:Y:S01]  /*fad0*/  @!PT LDS RZ, [RZ] ;  /* 0x00000000fffff984 */ /* 0x000fe20000000800 */
[----:B------:R0:W-:Y:S01]  /*fae0*/  @!P1 LDGSTS.E.BYPASS.LTC128B.128 [R10+0xcc00], desc[UR36][R6.64], !P0 ;  /* 0x0cc00000060a9fae */ /* 0x0001e2000c101d64 */
[----:B------:R-:W-:-:S07]  /*faf0*/  IMAD.MOV.U32 R0, RZ, RZ, R14 ;  /* 0x000000ffff007224 */ /* 0x000fce00078e000e */
[----:B0-----:R-:W-:Y:S05]  /*fb00*/  WARPSYNC.COLLECTIVE R15, `(.L_x_370) ;  /* 0x000000000f087348 */ /* 0x001fea0003c00000 */
[----:B------:R1:W2:Y:S02]  /*fb10*/  SHFL.IDX P6, R14, R13, R12, R11 ;  /* 0x0000000c0d0e7389 */ /* 0x0002a400000c000b */
[----:B012---:R-:W-:Y:S01]  /*fb20*/  ENDCOLLECTIVE ;  /* 0x000000000000791b */ /* 0x007fe20003800000 */
.L_x_370:
[----:B------:R-:W-:Y:S01]  /*fb30*/  MOV R13, R2 ;  /* 0x00000002000d7202 */ /* 0x000fe20000000f00 */
[----:B------:R-:W-:Y:S02]  /*fb40*/  IMAD.MOV.U32 R12, RZ, RZ, 0x3 ;  /* 0x00000003ff0c7424 */ /* 0x000fe400078e00ff */
[----:B------:R-:W-:-:S07]  /*fb50*/  IMAD.MOV.U32 R6, RZ, RZ, R14 ;  /* 0x000000ffff067224 */ /* 0x000fce00078e000e */
[----:B------:R-:W-:Y:S05]  /*fb60*/  WARPSYNC.COLLECTIVE R15, `(.L_x_371) ;  /* 0x000000000f087348 */ /* 0x000fea0003c00000 */
[----:B------:R0:W1:Y:S02]  /*fb70*/  SHFL.IDX P6, R14, R13, R12, R11 ;  /* 0x0000000c0d0e7389 */ /* 0x00006400000c000b */
[----:B01----:R-:W-:Y:S01]  /*fb80*/  ENDCOLLECTIVE ;  /* 0x000000000000791b */ /* 0x003fe20003800000 */
.L_x_371:
[----:B------:R-:W-:-:S05]  /*fb90*/  @!P2 LEA R6, P1, R28, R6, 0x1 ;  /* 0x000000061c06a211 */ /* 0x000fca00078208ff */
[----:B------:R-:W-:-:S04]  /*fba0*/  @!P2 IMAD.X R0, RZ, RZ, R0, P1 ;  /* 0x000000ffff00a224 */ /* 0x000fc800008e0600 */
        /* <DEDUP_REMOVED lines=10> */
.L_x_372:
[----:B------:R-:W-:Y:S01]  /*fc50*/  IMAD.MOV.U32 R2, RZ, RZ, R14 ;  /* 0x000000ffff027224 */ /* 0x000fe200078e000e */
[----:B------:R-:W-:Y:S06]  /*fc60*/  BRA `(.L_x_373) ;  /* 0xffffffb8005c7947 */ /* 0x000fec000383ffff */
.L_x_277:
[----:B0-----:R0:W1:Y:S02]  /*fc70*/  SYNCS.PHASECHK.TRANS64.TRYWAIT P0, [R22+URZ+0x16820], R0 ;  /* 0x01682000160075a7 */ /* 0x001064000800017f */
[----:B-1----:R-:W-:Y:S05]  /*fc80*/  @!P0 NANOSLEEP.SYNCS 0x989680 ;  /* 0x009896800000895d */ /* 0x002fea0003900000 */
[----:B------:R-:W1:Y:S02]  /*fc90*/  @!P0 SYNCS.PHASECHK.TRANS64 P0, [R22+URZ+0x16820], R0 ;  /* 0x01682000160085a7 */ /* 0x000e64000800007f */
[----:B-1----:R-:W-:Y:S05]  /*fca0*/  @!P0 BRA `(.L_x_277) ;  /* 0xfffffffc00f08947 */ /* 0x002fea000383ffff */
[----:B------:R-:W-:Y:S05]  /*fcb0*/  BRA `(.L_x_374) ;  /* 0xffffffb800b87947 */ /* 0x000fea000383ffff */
.L_x_282:
[----:B0-----:R0:W1:Y:S02]  /*fcc0*/  SYNCS.PHASECHK.TRANS64.TRYWAIT P0, [R5+URZ+0x16840], R2 ;  /* 0x01684002050075a7 */ /* 0x001064000800017f */
[----:B-1----:R-:W-:Y:S05]  /*fcd0*/  @!P0 NANOSLEEP.SYNCS 0x989680 ;  /* 0x009896800000895d */ /* 0x002fea0003900000 */
[----:B------:R-:W1:Y:S02]  /*fce0*/  @!P0 SYNCS.PHASECHK.TRANS64 P0, [R5+URZ+0x16840], R2 ;  /* 0x01684002050085a7 */ /* 0x000e64000800007f */
[----:B-1----:R-:W-:Y:S05]  /*fcf0*/  @!P0 BRA `(.L_x_282) ;  /* 0xfffffffc00f08947 */ /* 0x002fea000383ffff */
[----:B------:R-:W-:Y:S05]  /*fd00*/  BRA `(.L_x_375) ;  /* 0xffffffbc00907947 */ /* 0x000fea000383ffff */
.L_x_283:
[----:B------:R-:W-:Y:S01]  /*fd10*/  BSSY B1, `(.L_x_376) ;  /* 0x0000008000017945 */ /* 0x000fe20003800000 */
[----:B------:R-:W-:Y:S02]  /*fd20*/  IMAD.MOV.U32 R13, RZ, RZ, R10 ;  /* 0x000000ffff0d7224 */ /* 0x000fe400078e000a */
[----:B------:R-:W-:Y:S02]  /*fd30*/  IMAD.MOV.U32 R12, RZ, RZ, RZ ;  /* 0x000000ffff0c7224 */ /* 0x000fe400078e00ff */
[----:B------:R-:W-:Y:S02]  /*fd40*/  IMAD.MOV.U32 R11, RZ, RZ, 0x181f ;  /* 0x0000181fff0b7424 */ /* 0x000fe400078e00ff */
[----:B------:R-:W-:-:S07]  /*fd50*/  IMAD.MOV.U32 R15, RZ, RZ, -0x1 ;  /* 0xffffffffff0f7424 */ /* 0x000fce00078e00ff */
[----:B------:R-:W-:Y:S05]  /*fd60*/  WARPSYNC.COLLECTIVE R15, `(.L_x_377) ;  /* 0x000000000f087348 */ /* 0x000fea0003c00000 */
[----:B------:R0:W1:Y:S02]  /*fd70*/  SHFL.IDX P6, R14, R13, R12, R11 ;  /* 0x0000000c0d0e7389 */ /* 0x00006400000c000b */
[----:B01----:R-:W-:Y:S01]  /*fd80*/  ENDCOLLECTIVE ;  /* 0x000000000000791b */ /* 0x003fe20003800000 */
.L_x_377:
[----:B------:R-:W-:Y:S05]  /*fd90*/  BSYNC B1 ;  /* 0x0000000000017941 */ /* 0x000fea0003800000 */
.L_x_376:
[----:B------:R-:W-:Y:S01]  /*fda0*/  MOV R13, R8 ;  /* 0x00000008000d7202 */ /* 0x000fe20000000f00 */
[----:B------:R-:W-:Y:S02]  /*fdb0*/  IMAD.MOV.U32 R12, RZ, RZ, RZ ;  /* 0x000000ffff0c7224 */ /* 0x000fe400078e00ff */
[----:B------:R-:W-:Y:S02]  /*fdc0*/  IMAD.MOV.U32 R11, RZ, RZ, 0x181f ;  /* 0x0000181fff0b7424 */ /* 0x000fe400078e00ff */
[----:B------:R-:W-:Y:S02]  /*fdd0*/  IMAD.MOV.U32 R15, RZ, RZ, -0x1 ;  /* 0xffffffffff0f7424 */ /* 0x000fe400078e00ff */
[----:B------:R-:W-:Y:S02]  /*fde0*/  IMAD.MOV.U32 R3, RZ, RZ, R14 ;  /* 0x000000ffff037224 */ /* 0x000fe400078e000e */
[----:B------:R-:W-:-:S07]  /*fdf0*/  IMAD.SHL.U32 R7, R28, 0x2, RZ ;  /* 0x000000021c077824 */ /* 0x000fce00078e00ff */
[----:B------:R-:W-:Y:S05]  /*fe00*/  WARPSYNC.COLLECTIVE R15, `(.L_x_378) ;  /* 0x000000000f087348 */ /* 0x000fea0003c00000 */
[----:B------:R0:W1:Y:S02]  /*fe10*/  SHFL.IDX P6, R14, R13, R12, R11 ;  /* 0x0000000c0d0e7389 */ /* 0x00006400000c000b */
[----:B01----:R-:W-:Y:S01]  /*fe20*/  ENDCOLLECTIVE ;  /* 0x000000000000791b */ /* 0x003fe20003800000 */
.L_x_378:
[----:B------:R-:W-:Y:S02]  /*fe30*/  IMAD R9, R9, 0x2, R22 ;  /* 0x0000000209097824 */ /* 0x000fe400078e0216 */
[----:B------:R-:W-:Y:S02]  /*fe40*/  IMAD.MOV.U32 R13, RZ, RZ, R10 ;  /* 0x000000ffff0d7224 */ /* 0x000fe400078e000a */
[----:B------:R-:W-:Y:S02]  /*fe50*/  IMAD.MOV.U32 R12, RZ, RZ, 0x1 ;  /* 0x00000001ff0c7424 */ /* 0x000fe400078e00ff */
[----:B------:R-:W-:-:S07]  /*fe60*/  IMAD.MOV.U32 R2, RZ, RZ, R14 ;  /* 0x000000ffff027224 */ /* 0x000fce00078e000e */
[----:B------:R-:W-:Y:S05]  /*fe70*/  WARPSYNC.COLLECTIVE R15, `(.L_x_379) ;  /* 0x000000000f087348 */ /* 0x000fea0003c00000 */
[----:B------:R0:W1:Y:S02]  /*fe80*/  SHFL.IDX P6, R14, R13, R12, R11 ;  /* 0x0000000c0d0e7389 */ /* 0x00006400000c000b */
[----:B01----:R-:W-:Y:S01]  /*fe90*/  ENDCOLLECTIVE ;  /* 0x000000000000791b */ /* 0x003fe20003800000 */
.L_x_379:
[----:B------:R-:W-:-:S05]  /*fea0*/  IADD3 R2, P0, R2, R7, RZ ;  /* 0x0000000702027210 */ /* 0x000fca0007f1e0ff */
[----:B------:R-:W-:-:S05]  /*feb0*/  IMAD.X R3, RZ, RZ, R3, P0 ;  /* 0x000000ffff037224 */ /* 0x000fca00000e0603 */
        /* <DEDUP_REMOVED lines=9> */
.L_x_380:
[----:B------:R-:W-:Y:S02]  /*ff50*/  IMAD.MOV.U32 R13, RZ, RZ, R10 ;  /* 0x000000ffff0d7224 */ /* 0x000fe400078e000a */
[----:B------:R-:W-:Y:S02]  /*ff60*/  IMAD.MOV.U32 R12, RZ, RZ, 0x2 ;  /* 0x00000002ff0c7424 */ /* 0x000fe400078e00ff */
[----:B------:R-:W-:-:S07]  /*ff70*/  IMAD.MOV.U32 R2, RZ, RZ, R14 ;  /* 0x000000ffff027224 */ /* 0x000fce00078e000e */
[----:B------:R-:W-:Y:S05]  /*ff80*/  WARPSYNC.COLLECTIVE R15, `(.L_x_381) ;  /* 0x000000000f087348 */ /* 0x000fea0003c00000 */
[----:B------:R0:W1:Y:S02]  /*ff90*/  SHFL.IDX P6, R14, R13, R12, R11 ;  /* 0x0000000c0d0e7389 */ /* 0x00006400000c000b */
[----:B01----:R-:W-:Y:S01]  /*ffa0*/  ENDCOLLECTIVE ;  /* 0x000000000000791b */ /* 0x003fe20003800000 */
.L_x_381:
[----:B------:R-:W-:-:S05]  /*ffb0*/  IADD3 R2, P0, R2, R7, RZ ;  /* 0x0000000702027210 */ /* 0x000fca0007f1e0ff */
[----:B------:R-:W-:-:S05]  /*ffc0*/  IMAD.X R3, RZ, RZ, R3, P0 ;  /* 0x000000ffff037224 */ /* 0x000fca00000e0603 */
        /* <DEDUP_REMOVED lines=9> */
.L_x_382:
[----:B------:R-:W-:Y:S01]  /*10060*/  MOV R13, R10 ;  /* 0x0000000a000d7202 */ /* 0x000fe20000000f00 */
[----:B------:R-:W-:Y:S02]  /*10070*/  IMAD.MOV.U32 R12, RZ, RZ, 0x3 ;  /* 0x00000003ff0c7424 */ /* 0x000fe400078e00ff */
[----:B------:R-:W-:-:S07]  /*10080*/  IMAD.MOV.U32 R2, RZ, RZ, R14 ;  /* 0x000000ffff027224 */ /* 0x000fce00078e000e */
[----:B------:R-:W-:Y:S05]  /*10090*/  WARPSYNC.COLLECTIVE R15, `(.L_x_383) ;  /* 0x000000000f087348 */ /* 0x000fea0003c00000 */
[----:B------:R0:W1:Y:S02]  /*100a0*/  SHFL.IDX P6, R14, R13, R12, R11 ;  /* 0x0000000c0d0e7389 */ /* 0x00006400000c000b */
[----:B01----:R-:W-:Y:S01]  /*100b0*/  ENDCOLLECTIVE ;  /* 0x000000000000791b */ /* 0x003fe20003800000 */
.L_x_383:
        /* <DEDUP_REMOVED lines=11> */
.L_x_384:
[----:B------:R-:W-:Y:S02]  /*10170*/  IMAD.MOV.U32 R13, RZ, RZ, R10 ;  /* 0x000000ffff0d7224 */ /* 0x000fe400078e000a */
[----:B------:R-:W-:Y:S02]  /*10180*/  IMAD.MOV.U32 R12, RZ, RZ, 0x4 ;  /* 0x00000004ff0c7424 */ /* 0x000fe400078e00ff */
[----:B------:R-:W-:-:S07]  /*10190*/  IMAD.MOV.U32 R2, RZ, RZ, R14 ;  /* 0x000000ffff027224 */ /* 0x000fce00078e000e */
[----:B------:R-:W-:Y:S05]  /*101a0*/  WARPSYNC.COLLECTIVE R15, `(.L_x_385) ;  /* 0x000000000f087348 */ /* 0x000fea0003c00000 */
[----:B------:R0:W1:Y:S02]  /*101b0*/  SHFL.IDX P6, R14, R13, R12, R11 ;  /* 0x0000000c0d0e7389 */ /* 0x00006400000c000b */
[----:B01----:R-:W-:Y:S01]  /*101c0*/  ENDCOLLECTIVE ;  /* 0x000000000000791b */ /* 0x003fe20003800000 */
.L_x_385:
        /* <DEDUP_REMOVED lines=11> */
.L_x_386:
[----:B------:R-:W-:Y:S02]  /*10280*/  IMAD.MOV.U32 R13, RZ, RZ, R10 ;  /* 0x000000ffff0d7224 */ /* 0x000fe400078e000a */
[----:B------:R-:W-:Y:S01]  /*10290*/  IMAD.MOV.U32 R12, RZ, RZ, 0x5 ;  /* 0x00000005ff0c7424 */ /* 0x000fe200078e00ff */
[----:B------:R-:W-:-:S07]  /*102a0*/  MOV R2, R14 ;  /* 0x0000000e00027202 */ /* 0x000fce0000000f00 */
[----:B------:R-:W-:Y:S05]  /*102b0*/  WARPSYNC.COLLECTIVE R15, `(.L_x_387) ;  /* 0x000000000f087348 */ /* 0x000fea0003c00000 */
[----:B------:R0:W1:Y:S02]  /*102c0*/  SHFL.IDX P6, R14, R13, R12, R11 ;  /* 0x0000000c0d0e7389 */ /* 0x00006400000c000b */
[----:B01----:R-:W-:Y:S01]  /*102d0*/  ENDCOLLECTIVE ;  /* 0x000000000000791b */ /* 0x003fe20003800000 */
.L_x_387:
        /* <DEDUP_REMOVED lines=11> */
.L_x_388:
[----:B------:R-:W-:Y:S02]  /*10390*/  IMAD.MOV.U32 R13, RZ, RZ, R10 ;  /* 0x000000ffff0d7224 */ /* 0x000fe400078e000a */
[----:B------:R-:W-:Y:S02]  /*103a0*/  IMAD.MOV.U32 R12, RZ, RZ, 0x6 ;  /* 0x00000006ff0c7424 */ /* 0x000fe400078e00ff */
[----:B------:R-:W-:-:S07]  /*103b0*/  IMAD.MOV.U32 R2, RZ, RZ, R14 ;  /* 0x000000ffff027224 */ /* 0x000fce00078e000e */
[----:B------:R-:W-:Y:S05]  /*103c0*/  WARPSYNC.COLLECTIVE R15, `(.L_x_389) ;  /* 0x000000000f087348 */ /* 0x000fea0003c00000 */
[----:B------:R0:W1:Y:S02]  /*103d0*/  SHFL.IDX P6, R14, R13, R12, R11 ;  /* 0x0000000c0d0e7389 */ /* 0x00006400000c000b */
[----:B01----:R-:W-:Y:S01]  /*103e0*/  ENDCOLLECTIVE ;  /* 0x000000000000791b */ /* 0x003fe20003800000 */
.L_x_389:
        /* <DEDUP_REMOVED lines=11> */
.L_x_390:
[----:B------:R-:W-:Y:S02]  /*104a0*/  IMAD.MOV.U32 R13, RZ, RZ, R10 ;  /* 0x000000ffff0d7224 */ /* 0x000fe400078e000a */
[----:B------:R-:W-:Y:S02]  /*104b0*/  IMAD.MOV.U32 R12, RZ, RZ, 0x7 ;  /* 0x00000007ff0c7424 */ /* 0x000fe400078e00ff */
[----:B------:R-:W-:-:S07]  /*104c0*/  IMAD.MOV.U32 R2, RZ, RZ, R14 ;  /* 0x000000ffff027224 */ /* 0x000fce00078e000e */
[----:B------:R-:W-:Y:S05]  /*104d0*/  WARPSYNC.COLLECTIVE R15, `(.L_x_391) ;  /* 0x000000000f087348 */ /* 0x000fea0003c00000 */
[----:B------:R0:W1:Y:S02]  /*104e0*/  SHFL.IDX P6, R14, R13, R12, R11 ;  /* 0x0000000c0d0e7389 */ /* 0x00006400000c000b */
[----:B01----:R-:W-:Y:S01]  /*104f0*/  ENDCOLLECTIVE ;  /* 0x000000000000791b */ /* 0x003fe20003800000 */
.L_x_391:
        /* <DEDUP_REMOVED lines=11> */
.L_x_392:
[----:B------:R-:W-:Y:S01]  /*105b0*/  IMAD.MOV.U32 R2, RZ, RZ, R14 ;  /* 0x000000ffff027224 */ /* 0x000fe200078e000e */
[----:B------:R-:W-:Y:S06]  /*105c0*/  BRA `(.L_x_393) ;  /* 0xffffffb800747947 */ /* 0x000fec000383ffff */
.L_x_288:
[----:B-1----:R1:W2:Y:S02]  /*105d0*/  SYNCS.PHASECHK.TRANS64.TRYWAIT P0, [R5+URZ+0x16860], R2 ;  /* 0x01686002050075a7 */ /* 0x0022a4000800017f */
[----:B--2---:R-:W-:Y:S05]  /*105e0*/  @!P0 NANOSLEEP.SYNCS 0x989680 ;  /* 0x009896800000895d */ /* 0x004fea0003900000 */
[----:B------:R-:W2:Y:S02]  /*105f0*/  @!P0 SYNCS.PHASECHK.TRANS64 P0, [R5+URZ+0x16860], R2 ;  /* 0x01686002050085a7 */ /* 0x000ea4000800007f */
[----:B--2---:R-:W-:Y:S05]  /*10600*/  @!P0 BRA `(.L_x_288) ;  /* 0xfffffffc00f08947 */ /* 0x004fea000383ffff */
[----:B------:R-:W-:Y:S05]  /*10610*/  BRA `(.L_x_394) ;  /* 0xffffffb800cc7947 */ /* 0x000fea000383ffff */
.L_x_289:
[----:B------:R-:W-:Y:S01]  /*10620*/  BSSY B1, `(.L_x_395) ;  /* 0x0000008000017945 */ /* 0x000fe20003800000 */
[----:B------:R-:W-:Y:S01]  /*10630*/  IMAD.MOV.U32 R13, RZ, RZ, R23 ;  /* 0x000000ffff0d7224 */ /* 0x000fe200078e0017 */
[----:B------:R-:W-:Y:S01]  /*10640*/  MOV R12, RZ ;  /* 0x000000ff000c7202 */ /* 0x000fe20000000f00 */
[----:B------:R-:W-:Y:S02]  /*10650*/  IMAD.MOV.U32 R11, RZ, RZ, 0x181f ;  /* 0x0000181fff0b7424 */ /* 0x000fe400078e00ff */
[----:B------:R-:W-:-:S07]  /*10660*/  IMAD.MOV.U32 R15, RZ, RZ, -0x1 ;  /* 0xffffffffff0f7424 */ /* 0x000fce00078e00ff */
[----:B-1----:R-:W-:Y:S05]  /*10670*/  WARPSYNC.COLLECTIVE R15, `(.L_x_396) ;  /* 0x000000000f087348 */ /* 0x002fea0003c00000 */
[----:B------:R0:W2:Y:S02]  /*10680*/  SHFL.IDX P6, R14, R13, R12, R11 ;  /* 0x0000000c0d0e7389 */ /* 0x0000a400000c000b */
[----:B012---:R-:W-:Y:S01]  /*10690*/  ENDCOLLECTIVE ;  /* 0x000000000000791b */ /* 0x007fe20003800000 */
.L_x_396:
[----:B------:R-:W-:Y:S05]  /*106a0*/  BSYNC B1 ;  /* 0x0000000000017941 */ /* 0x000fea0003800000 */
.L_x_395:
[----:B------:R-:W-:Y:S01]  /*106b0*/  IMAD.MOV.U32 R13, RZ, RZ, R18 ;  /* 0x000000ffff0d7224 */ /* 0x000fe200078e0012 */
[----:B------:R-:W-:Y:S01]  /*106c0*/  ISETP.LT.OR P2, PT, R8, 0x1, P1 ;  /* 0x000000010800780c */ /* 0x000fe20000f41670 */
[----:B------:R-:W-:Y:S01]  /*106d0*/  IMAD.MOV.U32 R12, RZ, RZ, RZ ;  /* 0x000000ffff0c7224 */ /* 0x000fe200078e00ff */
[----:B------:R-:W-:Y:S01]  /*106e0*/  LEA R6, R6, R22, 0x1 ;  /* 0x0000001606067211 */ /* 0x000fe200078e08ff */
[----:B------:R-:W-:Y:S02]  /*106f0*/  IMAD.MOV.U32 R11, RZ, RZ, 0x181f ;  /* 0x0000181fff0b7424 */ /* 0x000fe400078e00ff */
[----:B------:R-:W-:Y:S02]  /*10700*/  IMAD.MOV.U32 R15, RZ, RZ, -0x1 ;  /* 0xffffffffff0f7424 */ /* 0x000fe400078e00ff */
[----:B------:R-:W-:-:S07]  /*10710*/  IMAD.MOV.U32 R3, RZ, RZ, R14 ;  /* 0x000000ffff037224 */ /* 0x000fce00078e000e */
[----:B------:R-:W-:Y:S05]  /*10720*/  WARPSYNC.COLLECTIVE R15, `(.L_x_397) ;  /* 0x000000000f087348 */ /* 0x000fea0003c00000 */
[----:B------:R0:W1:Y:S02]  /*10730*/  SHFL.IDX P6, R14, R13, R12, R11 ;  /* 0x0000000c0d0e7389 */ /* 0x00006400000c000b */
[----:B01----:R-:W-:Y:S01]  /*10740*/  ENDCOLLECTIVE ;  /* 0x000000000000791b */ /* 0x003fe20003800000 */
.L_x_397:
[----:B------:R-:W-:Y:S02]  /*10750*/  IMAD.MOV.U32 R13, RZ, RZ, R23 ;  /* 0x000000ffff0d7224 */ /* 0x000fe400078e0017 */
[----:B------:R-:W-:Y:S02]  /*10760*/  IMAD.MOV.U32 R12, RZ, RZ, 0x1 ;  /* 0x00000001ff0c7424 */ /* 0x000fe400078e00ff */
[----:B------:R-:W-:-:S07]  /*10770*/  IMAD.MOV.U32 R2, RZ, RZ, R14 ;  /* 0x000000ffff027224 */ /* 0x000fce00078e000e */
[----:B------:R-:W-:Y:S05]  /*10780*/  WARPSYNC.COLLECTIVE R15, `(.L_x_398) ;  /* 0x000000000f087348 */ /* 0x000fea0003c00000 */
[----:B------:R0:W1:Y:S02]  /*10790*/  SHFL.IDX P6, R14, R13, R12, R11 ;  /* 0x0000000c0d0e7389 */ /* 0x00006400000c000b */
[----:B01----:R-:W-:Y:S01]  /*107a0*/  ENDCOLLECTIVE ;  /* 0x000000000000791b */ /* 0x003fe20003800000 */
.L_x_398:
        /* <DEDUP_REMOVED lines=8> */
[----:B0-----:R-:W-:-:S12]  /*10830*/  IMAD.MOV.U32 R3, RZ, RZ, R14 ;  /* 0x000000ffff037224 */ /* 0x001fd800078e000e */
[----:B------:R-:W-:Y:S05]  /*10840*/  WARPSYNC.COLLECTIVE R15, `(.L_x_399) ;  /* 0x000000000f087348 */ /* 0x000fea0003c00000 */
[----:B------:R0:W1:Y:S02]  /*10850*/  SHFL.IDX P6, R14, R13, R12, R11 ;  /* 0x0000000c0d0e7389 */ /* 0x00006400000c000b */
[----:B01----:R-:W-:Y:S01]  /*10860*/  ENDCOLLECTIVE ;  /* 0x000000000000791b */ /* 0x003fe20003800000 */
.L_x_399:
[----:B------:R-:W-:Y:S02]  /*10870*/  IMAD.MOV.U32 R13, RZ, RZ, R23 ;  /* 0x000000ffff0d7224 */ /* 0x000fe400078e0017 */
[----:B------:R-:W-:Y:S02]  /*10880*/  IMAD.MOV.U32 R12, RZ, RZ, 0x2 ;  /* 0x00000002ff0c7424 */ /* 0x000fe400078e00ff */
[----:B------:R-:W-:-:S07]  /*10890*/  IMAD.MOV.U32 R2, RZ, RZ, R14 ;  /* 0x000000ffff027224 */ /* 0x000fce00078e000e */
[----:B------:R-:W-:Y:S05]  /*108a0*/  WARPSYNC.COLLECTIVE R15, `(.L_x_400) ;  /* 0x000000000f087348 */ /* 0x000fea0003c00000 */
[----:B------:R0:W1:Y:S02]  /*108b0*/  SHFL.IDX P6, R14, R13, R12, R11 ;  /* 0x0000000c0d0e7389 */ /* 0x00006400000c000b */
[----:B01----:R-:W-:Y:S01]  /*108c0*/  ENDCOLLECTIVE ;  /* 0x000000000000791b */ /* 0x003fe20003800000 */
.L_x_400:
[----:B------:R-:W-:-:S05]  /*108d0*/  IADD3 R2, P0, R2, R7, RZ ;  /* 0x0000000702027210 */ /* 0x000fca0007f1e0ff */
[----:B------:R-:W-:-:S05]  /*108e0*/  IMAD.X R3, RZ, RZ, R3, P0 ;  /* 0x000000ffff037224 */ /* 0x000fca00000e0603 */
[----:B------:R-:W-:Y:S01]  /*108f0*/  @!PT LDS RZ, [RZ] ;  /* 0x00000000fffff984 */ /* 0x000fe20000000800 */
[----:B------:R-:W-:Y:S01]  /*10900*/  @!PT LDS RZ, [RZ] ;  /* 0x00000000fffff984 */ /* 0x000fe20000000800 */
[----:B------:R-:W-:Y:S01]  /*10910*/  @!PT LDS RZ, [RZ] ;  /* 0x00000000fffff984 */ /* 0x000fe20000000800 */
[----:B------:R0:W-:Y:S01]  /*10920*/  LDGSTS.E.BYPASS.LTC128B.128 [R6+0xc00], desc[UR36][R2.64], !P2 ;  /* 0x00c0000002067fae */ /* 0x0001e2000d101d64 */
[----:B------:R-:W-:Y:S02]  /*10930*/  MOV R13, R18 ;  /* 0x00000012000d7202 */ /* 0x000fe40000000f00 */
[----:B------:R-:W-:Y:S01]  /*10940*/  ISETP.LT.OR P2, PT, R8, 0x21, P1 ;  /* 0x000000210800780c */ /* 0x000fe20000f41670 */
[----:B0-----:R-:W-:-:S12]  /*10950*/  IMAD.MOV.U32 R3, RZ, RZ, R14 ;  /* 0x000000ffff037224 */ /* 0x001fd800078e000e */
[----:B------:R-:W-:Y:S05]  /*10960*/  WARPSYNC.COLLECTIVE R15, `(.L_x_401) ;  /* 0x000000000f087348 */ /* 0x000fea0003c00000 */
[----:B------:R0:W1:Y:S02]  /*10970*/  SHFL.IDX P6, R14, R13, R12, R11 ;  /* 0x0000000c0d0e7389 */ /* 0x00006400000c000b */
[----:B01----:R-:W-:Y:S01]  /*10980*/  ENDCOLLECTIVE ;  /* 0x000000000000791b */ /* 0x003fe20003800000 */
.L_x_401:
[----:B------:R-:W-:Y:S02]  /*10990*/  IMAD.MOV.U32 R13, RZ, RZ, R23 ;  /* 0x000000ffff0d7224 */ /* 0x000fe400078e0017 */
[----:B------:R-:W-:Y:S02]  /*109a0*/  IMAD.MOV.U32 R12, RZ, RZ, 0x3 ;  /* 0x00000003ff0c7424 */ /* 0x000fe400078e00ff */
[----:B------:R-:W-:-:S07]  /*109b0*/  IMAD.MOV.U32 R2, RZ, RZ, R14 ;  /* 0x000000ffff027224 */ /* 0x000fce00078e000e */
[----:B------:R-:W-:Y:S05]  /*109c0*/  WARPSYNC.COLLECTIVE R15, `(.L_x_402) ;  /* 0x000000000f087348 */ /* 0x000fea0003c00000 */
[----:B------:R0:W1:Y:S02]  /*109d0*/  SHFL.IDX P6, R14, R13, R12, R11 ;  /* 0x0000000c0d0e7389 */ /* 0x00006400000c000b */
[----:B01----:R-:W-:Y:S01]  /*109e0*/  ENDCOLLECTIVE ;  /* 0x000000000000791b */ /* 0x003fe20003800000 */
.L_x_402:
        /* <DEDUP_REMOVED lines=12> */
.L_x_403:
[----:B------:R-:W-:Y:S01]  /*10ab0*/  IMAD.MOV.U32 R13, RZ, RZ, R23 ;  /* 0x000000ffff0d7224 */ /* 0x000fe200078e0017 */
[----:B------:R-:W-:Y:S01]  /*10ac0*/  MOV R12, 0x4 ;  /* 0x00000004000c7802 */ /* 0x000fe20000000f00 */
[----:B------:R-:W-:-:S07]  /*10ad0*/  IMAD.MOV.U32 R2, RZ, RZ, R14 ;  /* 0x000000ffff027224 */ /* 0x000fce00078e000e */
[----:B------:R-:W-:Y:S05]  /*10ae0*/  WARPSYNC.COLLECTIVE R15, `(.L_x_404) ;  /* 0x000000000f087348 */ /* 0x000fea0003c00000 */
[----:B------:R0:W1:Y:S02]  /*10af0*/  SHFL.IDX P6, R14, R13, R12, R11 ;  /* 0x0000000c0d0e7389 */ /* 0x00006400000c000b */
[----:B01----:R-:W-:Y:S01]  /*10b00*/  ENDCOLLECTIVE ;  /* 0x000000000000791b */ /* 0x003fe20003800000 */
.L_x_404:
        /* <DEDUP_REMOVED lines=12> */
.L_x_405:
[----:B------:R-:W-:Y:S02]  /*10bd0*/  IMAD.MOV.U32 R13, RZ, RZ, R23 ;  /* 0x000000ffff0d7224 */ /* 0x000fe400078e0017 */
[----:B------:R-:W-:Y:S02]  /*10be0*/  IMAD.MOV.U32 R12, RZ, RZ, 0x5 ;  /* 0x00000005ff0c7424 */ /* 0x000fe400078e00ff */
[----:B------:R-:W-:-:S07]  /*10bf0*/  IMAD.MOV.U32 R2, RZ, RZ, R14 ;  /* 0x000000ffff027224 */ /* 0x000fce00078e000e */
[----:B------:R-:W-:Y:S05]  /*10c00*/  WARPSYNC.COLLECTIVE R15, `(.L_x_406) ;  /* 0x000000000f087348 */ /* 0x000fea0003c00000 */
[----:B------:R0:W1:Y:S02]  /*10c10*/  SHFL.IDX P6, R14, R13, R12, R11 ;  /* 0x0000000c0d0e7389 */ /* 0x00006400000c000b */
[----:B01----:R-:W-:Y:S01]  /*10c20*/  ENDCOLLECTIVE ;  /* 0x000000000000791b */ /* 0x003fe20003800000 */
.L_x_406:
        /* <DEDUP_REMOVED lines=12> */
.L_x_407:
[----:B------:R-:W-:Y:S02]  /*10cf0*/  IMAD.MOV.U32 R13, RZ, RZ, R23 ;  /* 0x000000ffff0d7224 */ /* 0x000fe400078e0017 */
[----:B------:R-:W-:Y:S02]  /*10d00*/  IMAD.MOV.U32 R12, RZ, RZ, 0x6 ;  /* 0x00000006ff0c7424 */ /* 0x000fe400078e00ff */
[----:B------:R-:W-:-:S07]  /*10d10*/  IMAD.MOV.U32 R2, RZ, RZ, R14 ;  /* 0x000000ffff027224 */ /* 0x000fce00078e000e */
[----:B------:R-:W-:Y:S05]  /*10d20*/  WARPSYNC.COLLECTIVE R15, `(.L_x_408) ;  /* 0x000000000f087348 */ /* 0x000fea0003c00000 */
[----:B------:R0:W1:Y:S02]  /*10d30*/  SHFL.IDX P6, R14, R13, R12, R11 ;  /* 0x0000000c0d0e7389 */ /* 0x00006400000c000b */
[----:B01----:R-:W-:Y:S01]  /*10d40*/  ENDCOLLECTIVE ;  /* 0x000000000000791b */ /* 0x003fe20003800000 */
.L_x_408:
        /* <DEDUP_REMOVED lines=8> */
[----:B0-----:R-:W-:-:S10]  /*10dd0*/  IMAD.MOV.U32 R3, RZ, RZ, R14 ;  /* 0x000000ffff037224 */ /* 0x001fd400078e000e */
[----:B------:R-:W-:Y:S05]  /*10de0*/  WARPSYNC.COLLECTIVE R15, `(.L_x_409) ;  /* 0x000000000f087348 */ /* 0x000fea0003c00000 */
[----:B------:R0:W1:Y:S02]  /*10df0*/  SHFL.IDX P6, R14, R13, R12, R11 ;  /* 0x0000000c0d0e7389 */ /* 0x00006400000c000b */
[----:B01----:R-:W-:Y:S01]  /*10e00*/  ENDCOLLECTIVE ;  /* 0x000000000000791b */ /* 0x003fe20003800000 */
.L_x_409:
[----:B------:R-:W-:Y:S02]  /*10e10*/  IMAD.MOV.U32 R13, RZ, RZ, R23 ;  /* 0x000000ffff0d7224 */ /* 0x000fe400078e0017 */
[----:B------:R-:W-:Y:S02]  /*10e20*/  IMAD.MOV.U32 R12, RZ, RZ, 0x7 ;  /* 0x00000007ff0c7424 */ /* 0x000fe400078e00ff */
[----:B------:R-:W-:-:S07]  /*10e30*/  IMAD.MOV.U32 R2, RZ, RZ, R14 ;  /* 0x000000ffff027224 */ /* 0x000fce00078e000e */
[----:B------:R-:W-:Y:S05]  /*10e40*/  WARPSYNC.COLLECTIVE R15, `(.L_x_410) ;  /* 0x000000000f087348 */ /* 0x000fea0003c00000 */
[----:B------:R0:W1:Y:S02]  /*10e50*/  SHFL.IDX P6, R14, R13, R12, R11 ;  /* 0x0000000c0d0e7389 */ /* 0x00006400000c000b */
[----:B01----:R-:W-:Y:S01]  /*10e60*/  ENDCOLLECTIVE ;  /* 0x000000000000791b */ /* 0x003fe20003800000 */
.L_x_410:
[----:B------:R-:W-:-:S05]  /*10e70*/  IADD3 R2, P0, R2, R7, RZ ;  /* 0x0000000702027210 */ /* 0x000fca0007f1e0ff */
[----:B------:R-:W-:-:S05]  /*10e80*/  IMAD.X R3, RZ, RZ, R3, P0 ;  /* 0x000000ffff037224 */ /* 0x000fca00000e0603 */
[----:B------:R-:W-:Y:S01]  /*10e90*/  @!PT LDS RZ, [RZ] ;  /* 0x00000000fffff984 */ /* 0x000fe20000000800 */
[----:B------:R-:W-:Y:S01]  /*10ea0*/  @!PT LDS RZ, [RZ] ;  /* 0x00000000fffff984 */ /* 0x000fe20000000800 */
[----:B------:R-:W-:Y:S01]  /*10eb0*/  @!PT LDS RZ, [RZ] ;  /* 0x00000000fffff984 */ /* 0x000fe20000000800 */
[----:B------:R0:W-:Y:S01]  /*10ec0*/  LDGSTS.E.BYPASS.LTC128B.128 [R6+0x3400], desc[UR36][R2.64], !P2 ;  /* 0x0340000002067fae */ /* 0x0001e2000d101d64 */
[----:B------:R-:W-:Y:S01]  /*10ed0*/  MOV R13, R18 ;  /* 0x00000012000d7202 */ /* 0x000fe20000000f00 */
[----:B------:R-:W-:-:S07]  /*10ee0*/  IMAD.MOV.U32 R23, RZ, RZ, R14 ;  /* 0x000000ffff177224 */ /* 0x000fce00078e000e */
[----:B0-----:R-:W-:Y:S05]  /*10ef0*/  WARPSYNC.COLLECTIVE R15, `(.L_x_411) ;  /* 0x000000000f087348 */ /* 0x001fea0003c00000 */
[----:B------:R1:W2:Y:S02]  /*10f00*/  SHFL.IDX P6, R14, R13, R12, R11 ;  /* 0x0000000c0d0e7389 */ /* 0x0002a400000c000b */
[----:B012---:R-:W-:Y:S01]  /*10f10*/  ENDCOLLECTIVE ;  /* 0x000000000000791b */ /* 0x007fe20003800000 */
.L_x_411:
[----:B------:R-:W-:Y:S01]  /*10f20*/  IMAD.MOV.U32 R2, RZ, RZ, R14 ;  /* 0x000000ffff027224 */ /* 0x000fe200078e000e */
[----:B------:R-:W-:Y:S06]  /*10f30*/  BRA `(.L_x_412) ;  /* 0xffffffb400787947 */ /* 0x000fec000383ffff */
.L_x_297:
[----:B0-----:R0:W1:Y:S02]  /*10f40*/  SYNCS.PHASECHK.TRANS64.TRYWAIT P0, [R0+URZ+0x16860], R3 ;  /* 0x01686003000075a7 */ /* 0x001064000800017f */
[----:B-1----:R-:W-:Y:S05]  /*10f50*/  @!P0 NANOSLEEP.SYNCS 0x989680 ;  /* 0x009896800000895d */ /* 0x002fea0003900000 */
[----:B------:R-:W1:Y:S02]  /*10f60*/  @!P0 SYNCS.PHASECHK.TRANS64 P0, [R0+URZ+0x16860], R3 ;  /* 0x01686003000085a7 */ /* 0x000e64000800007f */
[----:B-1----:R-:W-:Y:S05]  /*10f70*/  @!P0 BRA `(.L_x_297) ;  /* 0xfffffffc00f08947 */ /* 0x002fea000383ffff */
[----:B------:R-:W-:Y:S05]  /*10f80*/  BRA `(.L_x_413) ;  /* 0xffffffb800907947 */ /* 0x000fea000383ffff */
.L_x_298:
[----:B------:R-:W-:Y:S01]  /*10f90*/  BSSY B0, `(.L_x_414) ;  /* 0x0000008000007945 */ /* 0x000fe20003800000 */
[----:B------:R-:W-:Y:S02]  /*10fa0*/  IMAD.MOV.U32 R13, RZ, RZ, R23 ;  /* 0x000000ffff0d7224 */ /* 0x000fe400078e0017 */
[----:B------:R-:W-:Y:S02]  /*10fb0*/  IMAD.MOV.U32 R12, RZ, RZ, RZ ;  /* 0x000000ffff0c7224 */ /* 0x000fe400078e00ff */
[----:B------:R-:W-:Y:S02]  /*10fc0*/  IMAD.MOV.U32 R11, RZ, RZ, 0x181f ;  /* 0x0000181fff0b7424 */ /* 0x000fe400078e00ff */
[----:B------:R-:W-:-:S07]  /*10fd0*/  IMAD.MOV.U32 R15, RZ, RZ, -0x1 ;  /* 0xffffffffff0f7424 */ /* 0x000fce00078e00ff */
[----:B0-----:R-:W-:Y:S05]  /*10fe0*/  WARPSYNC.COLLECTIVE R15, `(.L_x_415) ;  /* 0x000000000f087348 */ /* 0x001fea0003c00000 */
[----:B------:R1:W2:Y:S02]  /*10ff0*/  SHFL.IDX P6, R14, R13, R12, R11 ;  /* 0x0000000c0d0e7389 */ /* 0x0002a400000c000b */
[----:B012---:R-:W-:Y:S01]  /*11000*/  ENDCOLLECTIVE ;  /* 0x000000000000791b */ /* 0x007fe20003800000 */
.L_x_415:
[----:B------:R-:W-:Y:S05]  /*11010*/  BSYNC B0 ;  /* 0x0000000000007941 */ /* 0x000fea0003800000 */
.L_x_414:
[----:B------:R-:W-:Y:S01]  /*11020*/  IMAD.MOV.U32 R13, RZ, RZ, R18 ;  /* 0x000000ffff0d7224 */ /* 0x000fe200078e0012 */
[----:B------:R-:W-:Y:S01]  /*11030*/  MOV R15, 0xffffffff ;  /* 0xffffffff000f7802 */ /* 0x000fe20000000f00 */
[----:B------:R-:W-:Y:S01]  /*11040*/  IMAD.MOV.U32 R12, RZ, RZ, RZ ;  /* 0x000000ffff0c7224 */ /* 0x000fe200078e00ff */
[----:B------:R-:W-:Y:S01]  /*11050*/  ISETP.LT.OR P2, PT, R6, 0x1, P0 ;  /* 0x000000010600780c */ /* 0x000fe20000741670 */
[----:B------:R-:W-:Y:S02]  /*11060*/  IMAD.MOV.U32 R11, RZ, RZ, 0x181f ;  /* 0x0000181fff0b7424 */ /* 0x000fe400078e00ff */
[----:B------:R-:W-:Y:S02]  /*11070*/  IMAD.MOV.U32 R3, RZ, RZ, R14 ;  /* 0x000000ffff037224 */ /* 0x000fe400078e000e */
[----:B------:R-:W-:-:S08]  /*11080*/  IMAD.SHL.U32 R5, R28, 0x2, RZ ;  /* 0x000000021c057824 */ /* 0x000fd000078e00ff */
[----:B------:R-:W-:Y:S05]  /*11090*/  WARPSYNC.COLLECTIVE R15, `(.L_x_416) ;  /* 0x000000000f087348 */ /* 0x000fea0003c00000 */
[----:B------:R0:W1:Y:S02]  /*110a0*/  SHFL.IDX P6, R14, R13, R12, R11 ;  /* 0x0000000c0d0e7389 */ /* 0x00006400000c000b */
[----:B01----:R-:W-:Y:S01]  /*110b0*/  ENDCOLLECTIVE ;  /* 0x000000000000791b */ /* 0x003fe20003800000 */
.L_x_416:
[----:B------:R-:W-:Y:S02]  /*110c0*/  IMAD R4, R4, 0x2, R22 ;  /* 0x0000000204047824 */ /* 0x000fe400078e0216 */
[----:B------:R-:W-:Y:S02]  /*110d0*/  IMAD.MOV.U32 R13, RZ, RZ, R23 ;  /* 0x000000ffff0d7224 */ /* 0x000fe400078e0017 */
[----:B------:R-:W-:Y:S01]  /*110e0*/  IMAD.MOV.U32 R12, RZ, RZ, 0x1 ;  /* 0x00000001ff0c7424 */ /* 0x000fe200078e00ff */
[----:B------:R-:W-:-:S13]  /*110f0*/  IADD3 R2, P1, R14, R5, RZ ;  /* 0x000000050e027210 */ /* 0x000fda0007f3e0ff */
[----:B------:R-:W-:Y:S05]  /*11100*/  WARPSYNC.COLLECTIVE R15, `(.L_x_417) ;  /* 0x000000000f087348 */ /* 0x000fea0003c00000 */
[----:B------:R0:W1:Y:S02]  /*11110*/  SHFL.IDX P6, R14, R13, R12, R11 ;  /* 0x0000000c0d0e7389 */ /* 0x00006400000c000b */
[----:B01----:R-:W-:Y:S01]  /*11120*/  ENDCOLLECTIVE ;  /* 0x000000000000791b */ /* 0x003fe20003800000 */
.L_x_417:
[----:B------:R-:W-:-:S05]  /*11130*/  IMAD.X R3, RZ, RZ, R3, P1 ;  /* 0x000000ffff037224 */ /* 0x000fca00008e0603 */
        /* <DEDUP_REMOVED lines=10> */
.L_x_418:
[----:B------:R-:W-:Y:S01]  /*111e0*/  IMAD.MOV.U32 R13, RZ, RZ, R23 ;  /* 0x000000ffff0d7224 */ /* 0x000fe200078e0017 */
[----:B------:R-:W-:Y:S02]  /*111f0*/  MOV R12, 0x2 ;  /* 0x00000002000c7802 */ /* 0x000fe40000000f00 */
[----:B------:R-:W-:-:S13]  /*11200*/  IADD3 R2, P1, R14, R5, RZ ;  /* 0x000000050e027210 */ /* 0x000fda0007f3e0ff */
[----:B------:R-:W-:Y:S05]  /*11210*/  WARPSYNC.COLLECTIVE R15, `(.L_x_419) ;  /* 0x000000000f087348 */ /* 0x000fea0003c00000 */
[----:B------:R0:W1:Y:S02]  /*11220*/  SHFL.IDX P6, R14, R13, R12, R11 ;  /* 0x0000000c0d0e7389 */ /* 0x00006400000c000b */
[----:B01----:R-:W-:Y:S01]  /*11230*/  ENDCOLLECTIVE ;  /* 0x000000000000791b */ /* 0x003fe20003800000 */
.L_x_419:
        /* <DEDUP_REMOVED lines=11> */
.L_x_420:
[----:B------:R-:W-:Y:S02]  /*112f0*/  IMAD.MOV.U32 R13, RZ, RZ, R23 ;  /* 0x000000ffff0d7224 */ /* 0x000fe400078e0017 */
[----:B------:R-:W-:Y:S01]  /*11300*/  IMAD.MOV.U32 R12, RZ, RZ, 0x3 ;  /* 0x00000003ff0c7424 */ /* 0x000fe200078e00ff */
[----:B------:R-:W-:-:S13]  /*11310*/  IADD3 R2, P1, R14, R5, RZ ;  /* 0x000000050e027210 */ /* 0x000fda0007f3e0ff */
[----:B------:R-:W-:Y:S05]  /*11320*/  WARPSYNC.COLLECTIVE R15, `(.L_x_421) ;  /* 0x000000000f087348 */ /* 0x000fea0003c00000 */
[----:B------:R0:W1:Y:S02]  /*11330*/  SHFL.IDX P6, R14, R13, R12, R11 ;  /* 0x0000000c0d0e7389 */ /* 0x00006400000c000b */
[----:B01----:R-:W-:Y:S01]  /*11340*/  ENDCOLLECTIVE ;  /* 0x000000000000791b */ /* 0x003fe20003800000 */
.L_x_421:
        /* <DEDUP_REMOVED lines=11> */
.L_x_422:
[----:B------:R-:W-:Y:S01]  /*11400*/  IMAD.MOV.U32 R13, RZ, RZ, R23 ;  /* 0x000000ffff0d7224 */ /* 0x000fe200078e0017 */
[----:B------:R-:W-:Y:S02]  /*11410*/  MOV R12, 0x4 ;  /* 0x00000004000c7802 */ /* 0x000fe40000000f00 */
[----:B------:R-:W-:-:S13]  /*11420*/  IADD3 R2, P1, R14, R5, RZ ;  /* 0x000000050e027210 */ /* 0x000fda0007f3e0ff */
[----:B------:R-:W-:Y:S05]  /*11430*/  WARPSYNC.COLLECTIVE R15, `(.L_x_423) ;  /* 0x000000000f087348 */ /* 0x000fea0003c00000 */
[----:B------:R0:W1:Y:S02]  /*11440*/  SHFL.IDX P6, R14, R13, R12, R11 ;  /* 0x0000000c0d0e7389 */ /* 0x00006400000c000b */
[----:B01----:R-:W-:Y:S01]  /*11450*/  ENDCOLLECTIVE ;  /* 0x000000000000791b */ /* 0x003fe20003800000 */
.L_x_423:
        /* <DEDUP_REMOVED lines=11> */
.L_x_424:
[----:B------:R-:W-:Y:S02]  /*11510*/  IMAD.MOV.U32 R13, RZ, RZ, R23 ;  /* 0x000000ffff0d7224 */ /* 0x000fe400078e0017 */
[----:B------:R-:W-:Y:S01]  /*11520*/  IMAD.MOV.U32 R12, RZ, RZ, 0x5 ;  /* 0x00000005ff0c7424 */ /* 0x000fe200078e00ff */
[----:B------:R-:W-:-:S13]  /*11530*/  IADD3 R2, P1, R14, R5, RZ ;  /* 0x000000050e027210 */ /* 0x000fda0007f3e0ff */
[----:B------:R-:W-:Y:S05]  /*11540*/  WARPSYNC.COLLECTIVE R15, `(.L_x_425) ;  /* 0x000000000f087348 */ /* 0x000fea0003c00000 */
[----:B------:R0:W1:Y:S02]  /*11550*/  SHFL.IDX P6, R14, R13, R12, R11 ;  /* 0x0000000c0d0e7389 */ /* 0x00006400000c000b */
[----:B01----:R-:W-:Y:S01]  /*11560*/  ENDCOLLECTIVE ;  /* 0x000000000000791b */ /* 0x003fe20003800000 */
.L_x_425:
        /* <DEDUP_REMOVED lines=11> */
.L_x_426:
[----:B------:R-:W-:Y:S01]  /*11620*/  IMAD.MOV.U32 R13, RZ, RZ, R23 ;  /* 0x000000ffff0d7224 */ /* 0x000fe200078e0017 */
[----:B------:R-:W-:Y:S02]  /*11630*/  MOV R12, 0x6 ;  /* 0x00000006000c7802 */ /* 0x000fe40000000f00 */
[----:B------:R-:W-:-:S13]  /*11640*/  IADD3 R2, P1, R14, R5, RZ ;  /* 0x000000050e027210 */ /* 0x000fda0007f3e0ff */
[----:B------:R-:W-:Y:S05]  /*11650*/  WARPSYNC.COLLECTIVE R15, `(.L_x_427) ;  /* 0x000000000f087348 */ /* 0x000fea0003c00000 */
[----:B------:R0:W1:Y:S02]  /*11660*/  SHFL.IDX P6, R14, R13, R12, R11 ;  /* 0x0000000c0d0e7389 */ /* 0x00006400000c000b */
[----:B01----:R-:W-:Y:S01]  /*11670*/  ENDCOLLECTIVE ;  /* 0x000000000000791b */ /* 0x003fe20003800000 */
.L_x_427:
        /* <DEDUP_REMOVED lines=11> */
.L_x_428:
[----:B------:R-:W-:Y:S02]  /*11730*/  IMAD.MOV.U32 R13, RZ, RZ, R23 ;  /* 0x000000ffff0d7224 */ /* 0x000fe400078e0017 */
[----:B------:R-:W-:Y:S01]  /*11740*/  IMAD.MOV.U32 R12, RZ, RZ, 0x7 ;  /* 0x00000007ff0c7424 */ /* 0x000fe200078e00ff */
[----:B------:R-:W-:-:S13]  /*11750*/  IADD3 R2, P1, R14, R5, RZ ;  /* 0x000000050e027210 */ /* 0x000fda0007f3e0ff */
[----:B------:R-:W-:Y:S05]  /*11760*/  WARPSYNC.COLLECTIVE R15, `(.L_x_429) ;  /* 0x000000000f087348 */ /* 0x000fea0003c00000 */
[----:B------:R0:W1:Y:S02]  /*11770*/  SHFL.IDX P6, R14, R13, R12, R11 ;  /* 0x0000000c0d0e7389 */ /* 0x00006400000c000b */
[----:B01----:R-:W-:Y:S01]  /*11780*/  ENDCOLLECTIVE ;  /* 0x000000000000791b */ /* 0x003fe20003800000 */
.L_x_429:
        /* <DEDUP_REMOVED lines=10> */
.L_x_430:
[----:B------:R-:W-:Y:S05]  /*11830*/  BRA `(.L_x_431) ;  /* 0xffffffb400587947 */ /* 0x000fea000383ffff */
.L_x_303:
[----:B------:R-:W-:Y:S01]  /*11840*/  BSSY B0, `(.L_x_432) ;  /* 0x0000008000007945 */ /* 0x000fe20003800000 */
[----:B------:R-:W-:Y:S01]  /*11850*/  IMAD.MOV.U32 R13, RZ, RZ, R16 ;  /* 0x000000ffff0d7224 */ /* 0x000fe200078e0010 */
[----:B------:R-:W-:Y:S01]  /*11860*/  MOV R11, 0x1f ;  /* 0x0000001f000b7802 */ /* 0x000fe20000000f00 */
[----:B------:R-:W-:Y:S02]  /*11870*/  IMAD.MOV.U32 R12, RZ, RZ, RZ ;  /* 0x000000ffff0c7224 */ /* 0x000fe400078e00ff */
[----:B------:R-:W-:-:S07]  /*11880*/  IMAD.MOV.U32 R15, RZ, RZ, -0x1 ;  /* 0xffffffffff0f7424 */ /* 0x000fce00078e00ff */
[----:B------:R-:W-:Y:S05]  /*11890*/  WARPSYNC.COLLECTIVE R15, `(.L_x_433) ;  /* 0x000000000f087348 */ /* 0x000fea0003c00000 */
[----:B------:R0:W1:Y:S02]  /*118a0*/  SHFL.IDX P6, R14, R13, R12, R11 ;  /* 0x0000000c0d0e7389 */ /* 0x00006400000c000b */
[----:B01----:R-:W-:Y:S01]  /*118b0*/  ENDCOLLECTIVE ;  /* 0x000000000000791b */ /* 0x003fe20003800000 */
.L_x_433:
[----:B------:R-:W-:Y:S05]  /*118c0*/  BSYNC B0 ;  /* 0x0000000000007941 */ /* 0x000fea0003800000 */
.L_x_432:
[----:B------:R-:W-:Y:S02]  /*118d0*/  IMAD.MOV.U32 R13, RZ, RZ, R16 ;  /* 0x000000ffff0d7224 */ /* 0x000fe400078e0010 */
[----:B------:R-:W-:Y:S02]  /*118e0*/  IMAD.MOV.U32 R12, RZ, RZ, 0x1 ;  /* 0x00000001ff0c7424 */ /* 0x000fe400078e00ff */
[----:B------:R-:W-:Y:S02]  /*118f0*/  IMAD.MOV.U32 R11, RZ, RZ, 0x1f ;  /* 0x0000001fff0b7424 */ /* 0x000fe400078e00ff */
[----:B------:R-:W-:Y:S02]  /*11900*/  IMAD.MOV.U32 R15, RZ, RZ, -0x1 ;  /* 0xffffffffff0f7424 */ /* 0x000fe400078e00ff */
[----:B------:R-:W-:Y:S02]  /*11910*/  IMAD.IADD R7, R19, 0x1, R9 ;  /* 0x0000000113077824 */ /* 0x000fe400078e0209 */
[----:B------:R-:W-:-:S07]  /*11920*/  IMAD.MOV.U32 R0, RZ, RZ, R14 ;  /* 0x000000ffff007224 */ /* 0x000fce00078e000e */
[----:B------:R-:W-:Y:S05]  /*11930*/  WARPSYNC.COLLECTIVE R15, `(.L_x_434) ;  /* 0x000000000f087348 */ /* 0x000fea0003c00000 */
[----:B------:R0:W1:Y:S02]  /*11940*/  SHFL.IDX P6, R14, R13, R12, R11 ;  /* 0x0000000c0d0e7389 */ /* 0x00006400000c000b */
[----:B01----:R-:W-:Y:S01]  /*11950*/  ENDCOLLECTIVE ;  /* 0x000000000000791b */ /* 0x003fe20003800000 */
.L_x_434:
[----:B------:R-:W-:Y:S02]  /*11960*/  ULDC UR4, c[0x0][0xc3c] ;  /* 0x00030f0000047ab9 */ /* 0x000fe40000000800 */
[----:B------:R-:W-:-:S13]  /*11970*/  ISETP.GE.OR P1, PT, R7, UR4, !P0 ;  /* 0x0000000407007c0c */ /* 0x000fda000c726670 */
[----:B------:R-:W0:Y:S08]  /*11980*/  @!P1 LDC.64 R2, c[0x0][0xc80] ;  /* 0x00032000ff029b82 */ /* 0x000e300000000a00 */
[----:B------:R-:W1:Y:S01]  /*11990*/  @!P1 LDC.64 R4, c[0x0][0xc78] ;  /* 0x00031e00ff049b82 */ /* 0x000e620000000a00 */
[----:B------:R-:W-:Y:S02]  /*119a0*/  IMAD.MOV.U32 R11, RZ, RZ, RZ ;  /* 0x000000ffff0b7224 */ /* 0x000fe400078e00ff */
[----:B------:R-:W-:-:S02]  /*119b0*/  IMAD.MOV.U32 R6, RZ, RZ, R14 ;  /* 0x000000ffff067224 */ /* 0x000fc400078e000e */
[----:B0-----:R-:W-:-:S05]  /*119c0*/  @!P1 IMAD.WIDE R2, R7, 0x4, R2 ;  /* 0x0000000407029825 */ /* 0x001fca00078e0202 */
[----:B------:R1:W2:Y:S02]  /*119d0*/  @!P1 LDG.E R8, desc[UR36][R2.64] ;  /* 0x0000002402089981 */ /* 0x0002a4000c1e1900 */
[----:B-1----:R-:W-:-:S05]  /*119e0*/  @!P1 IMAD.WIDE R2, R7, 0x4, R4 ;  /* 0x0000000407029825 */ /* 0x002fca00078e0204 */
[----:B------:R-:W3:Y:S01]  /*119f0*/  @!P1 LDG.E R5, desc[UR36][R2.64] ;  /* 0x0000002402059981 */ /* 0x000ee2000c1e1900 */
[----:B------:R-:W-:Y:S01]  /*11a00*/  IMAD.MOV.U32 R7, RZ, RZ, RZ ;  /* 0x000000ffff077224 */ /* 0x000fe200078e00ff */
[C---:B------:R-:W-:Y:S01]  /*11a10*/  ISETP.GE.U32.AND P2, PT, R9.reuse, 0x2, PT ;  /* 0x000000020900780c */ /* 0x040fe20003f46070 */
[----:B------:R-:W-:Y:S01]  /*11a20*/  IMAD.MOV.U32 R4, RZ, RZ, RZ ;  /* 0x000000ffff047224 */ /* 0x000fe200078e00ff */
[C---:B------:R-:W-:Y:S02]  /*11a30*/  ISETP.GE.U32.AND P3, PT, R9.reuse, 0x4, PT ;  /* 0x000000040900780c */ /* 0x040fe40003f66070 */
[C---:B------:R-:W-:Y:S02]  /*11a40*/  ISETP.GE.U32.AND P4, PT, R9.reuse, 0x8, PT ;  /* 0x000000080900780c */ /* 0x040fe40003f86070 */
[----:B------:R-:W-:Y:S02]  /*11a50*/  ISETP.GE.U32.AND P5, PT, R9, 0x10, PT ;  /* 0x000000100900780c */ /* 0x000fe40003fa6070 */
[----:B------:R-:W-:-:S02]  /*11a60*/  MOV R16, RZ ;  /* 0x000000ff00107202 */ /* 0x000fc40000000f00 */
[----:B--2---:R-:W-:Y:S01]  /*11a70*/  @!P1 MOV R7, R8 ;  /* 0x0000000800079202 */ /* 0x004fe20000000f00 */
[----:B---3--:R-:W-:Y:S01]  /*11a80*/  @!P1 IMAD.MOV.U32 R4, RZ, RZ, R5 ;  /* 0x000000ffff049224 */ /* 0x008fe200078e0005 */
[----:B------:R-:W-:-:S03]  /*11a90*/  ISETP.NE.AND P1, PT, R9, RZ, PT ;  /* 0x000000ff0900720c */ /* 0x000fc60003f25270 */
[----:B------:R-:W-:-:S10]  /*11aa0*/  IMAD R13, R4, R7, RZ ;  /* 0x00000007040d7224 */ /* 0x000fd400078e02ff */
[----:B------:R-:W-:Y:S05]  /*11ab0*/  WARPSYNC.COLLECTIVE R15, `(.L_x_435) ;  /* 0x000000000f087348 */ /* 0x000fea0003c00000 */
[----:B------:R0:W1:Y:S02]  /*11ac0*/  SHFL.UP P6, R14, R13, R12, R11 ;  /* 0x0400000c0d0e7389 */ /* 0x00006400000c000b */
[----:B01----:R-:W-:Y:S01]  /*11ad0*/  ENDCOLLECTIVE ;  /* 0x000000000000791b */ /* 0x003fe20003800000 */
.L_x_435:
[----:B------:R-:W-:Y:S01]  /*11ae0*/  IMAD.MOV.U32 R12, RZ, RZ, 0x2 ;  /* 0x00000002ff0c7424 */ /* 0x000fe200078e00ff */
[----:B------:R-:W-:-:S05]  /*11af0*/  SEL R14, R14, RZ, P1 ;  /* 0x000000ff0e0e7207 */ /* 0x000fca0000800000 */
[----:B------:R-:W-:-:S04]  /*11b00*/  IMAD.IADD R5, R13, 0x1, R14 ;  /* 0x000000010d057824 */ /* 0x000fc800078e020e */
[----:B------:R-:W-:-:S07]  /*11b10*/  IMAD.MOV.U32 R13, RZ, RZ, R5 ;  /* 0x000000ffff0d7224 */ /* 0x000fce00078e0005 */
[----:B------:R-:W-:Y:S05]  /*11b20*/  WARPSYNC.COLLECTIVE R15, `(.L_x_436) ;  /* 0x000000000f087348 */ /* 0x000fea0003c00000 */
[----:B------:R0:W1:Y:S02]  /*11b30*/  SHFL.UP P6, R14, R13, R12, R11 ;  /* 0x0400000c0d0e7389 */ /* 0x00006400000c000b */
[----:B01----:R-:W-:Y:S01]  /*11b40*/  ENDCOLLECTIVE ;  /* 0x000000000000791b */ /* 0x003fe20003800000 */
.L_x_436:
[----:B------:R-:W-:Y:S01]  /*11b50*/  IMAD.MOV.U32 R12, RZ, RZ, 0x4 ;  /* 0x00000004ff0c7424 */ /* 0x000fe200078e00ff */
[----:B------:R-:W-:-:S05]  /*11b60*/  SEL R2, R14, RZ, P2 ;  /* 0x000000ff0e027207 */ /* 0x000fca0001000000 */
[----:B------:R-:W-:-:S04]  /*11b70*/  IMAD.IADD R2, R5, 0x1, R2 ;  /* 0x0000000105027824 */ /* 0x000fc800078e0202 */
[----:B------:R-:W-:-:S07]  /*11b80*/  IMAD.MOV.U32 R13, RZ, RZ, R2 ;  /* 0x000000ffff0d7224 */ /* 0x000fce00078e0002 */
[----:B------:R-:W-:Y:S05]  /*11b90*/  WARPSYNC.COLLECTIVE R15, `(.L_x_437) ;  /* 0x000000000f087348 */ /* 0x000fea0003c00000 */
[----:B------:R0:W1:Y:S02]  /*11ba0*/  SHFL.UP P6, R14, R13, R12, R11 ;  /* 0x0400000c0d0e7389 */ /* 0x00006400000c000b */
[----:B01----:R-:W-:Y:S01]  /*11bb0*/  ENDCOLLECTIVE ;  /* 0x000000000000791b */ /* 0x003fe20003800000 */
.L_x_437:
[----:B------:R-:W-:Y:S01]  /*11bc0*/  IMAD.MOV.U32 R12, RZ, RZ, 0x8 ;  /* 0x00000008ff0c7424 */ /* 0x000fe200078e00ff */
[----:B------:R-:W-:-:S04]  /*11bd0*/  SEL R3, R14, RZ, P3 ;  /* 0x000000ff0e037207 */ /* 0x000fc80001800000 */
[----:B------:R-:W-:-:S05]  /*11be0*/  IADD3 R8, R2, R3, RZ ;  /* 0x0000000302087210 */ /* 0x000fca0007ffe0ff */
[----:B------:R-:W-:-:S07]  /*11bf0*/  IMAD.MOV.U32 R13, RZ, RZ, R8 ;  /* 0x000000ffff0d7224 */ /* 0x000fce00078e0008 */
[----:B------:R-:W-:Y:S05]  /*11c00*/  WARPSYNC.COLLECTIVE R15, `(.L_x_438) ;  /* 0x000000000f087348 */ /* 0x000fea0003c00000 */
[----:B------:R0:W1:Y:S02]  /*11c10*/  SHFL.UP P6, R14, R13, R12, R11 ;  /* 0x0400000c0d0e7389 */ /* 0x00006400000c000b */
[----:B01----:R-:W-:Y:S01]  /*11c20*/  ENDCOLLECTIVE ;  /* 0x000000000000791b */ /* 0x003fe20003800000 */
.L_x_438:
[----:B------:R-:W-:Y:S01]  /*11c30*/  IMAD.MOV.U32 R12, RZ, RZ, 0x10 ;  /* 0x00000010ff0c7424 */ /* 0x000fe200078e00ff */
[----:B------:R-:W-:-:S05]  /*11c40*/  SEL R5, R14, RZ, P4 ;  /* 0x000000ff0e057207 */ /* 0x000fca0002000000 */
[----:B------:R-:W-:-:S04]  /*11c50*/  IMAD.IADD R5, R8, 0x1, R5 ;  /* 0x0000000108057824 */ /* 0x000fc800078e0205 */
[----:B------:R-:W-:-:S07]  /*11c60*/  IMAD.MOV.U32 R13, RZ, RZ, R5 ;  /* 0x000000ffff0d7224 */ /* 0x000fce00078e0005 */
[----:B------:R-:W-:Y:S05]  /*11c70*/  WARPSYNC.COLLECTIVE R15, `(.L_x_439) ;  /* 0x000000000f087348 */ /* 0x000fea0003c00000 */
[----:B------:R0:W1:Y:S02]  /*11c80*/  SHFL.UP P6, R14, R13, R12, R11 ;  /* 0x0400000c0d0e7389 */ /* 0x00006400000c000b */
[----:B01----:R-:W-:Y:S01]  /*11c90*/  ENDCOLLECTIVE ;  /* 0x000000000000791b */ /* 0x003fe20003800000 */
.L_x_439:
[----:B------:R-:W-:Y:S02]  /*11ca0*/  IMAD.MOV.U32 R12, RZ, RZ, 0x1f ;  /* 0x0000001fff0c7424 */ /* 0x000fe400078e00ff */
[----:B------:R-:W-:Y:S01]  /*11cb0*/  IMAD.MOV.U32 R11, RZ, RZ, 0x1f ;  /* 0x0000001fff0b7424 */ /* 0x000fe200078e00ff */
[----:B------:R-:W-:-:S05]  /*11cc0*/  SEL R14, R14, RZ, P5 ;  /* 0x000000ff0e0e7207 */ /* 0x000fca0002800000 */
[----:B------:R-:W-:-:S04]  /*11cd0*/  IMAD.IADD R3, R5, 0x1, R14 ;  /* 0x0000000105037824 */ /* 0x000fc800078e020e */
[----:B------:R-:W-:-:S07]  /*11ce0*/  IMAD.MOV.U32 R13, RZ, RZ, R3 ;  /* 0x000000ffff0d7224 */ /* 0x000fce00078e0003 */
[----:B------:R-:W-:Y:S05]  /*11cf0*/  WARPSYNC.COLLECTIVE R15, `(.L_x_440) ;  /* 0x000000000f087348 */ /* 0x000fea0003c00000 */
[----:B------:R0:W1:Y:S02]  /*11d00*/  SHFL.IDX P6, R14, R13, R12, R11 ;  /* 0x0000000c0d0e7389 */ /* 0x00006400000c000b */
[----:B01----:R-:W-:Y:S01]  /*11d10*/  ENDCOLLECTIVE ;  /* 0x000000000000791b */ /* 0x003fe20003800000 */
.L_x_440:
[----:B------:R-:W-:Y:S05]  /*11d20*/  BRA `(.L_x_441) ;  /* 0xffffffb400647947 */ /* 0x000fea000383ffff */
.L_x_306:
[----:B------:R-:W-:Y:S01]  /*11d30*/  BSSY B0, `(.L_x_442) ;  /* 0x0000007000007945 */ /* 0x000fe20003800000 */
[----:B------:R-:W-:Y:S02]  /*11d40*/  IMAD.MOV.U32 R12, RZ, RZ, 0x1 ;  /* 0x00000001ff0c7424 */ /* 0x000fe400078e00ff */
[----:B------:R-:W-:Y:S02]  /*11d50*/  IMAD.MOV.U32 R11, RZ, RZ, RZ ;  /* 0x000000ffff0b7224 */ /* 0x000fe400078e00ff */
[----:B------:R-:W-:-:S07]  /*11d60*/  IMAD.MOV.U32 R15, RZ, RZ, -0x1 ;  /* 0xffffffffff0f7424 */ /* 0x000fce00078e00ff */
[----:B------:R-:W-:Y:S05]  /*11d70*/  WARPSYNC.COLLECTIVE R15, `(.L_x_443) ;  /* 0x000000000f087348 */ /* 0x000fea0003c00000 */
[----:B------:R0:W1:Y:S02]  /*11d80*/  SHFL.UP P6, R14, R13, R12, R11 ;  /* 0x0400000c0d0e7389 */ /* 0x00006400000c000b */
[----:B01----:R-:W-:Y:S01]  /*11d90*/  ENDCOLLECTIVE ;  /* 0x000000000000791b */ /* 0x003fe20003800000 */
.L_x_443:
[----:B------:R-:W-:Y:S05]  /*11da0*/  BSYNC B0 ;  /* 0x0000000000007941 */ /* 0x000fea0003800000 */
.L_x_442:
[----:B------:R-:W-:Y:S01]  /*11db0*/  SEL R14, R14, RZ, P1 ;  /* 0x000000ff0e0e7207 */ /* 0x000fe20000800000 */
[----:B------:R-:W-:Y:S02]  /*11dc0*/  IMAD.MOV.U32 R12, RZ, RZ, 0x2 ;  /* 0x00000002ff0c7424 */ /* 0x000fe400078e00ff */
[----:B------:R-:W-:Y:S02]  /*11dd0*/  IMAD.MOV.U32 R11, RZ, RZ, RZ ;  /* 0x000000ffff0b7224 */ /* 0x000fe400078e00ff */
[----:B------:R-:W-:Y:S02]  /*11de0*/  IMAD.IADD R13, R13, 0x1, R14 ;  /* 0x000000010d0d7824 */ /* 0x000fe400078e020e */
[----:B------:R-:W-:-:S07]  /*11df0*/  IMAD.MOV.U32 R15, RZ, RZ, -0x1 ;  /* 0xffffffffff0f7424 */ /* 0x000fce00078e00ff */
[----:B------:R-:W-:Y:S05]  /*11e00*/  WARPSYNC.COLLECTIVE R15, `(.L_x_444) ;  /* 0x000000000f087348 */ /* 0x000fea0003c00000 */
[----:B------:R0:W1:Y:S02]  /*11e10*/  SHFL.UP P6, R14, R13, R12, R11 ;  /* 0x0400000c0d0e7389 */ /* 0x00006400000c000b */
[----:B01----:R-:W-:Y:S01]  /*11e20*/  ENDCOLLECTIVE ;  /* 0x000000000000791b */ /* 0x003fe20003800000 */
.L_x_444:
[----:B------:R-:W-:Y:S02]  /*11e30*/  MOV R12, 0x4 ;  /* 0x00000004000c7802 */ /* 0x000fe40000000f00 */
[----:B------:R-:W-:-:S05]  /*11e40*/  SEL R2, R14, RZ, P2 ;  /* 0x000000ff0e027207 */ /* 0x000fca0001000000 */
[----:B------:R-:W-:-:S04]  /*11e50*/  IMAD.IADD R2, R13, 0x1, R2 ;  /* 0x000000010d027824 */ /* 0x000fc800078e0202 */
[----:B------:R-:W-:-:S07]  /*11e60*/  IMAD.MOV.U32 R13, RZ, RZ, R2 ;  /* 0x000000ffff0d7224 */ /* 0x000fce00078e0002 */
[----:B------:R-:W-:Y:S05]  /*11e70*/  WARPSYNC.COLLECTIVE R15, `(.L_x_445) ;  /* 0x000000000f087348 */ /* 0x000fea0003c00000 */
[----:B------:R0:W1:Y:S02]  /*11e80*/  SHFL.UP P6, R14, R13, R12, R11 ;  /* 0x0400000c0d0e7389 */ /* 0x00006400000c000b */
[----:B01----:R-:W-:Y:S01]  /*11e90*/  ENDCOLLECTIVE ;  /* 0x000000000000791b */ /* 0x003fe20003800000 */
.L_x_445:
[----:B------:R-:W-:Y:S01]  /*11ea0*/  IMAD.MOV.U32 R12, RZ, RZ, 0x8 ;  /* 0x00000008ff0c7424 */ /* 0x000fe200078e00ff */
[----:B------:R-:W-:-:S05]  /*11eb0*/  SEL R3, R14, RZ, P3 ;  /* 0x000000ff0e037207 */ /* 0x000fca0001800000 */
[----:B------:R-:W-:-:S04]  /*11ec0*/  IMAD.IADD R3, R2, 0x1, R3 ;  /* 0x0000000102037824 */ /* 0x000fc800078e0203 */
[----:B------:R-:W-:-:S07]  /*11ed0*/  IMAD.MOV.U32 R13, RZ, RZ, R3 ;  /* 0x000000ffff0d7224 */ /* 0x000fce00078e0003 */
[----:B------:R-:W-:Y:S05]  /*11ee0*/  WARPSYNC.COLLECTIVE R15, `(.L_x_446) ;  /* 0x000000000f087348 */ /* 0x000fea0003c00000 */
[----:B------:R0:W1:Y:S02]  /*11ef0*/  SHFL.UP P6, R14, R13, R12, R11 ;  /* 0x0400000c0d0e7389 */ /* 0x00006400000c000b */
[----:B01----:R-:W-:Y:S01]  /*11f00*/  ENDCOLLECTIVE ;  /* 0x000000000000791b */ /* 0x003fe20003800000 */
.L_x_446:
[----:B------:R-:W-:Y:S01]  /*11f10*/  IMAD.MOV.U32 R12, RZ, RZ, 0x10 ;  /* 0x00000010ff0c7424 */ /* 0x000fe200078e00ff */
[----:B------:R-:W-:-:S05]  /*11f20*/  SEL R14, R14, RZ, P4 ;  /* 0x000000ff0e0e7207 */ /* 0x000fca0002000000 */
[----:B------:R-:W-:-:S04]  /*11f30*/  IMAD.IADD R5, R3, 0x1, R14 ;  /* 0x0000000103057824 */ /* 0x000fc800078e020e */
[----:B------:R-:W-:-:S07]  /*11f40*/  IMAD.MOV.U32 R13, RZ, RZ, R5 ;  /* 0x000000ffff0d7224 */ /* 0x000fce00078e0005 */
[----:B------:R-:W-:Y:S05]  /*11f50*/  WARPSYNC.COLLECTIVE R15, `(.L_x_447) ;  /* 0x000000000f087348 */ /* 0x000fea0003c00000 */
[----:B------:R0:W1:Y:S02]  /*11f60*/  SHFL.UP P6, R14, R13, R12, R11 ;  /* 0x0400000c0d0e7389 */ /* 0x00006400000c000b */
[----:B01----:R-:W-:Y:S01]  /*11f70*/  ENDCOLLECTIVE ;  /* 0x000000000000791b */ /* 0x003fe20003800000 */
.L_x_447:
[----:B------:R-:W-:Y:S01]  /*11f80*/  IMAD.MOV.U32 R12, RZ, RZ, 0x1f ;  /* 0x0000001fff0c7424 */ /* 0x000fe200078e00ff */
[----:B------:R-:W-:Y:S02]  /*11f90*/  MOV R11, 0x1f ;  /* 0x0000001f000b7802 */ /* 0x000fe40000000f00 */
[----:B------:R-:W-:-:S05]  /*11fa0*/  SEL R14, R14, RZ, P5 ;  /* 0x000000ff0e0e7207 */ /* 0x000fca0002800000 */
[----:B------:R-:W-:-:S04]  /*11fb0*/  IMAD.IADD R3, R5, 0x1, R14 ;  /* 0x0000000105037824 */ /* 0x000fc800078e020e */
[----:B------:R-:W-:-:S07]  /*11fc0*/  IMAD.MOV.U32 R13, RZ, RZ, R3 ;  /* 0x000000ffff0d7224 */ /* 0x000fce00078e0003 */
[----:B------:R-:W-:Y:S05]  /*11fd0*/  WARPSYNC.COLLECTIVE R15, `(.L_x_448) ;  /* 0x000000000f087348 */ /* 0x000fea0003c00000 */
[----:B------:R0:W1:Y:S02]  /*11fe0*/  SHFL.IDX P6, R14, R13, R12, R11 ;  /* 0x0000000c0d0e7389 */ /* 0x00006400000c000b */
[----:B01----:R-:W-:Y:S01]  /*11ff0*/  ENDCOLLECTIVE ;  /* 0x000000000000791b */ /* 0x003fe20003800000 */
.L_x_448:
[----:B------:R-:W-:Y:S05]  /*12000*/  BRA `(.L_x_449) ;  /* 0xffffffb400507947 */ /* 0x000fea000383ffff */
.L_x_308:
[----:B------:R-:W-:Y:S01]  /*12010*/  BSSY B0, `(.L_x_450) ;  /* 0x0000006000007945 */ /* 0x000fe20003800000 */
[----:B------:R-:W-:Y:S01]  /*12020*/  PLOP3.LUT P6, PT, P6, PT, PT, 0x8, 0x0 ;  /* 0x000000000000781c */ /* 0x000fe200037ce170 */
[----:B------:R-:W-:-:S12]  /*12030*/  IMAD.MOV.U32 R15, RZ, RZ, -0x1 ;  /* 0xffffffffff0f7424 */ /* 0x000fd800078e00ff */
[----:B0-----:R-:W-:Y:S05]  /*12040*/  WARPSYNC.COLLECTIVE R15, `(.L_x_451) ;  /* 0x000000000f087348 */ /* 0x001fea0003c00000 */
[----:B------:R-:W-:Y:S01]  /*12050*/  VOTE.ANY R14, PT, P6 ;  /* 0x00000000000e7806 */ /* 0x000fe200030e0100 */
[----:B0-----:R-:W-:Y:S06]  /*12060*/  ENDCOLLECTIVE ;  /* 0x000000000000791b */ /* 0x001fec0003800000 */
.L_x_451:
[----:B------:R-:W-:Y:S05]  /*12070*/  BSYNC B0 ;  /* 0x0000000000007941 */ /* 0x000fea0003800000 */
.L_x_450:
[----:B------:R-:W-:Y:S02]  /*12080*/  IMAD.MOV.U32 R8, RZ, RZ, R14 ;  /* 0x000000ffff087224 */ /* 0x000fe400078e000e */
[----:B------:R-:W-:Y:S02]  /*12090*/  IMAD.MOV.U32 R13, RZ, RZ, R7 ;  /* 0x000000ffff0d7224 */ /* 0x000fe400078e0007 */
[----:B------:R-:W0:Y:S01]  /*120a0*/  POPC R5, R8 ;  /* 0x0000000800057309 */ /* 0x000e220000000000 */
[----:B------:R-:W-:Y:S02]  /*120b0*/  IMAD.MOV.U32 R11, RZ, RZ, 0x1f ;  /* 0x0000001fff0b7424 */ /* 0x000fe400078e00ff */
[----:B------:R-:W-:Y:S02]  /*120c0*/  IMAD.MOV.U32 R15, RZ, RZ, -0x1 ;  /* 0xffffffffff0f7424 */ /* 0x000fe400078e00ff */
[----:B0-----:R-:W-:-:S07]  /*120d0*/  IMAD.MOV.U32 R12, RZ, RZ, R5 ;  /* 0x000000ffff0c7224 */ /* 0x001fce00078e0005 */
[----:B------:R-:W-:Y:S05]  /*120e0*/  WARPSYNC.COLLECTIVE R15, `(.L_x_452) ;  /* 0x000000000f087348 */ /* 0x000fea0003c00000 */
[----:B------:R0:W1:Y:S02]  /*120f0*/  SHFL.IDX P6, R14, R13, R12, R11 ;  /* 0x0000000c0d0e7389 */ /* 0x00006400000c000b */
[----:B01----:R-:W-:Y:S01]  /*12100*/  ENDCOLLECTIVE ;  /* 0x000000000000791b */ /* 0x003fe20003800000 */
.L_x_452:
[----:B------:R-:W-:Y:S02]  /*12110*/  IMAD.MOV.U32 R13, RZ, RZ, R4 ;  /* 0x000000ffff0d7224 */ /* 0x000fe400078e0004 */
[----:B------:R-:W-:-:S07]  /*12120*/  IMAD.MOV.U32 R7, RZ, RZ, R14 ;  /* 0x000000ffff077224 */ /* 0x000fce00078e000e */
[----:B------:R-:W-:Y:S05]  /*12130*/  WARPSYNC.COLLECTIVE R15, `(.L_x_453) ;  /* 0x000000000f087348 */ /* 0x000fea0003c00000 */
[----:B------:R0:W1:Y:S02]  /*12140*/  SHFL.IDX P6, R14, R13, R12, R11 ;  /* 0x0000000c0d0e7389 */ /* 0x00006400000c000b */
[----:B01----:R-:W-:Y:S01]  /*12150*/  ENDCOLLECTIVE ;  /* 0x000000000000791b */ /* 0x003fe20003800000 */
.L_x_453:
[----:B------:R-:W-:Y:S01]  /*12160*/  IMAD.MOV.U32 R4, RZ, RZ, R14 ;  /* 0x000000ffff047224 */ /* 0x000fe200078e000e */
[----:B------:R-:W-:Y:S06]  /*12170*/  BRA `(.L_x_454) ;  /* 0xffffffb400307947 */ /* 0x000fec000383ffff */
.L_x_310:
[----:B------:R-:W-:Y:S01]  /*12180*/  BSSY B0, `(.L_x_455) ;  /* 0x0000007000007945 */ /* 0x000fe20003800000 */
[----:B------:R-:W-:Y:S01]  /*12190*/  MOV R13, R3 ;  /* 0x00000003000d7202 */ /* 0x000fe20000000f00 */
[----:B------:R-:W-:Y:S02]  /*121a0*/  IMAD.MOV.U32 R11, RZ, RZ, 0x1f ;  /* 0x0000001fff0b7424 */ /* 0x000fe400078e00ff */
[----:B------:R-:W-:-:S07]  /*121b0*/  IMAD.MOV.U32 R15, RZ, RZ, -0x1 ;  /* 0xffffffffff0f7424 */ /* 0x000fce00078e00ff */
[----:B0123--:R-:W-:Y:S05]  /*121c0*/  WARPSYNC.COLLECTIVE R15, `(.L_x_456) ;  /* 0x000000000f087348 */ /* 0x00ffea0003c00000 */
[----:B------:R4:W0:Y:S02]  /*121d0*/  SHFL.IDX P6, R14, R13, R12, R11 ;  /* 0x0000000c0d0e7389 */ /* 0x00082400000c000b */
[----:B01234-:R-:W-:Y:S01]  /*121e0*/  ENDCOLLECTIVE ;  /* 0x000000000000791b */ /* 0x01ffe20003800000 */
.L_x_456:
[----:B------:R-:W-:Y:S05]  /*121f0*/  BSYNC B0 ;  /* 0x0000000000007941 */ /* 0x000fea0003800000 */
.L_x_455:
[----:B------:R-:W-:Y:S01]  /*12200*/  IMAD.MOV.U32 R16, RZ, RZ, R14 ;  /* 0x000000ffff107224 */ /* 0x000fe200078e000e */
[----:B------:R-:W-:Y:S06]  /*12210*/  BRA `(.L_x_309) ;  /* 0xffffffb400207947 */ /* 0x000fec000383ffff */
.L_x_314:
[----:B0-----:R0:W1:Y:S02]  /*12220*/  SYNCS.PHASECHK.TRANS64.TRYWAIT P0, [R5+URZ+0x16820], R0 ;  /* 0x01682000050075a7 */ /* 0x001064000800017f */
[----:B-1----:R-:W-:Y:S05]  /*12230*/  @!P0 NANOSLEEP.SYNCS 0x989680 ;  /* 0x009896800000895d */ /* 0x002fea0003900000 */
[----:B------:R-:W1:Y:S02]  /*12240*/  @!P0 SYNCS.PHASECHK.TRANS64 P0, [R5+URZ+0x16820], R0 ;  /* 0x01682000050085a7 */ /* 0x000e64000800007f */
[----:B-1----:R-:W-:Y:S05]  /*12250*/  @!P0 BRA `(.L_x_314) ;  /* 0xfffffffc00f08947 */ /* 0x002fea000383ffff */
[----:B------:R-:W-:Y:S05]  /*12260*/  BRA `(.L_x_457) ;  /* 0xffffffb800787947 */ /* 0x000fea000383ffff */
.L_x_315:
[----:B------:R-:W1:Y:S01]  /*12270*/  S2R R2, SR_TID.X ;  /* 0x0000000000027919 */ /* 0x000e620000002100 */
[----:B------:R-:W-:Y:S01]  /*12280*/  BSSY B0, `(.L_x_458) ;  /* 0x000000a000007945 */ /* 0x000fe20003800000 */
[----:B------:R-:W-:Y:S02]  /*12290*/  IMAD.MOV.U32 R12, RZ, RZ, RZ ;  /* 0x000000ffff0c7224 */ /* 0x000fe400078e00ff */
[----:B------:R-:W-:Y:S02]  /*122a0*/  IMAD.MOV.U32 R11, RZ, RZ, 0x1f ;  /* 0x0000001fff0b7424 */ /* 0x000fe400078e00ff */
[----:B------:R-:W-:Y:S01]  /*122b0*/  IMAD.MOV.U32 R15, RZ, RZ, -0x1 ;  /* 0xffffffffff0f7424 */ /* 0x000fe200078e00ff */
[----:B-1----:R-:W-:-:S04]  /*122c0*/  SHF.R.U32.HI R2, RZ, 0x5, R2 ;  /* 0x00000005ff027819 */ /* 0x002fc80000011602 */
[----:B------:R-:W-:-:S05]  /*122d0*/  LOP3.LUT R2, R2, 0x3, RZ, 0xc0, !PT ;  /* 0x0000000302027812 */ /* 0x000fca00078ec0ff */
[----:B------:R-:W-:-:S07]  /*122e0*/  IMAD.MOV.U32 R13, RZ, RZ, R2 ;  /* 0x000000ffff0d7224 */ /* 0x000fce00078e0002 */
[----:B0-2---:R-:W-:Y:S05]  /*122f0*/  WARPSYNC.COLLECTIVE R15, `(.L_x_459) ;  /* 0x000000000f087348 */ /* 0x005fea0003c00000 */
[----:B------:R1:W3:Y:S02]  /*12300*/  SHFL.IDX P6, R14, R13, R12, R11 ;  /* 0x0000000c0d0e7389 */ /* 0x0002e400000c000b */
[----:B0123--:R-:W-:Y:S01]  /*12310*/  ENDCOLLECTIVE ;  /* 0x000000000000791b */ /* 0x00ffe20003800000 */
.L_x_459:
[----:B------:R-:W-:Y:S05]  /*12320*/  BSYNC B0 ;  /* 0x0000000000007941 */ /* 0x000fea0003800000 */
.L_x_458:
[----:B------:R-:W-:Y:S05]  /*12330*/  BRA `(.L_x_460) ;  /* 0xffffffb800607947 */ /* 0x000fea000383ffff */
.L_x_318:
[----:B------:R-:W-:Y:S01]  /*12340*/  BSSY B1, `(.L_x_461) ;  /* 0x0000006000017945 */ /* 0x000fe20003800000 */
[----:B------:R-:W-:-:S07]  /*12350*/  IMAD.MOV.U32 R15, RZ, RZ, -0x1 ;  /* 0xffffffffff0f7424 */ /* 0x000fce00078e00ff */
[----:B0-2---:R-:W-:Y:S05]  /*12360*/  WARPSYNC.COLLECTIVE R15, `(.L_x_462) ;  /* 0x000000000f0c7348 */ /* 0x005fea0003c00000 */
[----:B------:R-:W-:Y:S02]  /*12370*/  ELECT P6, UR62, PT ;  /* 0x00000000003e782f */ /* 0x000fe400038c0000 */
[----:B------:R-:W-:Y:S01]  /*12380*/  MOV R14, UR62 ;  /* 0x0000003e000e7c02 */ /* 0x000fe20008000f00 */
[----:B0-2---:R-:W-:Y:S10]  /*12390*/  ENDCOLLECTIVE ;  /* 0x000000000000791b */ /* 0x005ff40003800000 */
.L_x_462:
[----:B------:R-:W-:Y:S05]  /*123a0*/  BSYNC B1 ;  /* 0x0000000000017941 */ /* 0x000fea0003800000 */
.L_x_461:
[----:B------:R-:W-:Y:S05]  /*123b0*/  BRA `(.L_x_463) ;  /* 0xffffffb800587947 */ /* 0x000fea000383ffff */
.L_x_320:
[----:B0-----:R0:W1:Y:S02]  /*123c0*/  SYNCS.PHASECHK.TRANS64.TRYWAIT P1, [R3+URZ+0x16840], R2 ;  /* 0x01684002030075a7 */ /* 0x001064000802017f */
[----:B-1----:R-:W-:Y:S05]  /*123d0*/  @!P1 NANOSLEEP.SYNCS 0x989680 ;  /* 0x009896800000995d */ /* 0x002fea0003900000 */
[----:B------:R-:W1:Y:S02]  /*123e0*/  @!P1 SYNCS.PHASECHK.TRANS64 P1, [R3+URZ+0x16840], R2 ;  /* 0x01684002030095a7 */ /* 0x000e64000802007f */
[----:B-1----:R-:W-:Y:S05]  /*123f0*/  @!P1 BRA `(.L_x_320) ;  /* 0xfffffffc00f09947 */ /* 0x002fea000383ffff */
[----:B------:R-:W-:Y:S05]  /*12400*/  BRA `(.L_x_464) ;  /* 0xffffffb800787947 */ /* 0x000fea000383ffff */
.L_x_322:
[----:B-1----:R1:W3:Y:S02]  /*12410*/  SYNCS.PHASECHK.TRANS64.TRYWAIT P1, [R25+URZ+0x16840], R0 ;  /* 0x01684000190075a7 */ /* 0x0022e4000802017f */
[----:B---3--:R-:W-:Y:S05]  /*12420*/  @!P1 NANOSLEEP.SYNCS 0x989680 ;  /* 0x009896800000995d */ /* 0x008fea0003900000 */
[----:B------:R-:W3:Y:S02]  /*12430*/  @!P1 SYNCS.PHASECHK.TRANS64 P1, [R25+URZ+0x16840], R0 ;  /* 0x01684000190095a7 */ /* 0x000ee4000802007f */
[----:B---3--:R-:W-:Y:S05]  /*12440*/  @!P1 BRA `(.L_x_322) ;  /* 0xfffffffc00f09947 */ /* 0x008fea000383ffff */
[----:B------:R-:W-:Y:S05]  /*12450*/  BRA `(.L_x_465) ;  /* 0xffffffb800847947 */ /* 0x000fea000383ffff */
.L_x_324:
[----:B---3--:R3:W4:Y:S02]  /*12460*/  SYNCS.PHASECHK.TRANS64.TRYWAIT P1, [R3+URZ+0x16860], R2 ;  /* 0x01686002030075a7 */ /* 0x008724000802017f */
[----:B----4-:R-:W-:Y:S05]  /*12470*/  @!P1 NANOSLEEP.SYNCS 0x989680 ;  /* 0x009896800000995d */ /* 0x010fea0003900000 */
[----:B------:R-:W4:Y:S02]  /*12480*/  @!P1 SYNCS.PHASECHK.TRANS64 P1, [R3+URZ+0x16860], R2 ;  /* 0x01686002030095a7 */ /* 0x000f24000802007f */
[----:B----4-:R-:W-:Y:S05]  /*12490*/  @!P1 BRA `(.L_x_324) ;  /* 0xfffffffc00f09947 */ /* 0x010fea000383ffff */
[----:B------:R-:W-:Y:S05]  /*124a0*/  BRA `(.L_x_466) ;  /* 0xffffffb800807947 */ /* 0x000fea000383ffff */
.L_x_467:
        /* <DEDUP_REMOVED lines=13> */
.L_x_3167:


//--------------------- .text._ZN7cutlass13device_kernelIN5flash11enable_sm90INS1_16FlashAttnFwdSm90INS1_25CollectiveMainloopFwdSm90ILi2EN4cute5tupleIJNS5_1CILi1EEES8_S8_EEENS6_IJNS7_ILi192EEENS7_ILi128EEENS7_ILi64EEEEEELi64ENS_10bfloat16_tEfNS_4arch4Sm90ELb0ELb0ELb0ELb1ELb1ELb1ELb0ELb1ELb1ELb1ELb1ELb0EEENS1_21CollectiveEpilogueFwdINS6_IJSA_SC_SB_EEES9_SE_SG_Li384ELb1ELb1ELb1ELb0EEENS1_36VarlenDynamicPersistentTileSchedulerILi192ELi128ELi384ELi128ELb1ELb1ELb1ELb0ELb1ELb1EEEEEEEEEvNT_6ParamsE --------------------------
	.section	.text._ZN7cutlass13device_kernelIN5flash11enable_sm90INS1_16FlashAttnFwdSm90INS1_25CollectiveMainloopFwdSm90ILi2EN4cute5tupleIJNS5_1CILi1EEES8_S8_EEENS6_IJNS7_ILi192EEENS7_ILi128EEENS7_ILi64EEEEEELi64ENS_10bfloat16_tEfNS_4arch4Sm90ELb0ELb0ELb0ELb1ELb1ELb1ELb0ELb1ELb1ELb1ELb1ELb0EEENS1_21CollectiveEpilogueFwdINS6_IJSA_SC_SB_EEES9_SE_SG_Li384ELb1ELb1ELb1ELb0EEENS1_36VarlenDynamicPersistentTileSchedulerILi192ELi128ELi384ELi128ELb1ELb1ELb1ELb0ELb1ELb1EEEEEEEEEvNT_6ParamsE,"ax",@progbits
	.align	128
.text._ZN7cutlass13device_kernelIN5flash11enable_sm90INS1_16FlashAttnFwdSm90INS1_25CollectiveMainloopFwdSm90ILi2EN4cute5tupleIJNS5_1CILi1EEES8_S8_EEENS6_IJNS7_ILi192EEENS7_ILi128EEENS7_ILi64EEEEEELi64ENS_10bfloat16_tEfNS_4arch4Sm90ELb0ELb0ELb0ELb1ELb1ELb1ELb0ELb1ELb1ELb1ELb1ELb0EEENS1_21CollectiveEpilogueFwdINS6_IJSA_SC_SB_EEES9_SE_SG_Li384ELb1ELb1ELb1ELb0EEENS1_36VarlenDynamicPersistentTileSchedulerILi192ELi128ELi384ELi128ELb1ELb1ELb1ELb0ELb1ELb1EEEEEEEEEvNT_6ParamsE:
        .type           _ZN7cutlass13device_kernelIN5flash11enable_sm90INS1_16FlashAttnFwdSm90INS1_25CollectiveMainloopFwdSm90ILi2EN4cute5tupleIJNS5_1CILi1EEES8_S8_EEENS6_IJNS7_ILi192EEENS7_ILi128EEENS7_ILi64EEEEEELi64ENS_10bfloat16_tEfNS_4arch4Sm90ELb0ELb0ELb0ELb1ELb1ELb1ELb0ELb1ELb1ELb1ELb1ELb0EEENS1_21CollectiveEpilogueFwdINS6_IJSA_SC_SB_EEES9_SE_SG_Li384ELb1ELb1ELb1ELb0EEENS1_36VarlenDynamicPersistentTileSchedulerILi192ELi128ELi384ELi128ELb1ELb1ELb1ELb0ELb1ELb1EEEEEEEEEvNT_6ParamsE,@function
        .size           _ZN7cutlass13device_kernelIN5flash11enable_sm90INS1_16FlashAttnFwdSm90INS1_25CollectiveMainloopFwdSm90ILi2EN4cute5tupleIJNS5_1CILi1EEES8_S8_EEENS6_IJNS7_ILi192EEENS7_ILi128EEENS7_ILi64EEEEEELi64ENS_10bfloat16_tEfNS_4arch4Sm90ELb0ELb0ELb0ELb1ELb1ELb1ELb0ELb1ELb1ELb1ELb1ELb0EEENS1_21CollectiveEpilogueFwdINS6_IJSA_SC_SB_EEES9_SE_SG_Li384ELb1ELb1ELb1ELb0EEENS1_36VarlenDynamicPersistentTileSchedulerILi192ELi128ELi384ELi128ELb1ELb1ELb1ELb0ELb1ELb1EEEEEEEEEvNT_6ParamsE,(.L_x_3168 - _ZN7cutlass13device_kernelIN5flash11enable_sm90INS1_16FlashAttnFwdSm90INS1_25CollectiveMainloopFwdSm90ILi2EN4cute5tupleIJNS5_1CILi1EEES8_S8_EEENS6_IJNS7_ILi192EEENS7_ILi128EEENS7_ILi64EEEEEELi64ENS_10bfloat16_tEfNS_4arch4Sm90ELb0ELb0ELb0ELb1ELb1ELb1ELb0ELb1ELb1ELb1ELb1ELb0EEENS1_21CollectiveEpilogueFwdINS6_IJSA_SC_SB_EEES9_SE_SG_Li384ELb1ELb1ELb1ELb0EEENS1_36VarlenDynamicPersistentTileSchedulerILi192ELi128ELi384ELi128ELb1ELb1ELb1ELb0ELb1ELb1EEEEEEEEEvNT_6ParamsE)
        .other          _ZN7cutlass13device_kernelIN5flash11enable_sm90INS1_16FlashAttnFwdSm90INS1_25CollectiveMainloopFwdSm90ILi2EN4cute5tupleIJNS5_1CILi1EEES8_S8_EEENS6_IJNS7_ILi192EEENS7_ILi128EEENS7_ILi64EEEEEELi64ENS_10bfloat16_tEfNS_4arch4Sm90ELb0ELb0ELb0ELb1ELb1ELb1ELb0ELb1ELb1ELb1ELb1ELb0EEENS1_21CollectiveEpilogueFwdINS6_IJSA_SC_SB_EEES9_SE_SG_Li384ELb1ELb1ELb1ELb0EEENS1_36VarlenDynamicPersistentTileSchedulerILi192ELi128ELi384ELi128ELb1ELb1ELb1ELb0ELb1ELb1EEEEEEEEEvNT_6ParamsE,@"STO_CUDA_ENTRY STV_DEFAULT"
_ZN7cutlass13device_kernelIN5flash11enable_sm90INS1_16FlashAttnFwdSm90INS1_25CollectiveMainloopFwdSm90ILi2EN4cute5tupleIJNS5_1CILi1EEES8_S8_EEENS6_IJNS7_ILi192EEENS7_ILi128EEENS7_ILi64EEEEEELi64ENS_10bfloat16_tEfNS_4arch4Sm90ELb0ELb0ELb0ELb1ELb1ELb1ELb0ELb1ELb1ELb1ELb1ELb0EEENS1_21CollectiveEpilogueFwdINS6_IJSA_SC_SB_EEES9_SE_SG_Li384ELb1ELb1ELb1ELb0EEENS1_36VarlenDynamicPersistentTileSchedulerILi192ELi128ELi384ELi128ELb1ELb1ELb1ELb0ELb1ELb1EEEEEEEEEvNT_6ParamsE:
[----:B------:R-:W0:Y:S02]  /*0000*/  LDC R1, c[0x0][0x28] ;  /* 0x00000a00ff017b82 */ /* 0x000e240000000800 */
[----:B0-----:R-:W-:Y:S01]  /*0010*/  VIADD R1, R1, 0xffffff88 ;  /* 0xffffff8801017836 */ /* 0x001fe20000000000 */
[----:B------:R-:W0:Y:S01]  /*0020*/  S2R R3, SR_TID.X ;  /* 0x0000000000037919 */ /* 0x000e220000002100 */
[----:B------:R-:W-:Y:S01]  /*0030*/  ELECT P0, URZ, PT ;  /* 0x00000000003f782f */ /* 0x000fe20003800000 */
[----:B------:R-:W-:Y:S01]  /*0040*/  BSSY B0, `(.L_x_468) ;  /* 0x000000e000007945 */ /* 0x000fe20003800000 */
[--C-:B0-----:R-:W-:Y:S02]  /*0050*/  SHF.R.U32.HI R0, RZ, 0x5, R3.reuse ;  /* 0x00000005ff007819 */ /* 0x101fe40000011603 */
[----:B------:R-:W-:-:S03]  /*0060*/  SHF.R.U32.HI R3, RZ, 0x7, R3 ;  /* 0x00000007ff037819 */ /* 0x000fc60000011603 */
[----:B------:R-:W0:Y:S02]  /*0070*/  SHFL.IDX PT, R2, R0, RZ, 0x1f ;  /* 0x00001fff00027589 */ /* 0x000e2400000e0000 */
[----:B0-----:R-:W-:-:S13]  /*0080*/  ISETP.EQ.AND P0, PT, R2, RZ, P0 ;  /* 0x000000ff0200720c */ /* 0x001fda0000702270 */
[----:B------:R-:W-:Y:S05]  /*0090*/  @!P0 BRA `(.L_x_469) ;  /* 0x0000000000208947 */ /* 0x000fea0003800000 */
[----:B------:R-:W-:Y:S02]  /*00a0*/  ULDC.64 UR4, c[0x0][0x198] ;  /* 0x0000660000047ab9 */ /* 0x000fe40000000a00 */
[----:B------:R-:W-:Y:S02]  /*00b0*/  UIADD3 UR6, UP0, UR4, 0x570, URZ ;  /* 0x0000057004067890 */ /* 0x000fe4000ff1e03f */
[----:B------:R-:W-:Y:S02]  /*00c0*/  UIADD3 UR4, UP1, UR4, 0x670, URZ ;  /* 0x0000067004047890 */ /* 0x000fe4000ff3e03f */
[----:B------:R-:W-:Y:S02]  /*00d0*/  UIADD3.X UR7, URZ, UR5, URZ, UP0, !UPT ;  /* 0x000000053f077290 */ /* 0x000fe400087fe43f */
[----:B------:R-:W-:-:S07]  /*00e0*/  UIADD3.X UR5, URZ, UR5, URZ, UP1, !UPT ;  /* 0x000000053f057290 */ /* 0x000fce0008ffe43f */
[----:B------:R0:W-:Y:S02]  /*00f0*/  UTMACCTL.PF [UR6] ;  /* 0x00000000060079b9 */ /* 0x0001e40008040000 */
[----:B------:R0:W-:Y:S02]  /*0100*/  UTMACCTL.PF [UR4] ;  /* 0x00000000040079b9 */ /* 0x0001e40008040000 */
[----:B0-----:R-:W-:Y:S01]  /*0110*/  NOP ;  /* 0x0000000000007918 */ /* 0x001fe20000000000 */
.L_x_469:
[----:B------:R-:W-:Y:S05]  /*0120*/  BSYNC B0 ;  /* 0x0000000000007941 */ /* 0x000fea0003800000 */
.L_x_468:
[----:B------:R-:W-:Y:S01]  /*0130*/  VOTEU.ANY UP0, P0 ;  /* 0x00000000003f7886 */ /* 0x000fe20000000100 */
[----:B------:R-:W0:Y:S01]  /*0140*/  SHFL.IDX PT, R3, R3, RZ, 0x1f ;  /* 0x00001fff03037589 */ /* 0x000e2200000e0000 */
[----:B------:R-:W-:Y:S01]  /*0150*/  UMOV UR4, 0x80 ;  /* 0x0000008000047882 */ /* 0x000fe20000000000 */
[----:B------:R-:W-:Y:S01]  /*0160*/  UMOV UR7, 0x180 ;  /* 0x0000018000077882 */ /* 0x000fe20000000000 */
[----:B------:R-:W-:Y:S01]  /*0170*/  VOTEU.ANY UP1, P0 ;  /* 0x00000000003f7886 */ /* 0x000fe20000020100 */
[----:B------:R-:W1:Y:S01]  /*0180*/  @UP0 S2UR UR8, SR_CgaCtaId ;  /* 0x00000000000809c3 */ /* 0x000e620000008800 */
[----:B------:R-:W2:Y:S01]  /*0190*/  SHFL.IDX PT, R2, R0, RZ, 0x1f ;  /* 0x00001fff00027589 */ /* 0x000ea200000e0000 */
[----:B------:R-:W-:Y:S01]  /*01a0*/  @UP0 UMOV UR6, 0x400 ;  /* 0x0000040000060882 */ /* 0x000fe20000000000 */
[----:B------:R-:W-:-:S04]  /*01b0*/  @UP0 UIADD3 UR4, -UR4, 0x100000, URZ ;  /* 0x0010000004040890 */ /* 0x000fc8000fffe13f */
[----:B------:R-:W-:Y:S02]  /*01c0*/  @UP0 USHF.L.U32 UR5, UR4, 0xb, URZ ;  /* 0x0000000b04050899 */ /* 0x000fe4000800063f */
[----:B------:R-:W-:Y:S01]  /*01d0*/  @UP0 USHF.L.U32 UR4, UR4, 0x1, URZ ;  /* 0x0000000104040899 */ /* 0x000fe2000800063f */
[----:B------:R-:W-:Y:S01]  /*01e0*/  VOTEU.ANY UP2, P0 ;  /* 0x00000000003f7886 */ /* 0x000fe20000040100 */
[----:B0-----:R-:W-:Y:S01]  /*01f0*/  R2UR UR9, R3 ;  /* 0x00000000030972ca */ /* 0x001fe200000e0000 */
[----:B-1----:R-:W-:Y:S01]  /*0200*/  @UP0 ULEA UR8, UR8, UR6, 0x18 ;  /* 0x0000000608080291 */ /* 0x002fe2000f8ec03f */
[----:B--2---:R-:W-:Y:S01]  /*0210*/  ISETP.NE.AND P1, PT, R2, RZ, PT ;  /* 0x000000ff0200720c */ /* 0x004fe20003f25270 */
[----:B------:R-:W-:-:S04]  /*0220*/  @UP0 UIADD3 UR6, -UR7, 0x100000, URZ ;  /* 0x0010000007060890 */ /* 0x000fc8000fffe13f */
[----:B------:R-:W-:Y:S02]  /*0230*/  @UP0 USHF.L.U32 UR7, UR6, 0xb, URZ ;  /* 0x0000000b06070899 */ /* 0x000fe4000800063f */
[----:B------:R-:W-:-:S04]  /*0240*/  @UP0 USHF.L.U32 UR6, UR6, 0x1, URZ ;  /* 0x0000000106060899 */ /* 0x000fc8000800063f */
[----:B------:R-:W-:Y:S01]  /*0250*/  UISETP.NE.AND UP0, UPT, UR9, URZ, UPT ;  /* 0x0000003f0900728c */ /* 0x000fe2000bf05270 */
[----:B------:R-:W0:Y:S02]  /*0260*/  FENCE.VIEW.ASYNC.S ;  /* 0x00000000000073c6 */ /* 0x000e240000000000 */
[----:B0-----:R0:W1:Y:S05]  /*0270*/  @UP1 SYNCS.EXCH.64 URZ, [UR8+0x16800], UR4 ;  /* 0x01680004083f15b2 */ /* 0x00106a0008000100 */
[----:B------:R0:W2:Y:S01]  /*0280*/  @UP2 SYNCS.EXCH.64 URZ, [UR8+0x16820], UR6 ;  /* 0x01682006083f25b2 */ /* 0x0000a20008000100 */
        /* <DEDUP_REMOVED lines=14> */
[----:B0-----:R3:W4:Y:S08]  /*0370*/  SYNCS.EXCH.64 URZ, [UR8+0x16830], UR4 ;  /* 0x01683004083f75b2 */ /* 0x0017300008000100 */
[----:B------:R3:W0:Y:S01]  /*0380*/  SYNCS.EXCH.64 URZ, [UR8+0x16840], UR6 ;  /* 0x01684006083f75b2 */ /* 0x0006220008000100 */
[----:B------:R3:W0:Y:S01]  /*0390*/  SYNCS.EXCH.64 URZ, [UR8+0x16838], UR4 ;  /* 0x01683804083f75b2 */ /* 0x0006220008000100 */
[----:B------:R3:W0:Y:S02]  /*03a0*/  SYNCS.EXCH.64 URZ, [UR8+0x16848], UR6 ;  /* 0x01684806083f75b2 */ /* 0x0006240008000100 */
[----:B---3--:R-:W-:Y:S01]  /*03b0*/  NOP ;  /* 0x0000000000007918 */ /* 0x008fe20000000000 */
.L_x_470:
[----:B------:R-:W3:Y:S01]  /*03c0*/  SHFL.IDX PT, R2, R0, RZ, 0x1f ;  /* 0x00001fff00027589 */ /* 0x000ee200000e0000 */
[----:B------:R-:W-:Y:S01]  /*03d0*/  NOP ;  /* 0x0000000000007918 */ /* 0x000fe20000000000 */
[----:B---3--:R-:W-:-:S13]  /*03e0*/  ISETP.NE.AND P0, PT, R2, RZ, PT ;  /* 0x000000ff0200720c */ /* 0x008fda0003f05270 */
        /* <DEDUP_REMOVED lines=17> */
[----:B------:R3:W0:Y:S02]  /*0500*/  SYNCS.EXCH.64 URZ, [UR8+0x16868], UR6 ;  /* 0x01686806083f75b2 */ /* 0x0006240008000100 */
[----:B---3--:R-:W-:Y:S01]  /*0510*/  NOP ;  /* 0x0000000000007918 */ /* 0x008fe20000000000 */
.L_x_471:
[----:B------:R-:W3:Y:S01]  /*0520*/  SHFL.IDX PT, R2, R0, RZ, 0x1f ;  /* 0x00001fff00027589 */ /* 0x000ee200000e0000 */
[----:B------:R-:W-:Y:S01]  /*0530*/  NOP ;  /* 0x0000000000007918 */ /* 0x000fe20000000000 */
[----:B---3--:R-:W-:-:S13]  /*0540*/  ISETP.NE.AND P0, PT, R2, RZ, PT ;  /* 0x000000ff0200720c */ /* 0x008fda0003f05270 */
        /* <DEDUP_REMOVED lines=13> */
[----:B------:R3:W0:Y:S02]  /*0620*/  SYNCS.EXCH.64 URZ, [UR6+0x16888], UR4 ;  /* 0x01688804063f75b2 */ /* 0x0006240008000100 */
[----:B---3--:R-:W-:Y:S01]  /*0630*/  NOP ;  /* 0x0000000000007918 */ /* 0x008fe20000000000 */
.L_x_472:
        /* <DEDUP_REMOVED lines=22> */
.L_x_473:
        /* <DEDUP_REMOVED lines=22> */
.L_x_474:
[----:B------:R-:W-:Y:S01]  /*0900*/  PLOP3.LUT P0, PT, PT, PT, UP0, 0x80, 0x0 ;  /* 0x000000000000781c */ /* 0x000fe20003f0f008 */
[----:B------:R-:W-:Y:S01]  /*0910*/  UMOV UR36, 0x1 ;  /* 0x0000000100247882 */ /* 0x000fe20000000000 */
[----:B------:R-:W-:Y:S01]  /*0920*/  NOP ;  /* 0x0000000000007918 */ /* 0x000fe20000000000 */
[----:B------:R-:W-:Y:S01]  /*0930*/  USEL UR36, UR36, 0x2, !UP0 ;  /* 0x0000000224247887 */ /* 0x000fe2000c000000 */
[----:B------:R-:W-:Y:S01]  /*0940*/  BSSY B9, `(.L_x_475) ;  /* 0x00015ce000097945 */ /* 0x000fe20003800000 */
[----:B------:R-:W-:Y:S01]  /*0950*/  ULDC.64 UR42, c[0x0][0x208] ;  /* 0x00008200002a7ab9 */ /* 0x000fe20000000a00 */
[----:B012-4-:R-:W-:Y:S07]  /*0960*/  BAR.SYNC.DEFER_BLOCKING 0x0 ;  /* 0x0000000000007b1d */ /* 0x017fee0000010000 */
[----:B------:R-:W-:Y:S05]  /*0970*/  @!P0 BRA `(.L_x_476) ;  /* 0x000000ec005c8947 */ /* 0x000fea0003800000 */
.L_x_477:
[----:B------:R-:W-:-:S08]  /*0980*/  NOP ;  /* 0x0000000000007918 */ /* 0x000fd00000000000 */
[----:B------:R-:W0:Y:S02]  /*0990*/  USETMAXREG.TRY_ALLOC.CTAPOOL UP0, 0xa0 ;  /* 0x000000a0000079c8 */ /* 0x000e240008000600 */
[----:B0-----:R-:W-:-:S13]  /*09a0*/  PLOP3.LUT P0, PT, PT, PT, UP0, 0x80, 0x0 ;  /* 0x000000000000781c */ /* 0x001fda0003f0f008 */
[----:B------:R-:W-:Y:S05]  /*09b0*/  @!P0 BRA `(.L_x_477) ;  /* 0xfffffffc00f08947 */ /* 0x000fea000383ffff */
[----:B------:R-:W2:Y:S01]  /*09c0*/  LDL.LU R0, [R1] ;  /* 0x0000000001007983 */ /* 0x000ea20000300800 */
[----:B------:R-:W0:Y:S01]  /*09d0*/  S2R R2, SR_TID.X ;  /* 0x0000000000027919 */ /* 0x000e220000002100 */
[----:B------:R-:W1:Y:S01]  /*09e0*/  S2UR UR38, SR_CgaCtaId ;  /* 0x00000000002679c3 */ /* 0x000e620000008800 */
[----:B------:R-:W-:Y:S01]  /*09f0*/  UMOV UR4, 0x400 ;  /* 0x0000040000047882 */ /* 0x000fe20000000000 */
[----:B0-----:R-:W-:-:S06]  /*0a00*/  SHF.R.U32.HI R2, RZ, 0x7, R2 ;  /* 0x00000007ff027819 */ /* 0x001fcc0000011602 */
[----:B------:R-:W-:Y:S06]  /*0a10*/  BAR.ARV 0x8, 0x200 ;  /* 0x0208000000007b1d */ /* 0x000fec0000002000 */
[----:B------:R-:W-:-:S13]  /*0a20*/  ISETP.NE.AND P0, PT, R2, 0x1, PT ;  /* 0x000000010200780c */ /* 0x000fda0003f05270 */
[----:B------:R-:W-:Y:S08]  /*0a30*/  @!P0 BAR.ARV 0x9, 0x100 ;  /* 0x0244000000008b1d */ /* 0x000ff00000002000 */
[----:B------:R-:W-:Y:S01]  /*0a40*/  BAR.SYNC.DEFER_BLOCKING 0x5, 0x200 ;  /* 0x0148000000007b1d */ /* 0x000fe20000010000 */
[----:B-1----:R-:W-:-:S06]  /*0a50*/  ULEA UR4, UR38, UR4, 0x18 ;  /* 0x0000000426047291 */ /* 0x002fcc000f8ec03f */
[----:B------:R-:W-:Y:S01]  /*0a60*/  IMAD.U32 R18, RZ, RZ, UR4 ;  /* 0x00000004ff127e24 */ /* 0x000fe2000f8e00ff */
[----:B------:R-:W-:-:S04]  /*0a70*/  ULDC UR4, c[0x0][0xc3c] ;  /* 0x00030f0000047ab9 */ /* 0x000fc80000000800 */
[----:B------:R-:W0:Y:S01]  /*0a80*/  LDS.128 R32, [R18+0x168d0] ;  /* 0x0168d00012207984 */ /* 0x000e220000000c00 */
[----:B------:R-:W-:Y:S06]  /*0a90*/  BAR.ARV 0x4, 0x200 ;  /* 0x0108000000007b1d */ /* 0x000fec0000002000 */
[----:B--2---:R-:W-:-:S04]  /*0aa0*/  LOP3.LUT R0, R0, 0xffffffef, RZ, 0xc0, !PT ;  /* 0xffffffef00007812 */ /* 0x004fc800078ec0ff */
[----:B------:R-:W-:-:S05]  /*0ab0*/  @P0 LOP3.LUT R0, R0, 0x10, RZ, 0xfc, !PT ;  /* 0x0000001000000812 */ /* 0x000fca00078efcff */
[----:B------:R1:W-:Y:S01]  /*0ac0*/  STL [R1], R0 ;  /* 0x0000000001007387 */ /* 0x0003e20000100800 */
[----:B0-----:R-:W-:-:S13]  /*0ad0*/  ISETP.GE.AND P0, PT, R35, UR4, PT ;  /* 0x0000000423007c0c */ /* 0x001fda000bf06270 */
[----:B-1----:R-:W-:Y:S05]  /*0ae0*/  @P0 BRA `(.L_x_478) ;  /* 0x0000015800cc0947 */ /* 0x002fea0003800000 */
[----:B------:R-:W0:Y:S01]  /*0af0*/  S2R R0, SR_TID.X ;  /* 0x0000000000007919 */ /* 0x000e220000002100 */
[----:B------:R-:W-:Y:S01]  /*0b00*/  IMAD.MOV.U32 R19, RZ, RZ, RZ ;  /* 0x000000ffff137224 */ /* 0x000fe200078e00ff */
[----:B------:R-:W-:Y:S01]  /*0b10*/  ULOP3.LUT UR39, UR36, 0x1, URZ, 0xfc, !UPT ;  /* 0x0000000124277892 */ /* 0x000fe2000f8efc3f */
[----:B------:R-:W-:Y:S01]  /*0b20*/  IMAD.MOV.U32 R155, RZ, RZ, RZ ;  /* 0x000000ffff9b7224 */ /* 0x000fe200078e00ff */
[----:B------:R-:W-:Y:S01]  /*0b30*/  UMOV UR37, URZ ;  /* 0x0000003f00257c82 */ /* 0x000fe20008000000 */
[----:B------:R-:W-:Y:S02]  /*0b40*/  IMAD.MOV.U32 R156, RZ, RZ, RZ ;  /* 0x000000ffff9c7224 */ /* 0x000fe400078e00ff */
[----:B0-----:R-:W-:-:S05]  /*0b50*/  VIADD R11, R0, 0xffffff80 ;  /* 0xffffff80000b7836 */ /* 0x001fca0000000000 */
[----:B------:R-:W-:-:S04]  /*0b60*/  SHF.R.S32.HI R0, RZ, 0x1f, R11 ;  /* 0x0000001fff007819 */ /* 0x000fc8000001140b */
[CC--:B------:R-:W-:Y:S02]  /*0b70*/  LEA.HI R2, R0.reuse, R11.reuse, RZ, 0x7 ;  /* 0x0000000b00027211 */ /* 0x0c0fe400078f38ff */
[-C--:B------:R-:W-:Y:S02]  /*0b80*/  LEA.HI R4, R0, R11.reuse, RZ, 0x5 ;  /* 0x0000000b00047211 */ /* 0x080fe400078f28ff */
[----:B------:R-:W-:Y:S02]  /*0b90*/  LOP3.LUT R3, R2, 0xffffff80, RZ, 0xc0, !PT ;  /* 0xffffff8002037812 */ /* 0x000fe400078ec0ff */
[----:B------:R-:W-:Y:S02]  /*0ba0*/  SHF.R.S32.HI R12, RZ, 0x7, R2 ;  /* 0x00000007ff0c7819 */ /* 0x000fe40000011402 */
[----:B------:R-:W-:Y:S01]  /*0bb0*/  SHF.R.S32.HI R13, RZ, 0x5, R4 ;  /* 0x00000005ff0d7819 */ /* 0x000fe20000011404 */
[----:B------:R-:W-:Y:S01]  /*0bc0*/  IMAD.IADD R10, R11, 0x1, -R3 ;  /* 0x000000010b0a7824 */ /* 0x000fe200078e0a03 */
[----:B------:R-:W-:Y:S01]  /*0bd0*/  LEA.HI R3, R0, R11, RZ, 0x4 ;  /* 0x0000000b00037211 */ /* 0x000fe200078f20ff */
[----:B------:R-:W-:-:S03]  /*0be0*/  IMAD.HI R4, R12, 0x55555556, RZ ;  /* 0x555555560c047827 */ /* 0x000fc600078e02ff */
[----:B------:R-:W-:Y:S02]  /*0bf0*/  SHF.R.S32.HI R5, RZ, 0x1f, R10 ;  /* 0x0000001fff057819 */ /* 0x000fe4000001140a */
[----:B------:R-:W-:Y:S02]  /*0c00*/  SHF.R.S32.HI R6, RZ, 0x4, R3 ;  /* 0x00000004ff067819 */ /* 0x000fe40000011403 */
[----:B------:R-:W-:Y:S02]  /*0c10*/  LEA.HI R7, R5, R10, RZ, 0x2 ;  /* 0x0000000a05077211 */ /* 0x000fe400078f10ff */
[C---:B------:R-:W-:Y:S02]  /*0c20*/  LOP3.LUT R2, R3.reuse, 0x3fffff0, RZ, 0xc0, !PT ;  /* 0x03fffff003027812 */ /* 0x040fe400078ec0ff */
[----:B------:R-:W-:Y:S02]  /*0c30*/  LEA.HI R3, R3, R6, RZ, 0x1 ;  /* 0x0000000603037211 */ /* 0x000fe400078f08ff */
[--C-:B------:R-:W-:Y:S01]  /*0c40*/  SHF.R.S32.HI R8, RZ, 0x2, R7.reuse ;  /* 0x00000002ff087819 */ /* 0x100fe20000011407 */
[----:B------:R-:W-:Y:S01]  /*0c50*/  IMAD.IADD R2, R11, 0x1, -R2 ;  /* 0x000000010b027824 */ /* 0x000fe200078e0a02 */
[----:B------:R-:W-:-:S02]  /*0c60*/  SHF.R.S32.HI R9, RZ, 0x1f, R7 ;  /* 0x0000001fff097819 */ /* 0x000fc40000011407 */
[----:B------:R-:W-:Y:S01]  /*0c70*/  LOP3.LUT R3, R3, 0x1ffffffe, RZ, 0xc0, !PT ;  /* 0x1ffffffe03037812 */ /* 0x000fe200078ec0ff */
[----:B------:R-:W-:Y:S01]  /*0c80*/  IMAD R2, R13, 0x10, R2 ;  /* 0x000000100d027824 */ /* 0x000fe200078e0202 */
[----:B------:R-:W-:Y:S02]  /*0c90*/  LEA.HI R9, R9, R8, RZ, 0x3 ;  /* 0x0000000809097211 */ /* 0x000fe400078f18ff */
[----:B------:R-:W-:Y:S01]  /*0ca0*/  LEA.HI R5, R5, R10, RZ, 0x5 ;  /* 0x0000000a05057211 */ /* 0x000fe200078f28ff */
[----:B------:R-:W-:Y:S01]  /*0cb0*/  IMAD.IADD R3, R6, 0x1, -R3 ;  /* 0x0000000106037824 */ /* 0x000fe200078e0a03 */
[----:B------:R-:W-:Y:S02]  /*0cc0*/  LOP3.LUT R9, R9, 0xfffffff8, RZ, 0xc0, !PT ;  /* 0xfffffff809097812 */ /* 0x000fe400078ec0ff */
[----:B------:R-:W-:Y:S02]  /*0cd0*/  LEA.HI R4, R4, R4, RZ, 0x1 ;  /* 0x0000000404047211 */ /* 0x000fe400078f08ff */
[----:B------:R-:W-:Y:S01]  /*0ce0*/  LEA R6, R2, R3, 0x3 ;  /* 0x0000000302067211 */ /* 0x000fe200078e18ff */
[----:B------:R-:W-:Y:S01]  /*0cf0*/  IMAD.IADD R8, R8, 0x1, -R9 ;  /* 0x0000000108087824 */ /* 0x000fe200078e0a09 */
[----:B------:R-:W-:Y:S01]  /*0d00*/  SHF.R.S32.HI R5, RZ, 0x5, R5 ;  /* 0x00000005ff057819 */ /* 0x000fe20000011405 */
[----:B------:R-:W-:Y:S01]  /*0d10*/  IMAD R4, R4, -0x3, R12 ;  /* 0xfffffffd04047824 */ /* 0x000fe200078e020c */
[-C--:B------:R-:W-:Y:S01]  /*0d20*/  LEA.HI R2, R0, R11.reuse, RZ, 0x2 ;  /* 0x0000000b00027211 */ /* 0x080fe200078f10ff */
[----:B------:R-:W-:Y:S01]  /*0d30*/  IMAD.SHL.U32 R6, R6, 0x8, RZ ;  /* 0x0000000806067824 */ /* 0x000fe200078e00ff */
[----:B------:R-:W-:Y:S01]  /*0d40*/  LEA.HI R3, R0, R11, RZ, 0x3 ;  /* 0x0000000b00037211 */ /* 0x000fe200078f18ff */
[----:B------:R-:W-:Y:S01]  /*0d50*/  IMAD R5, R5, 0x10, R8 ;  /* 0x0000001005057824 */ /* 0x000fe200078e0208 */
[----:B------:R-:W-:-:S02]  /*0d60*/  SHF.R.S32.HI R153, RZ, 0x2, R2 ;  /* 0x00000002ff997819 */ /* 0x000fc40000011402 */
[----:B------:R-:W-:Y:S01]  /*0d70*/  SHF.R.S32.HI R0, RZ, 0x1f, R2 ;  /* 0x0000001fff007819 */ /* 0x000fe20000011402 */
[----:B------:R-:W-:Y:S01]  /*0d80*/  IMAD R9, R4, 0x40, R5 ;  /* 0x0000004004097824 */ /* 0x000fe200078e0205 */
[----:B------:R-:W-:Y:S01]  /*0d90*/  LOP3.LUT R2, R2, 0xfffffffc, RZ, 0xc0, !PT ;  /* 0xfffffffc02027812 */ /* 0x000fe200078ec0ff */
[----:B------:R-:W-:Y:S01]  /*0da0*/  VIADD R8, R153, 0x60 ;  /* 0x0000006099087836 */ /* 0x000fe20000000000 */
[----:B------:R-:W-:Y:S02]  /*0db0*/  SHF.R.S32.HI R4, RZ, 0x3, R3 ;  /* 0x00000003ff047819 */ /* 0x000fe40000011403 */
[----:B------:R-:W-:Y:S01]  /*0dc0*/  LOP3.LUT R3, R3, 0xfffffff8, RZ, 0xc0, !PT ;  /* 0xfffffff803037812 */ /* 0x000fe200078ec0ff */
[C---:B------:R-:W-:Y:S01]  /*0dd0*/  IMAD.IADD R5, R11.reuse, 0x1, -R2 ;  /* 0x000000010b057824 */ /* 0x040fe200078e0a02 */
[----:B------:R-:W-:Y:S01]  /*0de0*/  LEA.HI R0, R0, R153, RZ, 0x3 ;  /* 0x0000009900007211 */ /* 0x000fe200078f18ff */
[----:B------:R-:W-:Y:S01]  /*0df0*/  STL [R1+0x60], R9 ;  /* 0x0000600901007387 */ /* 0x000fe20000100800 */
[----:B------:R-:W-:Y:S01]  /*0e00*/  SHF.R.S32.HI R4, RZ, 0x1f, R8 ;  /* 0x0000001fff047819 */ /* 0x000fe20000011408 */
[----:B------:R-:W-:Y:S01]  /*0e10*/  IMAD.IADD R2, R11, 0x1, -R3 ;  /* 0x000000010b027824 */ /* 0x000fe200078e0a03 */
[----:B------:R-:W-:Y:S01]  /*0e20*/  LOP3.LUT R0, R0, 0xfffffff8, RZ, 0xc0, !PT ;  /* 0xfffffff800007812 */ /* 0x000fe200078ec0ff */
[----:B------:R-:W-:Y:S01]  /*0e30*/  IMAD.SHL.U32 R3, R8, 0x40, RZ ;  /* 0x0000004008037824 */ /* 0x000fe200078e00ff */
[C---:B------:R-:W-:Y:S01]  /*0e40*/  LEA.HI R2, R5.reuse, R5, RZ, 0x1 ;  /* 0x0000000505027211 */ /* 0x040fe200078f08ff */
[----:B------:R-:W-:Y:S01]  /*0e50*/  IMAD.SHL.U32 R16, R5, 0x8, RZ ;  /* 0x0000000805107824 */ /* 0x000fe200078e00ff */
[----:B------:R-:W-:Y:S01]  /*0e60*/  LEA.HI R4, R4, R8, RZ, 0x3 ;  /* 0x0000000804047211 */ /* 0x000fe200078f18ff */
[----:B------:R-:W-:Y:S01]  /*0e70*/  IMAD.IADD R11, R153, 0x1, -R0 ;  /* 0x00000001990b7824 */ /* 0x000fe200078e0a00 */
[----:B------:R-:W-:Y:S01]  /*0e80*/  SHF.L.U32 R22, R5, 0x2, RZ ;  /* 0x0000000205167819 */ /* 0x000fe200000006ff */
[----:B------:R-:W-:Y:S01]  /*0e90*/  STL [R1+0x4], RZ ;  /* 0x000004ff01007387 */ /* 0x000fe20000100800 */
[----:B------:R-:W-:Y:S01]  /*0ea0*/  LOP3.LUT R0, R2, 0x1ffffffe, RZ, 0xc0, !PT ;  /* 0x1ffffffe02007812 */ /* 0x000fe200078ec0ff */
[----:B------:R-:W-:Y:S01]  /*0eb0*/  IMAD.SHL.U32 R4, R4, 0x40, RZ ;  /* 0x0000004004047824 */ /* 0x000fe200078e00ff */
[----:B------:R-:W-:Y:S01]  /*0ec0*/  LOP3.LUT R3, R3, 0x1c0, RZ, 0xc0, !PT ;  /* 0x000001c003037812 */ /* 0x000fe200078ec0ff */
[----:B------:R-:W-:Y:S01]  /*0ed0*/  VIADD R157, R22, 0x10 ;  /* 0x00000010169d7836 */ /* 0x000fe20000000000 */
[----:B------:R-:W-:Y:S01]  /*0ee0*/  LOP3.LUT R7, R7, 0x7ffffffc, RZ, 0xc0, !PT ;  /* 0x7ffffffc07077812 */ /* 0x000fe200078ec0ff */
[----:B------:R-:W-:Y:S01]  /*0ef0*/  IMAD.IADD R0, R5, 0x1, -R0 ;  /* 0x0000000105007824 */ /* 0x000fe200078e0a00 */
[----:B------:R-:W-:Y:S01]  /*0f00*/  SHF.R.U32.HI R5, RZ, 0x3, R3 ;  /* 0x00000003ff057819 */ /* 0x000fe20000011603 */
[----:B------:R0:W-:Y:S01]  /*0f10*/  STL [R1+0x20], R11 ;  /* 0x0000200b01007387 */ /* 0x0001e20000100800 */
[----:B------:R-:W-:Y:S01]  /*0f20*/  LOP3.LUT R3, R3, 0x38, R16, 0xf8, !PT ;  /* 0x0000003803037812 */ /* 0x000fe200078ef810 */
[----:B------:R-:W-:Y:S01]  /*0f30*/  IMAD.IADD R7, R10, 0x1, -R7 ;  /* 0x000000010a077824 */ /* 0x000fe200078e0a07 */
[----:B------:R-:W-:Y:S01]  /*0f40*/  LOP3.LUT R4, R4, 0xfffffe00, RZ, 0xc0, !PT ;  /* 0xfffffe0004047812 */ /* 0x000fe200078ec0ff */
[----:B------:R-:W-:Y:S01]  /*0f50*/  IMAD R0, R0, 0x8, R9 ;  /* 0x0000000800007824 */ /* 0x000fe200078e0209 */
[----:B------:R-:W-:Y:S01]  /*0f60*/  SHF.R.S32.HI R8, RZ, 0x1f, R157 ;  /* 0x0000001fff087819 */ /* 0x000fe2000001149d */
[----:B------:R-:W-:Y:S01]  /*0f70*/  VIADD R2, R16, 0x20 ;  /* 0x0000002010027836 */ /* 0x000fe20000000000 */
[----:B------:R-:W-:Y:S01]  /*0f80*/  LOP3.LUT R3, R4, R3, R5, 0xf6, !PT ;  /* 0x0000000304037212 */ /* 0x000fe200078ef605 */
[----:B------:R1:W-:Y:S01]  /*0f90*/  STL [R1+0x2c], R4 ;  /* 0x00002c0401007387 */ /* 0x0003e20000100800 */
[C---:B------:R-:W-:Y:S01]  /*0fa0*/  SHF.L.U64.HI R5, R157.reuse, 0x1, R8 ;  /* 0x000000019d057819 */ /* 0x040fe20000010208 */
[----:B0-----:R-:W-:Y:S01]  /*0fb0*/  IMAD.SHL.U32 R11, R157, 0x2, RZ ;  /* 0x000000029d0b7824 */ /* 0x001fe200078e00ff */
[----:B------:R-:W-:-:S02]  /*0fc0*/  LEA R3, R3, R18, 0x1 ;  /* 0x0000001203037211 */ /* 0x000fc400078e08ff */
[----:B------:R-:W-:Y:S02]  /*0fd0*/  SHF.R.S32.HI R17, RZ, 0x1f, R16 ;  /* 0x0000001fff117819 */ /* 0x000fe40000011410 */
[----:B------:R0:W-:Y:S01]  /*0fe0*/  STL [R1+0x58], R11 ;  /* 0x0000580b01007387 */ /* 0x0001e20000100800 */
[----:B------:R-:W-:Y:S01]  /*0ff0*/  SHF.R.S32.HI R154, RZ, 0x1f, R2 ;  /* 0x0000001fff9a7819 */ /* 0x000fe20000011402 */
[----:B-1----:R-:W-:Y:S02]  /*1000*/  IMAD.SHL.U32 R4, R7, 0x2, RZ ;  /* 0x0000000207047824 */ /* 0x002fe400078e00ff */
[----:B------:R0:W-:Y:S04]  /*1010*/  STL [R1+0x68], R6 ;  /* 0x0000680601007387 */ /* 0x0001e80000100800 */
[----:B------:R0:W-:Y:S04]  /*1020*/  STL [R1+0x54], R5 ;  /* 0x0000540501007387 */ /* 0x0001e80000100800 */
[----:B------:R0:W-:Y:S04]  /*1030*/  STL [R1+0x30], R4 ;  /* 0x0000300401007387 */ /* 0x0001e80000100800 */
[----:B------:R0:W-:Y:S04]  /*1040*/  STL [R1+0x5c], R3 ;  /* 0x00005c0301007387 */ /* 0x0001e80000100800 */
[----:B------:R0:W-:Y:S02]  /*1050*/  STL [R1+0x64], R0 ;  /* 0x0000640001007387 */ /* 0x0001e40000100800 */
.L_x_617:
[----:B01----:R-:W0:Y:S02]  /*1060*/  LDC.64 R4, c[0x0][0xc88] ;  /* 0x00032200ff047b82 */ /* 0x003e240000000a00 */
[----:B0-----:R-:W-:-:S05]  /*1070*/  IMAD.WIDE R4, R35, 0x4, R4 ;  /* 0x0000000423047825 */ /* 0x001fca00078e0204 */
[----:B--2---:R-:W2:Y:S01]  /*1080*/  LDG.E R36, desc[UR42][R4.64] ;  /* 0x0000002a04247981 */ /* 0x004ea2000c1e1900 */
[----:B------:R-:W-:Y:S05]  /*1090*/  YIELD ;  /* 0x0000000000007946 */ /* 0x000fea0003800000 */
[----:B------:R-:W-:Y:S01]  /*10a0*/  ULDC.64 UR4, c[0x0][0xa28] ;  /* 0x00028a0000047ab9 */ /* 0x000fe20000000a00 */
[----:B------:R-:W-:Y:S01]  /*10b0*/  ULDC.64 UR8, c[0x0][0xa18] ;  /* 0x0002860000087ab9 */ /* 0x000fe20000000a00 */
[----:B------:R-:W-:Y:S01]  /*10c0*/  ISETP.NE.U32.AND P1, PT, RZ, UR4, PT ;  /* 0x00000004ff007c0c */ /* 0x000fe2000bf25070 */
[----:B------:R-:W-:Y:S01]  /*10d0*/  ULDC.64 UR6, c[0x0][0xa08] ;  /* 0x0002820000067ab9 */ /* 0x000fe20000000a00 */
[----:B------:R-:W-:Y:S01]  /*10e0*/  IMAD.MOV.U32 R10, RZ, RZ, RZ ;  /* 0x000000ffff0a7224 */ /* 0x000fe200078e00ff */
[----:B------:R-:W-:Y:S01]  /*10f0*/  ISETP.NE.U32.AND P0, PT, RZ, UR6, PT ;  /* 0x00000006ff007c0c */ /* 0x000fe2000bf05070 */
[----:B------:R-:W-:Y:S01]  /*1100*/  IMAD.MOV.U32 R68, RZ, RZ, RZ ;  /* 0x000000ffff447224 */ /* 0x000fe200078e00ff */
[----:B------:R-:W-:-:S02]  /*1110*/  ISETP.NE.AND.EX P1, PT, RZ, UR5, PT, P1 ;  /* 0x00000005ff007c0c */ /* 0x000fc4000bf25310 */
[----:B------:R-:W-:Y:S02]  /*1120*/  ISETP.NE.AND.EX P0, PT, RZ, UR7, PT, P0 ;  /* 0x00000007ff007c0c */ /* 0x000fe4000bf05300 */
[----:B--2---:R-:W-:Y:S01]  /*1130*/  SHF.R.S32.HI R0, RZ, 0x1f, R36 ;  /* 0x0000001fff007819 */ /* 0x004fe20000011424 */
[----:B------:R-:W-:-:S08]  /*1140*/  IMAD.SHL.U32 R38, R36, 0x4, RZ ;  /* 0x0000000424267824 */ /* 0x000fd000078e00ff */
[C---:B------:R-:W-:Y:S01]  /*1150*/  @P1 LEA R6, P2, R36.reuse, UR4, 0x2 ;  /* 0x0000000424061c11 */ /* 0x040fe2000f8410ff */
[----:B------:R0:W-:Y:S01]  /*1160*/  STL [R1+0x38], R36 ;  /* 0x0000382401007387 */ /* 0x0001e20000100800 */
[C-C-:B------:R-:W-:Y:S02]  /*1170*/  SHF.L.U64.HI R37, R36.reuse, 0x2, R0.reuse ;  /* 0x0000000224257819 */ /* 0x140fe40000010200 */
[----:B------:R-:W-:Y:S01]  /*1180*/  @P1 LEA.HI.X R7, R36, UR5, R0, 0x2, P2 ;  /* 0x0000000524071c11 */ /* 0x000fe200090f1400 */
[----:B------:R-:W-:Y:S01]  /*1190*/  ULDC UR4, c[0x0][0x288] ;  /* 0x0000a20000047ab9 */ /* 0x000fe20000000800 */
[----:B------:R-:W-:Y:S01]  /*11a0*/  ISETP.NE.U32.AND P2, PT, RZ, UR8, PT ;  /* 0x00000008ff007c0c */ /* 0x000fe2000bf45070 */
[----:B------:R0:W-:Y:S01]  /*11b0*/  STL [R1+0x50], R0 ;  /* 0x0000500001007387 */ /* 0x0001e20000100800 */
[C---:B------:R-:W-:Y:S02]  /*11c0*/  IADD3 R8, P3, R38.reuse, UR6, RZ ;  /* 0x0000000626087c10 */ /* 0x040fe4000ff7e0ff */
[----:B------:R-:W-:Y:S01]  /*11d0*/  ISETP.NE.AND.EX P2, PT, RZ, UR9, PT, P2 ;  /* 0x00000009ff007c0c */ /* 0x000fe2000bf45320 */
[----:B------:R0:W5:Y:S01]  /*11e0*/  @P1 LDG.E R10, desc[UR42][R6.64] ;  /* 0x0000002a060a1981 */ /* 0x000162000c1e1900 */
[----:B------:R-:W-:Y:S01]  /*11f0*/  IMAD.U32 R24, RZ, RZ, UR4 ;  /* 0x00000004ff187e24 */ /* 0x000fe2000f8e00ff */
[C---:B------:R-:W-:Y:S01]  /*1200*/  IADD3.X R9, R37.reuse, UR7, RZ, P3, !PT ;  /* 0x0000000725097c10 */ /* 0x040fe20009ffe4ff */
[----:B------:R-:W-:Y:S01]  /*1210*/  ULDC.64 UR4, c[0x0][0x418] ;  /* 0x0001060000047ab9 */ /* 0x000fe20000000a00 */
[----:B------:R0:W-:Y:S04]  /*1220*/  STL [R1+0x40], R38 ;  /* 0x0000402601007387 */ /* 0x0001e80000100800 */
[----:B------:R0:W5:Y:S04]  /*1230*/  @P0 LDG.E R68, desc[UR42][R8.64] ;  /* 0x0000002a08440981 */ /* 0x000168000c1e1900 */
[----:B------:R-:W-:Y:S01]  /*1240*/  @P2 IADD3 R4, P1, R38, UR8, RZ ;  /* 0x0000000826042c10 */ /* 0x000fe2000ff3e0ff */
[----:B------:R-:W-:Y:S01]  /*1250*/  UISETP.NE.U32.AND UP0, UPT, UR4, URZ, UPT ;  /* 0x0000003f0400728c */ /* 0x000fe2000bf05070 */
[----:B------:R0:W-:Y:S02]  /*1260*/  STL [R1+0x44], R37 ;  /* 0x0000442501007387 */ /* 0x0001e40000100800 */
[----:B------:R-:W-:Y:S01]  /*1270*/  @P2 IADD3.X R5, R37, UR9, RZ, P1, !PT ;  /* 0x0000000925052c10 */ /* 0x000fe20008ffe4ff */
[----:B------:R-:W-:-:S04]  /*1280*/  ULDC UR4, c[0x0][0x424] ;  /* 0x0001090000047ab9 */ /* 0x000fc80000000800 */
[----:B------:R0:W5:Y:S01]  /*1290*/  @P2 LDG.E R24, desc[UR42][R4.64] ;  /* 0x0000002a04182981 */ /* 0x000162000c1e1900 */
[----:B------:R-:W-:-:S03]  /*12a0*/  UISETP.NE.AND.EX UP0, UPT, UR5, URZ, UPT, UP0 ;  /* 0x0000003f0500728c */ /* 0x000fc6000bf05300 */
[----:B------:R-:W-:Y:S01]  /*12b0*/  ULDC UR5, c[0x0][0x2f0] ;  /* 0x0000bc0000057ab9 */ /* 0x000fe20000000800 */
[----:B------:R-:W-:-:S04]  /*12c0*/  USEL UR4, UR4, 0x1, UP0 ;  /* 0x0000000104047887 */ /* 0x000fc80008000000 */
[----:B------:R-:W-:-:S03]  /*12d0*/  UIMAD UR4, UR4, UR5, URZ ;  /* 0x00000005040472a4 */ /* 0x000fc6000f8e023f */
[----:B------:R-:W-:Y:S02]  /*12e0*/  ULDC UR5, c[0x0][0x348] ;  /* 0x0000d20000057ab9 */ /* 0x000fe40000000800 */
[----:B------:R-:W-:Y:S02]  /*12f0*/  IMAD.U32 R27, RZ, RZ, UR5 ;  /* 0x00000005ff1b7e24 */ /* 0x000fe4000f8e00ff */
[----:B------:R-:W-:Y:S01]  /*1300*/  IMAD.U32 R31, RZ, RZ, UR4 ;  /* 0x00000004ff1f7e24 */ /* 0x000fe2000f8e00ff */
[----:B0---4-:R-:W-:Y:S06]  /*1310*/  @P2 BRA `(.L_x_479) ;  /* 0x0000000000242947 */ /* 0x011fec0003800000 */
[----:B------:R-:W-:Y:S02]  /*1320*/  ULDC.64 UR4, c[0x0][0xa00] ;  /* 0x0002800000047ab9 */ /* 0x000fe40000000a00 */
[----:B------:R-:W-:-:S04]  /*1330*/  ISETP.NE.U32.AND P1, PT, RZ, UR4, PT ;  /* 0x00000004ff007c0c */ /* 0x000fc8000bf25070 */
[----:B------:R-:W-:-:S13]  /*1340*/  ISETP.NE.AND.EX P1, PT, RZ, UR5, PT, P1 ;  /* 0x00000005ff007c0c */ /* 0x000fda000bf25310 */
[----:B------:R-:W-:Y:S05]  /*1350*/  @!P1 BRA `(.L_x_479) ;  /* 0x0000000000149947 */ /* 0x000fea0003800000 */
[----:B------:R-:W0:Y:S02]  /*1360*/  LDC.64 R4, c[0x0][0xa00] ;  /* 0x00028000ff047b82 */ /* 0x000e240000000a00 */
[----:B0-----:R-:W-:-:S05]  /*1370*/  IMAD.WIDE R4, R36, 0x4, R4 ;  /* 0x0000000424047825 */ /* 0x001fca00078e0204 */
[----:B-----5:R-:W2:Y:S04]  /*1380*/  LDG.E R24, desc[UR42][R4.64] ;  /* 0x0000002a04187981 */ /* 0x020ea8000c1e1900 */
[----:B------:R-:W2:Y:S02]  /*1390*/  LDG.E R3, desc[UR42][R4.64+0x4] ;  /* 0x0000042a04037981 */ /* 0x000ea4000c1e1900 */
[----:B--2---:R-:W-:-:S07]  /*13a0*/  IMAD.IADD R24, R3, 0x1, -R24 ;  /* 0x0000000103187824 */ /* 0x004fce00078e0a18 */
.L_x_479:
[----:B------:R-:W-:Y:S01]  /*13b0*/  ULDC.64 UR4, c[0x0][0xa20] ;  /* 0x0002880000047ab9 */ /* 0x000fe20000000a00 */
[----:B------:R0:W-:Y:S01]  /*13c0*/  STL [R1+0x48], R33 ;  /* 0x0000482101007387 */ /* 0x0001e20000100800 */
[----:B------:R-:W-:Y:S02]  /*13d0*/  ISETP.NE.U32.AND P1, PT, RZ, UR4, PT ;  /* 0x00000004ff007c0c */ /* 0x000fe4000bf25070 */
[C---:B------:R-:W-:Y:S02]  /*13e0*/  LOP3.LUT R3, R34.reuse, 0xff000000, RZ, 0xc0, !PT ;  /* 0xff00000022037812 */ /* 0x040fe400078ec0ff */
[----:B------:R-:W-:Y:S02]  /*13f0*/  ISETP.NE.AND.EX P1, PT, RZ, UR5, PT, P1 ;  /* 0x00000005ff007c0c */ /* 0x000fe4000bf25310 */
[----:B------:R-:W-:Y:S02]  /*1400*/  LOP3.LUT R0, R34, 0xff0000, RZ, 0xc0, !PT ;  /* 0x00ff000022007812 */ /* 0x000fe400078ec0ff */
[----:B------:R-:W-:-:S02]  /*1410*/  SHF.R.U32.HI R3, RZ, 0x8, R3 ;  /* 0x00000008ff037819 */ /* 0x000fc40000011603 */
[----:B------:R-:W-:Y:S02]  /*1420*/  LOP3.LUT R152, R34, 0xffff, RZ, 0xc0, !PT ;  /* 0x0000ffff22987812 */ /* 0x000fe400078ec0ff */
[----:B------:R-:W-:-:S05]  /*1430*/  LEA.HI R11, R0, R3, RZ, 0x10 ;  /* 0x00000003000b7211 */ /* 0x000fca00078f80ff */
[----:B0-----:R-:W-:Y:S05]  /*1440*/  @!P1 BRA `(.L_x_480) ;  /* 0x0000000000109947 */ /* 0x001fea0003800000 */
[----:B------:R-:W-:-:S04]  /*1450*/  IADD3 R4, P0, R38, UR4, RZ ;  /* 0x0000000426047c10 */ /* 0x000fc8000ff1e0ff */
[----:B------:R-:W-:-:S05]  /*1460*/  IADD3.X R5, R37, UR5, RZ, P0, !PT ;  /* 0x0000000525057c10 */ /* 0x000fca00087fe4ff */
[----:B------:R0:W5:Y:S01]  /*1470*/  LDG.E R31, desc[UR42][R4.64] ;  /* 0x0000002a041f7981 */ /* 0x000162000c1e1900 */
[----:B------:R-:W-:Y:S05]  /*1480*/  BRA `(.L_x_481) ;  /* 0x0000000000107947 */ /* 0x000fea0003800000 */
.L_x_480:
[----:B------:R-:W-:Y:S05]  /*1490*/  @!P0 BRA `(.L_x_481) ;  /* 0x00000000000c8947 */ /* 0x000fea0003800000 */
[----:B------:R-:W2:Y:S04]  /*14a0*/  LDG.E R0, desc[UR42][R8.64] ;  /* 0x0000002a08007981 */ /* 0x000ea8000c1e1900 */
[----:B------:R-:W2:Y:S02]  /*14b0*/  LDG.E R31, desc[UR42][R8.64+0x4] ;  /* 0x0000042a081f7981 */ /* 0x000ea4000c1e1900 */
[----:B--2---:R-:W-:-:S07]  /*14c0*/  IMAD.IADD R31, R31, 0x1, -R0 ;  /* 0x000000011f1f7824 */ /* 0x004fce00078e0a00 */
.L_x_481:
[----:B------:R-:W-:Y:S01]  /*14d0*/  ULDC.64 UR4, c[0x0][0xa10] ;  /* 0x0002840000047ab9 */ /* 0x000fe20000000a00 */
[----:B------:R-:W2:Y:S01]  /*14e0*/  LDL.LU R32, [R1] ;  /* 0x0000000001207983 */ /* 0x000ea20000300800 */
[----:B------:R-:W-:-:S04]  /*14f0*/  ISETP.NE.U32.AND P0, PT, RZ, UR4, PT ;  /* 0x00000004ff007c0c */ /* 0x000fc8000bf05070 */
[----:B------:R-:W-:Y:S01]  /*1500*/  ISETP.NE.AND.EX P0, PT, RZ, UR5, PT, P0 ;  /* 0x00000005ff007c0c */ /* 0x000fe2000bf05300 */
[----:B------:R-:W-:Y:S02]  /*1510*/  ULDC.64 UR4, c[0x0][0xa30] ;  /* 0x00028c0000047ab9 */ /* 0x000fe40000000a00 */
[----:B------:R-:W-:-:S10]  /*1520*/  ISETP.NE.U32.AND P1, PT, RZ, UR4, PT ;  /* 0x00000004ff007c0c */ /* 0x000fd4000bf25070 */
[----:B0-----:R-:W0:Y:S02]  /*1530*/  @P0 LDC.64 R4, c[0x0][0xa10] ;  /* 0x00028400ff040b82 */ /* 0x001e240000000a00 */
[----:B0-----:R-:W-:-:S05]  /*1540*/  @P0 IMAD.WIDE R4, R36, 0x4, R4 ;  /* 0x0000000424040825 */ /* 0x001fca00078e0204 */
[----:B------:R-:W3:Y:S04]  /*1550*/  @P0 LDG.E R0, desc[UR42][R4.64] ;  /* 0x0000002a04000981 */ /* 0x000ee8000c1e1900 */
[----:B------:R0:W3:Y:S01]  /*1560*/  @P0 LDG.E R3, desc[UR42][R4.64+0x4] ;  /* 0x0000042a04030981 */ /* 0x0000e2000c1e1900 */
[----:B------:R-:W-:Y:S02]  /*1570*/  ISETP.NE.AND.EX P1, PT, RZ, UR5, PT, P1 ;  /* 0x00000005ff007c0c */ /* 0x000fe4000bf25310 */
[----:B-----5:R-:W-:-:S11]  /*1580*/  MOV R25, R31 ;  /* 0x0000001f00197202 */ /* 0x020fd60000000f00 */
[----:B------:R-:W-:-:S04]  /*1590*/  @P1 IADD3 R6, P2, R38, UR4, RZ ;  /* 0x0000000426061c10 */ /* 0x000fc8000ff5e0ff */
[----:B------:R-:W-:-:S05]  /*15a0*/  @P1 IADD3.X R7, R37, UR5, RZ, P2, !PT ;  /* 0x0000000525071c10 */ /* 0x000fca00097fe4ff */
[----:B------:R1:W5:Y:S01]  /*15b0*/  @P1 LDG.E R25, desc[UR42][R6.64] ;  /* 0x0000002a06191981 */ /* 0x000362000c1e1900 */
[----:B------:R-:W-:Y:S01]  /*15c0*/  IMAD.IADD R10, R31, 0x1, -R10 ;  /* 0x000000011f0a7824 */ /* 0x000fe200078e0a0a */
[----:B------:R-:W-:Y:S01]  /*15d0*/  LOP3.LUT R12, R11, 0xff, RZ, 0xc0, !PT ;  /* 0x000000ff0b0c7812 */ /* 0x000fe200078ec0ff */
[----:B------:R-:W-:Y:S01]  /*15e0*/  BSSY B0, `(.L_x_482) ;  /* 0x000002c000007945 */ /* 0x000fe20003800000 */
[----:B------:R-:W-:Y:S01]  /*15f0*/  SHF.R.U32.HI R8, RZ, 0x10, R11 ;  /* 0x00000010ff087819 */ /* 0x000fe2000001160b */
[----:B0-----:R-:W-:Y:S02]  /*1600*/  IMAD.MOV.U32 R5, RZ, RZ, RZ ;  /* 0x000000ffff057224 */ /* 0x001fe400078e00ff */
[----:B------:R1:W-:Y:S04]  /*1610*/  STL [R1+0x4c], R12 ;  /* 0x00004c0c01007387 */ /* 0x0003e80000100800 */
[----:B------:R1:W-:Y:S01]  /*1620*/  STL [R1+0x34], R8 ;  /* 0x0000340801007387 */ /* 0x0003e20000100800 */
[----:B--2---:R-:W-:Y:S01]  /*1630*/  LOP3.LUT R32, R32, 0xfffffffb, RZ, 0xc0, !PT ;  /* 0xfffffffb20207812 */ /* 0x004fe200078ec0ff */
[----:B---3--:R-:W-:-:S04]  /*1640*/  @P0 IMAD.IADD R27, R3, 0x1, -R0 ;  /* 0x00000001031b0824 */ /* 0x008fc800078e0a00 */
[----:B------:R-:W-:-:S04]  /*1650*/  IMAD.IADD R89, R10, 0x1, R27 ;  /* 0x000000010a597824 */ /* 0x000fc800078e021b */
[C---:B------:R-:W-:Y:S01]  /*1660*/  VIADD R0, R89.reuse, 0x7f ;  /* 0x0000007f59007836 */ /* 0x040fe20000000000 */
[----:B------:R-:W-:-:S04]  /*1670*/  ISETP.GE.AND P3, PT, R89, 0x1, PT ;  /* 0x000000015900780c */ /* 0x000fc80003f66270 */
[----:B------:R-:W-:-:S04]  /*1680*/  SHF.R.S32.HI R3, RZ, 0x1f, R0 ;  /* 0x0000001fff037819 */ /* 0x000fc80000011400 */
[----:B------:R-:W-:-:S04]  /*1690*/  LEA.HI R3, R3, R0, RZ, 0x7 ;  /* 0x0000000003037211 */ /* 0x000fc800078f38ff */
[----:B------:R-:W-:Y:S02]  /*16a0*/  SHF.R.S32.HI R26, RZ, 0x7, R3 ;  /* 0x00000007ff1a7819 */ /* 0x000fe40000011403 */
[----:B------:R-:W-:-:S05]  /*16b0*/  @P3 LOP3.LUT R32, R32, 0x4, RZ, 0xfc, !PT ;  /* 0x0000000420203812 */ /* 0x000fca00078efcff */
[----:B------:R1:W-:Y:S01]  /*16c0*/  STL [R1], R32 ;  /* 0x0000002001007387 */ /* 0x0003e20000100800 */
[----:B------:R-:W-:Y:S05]  /*16d0*/  @!P3 BRA `(.L_x_483) ;  /* 0x000000000070b947 */ /* 0x000fea0003800000 */
[----:B------:R-:W-:Y:S01]  /*16e0*/  ISETP.NE.AND P0, PT, R8, RZ, PT ;  /* 0x000000ff0800720c */ /* 0x000fe20003f05270 */
[----:B------:R-:W-:-:S03]  /*16f0*/  ULDC UR4, c[0x0][0x9f0] ;  /* 0x00027c0000047ab9 */ /* 0x000fc60000000800 */
[----:B------:R-:W-:-:S04]  /*1700*/  SEL R9, R8, UR4, P0 ;  /* 0x0000000408097c07 */ /* 0x000fc80008000000 */
[-C--:B-1----:R-:W-:Y:S02]  /*1710*/  IABS R6, R9.reuse ;  /* 0x0000000900067213 */ /* 0x082fe40000000000 */
[----:B------:R-:W-:Y:S02]  /*1720*/  IADD3 R0, R26, -0x1, R9 ;  /* 0xffffffff1a007810 */ /* 0x000fe40007ffe009 */
[----:B------:R-:W0:Y:S01]  /*1730*/  I2F.RP R3, R6 ;  /* 0x0000000600037306 */ /* 0x000e220000209400 */
[-C--:B------:R-:W-:Y:S02]  /*1740*/  IABS R11, R9.reuse ;  /* 0x00000009000b7213 */ /* 0x080fe40000000000 */
[----:B------:R-:W-:Y:S02]  /*1750*/  IABS R8, R0 ;  /* 0x0000000000087213 */ /* 0x000fe40000000000 */
[----:B------:R-:W-:-:S04]  /*1760*/  LOP3.LUT R0, R0, R9, RZ, 0x3c, !PT ;  /* 0x0000000900007212 */ /* 0x000fc800078e3cff */
[----:B------:R-:W-:Y:S01]  /*1770*/  ISETP.GE.AND P2, PT, R0, RZ, PT ;  /* 0x000000ff0000720c */ /* 0x000fe20003f46270 */
[----:B0-----:R-:W0:Y:S02]  /*1780*/  MUFU.RCP R3, R3 ;  /* 0x0000000300037308 */ /* 0x001e240000001000 */
[----:B0-----:R-:W-:Y:S02]  /*1790*/  VIADD R4, R3, 0xffffffe ;  /* 0x0ffffffe03047836 */ /* 0x001fe40000000000 */
[----:B------:R-:W-:-:S04]  /*17a0*/  IMAD.MOV R3, RZ, RZ, -R11 ;  /* 0x000000ffff037224 */ /* 0x000fc800078e0a0b */
[----:B------:R0:W1:Y:S02]  /*17b0*/  F2I.FTZ.U32.TRUNC.NTZ R5, R4 ;  /* 0x0000000400057305 */ /* 0x000064000021f000 */
[----:B0-----:R-:W-:Y:S02]  /*17c0*/  IMAD.MOV.U32 R4, RZ, RZ, RZ ;  /* 0x000000ffff047224 */ /* 0x001fe400078e00ff */
[----:B-1----:R-:W-:-:S04]  /*17d0*/  IMAD.MOV R7, RZ, RZ, -R5 ;  /* 0x000000ffff077224 */ /* 0x002fc800078e0a05 */
[----:B------:R-:W-:-:S04]  /*17e0*/  IMAD R7, R7, R6, RZ ;  /* 0x0000000607077224 */ /* 0x000fc800078e02ff */
[----:B------:R-:W-:-:S06]  /*17f0*/  IMAD.HI.U32 R5, R5, R7, R4 ;  /* 0x0000000705057227 */ /* 0x000fcc00078e0004 */
[----:B------:R-:W-:-:S04]  /*1800*/  IMAD.HI.U32 R5, R5, R8, RZ ;  /* 0x0000000805057227 */ /* 0x000fc800078e00ff */
[----:B------:R-:W-:-:S05]  /*1810*/  IMAD R3, R5, R3, R8 ;  /* 0x0000000305037224 */ /* 0x000fca00078e0208 */
[----:B------:R-:W-:-:S13]  /*1820*/  ISETP.GT.U32.AND P1, PT, R6, R3, PT ;  /* 0x000000030600720c */ /* 0x000fda0003f24070 */
[-C--:B------:R-:W-:Y:S01]  /*1830*/  @!P1 IADD3 R3, R3, -R6.reuse, RZ ;  /* 0x8000000603039210 */ /* 0x080fe20007ffe0ff */
[----:B------:R-:W-:Y:S01]  /*1840*/  @!P1 VIADD R5, R5, 0x1 ;  /* 0x0000000105059836 */ /* 0x000fe20000000000 */
[----:B------:R-:W-:Y:S02]  /*1850*/  ISETP.NE.AND P1, PT, R9, RZ, PT ;  /* 0x000000ff0900720c */ /* 0x000fe40003f25270 */
[----:B------:R-:W-:-:S13]  /*1860*/  ISETP.GE.U32.AND P0, PT, R3, R6, PT ;  /* 0x000000060300720c */ /* 0x000fda0003f06070 */
[----:B------:R-:W-:-:S04]  /*1870*/  @P0 VIADD R5, R5, 0x1 ;  /* 0x0000000105050836 */ /* 0x000fc80000000000 */
[----:B------:R-:W-:Y:S01]  /*1880*/  @!P2 IMAD.MOV R5, RZ, RZ, -R5 ;  /* 0x000000ffff05a224 */ /* 0x000fe200078e0a05 */
[----:B------:R-:W-:-:S07]  /*1890*/  @!P1 LOP3.LUT R5, RZ, R9, RZ, 0x33, !PT ;  /* 0x00000009ff059212 */ /* 0x000fce00078e33ff */
.L_x_483:
[----:B------:R-:W-:Y:S05]  /*18a0*/  BSYNC B0 ;  /* 0x0000000000007941 */ /* 0x000fea0003800000 */
.L_x_482:
[----:B------:R-:W-:-:S05]  /*18b0*/  IMAD R0, R12, R5, RZ ;  /* 0x000000050c007224 */ /* 0x000fca00078e02ff */
[C---:B------:R-:W-:Y:S01]  /*18c0*/  VIADDMNMX R5, R0.reuse, R5, R26, PT ;  /* 0x0000000500057246 */ /* 0x040fe2000380011a */
[----:B------:R-:W-:-:S04]  /*18d0*/  IMAD R0, R0, 0x80, -R10 ;  /* 0x0000008000007824 */ /* 0x000fc800078e0a0a */
[----:B------:R-:W-:Y:S01]  /*18e0*/  IMAD R4, R5, 0x80, -R10 ;  /* 0x0000008005047824 */ /* 0x000fe200078e0a0a */
[----:B------:R-:W-:-:S04]  /*18f0*/  VIMNMX R0, RZ, R0, !PT ;  /* 0x00000000ff007248 */ /* 0x000fc80007fe0100 */
[----:B------:R-:W-:Y:S02]  /*1900*/  VIMNMX R3, R4, R27, PT ;  /* 0x0000001b04037248 */ /* 0x000fe40003fe0100 */
[----:B------:R-:W-:Y:S02]  /*1910*/  SHF.R.U32.HI R30, RZ, 0x7, R0 ;  /* 0x00000007ff1e7819 */ /* 0x000fe40000011600 */
[----:B------:R-:W-:-:S03]  /*1920*/  ISETP.GT.AND P0, PT, R3, R0, PT ;  /* 0x000000000300720c */ /* 0x000fc60003f04270 */
[----:B------:R-:W-:-:S10]  /*1930*/  IMAD.MOV.U32 R29, RZ, RZ, R30 ;  /* 0x000000ffff1d7224 */ /* 0x000fd400078e001e */
[----:B------:R-:W-:-:S05]  /*1940*/  @P0 VIADD R3, R3, 0x7f ;  /* 0x0000007f03030836 */ /* 0x000fca0000000000 */
[----:B------:R-:W-:-:S04]  /*1950*/  @P0 SHF.R.S32.HI R0, RZ, 0x1f, R3 ;  /* 0x0000001fff000819 */ /* 0x000fc80000011403 */
[----:B------:R-:W-:-:S04]  /*1960*/  @P0 LEA.HI R0, R0, R3, RZ, 0x7 ;  /* 0x0000000300000211 */ /* 0x000fc800078f38ff */
[----:B------:R-:W-:Y:S02]  /*1970*/  @P0 SHF.R.S32.HI R29, RZ, 0x7, R0 ;  /* 0x00000007ff1d0819 */ /* 0x000fe40000011400 */
[----:B------:R-:W-:Y:S02]  /*1980*/  PLOP3.LUT P0, PT, PT, PT, PT, 0x80, 0x0 ;  /* 0x000000000000781c */ /* 0x000fe40003f0f070 */
[----:B------:R-:W-:-:S13]  /*1990*/  ISETP.GT.AND P1, PT, R29, R30, PT ;  /* 0x0000001e1d00720c */ /* 0x000fda0003f24270 */
[----:B------:R-:W-:Y:S05]  /*19a0*/  @!P1 BRA `(.L_x_484) ;  /* 0x0000004000b49947 */ /* 0x000fea0003800000 */
[----:B------:R-:W-:Y:S01]  /*19b0*/  VIADD R0, R18, 0xe400 ;  /* 0x0000e40012007836 */ /* 0x000fe20000000000 */
[----:B------:R-:W-:Y:S04]  /*19c0*/  BSSY B6, `(.L_x_485) ;  /* 0x0000013000067945 */ /* 0x000fe80003800000 */
[----:B------:R-:W-:-:S13]  /*19d0*/  LOP3.LUT P0, RZ, R0, 0x3ff, RZ, 0xc0, !PT ;  /* 0x000003ff00ff7812 */ /* 0x000fda000780c0ff */
[----:B------:R-:W-:Y:S05]  /*19e0*/  @!P0 BRA `(.L_x_486) ;  /* 0x0000000000408947 */ /* 0x000fea0003800000 */
[----:B------:R-:W-:Y:S01]  /*19f0*/  MOV R0, 0x0 ;  /* 0x0000000000007802 */ /* 0x000fe20000000f00 */
[----:B------:R-:W-:Y:S01]  /*1a00*/  ULDC.64 UR4, c[0x4][0x88] ;  /* 0x0100220000047ab9 */ /* 0x000fe20000000a00 */
[----:B------:R-:W-:Y:S01]  /*1a10*/  ULDC.64 UR6, c[0x4][0x18] ;  /* 0x0100060000067ab9 */ /* 0x000fe20000000a00 */
[----:B------:R-:W-:Y:S01]  /*1a20*/  IMAD.U32 R4, RZ, RZ, UR4 ;  /* 0x00000004ff047e24 */ /* 0x000fe2000f8e00ff */
[----:B------:R0:W2:Y:S01]  /*1a30*/  LDC.64 R14, c[0x4][R0] ;  /* 0x01000000000e7b82 */ /* 0x0000a20000000a00 */
[----:B------:R-:W-:Y:S01]  /*1a40*/  MOV R5, UR5 ;  /* 0x0000000500057c02 */ /* 0x000fe20008000f00 */
[----:B------:R-:W-:Y:S01]  /*1a50*/  ULDC.64 UR4, c[0x4][0x90] ;  /* 0x0100240000047ab9 */ /* 0x000fe20000000a00 */
[----:B------:R-:W-:Y:S02]  /*1a60*/  IMAD.U32 R10, RZ, RZ, UR6 ;  /* 0x00000006ff0a7e24 */ /* 0x000fe4000f8e00ff */
[----:B-1----:R-:W-:Y:S02]  /*1a70*/  IMAD.U32 R6, RZ, RZ, UR4 ;  /* 0x00000004ff067e24 */ /* 0x002fe4000f8e00ff */
[----:B------:R-:W-:-:S02]  /*1a80*/  IMAD.U32 R7, RZ, RZ, UR5 ;  /* 0x00000005ff077e24 */ /* 0x000fc4000f8e00ff */
[----:B------:R-:W-:Y:S02]  /*1a90*/  IMAD.U32 R11, RZ, RZ, UR7 ;  /* 0x00000007ff0b7e24 */ /* 0x000fe4000f8e00ff */
[----:B------:R-:W-:Y:S02]  /*1aa0*/  IMAD.MOV.U32 R8, RZ, RZ, 0x70 ;  /* 0x00000070ff087424 */ /* 0x000fe400078e00ff */
[----:B------:R-:W-:Y:S02]  /*1ab0*/  IMAD.MOV.U32 R12, RZ, RZ, 0x1 ;  /* 0x00000001ff0c7424 */ /* 0x000fe400078e00ff */
[----:B0-----:R-:W-:-:S07]  /*1ac0*/  IMAD.MOV.U32 R13, RZ, RZ, RZ ;  /* 0x000000ffff0d7224 */ /* 0x001fce00078e00ff */
[----:B------:R-:W-:-:S07]  /*1ad0*/  LEPC R20, `(.L_x_486) ;  /* 0x000000001014794e */ /* 0x000fce0000000000 */
[----:B--2--5:R-:W-:Y:S05]  /*1ae0*/  CALL.ABS.NOINC R14 ;  /* 0x000000000e007343 */ /* 0x024fea0003c00000 */
.L_x_486:
[----:B------:R-:W-:Y:S05]  /*1af0*/  BSYNC B6 ;  /* 0x0000000000067941 */ /* 0x000fea0003800000 */
.L_x_485:
        /* <DEDUP_REMOVED lines=20> */
.L_x_488:
[----:B------:R-:W-:Y:S05]  /*1c40*/  BSYNC B6 ;  /* 0x0000000000067941 */ /* 0x000fea0003800000 */
.L_x_487:
[----:B------:R-:W2:Y:S01]  /*1c50*/  LDL R39, [R1+0x20] ;  /* 0x0000200001277983 */ /* 0x000ea20000100800 */
[----:B------:R-:W-:Y:S01]  /*1c60*/  ULDC.64 UR4, c[0x0][0x9f8] ;  /* 0x00027e0000047ab9 */ /* 0x000fe20000000a00 */
[----:B------:R-:W-:Y:S01]  /*1c70*/  IMAD.MOV.U32 R69, RZ, RZ, R36 ;  /* 0x000000ffff457224 */ /* 0x000fe200078e0024 */
[----:B------:R-:W-:Y:S01]  /*1c80*/  ISETP.NE.U32.AND P0, PT, RZ, UR4, PT ;  /* 0x00000004ff007c0c */ /* 0x000fe2000bf05070 */
[----:B------:R-:W3:Y:S01]  /*1c90*/  LDL R14, [R1+0x2c] ;  /* 0x00002c00010e7983 */ /* 0x000ee20000100800 */
[----:B------:R-:W0:Y:S02]  /*1ca0*/  LDC.64 R4, c[0x0][0x3f8] ;  /* 0x0000fe00ff047b82 */ /* 0x000e240000000a00 */
[----:B------:R-:W-:-:S06]  /*1cb0*/  ISETP.NE.AND.EX P0, PT, RZ, UR5, PT, P0 ;  /* 0x00000005ff007c0c */ /* 0x000fcc000bf05300 */
[----:B------:R-:W4:Y:S07]  /*1cc0*/  LDC.64 R62, c[0x0][0x408] ;  /* 0x00010200ff3e7b82 */ /* 0x000f2e0000000a00 */
[----:B-1----:R-:W-:-:S04]  /*1cd0*/  @P0 IADD3 R6, P1, R38, UR4, RZ ;  /* 0x0000000426060c10 */ /* 0x002fc8000ff3e0ff */
[----:B------:R-:W-:Y:S02]  /*1ce0*/  @P0 IADD3.X R7, R37, UR5, RZ, P1, !PT ;  /* 0x0000000525070c10 */ /* 0x000fe40008ffe4ff */
[----:B------:R-:W1:Y:S03]  /*1cf0*/  LDC R37, c[0x0][0x3f4] ;  /* 0x0000fd00ff257b82 */ /* 0x000e660000000800 */
[----:B------:R4:W3:Y:S01]  /*1d00*/  @P0 LDG.E R69, desc[UR42][R6.64] ;  /* 0x0000002a06450981 */ /* 0x0008e2000c1e1900 */
[----:B------:R-:W4:Y:S01]  /*1d10*/  S2R R36, SR_TID.X ;  /* 0x0000000000247919 */ /* 0x000f220000002100 */
[----:B------:R-:W-:Y:S02]  /*1d20*/  SHF.R.S32.HI R3, RZ, 0x1f, R153 ;  /* 0x0000001fff037819 */ /* 0x000fe40000011499 */
[----:B------:R-:W-:-:S03]  /*1d30*/  SHF.R.S32.HI R23, RZ, 0x1f, R22 ;  /* 0x0000001fff177819 */ /* 0x000fc60000011416 */
[-C--:B0-----:R-:W-:Y:S02]  /*1d40*/  IMAD R0, R3, R4.reuse, RZ ;  /* 0x0000000403007224 */ /* 0x081fe400078e02ff */
[----:B------:R-:W-:-:S04]  /*1d50*/  IMAD.WIDE.U32 R8, R153, R4, R22 ;  /* 0x0000000499087225 */ /* 0x000fc800078e0016 */
[C---:B------:R-:W-:Y:S02]  /*1d60*/  IMAD R13, R153.reuse, R5, R0 ;  /* 0x00000005990d7224 */ /* 0x040fe400078e0200 */
[----:B------:R-:W-:Y:S01]  /*1d70*/  IMAD.WIDE.U32 R10, R153, R4, R16 ;  /* 0x00000004990a7225 */ /* 0x000fe200078e0010 */
[----:B-1----:R-:W-:-:S03]  /*1d80*/  ISETP.GE.AND P0, PT, R16, R37, PT ;  /* 0x000000251000720c */ /* 0x002fc60003f06270 */
[----:B----4-:R-:W-:Y:S01]  /*1d90*/  IMAD R0, R3, R62, RZ ;  /* 0x0000003e03007224 */ /* 0x010fe200078e02ff */
[----:B------:R-:W-:Y:S01]  /*1da0*/  IADD3 R9, R9, R13, RZ ;  /* 0x0000000d09097210 */ /* 0x000fe20007ffe0ff */
[----:B------:R-:W-:Y:S01]  /*1db0*/  IMAD.IADD R11, R13, 0x1, R11 ;  /* 0x000000010d0b7824 */ /* 0x000fe200078e020b */
[----:B------:R-:W-:Y:S02]  /*1dc0*/  SEL R3, R37, RZ, P0 ;  /* 0x000000ff25037207 */ /* 0x000fe40000000000 */
[----:B-----5:R-:W-:-:S03]  /*1dd0*/  SHF.R.S32.HI R13, RZ, 0x1f, R25 ;  /* 0x0000001fff0d7819 */ /* 0x020fc60000011419 */
[----:B------:R-:W-:Y:S02]  /*1de0*/  IMAD.IADD R3, R16, 0x1, R3 ;  /* 0x0000000110037824 */ /* 0x000fe400078e0203 */
[----:B------:R-:W-:Y:S02]  /*1df0*/  IMAD R12, R13, R4, RZ ;  /* 0x000000040d0c7224 */ /* 0x000fe400078e02ff */
[----:B------:R-:W-:Y:S01]  /*1e00*/  IMAD R15, R153, R63, R0 ;  /* 0x0000003f990f7224 */ /* 0x000fe200078e0200 */
[----:B------:R-:W-:Y:S01]  /*1e10*/  SHF.R.U32.HI R38, RZ, 0x7, R36 ;  /* 0x00000007ff267819 */ /* 0x000fe20000011624 */
[----:B------:R-:W-:Y:S01]  /*1e20*/  IMAD R57, R25, R5, R12 ;  /* 0x0000000519397224 */ /* 0x000fe200078e020c */
[----:B------:R-:W-:Y:S01]  /*1e30*/  SHF.R.S32.HI R0, RZ, 0x1f, R3 ;  /* 0x0000001fff007819 */ /* 0x000fe20000011403 */
[----:B------:R-:W-:Y:S01]  /*1e40*/  IMAD R12, R13, R62, RZ ;  /* 0x0000003e0d0c7224 */ /* 0x000fe200078e02ff */
[C---:B------:R-:W-:Y:S01]  /*1e50*/  ISETP.NE.AND P6, PT, R38.reuse, 0x1, PT ;  /* 0x000000012600780c */ /* 0x040fe20003fc5270 */
[----:B------:R-:W-:Y:S01]  /*1e60*/  VIADD R78, R38, 0x8 ;  /* 0x00000008264e7836 */ /* 0x000fe20000000000 */
[----:B------:R-:W-:Y:S01]  /*1e70*/  LEA.HI R0, R0, R3, RZ, 0x3 ;  /* 0x0000000300007211 */ /* 0x000fe200078f18ff */
[----:B------:R-:W-:Y:S01]  /*1e80*/  VIADD R38, R153, 0x60 ;  /* 0x0000006099267836 */ /* 0x000fe20000000000 */
[----:B------:R-:W-:Y:S01]  /*1e90*/  SHF.L.U64.HI R66, R4, 0x7, R5 ;  /* 0x0000000704427819 */ /* 0x000fe20000010205 */
[----:B------:R-:W-:Y:S01]  /*1ea0*/  IMAD.WIDE.U32 R20, R25, R4, R8 ;  /* 0x0000000419147225 */ /* 0x000fe200078e0008 */
[----:B------:R-:W-:-:S02]  /*1eb0*/  SHF.L.U64.HI R64, R62, 0x7, R63 ;  /* 0x000000073e407819 */ /* 0x000fc4000001023f */
[----:B------:R-:W-:Y:S01]  /*1ec0*/  LOP3.LUT R32, R32, 0xfffffffd, RZ, 0xc0, !PT ;  /* 0xfffffffd20207812 */ /* 0x000fe200078ec0ff */
[----:B------:R-:W-:-:S04]  /*1ed0*/  IMAD.WIDE.U32 R34, R25, R4, R10 ;  /* 0x0000000419227225 */ /* 0x000fc800078e000a */
[----:B------:R-:W-:Y:S02]  /*1ee0*/  IMAD.SHL.U32 R65, R4, 0x80, RZ ;  /* 0x0000008004417824 */ /* 0x000fe400078e00ff */
[----:B------:R-:W-:Y:S02]  /*1ef0*/  IMAD R3, R25, R63, R12 ;  /* 0x0000003f19037224 */ /* 0x000fe400078e020c */
[----:B------:R-:W-:Y:S01]  /*1f00*/  IMAD.SHL.U32 R38, R38, 0x40, RZ ;  /* 0x0000004026267824 */ /* 0x000fe200078e00ff */
[----:B------:R-:W-:Y:S01]  /*1f10*/  LOP3.LUT R10, R0, 0xfffffff8, RZ, 0xc0, !PT ;  /* 0xfffffff8000a7812 */ /* 0x000fe200078ec0ff */
[----:B------:R-:W-:-:S03]  /*1f20*/  IMAD.IADD R68, R68, 0x1, R31 ;  /* 0x0000000144447824 */ /* 0x000fc600078e021f */
[----:B------:R-:W-:Y:S02]  /*1f30*/  LOP3.LUT R38, R38, 0x1c0, RZ, 0xc0, !PT ;  /* 0x000001c026267812 */ /* 0x000fe400078ec0ff */
[----:B------:R-:W-:Y:S01]  /*1f40*/  SHF.R.S32.HI R31, RZ, 0x3, R0 ;  /* 0x00000003ff1f7819 */ /* 0x000fe20000011400 */
[----:B------:R-:W-:Y:S05]  /*1f50*/  @!P6 WARPSYNC.ALL ;  /* 0x000000000000e948 */ /* 0x000fea0003800000 */
[----:B------:R-:W-:Y:S01]  /*1f60*/  IMAD.WIDE.U32 R52, R153, R62, R22 ;  /* 0x0000003e99347225 */ /* 0x000fe200078e0016 */
[----:B------:R-:W-:-:S03]  /*1f70*/  ULDC UR4, c[0x0][0x2f4] ;  /* 0x0000bd0000047ab9 */ /* 0x000fc60000000800 */
[----:B------:R-:W-:-:S04]  /*1f80*/  IMAD.WIDE.U32 R6, R153, R62, R16 ;  /* 0x0000003e99067225 */ /* 0x000fc800078e0010 */
[----:B------:R-:W-:Y:S02]  /*1f90*/  IMAD.IADD R53, R53, 0x1, R15 ;  /* 0x0000000135357824 */ /* 0x000fe400078e020f */
[----:B------:R-:W-:Y:S02]  /*1fa0*/  IMAD.IADD R7, R15, 0x1, R7 ;  /* 0x000000010f077824 */ /* 0x000fe400078e0207 */
[----:B------:R-:W-:-:S04]  /*1fb0*/  IMAD.WIDE.U32 R52, R25, R62, R52 ;  /* 0x0000003e19347225 */ /* 0x000fc800078e0034 */
[----:B------:R-:W-:-:S04]  /*1fc0*/  IMAD.WIDE.U32 R54, R25, R62, R6 ;  /* 0x0000003e19367225 */ /* 0x000fc800078e0006 */
[----:B------:R-:W-:Y:S01]  /*1fd0*/  IMAD.IADD R56, R53, 0x1, R3 ;  /* 0x0000000135387824 */ /* 0x000fe200078e0203 */
[----:B------:R-:W-:Y:S01]  /*1fe0*/  ISETP.GE.AND P2, PT, R2, UR4, PT ;  /* 0x0000000402007c0c */ /* 0x000fe2000bf46270 */
[----:B------:R-:W-:Y:S01]  /*1ff0*/  IMAD.IADD R58, R21, 0x1, R57 ;  /* 0x00000001153a7824 */ /* 0x000fe200078e0239 */
[----:B------:R-:W-:Y:S01]  /*2000*/  SHF.R.S32.HI R8, RZ, 0x1f, R10 ;  /* 0x0000001fff087819 */ /* 0x000fe2000001140a */
[----:B------:R-:W-:Y:S02]  /*2010*/  IMAD.SHL.U32 R62, R62, 0x80, RZ ;  /* 0x000000803e3e7824 */ /* 0x000fe400078e00ff */
[----:B------:R-:W-:Y:S02]  /*2020*/  IMAD.SHL.U32 R60, R37, 0x2, RZ ;  /* 0x00000002253c7824 */ /* 0x000fe400078e00ff */
[----:B------:R-:W-:Y:S02]  /*2030*/  IMAD.IADD R57, R57, 0x1, R35 ;  /* 0x0000000139397824 */ /* 0x000fe400078e0223 */
[C---:B--2---:R-:W-:Y:S01]  /*2040*/  IMAD.SHL.U32 R67, R39.reuse, 0x40, RZ ;  /* 0x0000004027437824 */ /* 0x044fe200078e00ff */
[----:B------:R-:W-:Y:S01]  /*2050*/  @!P6 BAR.SYNC.DEFER_BLOCKING 0x9, 0x100 ;  /* 0x024400000000eb1d */ /* 0x000fe20000010000 */
[----:B------:R-:W-:Y:S01]  /*2060*/  LOP3.LUT P1, RZ, R39, 0x4, RZ, 0xc0, !PT ;  /* 0x0000000427ff7812 */ /* 0x000fe2000782c0ff */
[----:B------:R-:W-:-:S02]  /*2070*/  VIADD R39, R36, 0xffffff80 ;  /* 0xffffff8024277836 */ /* 0x000fc40000000000 */
[----:B------:R-:W-:-:S03]  /*2080*/  LOP3.LUT R67, R67, 0x1c0, RZ, 0xc0, !PT ;  /* 0x000001c043437812 */ /* 0x000fc600078ec0ff */
[----:B------:R-:W-:Y:S02]  /*2090*/  SHF.R.S32.HI R36, RZ, 0x1f, R39 ;  /* 0x0000001fff247819 */ /* 0x000fe40000011427 */
[----:B------:R-:W-:Y:S02]  /*20a0*/  SHF.R.U32.HI R63, RZ, 0x3, R67 ;  /* 0x00000003ff3f7819 */ /* 0x000fe40000011643 */
[----:B------:R-:W-:Y:S02]  /*20b0*/  LOP3.LUT R4, R67, 0x18, R16, 0xf8, !PT ;  /* 0x0000001843047812 */ /* 0x000fe400078ef810 */
[----:B------:R-:W-:Y:S02]  /*20c0*/  LEA.HI R36, R36, R39, RZ, 0x5 ;  /* 0x0000002724247211 */ /* 0x000fe400078f28ff */
[----:B------:R-:W-:Y:S02]  /*20d0*/  LOP3.LUT R4, R4, R63, RZ, 0x3c, !PT ;  /* 0x0000003f04047212 */ /* 0x000fe400078e3cff */
[----:B------:R-:W-:-:S02]  /*20e0*/  @P1 LOP3.LUT R32, R32, 0x2, RZ, 0xfc, !PT ;  /* 0x0000000220201812 */ /* 0x000fc400078efcff */
[----:B------:R-:W-:-:S03]  /*20f0*/  SHF.R.S32.HI R36, RZ, 0x5, R36 ;  /* 0x00000005ff247819 */ /* 0x000fc60000011424 */
[----:B------:R0:W-:Y:S02]  /*2100*/  STL [R1], R32 ;  /* 0x0000002001007387 */ /* 0x0001e40000100800 */
[----:B------:R-:W-:Y:S01]  /*2110*/  IMAD R59, R36, 0x200, R4 ;  /* 0x00000200243b7824 */ /* 0x000fe200078e0204 */
[--C-:B------:R-:W-:Y:S02]  /*2120*/  LOP3.LUT R4, R67, 0x38, R0.reuse, 0xf8, !PT ;  /* 0x0000003843047812 */ /* 0x100fe400078ef800 */
[----:B------:R-:W-:Y:S01]  /*2130*/  LOP3.LUT R0, R38, 0x38, R0, 0xf8, !PT ;  /* 0x0000003826007812 */ /* 0x000fe200078ef800 */
[----:B------:R-:W-:Y:S01]  /*2140*/  VIADD R38, R153, 0x60 ;  /* 0x0000006099267836 */ /* 0x000fe20000000000 */
[----:B0-----:R-:W-:-:S04]  /*2150*/  SHF.R.S32.HI R32, RZ, 0x1f, R39 ;  /* 0x0000001fff207819 */ /* 0x001fc80000011427 */
[----:B------:R-:W-:Y:S02]  /*2160*/  LEA.HI R32, R32, R39, RZ, 0x2 ;  /* 0x0000002720207211 */ /* 0x000fe400078f10ff */
[----:B------:R-:W-:Y:S02]  /*2170*/  SHF.L.U32 R38, R38, 0x6, RZ ;  /* 0x0000000626267819 */ /* 0x000fe400000006ff */
[----:B------:R-:W-:Y:S02]  /*2180*/  LOP3.LUT R32, R32, 0xfffffffc, RZ, 0xc0, !PT ;  /* 0xfffffffc20207812 */ /* 0x000fe400078ec0ff */
[----:B------:R-:W-:Y:S02]  /*2190*/  LOP3.LUT R38, R38, 0x1c0, RZ, 0xc0, !PT ;  /* 0x000001c026267812 */ /* 0x000fe400078ec0ff */
[----:B------:R-:W-:Y:S02]  /*21a0*/  IADD3 R32, R39, -R32, RZ ;  /* 0x8000002027207210 */ /* 0x000fe40007ffe0ff */
[----:B------:R-:W-:-:S03]  /*21b0*/  SHF.R.U32.HI R38, RZ, 0x3, R38 ;  /* 0x00000003ff267819 */ /* 0x000fc60000011626 */
[----:B------:R-:W-:Y:S01]  /*21c0*/  IMAD R61, R32, 0x60, R153 ;  /* 0x00000060203d7824 */ /* 0x000fe200078e0299 */
[----:B------:R-:W-:Y:S01]  /*21d0*/  LOP3.LUT R0, R0, R38, RZ, 0x3c, !PT ;  /* 0x0000002600007212 */ /* 0x000fe200078e3cff */
[----:B------:R-:W-:Y:S01]  /*21e0*/  IMAD.IADD R32, R3, 0x1, R55 ;  /* 0x0000000103207824 */ /* 0x000fe200078e0237 */
[----:B------:R-:W-:Y:S02]  /*21f0*/  LOP3.LUT R3, R4, R63, RZ, 0x3c, !PT ;  /* 0x0000003f04037212 */ /* 0x000fe400078e3cff */
[----:B------:R-:W-:Y:S01]  /*2200*/  ISETP.GE.AND P1, PT, R16, UR4, PT ;  /* 0x0000000410007c0c */ /* 0x000fe2000bf26270 */
[----:B---3--:R-:W-:Y:S01]  /*2210*/  IMAD.IADD R0, R14, 0x1, R0 ;  /* 0x000000010e007824 */ /* 0x008fe200078e0200 */
[----:B------:R-:W-:Y:S01]  /*2220*/  SHF.R.S32.HI R9, RZ, 0x1f, R69 ;  /* 0x0000001fff097819 */ /* 0x000fe20000011445 */
[----:B------:R-:W-:-:S10]  /*2230*/  IMAD R3, R36, 0x200, R3 ;  /* 0x0000020024037824 */ /* 0x000fd400078e0203 */
.L_x_544:
[----:B--2---:R-:W2:Y:S01]  /*2240*/  LDL R37, [R1+0x20] ;  /* 0x0000200001257983 */ /* 0x004ea20000100800 */
[----:B------:R-:W0:Y:S03]  /*2250*/  LDC R74, c[0x0][0x430] ;  /* 0x00010c00ff4a7b82 */ /* 0x000e260000000800 */
[----:B---3--:R-:W3:Y:S01]  /*2260*/  LDL.LU R36, [R1] ;  /* 0x0000000001247983 */ /* 0x008ee20000300800 */
[----:B------:R-:W-:Y:S02]  /*2270*/  VIADD R29, R29, 0xffffffff ;  /* 0xffffffff1d1d7836 */ /* 0x000fe40000000000 */
[----:B------:R-:W-:Y:S02]  /*2280*/  IMAD.MOV.U32 R73, RZ, RZ, RZ ;  /* 0x000000ffff497224 */ /* 0x000fe400078e00ff */
[----:B------:R-:W-:Y:S01]  /*2290*/  IMAD R6, R29, 0x80, R61 ;  /* 0x000000801d067824 */ /* 0x000fe200078e023d */
[----:B------:R-:W1:Y:S03]  /*22a0*/  LDC R80, c[0x0][0x3f4] ;  /* 0x0000fd00ff507b82 */ /* 0x000e660000000800 */
[----:B------:R-:W-:-:S04]  /*22b0*/  IMAD.IADD R15, R68, 0x1, R6 ;  /* 0x00000001440f7824 */ /* 0x000fc800078e0206 */
[----:B------:R-:W-:Y:S01]  /*22c0*/  IMAD.MOV.U32 R12, RZ, RZ, R15 ;  /* 0x000000ffff0c7224 */ /* 0x000fe200078e000f */
[----:B0-----:R-:W-:-:S13]  /*22d0*/  ISETP.NE.AND P3, PT, R74, 0x1, PT ;  /* 0x000000014a00780c */ /* 0x001fda0003f65270 */
[----:B------:R-:W0:Y:S08]  /*22e0*/  @P3 LDC R4, c[0x0][0x434] ;  /* 0x00010d00ff043b82 */ /* 0x000e300000000800 */
[----:B----4-:R-:W4:Y:S01]  /*22f0*/  @P3 LDC R5, c[0x0][0x438] ;  /* 0x00010e00ff053b82 */ /* 0x010f220000000800 */
[----:B0-----:R-:W-:-:S05]  /*2300*/  @P3 IMAD.HI.U32 R4, R15, R4, RZ ;  /* 0x000000040f043227 */ /* 0x001fca00078e00ff */
[----:B----4-:R-:W-:Y:S02]  /*2310*/  @P3 SHF.R.U32.HI R12, RZ, R5, R4 ;  /* 0x00000005ff0c3219 */ /* 0x010fe40000011604 */
[----:B------:R-:W-:-:S04]  /*2320*/  ISETP.GE.AND P3, PT, R6, R27, PT ;  /* 0x0000001b0600720c */ /* 0x000fc80003f66270 */
[----:B------:R-:W-:-:S13]  /*2330*/  ISETP.GT.OR P3, PT, R61, 0x7f, P3 ;  /* 0x0000007f3d00780c */ /* 0x000fda0001f64670 */
[----:B------:R-:W0:Y:S01]  /*2340*/  @!P3 LDC.64 R6, c[0x0][0x428] ;  /* 0x00010a00ff06bb82 */ /* 0x000e220000000a00 */
[----:B------:R-:W-:-:S07]  /*2350*/  @!P3 SHF.R.S32.HI R13, RZ, 0x1f, R12 ;  /* 0x0000001fff0db819 */ /* 0x000fce000001140c */
[----:B------:R-:W4:Y:S01]  /*2360*/  @!P3 LDC.64 R4, c[0x0][0x418] ;  /* 0x00010600ff04bb82 */ /* 0x000f220000000a00 */
[----:B0-----:R-:W-:-:S04]  /*2370*/  @!P3 IMAD R14, R9, R6, RZ ;  /* 0x00000006090eb224 */ /* 0x001fc800078e02ff */
[C---:B------:R-:W-:Y:S02]  /*2380*/  @!P3 IMAD R11, R69.reuse, R7, R14 ;  /* 0x00000007450bb224 */ /* 0x040fe400078e020e */
[----:B------:R-:W-:-:S04]  /*2390*/  @!P3 IMAD.WIDE.U32 R6, R69, R6, R12 ;  /* 0x000000064506b225 */ /* 0x000fc800078e000c */
[----:B------:R-:W-:Y:S01]  /*23a0*/  @!P3 IMAD.IADD R7, R7, 0x1, R11 ;  /* 0x000000010707b824 */ /* 0x000fe200078e020b */
[----:B----4-:R-:W-:-:S04]  /*23b0*/  @!P3 LEA R4, P4, R6, R4, 0x2 ;  /* 0x000000040604b211 */ /* 0x010fc800078810ff */
[----:B------:R-:W-:-:S05]  /*23c0*/  @!P3 LEA.HI.X R5, R6, R5, R7, 0x2, P4 ;  /* 0x000000050605b211 */ /* 0x000fca00020f1407 */
[----:B------:R0:W5:Y:S01]  /*23d0*/  @!P3 LDG.E R73, desc[UR42][R4.64] ;  /* 0x0000002a0449b981 */ /* 0x000162000c1e1900 */
[----:B------:R-:W-:Y:S01]  /*23e0*/  ISETP.GT.AND P3, PT, R29, R30, PT ;  /* 0x0000001e1d00720c */ /* 0x000fe20003f64270 */
[----:B------:R-:W-:Y:S01]  /*23f0*/  IMAD.MOV R11, RZ, RZ, -R12 ;  /* 0x000000ffff0b7224 */ /* 0x000fe200078e0a0c */
[----:B------:R-:W-:Y:S01]  /*2400*/  LEA R7, R19, R59, 0xd ;  /* 0x0000003b13077211 */ /* 0x000fe200078e68ff */
[----:B------:R-:W-:Y:S05]  /*2410*/  YIELD ;  /* 0x0000000000007946 */ /* 0x000fea0003800000 */
[----:B------:R-:W-:Y:S01]  /*2420*/  VIADD R71, R7, 0x20 ;  /* 0x0000002007477836 */ /* 0x000fe20000000000 */
[----:B------:R-:W-:Y:S01]  /*2430*/  BSSY B0, `(.L_x_489) ;  /* 0x0000326000007945 */ /* 0x000fe20003800000 */
[----:B------:R-:W-:-:S02]  /*2440*/  IMAD R74, R74, R11, R15 ;  /* 0x0000000b4a4a7224 */ /* 0x000fc400078e020f */
[----:B------:R-:W-:Y:S01]  /*2450*/  IMAD R72, R7, 0x2, R28 ;  /* 0x0000000207487824 */ /* 0x000fe200078e021c */
[----:B--2---:R-:W-:Y:S02]  /*2460*/  LOP3.LUT P5, RZ, R37, 0x4, RZ, 0xc0, !PT ;  /* 0x0000000425ff7812 */ /* 0x004fe400078ac0ff */
[----:B---3--:R-:W-:-:S04]  /*2470*/  LOP3.LUT R36, R36, 0xfffffffe, RZ, 0xc0, !PT ;  /* 0xfffffffe24247812 */ /* 0x008fc800078ec0ff */
[----:B------:R-:W-:Y:S02]  /*2480*/  @P3 LOP3.LUT R36, R36, 0x1, RZ, 0xfc, !PT ;  /* 0x0000000124243812 */ /* 0x000fe400078efcff */
[----:B-1----:R-:W-:-:S03]  /*2490*/  ISETP.GE.AND P3, PT, R80, 0x1, PT ;  /* 0x000000015000780c */ /* 0x002fc60003f66270 */
[----:B------:R0:W-:Y:S02]  /*24a0*/  STL [R1], R36 ;  /* 0x0000002401007387 */ /* 0x0001e40000100800 */
[----:B------:R-:W-:-:S04]  /*24b0*/  @P5 VIADD R71, R7, 0xffffffe0 ;  /* 0xffffffe007475836 */ /* 0x000fc80000000000 */
[----:B------:R-:W-:-:S04]  /*24c0*/  IMAD R71, R71, 0x2, R28 ;  /* 0x0000000247477824 */ /* 0x000fc800078e021c */
[----:B0-----:R-:W-:Y:S05]  /*24d0*/  @!P3 BRA `(.L_x_490) ;  /* 0x0000002c0060b947 */ /* 0x001fea0003800000 */
[----:B------:R-:W-:Y:S01]  /*24e0*/  SHF.R.S32.HI R75, RZ, 0x1f, R74 ;  /* 0x0000001fff4b7819 */ /* 0x000fe2000001144a */
[----:B------:R-:W-:Y:S01]  /*24f0*/  ULDC.64 UR4, c[0x0][0x300] ;  /* 0x0000c00000047ab9 */ /* 0x000fe20000000a00 */
[----:B-----5:R-:W-:Y:S01]  /*2500*/  SHF.R.S32.HI R76, RZ, 0x1f, R73 ;  /* 0x0000001fff4c7819 */ /* 0x020fe20000011449 */
[----:B------:R-:W-:Y:S01]  /*2510*/  IMAD.WIDE.U32 R4, R74, UR4, RZ ;  /* 0x000000044a047c25 */ /* 0x000fe2000f8e00ff */
[----:B------:R-:W-:-:S03]  /*2520*/  ULDC.64 UR6, c[0x0][0x2e8] ;  /* 0x0000ba0000067ab9 */ /* 0x000fc60000000a00 */
[----:B------:R-:W-:Y:S02]  /*2530*/  IMAD R7, R75, UR4, RZ ;  /* 0x000000044b077c24 */ /* 0x000fe4000f8e02ff */
[----:B------:R-:W-:Y:S02]  /*2540*/  IMAD R77, R29, -0x80, R27 ;  /* 0xffffff801d4d7824 */ /* 0x000fe400078e021b */
[----:B------:R-:W-:Y:S01]  /*2550*/  IMAD R7, R74, UR5, R7 ;  /* 0x000000054a077c24 */ /* 0x000fe2000f8e0207 */
[----:B------:R-:W-:Y:S01]  /*2560*/  ULDC.64 UR4, c[0x0][0x310] ;  /* 0x0000c40000047ab9 */ /* 0x000fe20000000a00 */
[----:B------:R-:W-:Y:S01]  /*2570*/  IMAD.WIDE.U32 R14, R65, R29, RZ ;  /* 0x0000001d410e7225 */ /* 0x000fe200078e00ff */
[----:B------:R-:W-:-:S03]  /*2580*/  VIMNMX R77, R77, 0x80, PT ;  /* 0x000000804d4d7848 */ /* 0x000fc60003fe0100 */
[----:B------:R-:W-:Y:S02]  /*2590*/  IMAD R6, R76, UR4, RZ ;  /* 0x000000044c067c24 */ /* 0x000fe4000f8e02ff */
[----:B------:R-:W-:Y:S02]  /*25a0*/  IMAD.IADD R5, R5, 0x1, R7 ;  /* 0x0000000105057824 */ /* 0x000fe400078e0207 */
[C---:B------:R-:W-:Y:S02]  /*25b0*/  IMAD R7, R73.reuse, UR5, R6 ;  /* 0x0000000549077c24 */ /* 0x040fe4000f8e0206 */
[----:B------:R-:W-:Y:S01]  /*25c0*/  IMAD.WIDE.U32 R4, R73, UR4, R4 ;  /* 0x0000000449047c25 */ /* 0x000fe2000f8e0004 */
[----:B------:R-:W-:-:S03]  /*25d0*/  ULDC.64 UR4, c[0x0][0x308] ;  /* 0x0000c20000047ab9 */ /* 0x000fc60000000a00 */
[----:B------:R-:W-:Y:S02]  /*25e0*/  IMAD.IADD R5, R5, 0x1, R7 ;  /* 0x0000000105057824 */ /* 0x000fe400078e0207 */
[----:B------:R-:W-:Y:S02]  /*25f0*/  IMAD R7, R64, R29, RZ ;  /* 0x0000001d40077224 */ /* 0x000fe400078e02ff */
[----:B------:R-:W-:Y:S01]  /*2600*/  IMAD.WIDE.U32 R4, R152, UR4, R4 ;  /* 0x0000000498047c25 */ /* 0x000fe2000f8e0004 */
[----:B------:R-:W-:-:S03]  /*2610*/  ULDC.U8 UR4, c[0x0][0x410] ;  /* 0x0001040000047ab9 */ /* 0x000fc60000000000 */
[----:B------:R-:W-:Y:S01]  /*2620*/  IMAD R85, R152, UR5, R5 ;  /* 0x0000000598557c24 */ /* 0x000fe2000f8e0205 */
[----:B------:R-:W-:Y:S01]  /*2630*/  LEA R84, P3, R4, UR6, 0x1 ;  /* 0x0000000604547c11 */ /* 0x000fe2000f8608ff */
[-C--:B------:R-:W-:Y:S02]  /*2640*/  IMAD R5, R66, R29.reuse, RZ ;  /* 0x0000001d42057224 */ /* 0x080fe400078e02ff */
[----:B------:R-:W-:Y:S01]  /*2650*/  IMAD.WIDE.U32 R12, R62, R29, RZ ;  /* 0x0000001d3e0c7225 */ /* 0x000fe200078e00ff */
[----:B------:R-:W-:Y:S02]  /*2660*/  LEA.HI.X R85, R4, UR7, R85, 0x1, P3 ;  /* 0x0000000704557c11 */ /* 0x000fe400098f0c55 */
[----:B------:R-:W-:Y:S02]  /*2670*/  ISETP.NE.AND P3, PT, RZ, UR4, PT ;  /* 0x00000004ff007c0c */ /* 0x000fe4000bf65270 */
[----:B------:R-:W-:-:S05]  /*2680*/  SHF.R.S32.HI R4, RZ, 0x1f, R29 ;  /* 0x0000001fff047819 */ /* 0x000fca000001141d */
[C---:B------:R-:W-:Y:S02]  /*2690*/  IMAD R5, R4.reuse, R65, R5 ;  /* 0x0000004104057224 */ /* 0x040fe400078e0205 */
[----:B------:R-:W-:Y:S02]  /*26a0*/  IMAD R7, R4, R62, R7 ;  /* 0x0000003e04077224 */ /* 0x000fe400078e0207 */
[----:B------:R-:W-:Y:S02]  /*26b0*/  IMAD.IADD R79, R15, 0x1, R5 ;  /* 0x000000010f4f7824 */ /* 0x000fe400078e0205 */
[----:B------:R-:W-:Y:S01]  /*26c0*/  IMAD.IADD R11, R13, 0x1, R7 ;  /* 0x000000010d0b7824 */ /* 0x000fe200078e0207 */
[----:B------:R-:W-:Y:S06]  /*26d0*/  @!P3 BRA `(.L_x_491) ;  /* 0x00000014005cb947 */ /* 0x000fec0003800000 */
[----:B------:R-:W-:Y:S01]  /*26e0*/  ISETP.GE.AND P3, PT, R153, R77, PT ;  /* 0x0000004d9900720c */ /* 0x000fe20003f66270 */
[----:B------:R-:W-:Y:S01]  /*26f0*/  BSSY B1, `(.L_x_492) ;  /* 0x000001e000017945 */ /* 0x000fe20003800000 */
[----:B------:R-:W-:Y:S02]  /*2700*/  CS2R R36, SRZ ;  /* 0x0000000000247805 */ /* 0x000fe4000001ff00 */
[----:B------:R-:W-:Y:S02]  /*2710*/  CS2R R44, SRZ ;  /* 0x00000000002c7805 */ /* 0x000fe4000001ff00 */
[----:B------:R-:W-:Y:S02]  /*2720*/  CS2R R48, SRZ ;  /* 0x0000000000307805 */ /* 0x000fe4000001ff00 */
[----:B------:R-:W-:Y:S02]  /*2730*/  CS2R R46, SRZ ;  /* 0x00000000002e7805 */ /* 0x000fe4000001ff00 */
[----:B------:R-:W-:-:S02]  /*2740*/  CS2R R50, SRZ ;  /* 0x0000000000327805 */ /* 0x000fc4000001ff00 */
[----:B------:R-:W-:Y:S02]  /*2750*/  CS2R R40, SRZ ;  /* 0x0000000000287805 */ /* 0x000fe4000001ff00 */
[----:B------:R-:W-:Y:S02]  /*2760*/  CS2R R38, SRZ ;  /* 0x0000000000267805 */ /* 0x000fe4000001ff00 */
[----:B------:R-:W-:Y:S01]  /*2770*/  CS2R R42, SRZ ;  /* 0x00000000002a7805 */ /* 0x000fe2000001ff00 */
[----:B------:R-:W-:Y:S06]  /*2780*/  @P3 BRA `(.L_x_493) ;  /* 0x0000000000503947 */ /* 0x000fec0003800000 */
[----:B------:R-:W-:Y:S01]  /*2790*/  IADD3 R5, P4, R20, R14, RZ ;  /* 0x0000000e14057210 */ /* 0x000fe20007f9e0ff */
[----:B------:R-:W-:Y:S01]  /*27a0*/  ULDC.64 UR4, c[0x0][0x3e8] ;  /* 0x0000fa0000047ab9 */ /* 0x000fe20000000a00 */
[----:B------:R-:W-:Y:S02]  /*27b0*/  CS2R R48, SRZ ;  /* 0x0000000000307805 */ /* 0x000fe4000001ff00 */
[----:B------:R-:W-:Y:S01]  /*27c0*/  CS2R R50, SRZ ;  /* 0x0000000000327805 */ /* 0x000fe2000001ff00 */
[----:B------:R-:W-:Y:S01]  /*27d0*/  IMAD.X R6, R79, 0x1, R58, P4 ;  /* 0x000000014f067824 */ /* 0x000fe200020e063a */
[----:B------:R-:W-:-:S04]  /*27e0*/  IADD3 R7, P4, R52, R12, RZ ;  /* 0x0000000c34077210 */ /* 0x000fc80007f9e0ff */
[----:B------:R-:W-:Y:S02]  /*27f0*/  IADD3.X R44, R11, R56, RZ, P4, !PT ;  /* 0x000000380b2c7210 */ /* 0x000fe400027fe4ff */
[----:B------:R-:W-:-:S04]  /*2800*/  LEA R4, P4, R5, UR4, 0x1 ;  /* 0x0000000405047c11 */ /* 0x000fc8000f8808ff */
[----:B------:R-:W-:Y:S01]  /*2810*/  LEA.HI.X R5, R5, UR5, R6, 0x1, P4 ;  /* 0x0000000505057c11 */ /* 0x000fe2000a0f0c06 */
[----:B------:R-:W-:Y:S02]  /*2820*/  ULDC.64 UR4, c[0x0][0x400] ;  /* 0x0001000000047ab9 */ /* 0x000fe40000000a00 */
[----:B------:R-:W-:-:S04]  /*2830*/  LEA R6, P4, R7, UR4, 0x1 ;  /* 0x0000000407067c11 */ /* 0x000fc8000f8808ff */
[----:B------:R-:W-:Y:S02]  /*2840*/  LEA.HI.X R7, R7, UR5, R44, 0x1, P4 ;  /* 0x0000000507077c11 */ /* 0x000fe4000a0f0c2c */
[----:B------:R-:W-:Y:S02]  /*2850*/  ISETP.GE.AND P4, PT, R22, R80, PT ;  /* 0x000000501600720c */ /* 0x000fe40003f86270 */
[----:B------:R-:W-:Y:S02]  /*2860*/  CS2R R44, SRZ ;  /* 0x00000000002c7805 */ /* 0x000fe4000001ff00 */
[----:B------:R-:W-:-:S09]  /*2870*/  CS2R R46, SRZ ;  /* 0x00000000002e7805 */ /* 0x000fd2000001ff00 */
[----:B------:R0:W5:Y:S04]  /*2880*/  @!P4 LDG.E.64 R48, desc[UR42][R4.64] ;  /* 0x0000002a0430c981 */ /* 0x000168000c1e1b00 */
[----:B------:R0:W5:Y:S01]  /*2890*/  @!P4 LDG.E.64 R50, desc[UR42][R6.64] ;  /* 0x0000002a0632c981 */ /* 0x000162000c1e1b00 */
[----:B------:R-:W-:-:S13]  /*28a0*/  ISETP.GE.AND P4, PT, R157, R80, PT ;  /* 0x000000509d00720c */ /* 0x000fda0003f86270 */
[----:B------:R0:W5:Y:S04]  /*28b0*/  @!P4 LDG.E.64 R44, desc[UR42][R4.64+0x20] ;  /* 0x0000202a042cc981 */ /* 0x000168000c1e1b00 */
[----:B------:R0:W5:Y:S02]  /*28c0*/  @!P4 LDG.E.64 R46, desc[UR42][R6.64+0x20] ;  /* 0x0000202a062ec981 */ /* 0x000164000c1e1b00 */
.L_x_493:
[----:B------:R-:W-:Y:S05]  /*28d0*/  BSYNC B1 ;  /* 0x0000000000017941 */ /* 0x000fea0003800000 */
.L_x_492:
[----:B0-----:R-:W-:Y:S01]  /*28e0*/  VIADD R4, R153, 0x60 ;  /* 0x0000006099047836 */ /* 0x001fe20000000000 */
[----:B------:R-:W-:Y:S01]  /*28f0*/  BSSY B1, `(.L_x_494) ;  /* 0x0000021000017945 */ /* 0x000fe20003800000 */
[----:B-----5:R-:W-:Y:S02]  /*2900*/  IMAD.MOV.U32 R70, RZ, RZ, R44 ;  /* 0x000000ffff467224 */ /* 0x020fe400078e002c */
[----:B------:R-:W-:Y:S01]  /*2910*/  IMAD.MOV.U32 R81, RZ, RZ, R45 ;  /* 0x000000ffff517224 */ /* 0x000fe200078e002d */
[----:B------:R-:W-:-:S13]  /*2920*/  ISETP.GE.AND P4, PT, R4, R77, PT ;  /* 0x0000004d0400720c */ /* 0x000fda0003f86270 */
[----:B------:R-:W-:Y:S05]  /*2930*/  @P4 BRA `(.L_x_495) ;  /* 0x0000000000704947 */ /* 0x000fea0003800000 */
[----:B------:R-:W0:Y:S01]  /*2940*/  LDC.64 R4, c[0x0][0x3f8] ;  /* 0x0000fe00ff047b82 */ /* 0x000e220000000a00 */
[----:B------:R-:W-:Y:S01]  /*2950*/  IMAD.MOV.U32 R15, RZ, RZ, R79 ;  /* 0x000000ffff0f7224 */ /* 0x000fe200078e004f */
[----:B------:R-:W-:Y:S01]  /*2960*/  ULDC.64 UR4, c[0x0][0x3e8] ;  /* 0x0000fa0000047ab9 */ /* 0x000fe20000000a00 */
[----:B------:R-:W-:Y:S01]  /*2970*/  IMAD.MOV.U32 R13, RZ, RZ, R11 ;  /* 0x000000ffff0d7224 */ /* 0x000fe200078e000b */
[----:B------:R-:W-:Y:S02]  /*2980*/  CS2R R40, SRZ ;  /* 0x0000000000287805 */ /* 0x000fe4000001ff00 */
[----:B------:R-:W-:Y:S01]  /*2990*/  CS2R R42, SRZ ;  /* 0x00000000002a7805 */ /* 0x000fe2000001ff00 */
[----:B0-----:R-:W-:-:S04]  /*29a0*/  IMAD.WIDE.U32 R14, R4, 0x60, R14 ;  /* 0x00000060040e7825 */ /* 0x001fc800078e000e */
[----:B------:R-:W-:Y:S01]  /*29b0*/  IMAD R5, R5, 0x60, RZ ;  /* 0x0000006005057824 */ /* 0x000fe200078e02ff */
[----:B------:R-:W-:-:S04]  /*29c0*/  IADD3 R6, P5, R20, R14, RZ ;  /* 0x0000000e14067210 */ /* 0x000fc80007fbe0ff */
[----:B------:R-:W-:Y:S02]  /*29d0*/  IADD3.X R15, R58, R15, R5, P5, !PT ;  /* 0x0000000f3a0f7210 */ /* 0x000fe40002ffe405 */
[----:B------:R-:W0:Y:S02]  /*29e0*/  LDC.64 R4, c[0x0][0x408] ;  /* 0x00010200ff047b82 */ /* 0x000e240000000a00 */
[----:B0-----:R-:W-:-:S04]  /*29f0*/  IMAD.WIDE.U32 R12, R4, 0x60, R12 ;  /* 0x00000060040c7825 */ /* 0x001fc800078e000c */
[----:B------:R-:W-:Y:S01]  /*2a00*/  IMAD R5, R5, 0x60, RZ ;  /* 0x0000006005057824 */ /* 0x000fe200078e02ff */
[----:B------:R-:W-:-:S04]  /*2a10*/  IADD3 R7, P5, R52, R12, RZ ;  /* 0x0000000c34077210 */ /* 0x000fc80007fbe0ff */
[----:B------:R-:W-:Y:S02]  /*2a20*/  IADD3.X R12, R56, R13, R5, P5, !PT ;  /* 0x0000000d380c7210 */ /* 0x000fe40002ffe405 */
        /* <DEDUP_REMOVED lines=13> */
.L_x_495:
[----:B------:R-:W-:Y:S05]  /*2b00*/  BSYNC B1 ;  /* 0x0000000000017941 */ /* 0x000fea0003800000 */
.L_x_494:
[----:B0-----:R-:W-:Y:S01]  /*2b10*/  IMAD.MOV.U32 R4, RZ, RZ, R48 ;  /* 0x000000ffff047224 */ /* 0x001fe200078e0030 */
[----:B------:R-:W-:Y:S01]  /*2b20*/  UISETP.NE.AND UP0, UPT, UR39, 0x3, UPT ;  /* 0x000000032700788c */ /* 0x000fe2000bf05270 */
[----:B------:R-:W-:Y:S01]  /*2b30*/  IMAD.MOV.U32 R5, RZ, RZ, R49 ;  /* 0x000000ffff057224 */ /* 0x000fe200078e0031 */
[----:B------:R-:W-:Y:S01]  /*2b40*/  MOV R6, R50 ;  /* 0x0000003200067202 */ /* 0x000fe20000000f00 */
[----:B------:R-:W-:Y:S01]  /*2b50*/  IMAD.MOV.U32 R7, RZ, RZ, R51 ;  /* 0x000000ffff077224 */ /* 0x000fe200078e0033 */
[----:B------:R-:W-:Y:S01]  /*2b60*/  PRMT R82, R82, 0x5410, R4 ;  /* 0x0000541052527816 */ /* 0x000fe20000000004 */
[----:B------:R-:W-:Y:S01]  /*2b70*/  IMAD.MOV.U32 R4, RZ, RZ, R46 ;  /* 0x000000ffff047224 */ /* 0x000fe200078e002e */
[----:B------:R-:W-:Y:S01]  /*2b80*/  PRMT R98, R5, 0x7610, R98 ;  /* 0x0000761005627816 */ /* 0x000fe20000000062 */
[----:B------:R-:W-:Y:S01]  /*2b90*/  IMAD.MOV.U32 R5, RZ, RZ, R47 ;  /* 0x000000ffff057224 */ /* 0x000fe200078e002f */
[----:B------:R-:W-:Y:S02]  /*2ba0*/  PLOP3.LUT P5, PT, PT, PT, UP0, 0x80, 0x0 ;  /* 0x000000000000781c */ /* 0x000fe40003faf008 */
[----:B------:R-:W-:Y:S01]  /*2bb0*/  PRMT R94, R4, 0x7610, R94 ;  /* 0x00007610045e7816 */ /* 0x000fe2000000005e */
[----:B-----5:R-:W-:Y:S01]  /*2bc0*/  IMAD.MOV.U32 R4, RZ, RZ, R36 ;  /* 0x000000ffff047224 */ /* 0x020fe200078e0024 */
[----:B------:R-:W-:Y:S01]  /*2bd0*/  PRMT R93, R5, 0x7610, R93 ;  /* 0x00007610055d7816 */ /* 0x000fe2000000005d */
[----:B------:R-:W-:Y:S01]  /*2be0*/  IMAD.MOV.U32 R5, RZ, RZ, R37 ;  /* 0x000000ffff057224 */ /* 0x000fe200078e0025 */
        /* <DEDUP_REMOVED lines=12> */
[----:B------:R-:W-:-:S02]  /*2cb0*/  PRMT R96, R70, 0x7610, R96 ;  /* 0x0000761046607816 */ /* 0x000fc40000000060 */
[----:B------:R-:W-:Y:S02]  /*2cc0*/  PRMT R95, R81, 0x7610, R95 ;  /* 0x00007610515f7816 */ /* 0x000fe4000000005f */
[----:B------:R-:W-:Y:S02]  /*2cd0*/  PRMT R86, R4, 0x7610, R86 ;  /* 0x0000761004567816 */ /* 0x000fe40000000056 */
[----:B------:R-:W-:Y:S02]  /*2ce0*/  PRMT R87, R5, 0x7610, R87 ;  /* 0x0000761005577816 */ /* 0x000fe40000000057 */
[----:B------:R-:W-:Y:S02]  /*2cf0*/  PRMT R91, R6, 0x7610, R91 ;  /* 0x00007610065b7816 */ /* 0x000fe4000000005b */
[----:B------:R-:W-:Y:S01]  /*2d00*/  PRMT R92, R7, 0x7610, R92 ;  /* 0x00007610075c7816 */ /* 0x000fe2000000005c */
[----:B------:R-:W-:Y:S06]  /*2d10*/  @!P5 BRA `(.L_x_496) ;  /* 0x000000000004d947 */ /* 0x000fec0003800000 */
[----:B------:R-:W-:Y:S01]  /*2d20*/  BPT.TRAP 0x1 ;  /* 0x000000040000795c */ /* 0x000fe20000300000 */
.L_x_496:
[----:B------:R-:W-:Y:S01]  /*2d30*/  LEA R70, R19, R18, 0x3 ;  /* 0x0000001213467211 */ /* 0x000fe200078e18ff */
[----:B------:R-:W-:Y:S01]  /*2d40*/  BSSY B1, `(.L_x_497) ;  /* 0x0000004000017945 */ /* 0x000fe20003800000 */
[----:B------:R-:W-:-:S04]  /*2d50*/  SHF.L.U32 R79, R155, 0x1f, RZ ;  /* 0x0000001f9b4f7819 */ /* 0x000fc800000006ff */
[----:B------:R-:W0:Y:S02]  /*2d60*/  SYNCS.PHASECHK.TRANS64.TRYWAIT P6, [R70+URZ+0x16890], R79 ;  /* 0x0168904f460075a7 */ /* 0x000e2400080c017f */
[----:B0-----:R-:W-:Y:S05]  /*2d70*/  @!P6 BRA `(.L_x_498) ;  /* 0x000001380030e947 */ /* 0x001fea0003800000 */
.L_x_732:
[----:B------:R-:W-:Y:S05]  /*2d80*/  BSYNC B1 ;  /* 0x0000000000017941 */ /* 0x000fea0003800000 */
.L_x_497:
[----:B------:R-:W-:-:S03]  /*2d90*/  UMOV UR4, 0xffffffff ;  /* 0xffffffff00047882 */ /* 0x000fc60000000000 */
[----:B------:R-:W-:Y:S05]  /*2da0*/  BRA.DIV UR4, `(.L_x_499) ;  /* 0x0000013a04387947 */ /* 0x000fea000b800000 */
[----:B------:R1:W2:Y:S04]  /*2db0*/  SHFL.IDX PT, R81, R85, RZ, 0x1c1f ;  /* 0x001c1fff55517589 */ /* 0x0002a800000e0000 */
[----:B------:R1:W3:Y:S02]  /*2dc0*/  SHFL.IDX PT, R14, R84, RZ, 0x1c1f ;  /* 0x001c1fff540e7589 */ /* 0x0002e400000e0000 */
.L_x_736:
[----:B------:R-:W-:Y:S04]  /*2dd0*/  BSSY B1, `(.L_x_500) ;  /* 0x0000071000017945 */ /* 0x000fe80003800000 */
[----:B------:R-:W-:Y:S05]  /*2de0*/  @P3 BRA `(.L_x_501) ;  /* 0x0000000400bc3947 */ /* 0x000fea0003800000 */
[----:B------:R-:W-:Y:S04]  /*2df0*/  BSSY B2, `(.L_x_502) ;  /* 0x0000037000027945 */ /* 0x000fe80003800000 */
[----:B------:R-:W-:Y:S05]  /*2e00*/  @P1 BRA `(.L_x_503) ;  /* 0x0000000000d41947 */ /* 0x000fea0003800000 */
[----:B------:R4:W0:Y:S01]  /*2e10*/  LDS.128 R4, [R72+0xe000] ;  /* 0x00e0000048047984 */ /* 0x0008220000000c00 */
[C---:B---3--:R-:W-:Y:S01]  /*2e20*/  LEA R12, P3, R16.reuse, R14, 0x1 ;  /* 0x0000000e100c7211 */ /* 0x048fe200078608ff */
[----:B------:R-:W-:Y:S03]  /*2e30*/  BSSY B3, `(.L_x_504) ;  /* 0x0000031000037945 */ /* 0x000fe60003800000 */
[----:B--2---:R-:W-:Y:S02]  /*2e40*/  LEA.HI.X R13, R16, R81, R17, 0x1, P3 ;  /* 0x00000051100d7211 */ /* 0x004fe400018f0c11 */
[----:B------:R-:W-:-:S13]  /*2e50*/  ISETP.GE.AND P3, PT, R22, R80, PT ;  /* 0x000000501600720c */ /* 0x000fda0003f66270 */
[----:B----4-:R-:W-:Y:S05]  /*2e60*/  @P3 BRA `(.L_x_505) ;  /* 0x0000000000b43947 */ /* 0x010fea0003800000 */
[----:B------:R-:W-:Y:S01]  /*2e70*/  SHF.R.U64 R48, R48, 0x10, R49 ;  /* 0x0000001030307819 */ /* 0x000fe20000001231 */
[----:B0-----:R-:W-:Y:S01]  /*2e80*/  IMAD.U32 R15, R6, 0x10000, RZ ;  /* 0x00010000060f7824 */ /* 0x001fe200078e00ff */
[--C-:B------:R-:W-:Y:S02]  /*2e90*/  SHF.R.U64 R99, R50, 0x10, R51.reuse ;  /* 0x0000001032637819 */ /* 0x100fe40000001233 */
[----:B------:R-:W-:Y:S02]  /*2ea0*/  SHF.R.U32.HI R101, RZ, 0x10, R51 ;  /* 0x00000010ff657819 */ /* 0x000fe40000011633 */
[----:B------:R-:W-:Y:S02]  /*2eb0*/  PRMT R50, R82, 0x5432, R48 ;  /* 0x0000543252327816 */ /* 0x000fe40000000030 */
[----:B------:R-:W-:Y:S02]  /*2ec0*/  SHF.R.U32.HI R97, RZ, 0x10, R49 ;  /* 0x00000010ff617819 */ /* 0x000fe40000011631 */
[----:B------:R-:W-:-:S02]  /*2ed0*/  PRMT R99, R100, 0x5410, R99 ;  /* 0x0000541064637816 */ /* 0x000fc40000000063 */
[----:B------:R-:W-:Y:S02]  /*2ee0*/  PRMT R101, R102, 0x5410, R101 ;  /* 0x0000541066657816 */ /* 0x000fe40000000065 */
[----:B------:R-:W-:Y:S02]  /*2ef0*/  LOP3.LUT R48, R5, 0xffff0000, RZ, 0xc0, !PT ;  /* 0xffff000005307812 */ /* 0x000fe400078ec0ff */
[----:B------:R-:W-:Y:S01]  /*2f00*/  LOP3.LUT R51, R50, 0xffff0000, RZ, 0xc0, !PT ;  /* 0xffff000032337812 */ /* 0x000fe200078ec0ff */
[----:B------:R-:W-:Y:S01]  /*2f10*/  IMAD.U32 R102, R101, 0x10000, RZ ;  /* 0x0001000065667824 */ /* 0x000fe200078e00ff */
[----:B------:R-:W-:Y:S01]  /*2f20*/  PRMT R97, R98, 0x5410, R97 ;  /* 0x0000541062617816 */ /* 0x000fe20000000061 */
[----:B------:R-:W-:Y:S01]  /*2f30*/  IMAD.U32 R50, R50, 0x10000, RZ ;  /* 0x0001000032327824 */ /* 0x000fe200078e00ff */
[----:B------:R-:W-:Y:S01]  /*2f40*/  LOP3.LUT R100, R99, 0xffff0000, RZ, 0xc0, !PT ;  /* 0xffff000063647812 */ /* 0x000fe200078ec0ff */
[----:B------:R-:W-:Y:S01]  /*2f50*/  FMUL.FTZ R103, R48, R51 ;  /* 0x0000003330677220 */ /* 0x000fe20000410000 */
[----:B------:R-:W-:Y:S01]  /*2f60*/  LOP3.LUT R49, R6, 0xffff0000, RZ, 0xc0, !PT ;  /* 0xffff000006317812 */ /* 0x000fe200078ec0ff */
[C---:B------:R-:W-:Y:S01]  /*2f70*/  IMAD.U32 R6, R7.reuse, 0x10000, RZ ;  /* 0x0001000007067824 */ /* 0x040fe200078e00ff */
[----:B------:R-:W-:Y:S01]  /*2f80*/  LOP3.LUT R11, R7, 0xffff0000, RZ, 0xc0, !PT ;  /* 0xffff0000070b7812 */ /* 0x000fe200078ec0ff */
[----:B------:R-:W-:-:S02]  /*2f90*/  IMAD.U32 R7, R5, 0x10000, RZ ;  /* 0x0001000005077824 */ /* 0x000fc400078e00ff */
[----:B------:R-:W-:Y:S01]  /*2fa0*/  FMUL.FTZ R104, R48, R100 ;  /* 0x0000006430687220 */ /* 0x000fe20000410000 */
[----:B------:R-:W-:Y:S02]  /*2fb0*/  IMAD.U32 R98, R97, 0x10000, RZ ;  /* 0x0001000061627824 */ /* 0x000fe400078e00ff */
[----:B------:R-:W-:Y:S01]  /*2fc0*/  FMUL.FTZ R48, R49, R102 ;  /* 0x0000006631307220 */ /* 0x000fe20000410000 */
[C---:B------:R-:W-:Y:S01]  /*2fd0*/  IMAD.U32 R5, R4.reuse, 0x10000, RZ ;  /* 0x0001000004057824 */ /* 0x040fe200078e00ff */
[----:B------:R-:W-:Y:S01]  /*2fe0*/  LOP3.LUT R4, R4, 0xffff0000, RZ, 0xc0, !PT ;  /* 0xffff000004047812 */ /* 0x000fe200078ec0ff */
[----:B------:R-:W-:Y:S01]  /*2ff0*/  FFMA.FTZ R103, R7, R100, R103 ;  /* 0x0000006407677223 */ /* 0x000fe20000010067 */
[----:B------:R-:W-:Y:S02]  /*3000*/  IMAD.U32 R99, R99, 0x10000, RZ ;  /* 0x0001000063637824 */ /* 0x000fe400078e00ff */
[-C--:B------:R-:W-:Y:S01]  /*3010*/  FMUL.FTZ R100, R49, R98.reuse ;  /* 0x0000006231647220 */ /* 0x080fe20000410000 */
[----:B------:R-:W-:Y:S01]  /*3020*/  LOP3.LUT R101, R101, 0xffff0000, RZ, 0xc0, !PT ;  /* 0xffff000065657812 */ /* 0x000fe200078ec0ff */
[----:B------:R-:W-:Y:S01]  /*3030*/  FFMA.FTZ R98, R15, R98, -R48 ;  /* 0x000000620f627223 */ /* 0x000fe20000010830 */
[----:B------:R-:W-:Y:S01]  /*3040*/  LOP3.LUT R97, R97, 0xffff0000, RZ, 0xc0, !PT ;  /* 0xffff000061617812 */ /* 0x000fe200078ec0ff */
[C---:B------:R-:W-:Y:S01]  /*3050*/  FMUL.FTZ R48, R4.reuse, R99 ;  /* 0x0000006304307220 */ /* 0x040fe20000410000 */
[----:B------:R-:W-:Y:S01]  /*3060*/  FFMA.FTZ R104, R7, R51, -R104 ;  /* 0x0000003307687223 */ /* 0x000fe20000010868 */
[----:B------:R-:W-:Y:S01]  /*3070*/  FFMA.FTZ R15, R15, R102, R100 ;  /* 0x000000660f0f7223 */ /* 0x000fe20000010064 */
[-C--:B------:R-:W-:Y:S01]  /*3080*/  FMUL.FTZ R4, R4, R50.reuse ;  /* 0x0000003204047220 */ /* 0x080fe20000410000 */
[C---:B------:R-:W-:Y:S01]  /*3090*/  FMUL.FTZ R7, R11.reuse, R101 ;  /* 0x000000650b077220 */ /* 0x040fe20000410000 */
[----:B------:R-:W-:Y:S01]  /*30a0*/  FMUL.FTZ R100, R11, R97 ;  /* 0x000000610b647220 */ /* 0x000fe20000410000 */
[C---:B------:R-:W-:Y:S01]  /*30b0*/  FFMA.FTZ R48, R5.reuse, R50, -R48 ;  /* 0x0000003205307223 */ /* 0x040fe20000010830 */
[----:B------:R-:W-:Y:S01]  /*30c0*/  FFMA.FTZ R5, R5, R99, R4 ;  /* 0x0000006305057223 */ /* 0x000fe20000010004 */
[C---:B------:R-:W-:Y:S01]  /*30d0*/  FFMA.FTZ R7, R6.reuse, R97, -R7 ;  /* 0x0000006106077223 */ /* 0x040fe20000010807 */
[----:B------:R-:W-:Y:S01]  /*30e0*/  FFMA.FTZ R100, R6, R101, R100 ;  /* 0x0000006506647223 */ /* 0x000fe20000010064 */
[----:B------:R-:W-:-:S02]  /*30f0*/  F2FP.BF16.F32.PACK_AB R103, R103, R104 ;  /* 0x000000686767723e */ /* 0x000fc400000010ff */
[----:B------:R-:W-:Y:S02]  /*3100*/  F2FP.BF16.F32.PACK_AB R4, R5, R48 ;  /* 0x000000300504723e */ /* 0x000fe400000010ff */
[----:B------:R-:W-:Y:S01]  /*3110*/  F2FP.BF16.F32.PACK_AB R7, R100, R7 ;  /* 0x000000076407723e */ /* 0x000fe200000010ff */
[----:B------:R-:W-:Y:S01]  /*3120*/  IMAD.MOV.U32 R5, RZ, RZ, R103 ;  /* 0x000000ffff057224 */ /* 0x000fe200078e0067 */
[----:B------:R-:W-:-:S07]  /*3130*/  F2FP.BF16.F32.PACK_AB R6, R15, R98 ;  /* 0x000000620f06723e */ /* 0x000fce00000010ff */
.L_x_505:
[----:B------:R-:W-:Y:S05]  /*3140*/  BSYNC B3 ;  /* 0x0000000000037941 */ /* 0x000fea0003800000 */
.L_x_504:
[----:B0-----:R4:W-:Y:S02]  /*3150*/  ST.E.128 desc[UR42][R12.64], R4 ;  /* 0x000000040c007985 */ /* 0x0019e4000c101d2a */
.L_x_503:
[----:B------:R-:W-:Y:S05]  /*3160*/  BSYNC B2 ;  /* 0x0000000000027941 */ /* 0x000fea0003800000 */
.L_x_502:
[----:B------:R-:W-:Y:S05]  /*3170*/  @P2 BRA `(.L_x_501) ;  /* 0x0000000000d82947 */ /* 0x000fea0003800000 */
[----:B----4-:R4:W0:Y:S01]  /*3180*/  LDS.128 R4, [R71+0xe000] ;  /* 0x00e0000047047984 */ /* 0x0108220000000c00 */
[C---:B---3--:R-:W-:Y:S01]  /*3190*/  LEA R12, P3, R2.reuse, R14, 0x1 ;  /* 0x0000000e020c7211 */ /* 0x048fe200078608ff */
[----:B------:R-:W-:Y:S03]  /*31a0*/  BSSY B2, `(.L_x_506) ;  /* 0x0000032000027945 */ /* 0x000fe60003800000 */
[----:B--2---:R-:W-:Y:S02]  /*31b0*/  LEA.HI.X R13, R2, R81, R154, 0x1, P3 ;  /* 0x00000051020d7211 */ /* 0x004fe400018f0c9a */
[----:B------:R-:W-:-:S13]  /*31c0*/  ISETP.GE.AND P3, PT, R157, R80, PT ;  /* 0x000000509d00720c */ /* 0x000fda0003f66270 */
[----:B----4-:R-:W-:Y:S05]  /*31d0*/  @P3 BRA `(.L_x_507) ;  /* 0x0000000000b83947 */ /* 0x010fea0003800000 */
[--C-:B------:R-:W-:Y:S01]  /*31e0*/  SHF.R.U64 R49, R44, 0x10, R45.reuse ;  /* 0x000000102c317819 */ /* 0x100fe2000000122d */
[----:B0-----:R-:W-:Y:S01]  /*31f0*/  IMAD.U32 R15, R7, 0x10000, RZ ;  /* 0x00010000070f7824 */ /* 0x001fe200078e00ff */
[----:B------:R-:W-:Y:S02]  /*3200*/  SHF.R.U32.HI R48, RZ, 0x10, R45 ;  /* 0x00000010ff307819 */ /* 0x000fe4000001162d */
[--C-:B------:R-:W-:Y:S02]  /*3210*/  SHF.R.U64 R45, R46, 0x10, R47.reuse ;  /* 0x000000102e2d7819 */ /* 0x100fe4000000122f */
[----:B------:R-:W-:Y:S02]  /*3220*/  SHF.R.U32.HI R46, RZ, 0x10, R47 ;  /* 0x00000010ff2e7819 */ /* 0x000fe4000001162f */
[----:B------:R-:W-:Y:S02]  /*3230*/  PRMT R95, R95, 0x5410, R48 ;  /* 0x000054105f5f7816 */ /* 0x000fe40000000030 */
[----:B------:R-:W-:-:S02]  /*3240*/  PRMT R93, R93, 0x5410, R46 ;  /* 0x000054105d5d7816 */ /* 0x000fc4000000002e */
[----:B------:R-:W-:Y:S01]  /*3250*/  LOP3.LUT R14, R6, 0xffff0000, RZ, 0xc0, !PT ;  /* 0xffff0000060e7812 */ /* 0x000fe200078ec0ff */
[----:B------:R-:W-:Y:S01]  /*3260*/  IMAD.U32 R46, R95, 0x10000, RZ ;  /* 0x000100005f2e7824 */ /* 0x000fe200078e00ff */
[----:B------:R-:W-:Y:S01]  /*3270*/  PRMT R96, R96, 0x5410, R49 ;  /* 0x0000541060607816 */ /* 0x000fe20000000031 */
[----:B------:R-:W-:Y:S01]  /*3280*/  IMAD.U32 R48, R93, 0x10000, RZ ;  /* 0x000100005d307824 */ /* 0x000fe200078e00ff */
[----:B------:R-:W-:Y:S02]  /*3290*/  PRMT R94, R94, 0x5410, R45 ;  /* 0x000054105e5e7816 */ /* 0x000fe4000000002d */
[----:B------:R-:W-:Y:S01]  /*32a0*/  SHF.L.U32 R11, R6, 0x10, RZ ;  /* 0x00000010060b7819 */ /* 0x000fe200000006ff */
[C---:B------:R-:W-:Y:S01]  /*32b0*/  FMUL.FTZ R98, R14.reuse, R48 ;  /* 0x000000300e627220 */ /* 0x040fe20000410000 */
[----:B------:R-:W-:Y:S01]  /*32c0*/  LOP3.LUT R44, R7, 0xffff0000, RZ, 0xc0, !PT ;  /* 0xffff0000072c7812 */ /* 0x000fe200078ec0ff */
[-C--:B------:R-:W-:Y:S01]  /*32d0*/  FMUL.FTZ R14, R14, R46.reuse ;  /* 0x0000002e0e0e7220 */ /* 0x080fe20000410000 */
[C---:B------:R-:W-:Y:S01]  /*32e0*/  LOP3.LUT R7, R5.reuse, 0xffff0000, RZ, 0xc0, !PT ;  /* 0xffff000005077812 */ /* 0x040fe200078ec0ff */
[----:B------:R-:W-:Y:S01]  /*32f0*/  IMAD.U32 R6, R5, 0x10000, RZ ;  /* 0x0001000005067824 */ /* 0x000fe200078e00ff */
[----:B------:R-:W-:Y:S01]  /*3300*/  LOP3.LUT R47, R94, 0xffff0000, RZ, 0xc0, !PT ;  /* 0xffff00005e2f7812 */ /* 0x000fe200078ec0ff */
[----:B------:R-:W-:Y:S01]  /*3310*/  FFMA.FTZ R98, R11, R46, -R98 ;  /* 0x0000002e0b627223 */ /* 0x000fe20000010862 */
[----:B------:R-:W-:Y:S01]  /*3320*/  LOP3.LUT R45, R96, 0xffff0000, RZ, 0xc0, !PT ;  /* 0xffff0000602d7812 */ /* 0x000fe200078ec0ff */
[C---:B------:R-:W-:Y:S01]  /*3330*/  IMAD.U32 R5, R4.reuse, 0x10000, RZ ;  /* 0x0001000004057824 */ /* 0x040fe200078e00ff */
[----:B------:R-:W-:Y:S01]  /*3340*/  LOP3.LUT R93, R93, 0xffff0000, RZ, 0xc0, !PT ;  /* 0xffff00005d5d7812 */ /* 0x000fe200078ec0ff */
[----:B------:R-:W-:Y:S01]  /*3350*/  FFMA.FTZ R11, R11, R48, R14 ;  /* 0x000000300b0b7223 */ /* 0x000fe2000001000e */
[----:B------:R-:W-:Y:S01]  /*3360*/  LOP3.LUT R95, R95, 0xffff0000, RZ, 0xc0, !PT ;  /* 0xffff00005f5f7812 */ /* 0x000fe200078ec0ff */
[C---:B------:R-:W-:Y:S01]  /*3370*/  FMUL.FTZ R49, R7.reuse, R47 ;  /* 0x0000002f07317220 */ /* 0x040fe20000410000 */
[----:B------:R-:W-:Y:S01]  /*3380*/  FMUL.FTZ R50, R7, R45 ;  /* 0x0000002d07327220 */ /* 0x000fe20000410000 */
[----:B------:R-:W-:Y:S01]  /*3390*/  LOP3.LUT R4, R4, 0xffff0000, RZ, 0xc0, !PT ;  /* 0xffff000004047812 */ /* 0x000fe200078ec0ff */
[----:B------:R-:W-:Y:S01]  /*33a0*/  FMUL.FTZ R14, R44, R93 ;  /* 0x0000005d2c0e7220 */ /* 0x000fe20000410000 */
[----:B------:R-:W-:-:S02]  /*33b0*/  IMAD.U32 R94, R94, 0x10000, RZ ;  /* 0x000100005e5e7824 */ /* 0x000fc400078e00ff */
[----:B------:R-:W-:Y:S01]  /*33c0*/  FMUL.FTZ R44, R44, R95 ;  /* 0x0000005f2c2c7220 */ /* 0x000fe20000410000 */
[----:B------:R-:W-:Y:S02]  /*33d0*/  IMAD.U32 R96, R96, 0x10000, RZ ;  /* 0x0001000060607824 */ /* 0x000fe400078e00ff */
[C---:B------:R-:W-:Y:S01]  /*33e0*/  FFMA.FTZ R49, R6.reuse, R45, -R49 ;  /* 0x0000002d06317223 */ /* 0x040fe20000010831 */
[----:B------:R-:W-:Y:S01]  /*33f0*/  FFMA.FTZ R50, R6, R47, R50 ;  /* 0x0000002f06327223 */ /* 0x000fe20000010032 */
[C---:B------:R-:W-:Y:S01]  /*3400*/  FFMA.FTZ R14, R15.reuse, R95, -R14 ;  /* 0x0000005f0f0e7223 */ /* 0x040fe2000001080e */
[C---:B------:R-:W-:Y:S01]  /*3410*/  FMUL.FTZ R6, R4.reuse, R94 ;  /* 0x0000005e04067220 */ /* 0x040fe20000410000 */
[----:B------:R-:W-:Y:S01]  /*3420*/  FMUL.FTZ R7, R4, R96 ;  /* 0x0000006004077220 */ /* 0x000fe20000410000 */
[----:B------:R-:W-:Y:S01]  /*3430*/  FFMA.FTZ R15, R15, R93, R44 ;  /* 0x0000005d0f0f7223 */ /* 0x000fe2000001002c */
[----:B------:R-:W-:Y:S01]  /*3440*/  F2FP.BF16.F32.PACK_AB R11, R11, R98 ;  /* 0x000000620b0b723e */ /* 0x000fe200000010ff */
[C---:B------:R-:W-:Y:S01]  /*3450*/  FFMA.FTZ R6, R5.reuse, R96, -R6 ;  /* 0x0000006005067223 */ /* 0x040fe20000010806 */
[----:B------:R-:W-:Y:S01]  /*3460*/  FFMA.FTZ R7, R5, R94, R7 ;  /* 0x0000005e05077223 */ /* 0x000fe20000010007 */
[----:B------:R-:W-:-:S02]  /*3470*/  F2FP.BF16.F32.PACK_AB R5, R50, R49 ;  /* 0x000000313205723e */ /* 0x000fc400000010ff */
[----:B------:R-:W-:Y:S02]  /*3480*/  F2FP.BF16.F32.PACK_AB R14, R15, R14 ;  /* 0x0000000e0f0e723e */ /* 0x000fe400000010ff */
[----:B------:R-:W-:Y:S01]  /*3490*/  F2FP.BF16.F32.PACK_AB R4, R7, R6 ;  /* 0x000000060704723e */ /* 0x000fe200000010ff */
[----:B------:R-:W-:Y:S02]  /*34a0*/  IMAD.MOV.U32 R6, RZ, RZ, R11 ;  /* 0x000000ffff067224 */ /* 0x000fe400078e000b */
[----:B------:R-:W-:-:S07]  /*34b0*/  IMAD.MOV.U32 R7, RZ, RZ, R14 ;  /* 0x000000ffff077224 */ /* 0x000fce00078e000e */
.L_x_507:
[----:B------:R-:W-:Y:S05]  /*34c0*/  BSYNC B2 ;  /* 0x0000000000027941 */ /* 0x000fea0003800000 */
.L_x_506:
[----:B0-----:R0:W-:Y:S02]  /*34d0*/  ST.E.128 desc[UR42][R12.64], R4 ;  /* 0x000000040c007985 */ /* 0x0011e4000c101d2a */
.L_x_501:
[----:B------:R-:W-:Y:S05]  /*34e0*/  BSYNC B1 ;  /* 0x0000000000017941 */ /* 0x000fea0003800000 */
.L_x_500:
[----:B------:R-:W-:-:S03]  /*34f0*/  UMOV UR4, 0xffffffff ;  /* 0xffffffff00047882 */ /* 0x000fc60000000000 */
[----:B------:R-:W-:Y:S05]  /*3500*/  BRA.DIV UR4, `(.L_x_508) ;  /* 0x0000013204a87947 */ /* 0x000fea000b800000 */
[----:B-1----:R-:W1:Y:S04]  /*3510*/  SHFL.IDX PT, R85, R85, 0x1, 0x1c1f ;  /* 0x003c1f0055557f89 */ /* 0x002e6800000e0000 */
[----:B---3--:R3:W0:Y:S02]  /*3520*/  SHFL.IDX PT, R14, R84, 0x1, 0x1c1f ;  /* 0x003c1f00540e7f89 */ /* 0x00862400000e0000 */
.L_x_740:
[----:B------:R-:W-:Y:S05]  /*3530*/  @P4 BRA `(.L_x_509) ;  /* 0x0000002000544947 */ /* 0x000fea0003800000 */
[----:B------:R-:W-:Y:S04]  /*3540*/  BSSY B1, `(.L_x_510) ;  /* 0x0000038000017945 */ /* 0x000fe80003800000 */
[----:B------:R-:W-:Y:S05]  /*3550*/  @P1 BRA `(.L_x_511) ;  /* 0x0000000000d81947 */ /* 0x000fea0003800000 */
[----:B0---4-:R0:W4:Y:S01]  /*3560*/  LDS.128 R4, [R72+0x11000] ;  /* 0x0110000048047984 */ /* 0x0111220000000c00 */
[C---:B------:R-:W-:Y:S01]  /*3570*/  LEA R12, P3, R16.reuse, R14, 0x1 ;  /* 0x0000000e100c7211 */ /* 0x040fe200078608ff */
[----:B------:R-:W-:Y:S03]  /*3580*/  BSSY B2, `(.L_x_512) ;  /* 0x0000032000027945 */ /* 0x000fe60003800000 */
[----:B-1----:R-:W-:Y:S02]  /*3590*/  LEA.HI.X R13, R16, R85, R17, 0x1, P3 ;  /* 0x00000055100d7211 */ /* 0x002fe400018f0c11 */
[----:B------:R-:W-:-:S13]  /*35a0*/  ISETP.GE.AND P3, PT, R22, R80, PT ;  /* 0x000000501600720c */ /* 0x000fda0003f66270 */
[----:B0-----:R-:W-:Y:S05]  /*35b0*/  @P3 BRA `(.L_x_513) ;  /* 0x0000000000b83947 */ /* 0x001fea0003800000 */
[----:B------:R-:W-:Y:S01]  /*35c0*/  SHF.R.U64 R47, R40, 0x10, R41 ;  /* 0x00000010282f7819 */ /* 0x000fe20000001229 */
[----:B----4-:R-:W-:Y:S01]  /*35d0*/  IMAD.U32 R40, R7, 0x10000, RZ ;  /* 0x0001000007287824 */ /* 0x010fe200078e00ff */
[--C-:B------:R-:W-:Y:S02]  /*35e0*/  SHF.R.U64 R42, R42, 0x10, R43.reuse ;  /* 0x000000102a2a7819 */ /* 0x100fe4000000122b */
[----:B------:R-:W-:Y:S02]  /*35f0*/  SHF.R.U32.HI R43, RZ, 0x10, R43 ;  /* 0x00000010ff2b7819 */ /* 0x000fe4000001162b */
[----:B------:R-:W-:Y:S02]  /*3600*/  PRMT R88, R88, 0x5410, R47 ;  /* 0x0000541058587816 */ /* 0x000fe4000000002f */
[----:B------:R-:W-:Y:S02]  /*3610*/  PRMT R91, R91, 0x5410, R42 ;  /* 0x000054105b5b7816 */ /* 0x000fe4000000002a */
[----:B------:R-:W-:-:S02]  /*3620*/  SHF.R.U32.HI R45, RZ, 0x10, R41 ;  /* 0x00000010ff2d7819 */ /* 0x000fc40000011629 */
[----:B------:R-:W-:Y:S02]  /*3630*/  LOP3.LUT R41, R7, 0xffff0000, RZ, 0xc0, !PT ;  /* 0xffff000007297812 */ /* 0x000fe400078ec0ff */
[----:B------:R-:W-:Y:S02]  /*3640*/  PRMT R92, R92, 0x5410, R43 ;  /* 0x000054105c5c7816 */ /* 0x000fe4000000002b */
[----:B------:R-:W-:Y:S02]  /*3650*/  LOP3.LUT R7, R5, 0xffff0000, RZ, 0xc0, !PT ;  /* 0xffff000005077812 */ /* 0x000fe400078ec0ff */
[C---:B------:R-:W-:Y:S01]  /*3660*/  LOP3.LUT R43, R91.reuse, 0xffff0000, RZ, 0xc0, !PT ;  /* 0xffff00005b2b7812 */ /* 0x040fe200078ec0ff */
[----:B------:R-:W-:Y:S01]  /*3670*/  IMAD.U32 R46, R92, 0x10000, RZ ;  /* 0x000100005c2e7824 */ /* 0x000fe200078e00ff */
[----:B------:R-:W-:Y:S01]  /*3680*/  LOP3.LUT R42, R88, 0xffff0000, RZ, 0xc0, !PT ;  /* 0xffff0000582a7812 */ /* 0x000fe200078ec0ff */
[----:B------:R-:W-:Y:S01]  /*3690*/  IMAD.U32 R91, R91, 0x10000, RZ ;  /* 0x000100005b5b7824 */ /* 0x000fe200078e00ff */
[----:B------:R-:W-:Y:S01]  /*36a0*/  PRMT R90, R90, 0x5410, R45 ;  /* 0x000054105a5a7816 */ /* 0x000fe2000000002d */
[C---:B------:R-:W-:Y:S01]  /*36b0*/  FMUL.FTZ R45, R7.reuse, R43 ;  /* 0x0000002b072d7220 */ /* 0x040fe20000410000 */
[C---:B------:R-:W-:Y:S01]  /*36c0*/  SHF.L.U32 R11, R6.reuse, 0x10, RZ ;  /* 0x00000010060b7819 */ /* 0x040fe200000006ff */
[----:B------:R-:W-:Y:S01]  /*36d0*/  FMUL.FTZ R48, R7, R42 ;  /* 0x0000002a07307220 */ /* 0x000fe20000410000 */
[----:B------:R-:W-:Y:S01]  /*36e0*/  LOP3.LUT R15, R6, 0xffff0000, RZ, 0xc0, !PT ;  /* 0xffff0000060f7812 */ /* 0x000fe200078ec0ff */
[----:B------:R-:W-:Y:S01]  /*36f0*/  IMAD.U32 R6, R5, 0x10000, RZ ;  /* 0x0001000005067824 */ /* 0x000fe200078e00ff */
[----:B------:R-:W-:Y:S01]  /*3700*/  LOP3.LUT R92, R92, 0xffff0000, RZ, 0xc0, !PT ;  /* 0xffff00005c5c7812 */ /* 0x000fe200078ec0ff */
[C---:B------:R-:W-:Y:S01]  /*3710*/  IMAD.U32 R44, R90.reuse, 0x10000, RZ ;  /* 0x000100005a2c7824 */ /* 0x040fe200078e00ff */
[----:B------:R-:W-:Y:S01]  /*3720*/  LOP3.LUT R90, R90, 0xffff0000, RZ, 0xc0, !PT ;  /* 0xffff00005a5a7812 */ /* 0x000fe200078ec0ff */
[----:B------:R-:W-:-:S02]  /*3730*/  IMAD.U32 R5, R4, 0x10000, RZ ;  /* 0x0001000004057824 */ /* 0x000fc400078e00ff */
[C---:B------:R-:W-:Y:S01]  /*3740*/  FMUL.FTZ R50, R15.reuse, R46 ;  /* 0x0000002e0f327220 */ /* 0x040fe20000410000 */
[C---:B------:R-:W-:Y:S01]  /*3750*/  FFMA.FTZ R45, R6.reuse, R42, -R45 ;  /* 0x0000002a062d7223 */ /* 0x040fe2000001082d */
[----:B------:R-:W-:Y:S01]  /*3760*/  FFMA.FTZ R48, R6, R43, R48 ;  /* 0x0000002b06307223 */ /* 0x000fe20000010030 */
[----:B------:R-:W-:Y:S01]  /*3770*/  LOP3.LUT R4, R4, 0xffff0000, RZ, 0xc0, !PT ;  /* 0xffff000004047812 */ /* 0x000fe200078ec0ff */
[-C--:B------:R-:W-:Y:S01]  /*3780*/  FMUL.FTZ R6, R15, R44.reuse ;  /* 0x0000002c0f067220 */ /* 0x080fe20000410000 */
[----:B------:R-:W-:Y:S02]  /*3790*/  IMAD.U32 R88, R88, 0x10000, RZ ;  /* 0x0001000058587824 */ /* 0x000fe400078e00ff */
[----:B------:R-:W-:Y:S01]  /*37a0*/  FFMA.FTZ R50, R11, R44, -R50 ;  /* 0x0000002c0b327223 */ /* 0x000fe20000010832 */
[----:B------:R-:W-:Y:S01]  /*37b0*/  FMUL.FTZ R7, R41, R92 ;  /* 0x0000005c29077220 */ /* 0x000fe20000410000 */
[----:B------:R-:W-:Y:S01]  /*37c0*/  FFMA.FTZ R11, R11, R46, R6 ;  /* 0x0000002e0b0b7223 */ /* 0x000fe20000010006 */
[CC--:B------:R-:W-:Y:S01]  /*37d0*/  FMUL.FTZ R6, R4.reuse, R91.reuse ;  /* 0x0000005b04067220 */ /* 0x0c0fe20000410000 */
[----:B------:R-:W-:Y:S01]  /*37e0*/  FMUL.FTZ R4, R4, R88 ;  /* 0x0000005804047220 */ /* 0x000fe20000410000 */
[-C--:B------:R-:W-:Y:S01]  /*37f0*/  FMUL.FTZ R41, R41, R90.reuse ;  /* 0x0000005a29297220 */ /* 0x080fe20000410000 */
[C---:B------:R-:W-:Y:S01]  /*3800*/  FFMA.FTZ R7, R40.reuse, R90, -R7 ;  /* 0x0000005a28077223 */ /* 0x040fe20000010807 */
[C---:B------:R-:W-:Y:S01]  /*3810*/  FFMA.FTZ R6, R5.reuse, R88, -R6 ;  /* 0x0000005805067223 */ /* 0x040fe20000010806 */
[----:B------:R-:W-:Y:S01]  /*3820*/  FFMA.FTZ R5, R5, R91, R4 ;  /* 0x0000005b05057223 */ /* 0x000fe20000010004 */
[----:B------:R-:W-:Y:S01]  /*3830*/  FFMA.FTZ R40, R40, R92, R41 ;  /* 0x0000005c28287223 */ /* 0x000fe20000010029 */
[----:B------:R-:W-:-:S02]  /*3840*/  F2FP.BF16.F32.PACK_AB R45, R48, R45 ;  /* 0x0000002d302d723e */ /* 0x000fc400000010ff */
[----:B------:R-:W-:Y:S02]  /*3850*/  F2FP.BF16.F32.PACK_AB R50, R11, R50 ;  /* 0x000000320b32723e */ /* 0x000fe400000010ff */
[----:B------:R-:W-:Y:S01]  /*3860*/  F2FP.BF16.F32.PACK_AB R4, R5, R6 ;  /* 0x000000060504723e */ /* 0x000fe200000010ff */
[----:B------:R-:W-:Y:S01]  /*3870*/  IMAD.MOV.U32 R5, RZ, RZ, R45 ;  /* 0x000000ffff057224 */ /* 0x000fe200078e002d */
[----:B------:R-:W-:Y:S01]  /*3880*/  F2FP.BF16.F32.PACK_AB R7, R40, R7 ;  /* 0x000000072807723e */ /* 0x000fe200000010ff */
[----:B------:R-:W-:-:S07]  /*3890*/  IMAD.MOV.U32 R6, RZ, RZ, R50 ;  /* 0x000000ffff067224 */ /* 0x000fce00078e0032 */
.L_x_513:
[----:B------:R-:W-:Y:S05]  /*38a0*/  BSYNC B2 ;  /* 0x0000000000027941 */ /* 0x000fea0003800000 */
.L_x_512:
[----:B----4-:R0:W-:Y:S02]  /*38b0*/  ST.E.128 desc[UR42][R12.64], R4 ;  /* 0x000000040c007985 */ /* 0x0101e4000c101d2a */
.L_x_511:
[----:B------:R-:W-:Y:S05]  /*38c0*/  BSYNC B1 ;  /* 0x0000000000017941 */ /* 0x000fea0003800000 */
.L_x_510:
[----:B------:R-:W-:Y:S05]  /*38d0*/  @P2 BRA `(.L_x_509) ;  /* 0x0000001c006c2947 */ /* 0x000fea0003800000 */
[----:B0---4-:R0:W4:Y:S01]  /*38e0*/  LDS.128 R4, [R71+0x11000] ;  /* 0x0110000047047984 */ /* 0x0111220000000c00 */
[C---:B------:R-:W-:Y:S01]  /*38f0*/  LEA R12, P3, R2.reuse, R14, 0x1 ;  /* 0x0000000e020c7211 */ /* 0x040fe200078608ff */
[----:B------:R-:W-:Y:S03]  /*3900*/  BSSY B1, `(.L_x_514) ;  /* 0x0000032000017945 */ /* 0x000fe60003800000 */
[----:B-1----:R-:W-:Y:S02]  /*3910*/  LEA.HI.X R13, R2, R85, R154, 0x1, P3 ;  /* 0x00000055020d7211 */ /* 0x002fe400018f0c9a */
[----:B------:R-:W-:-:S13]  /*3920*/  ISETP.GE.AND P3, PT, R157, R80, PT ;  /* 0x000000509d00720c */ /* 0x000fda0003f66270 */
[----:B0-----:R-:W-:Y:S05]  /*3930*/  @P3 BRA `(.L_x_515) ;  /* 0x0000000000b83947 */ /* 0x001fea0003800000 */
[--C-:B------:R-:W-:Y:S01]  /*3940*/  SHF.R.U64 R41, R36, 0x10, R37.reuse ;  /* 0x0000001024297819 */ /* 0x100fe20000001225 */
[----:B----4-:R-:W-:Y:S01]  /*3950*/  IMAD.U32 R15, R7, 0x10000, RZ ;  /* 0x00010000070f7824 */ /* 0x010fe200078e00ff */
        /* <DEDUP_REMOVED lines=44> */
.L_x_515:
[----:B------:R-:W-:Y:S05]  /*3c20*/  BSYNC B1 ;  /* 0x0000000000017941 */ /* 0x000fea0003800000 */
.L_x_514:
[----:B----4-:R0:W-:Y:S01]  /*3c30*/  ST.E.128 desc[UR42][R12.64], R4 ;  /* 0x000000040c007985 */ /* 0x0101e2000c101d2a */
[----:B------:R-:W-:Y:S05]  /*3c40*/  BRA `(.L_x_509) ;  /* 0x0000001800907947 */ /* 0x000fea0003800000 */
.L_x_491:
[C---:B------:R-:W-:Y:S02]  /*3c50*/  ISETP.GE.AND P3, PT, R153.reuse, R77, PT ;  /* 0x0000004d9900720c */ /* 0x040fe40003f66270 */
[----:B------:R-:W-:Y:S02]  /*3c60*/  CS2R R38, SRZ ;  /* 0x0000000000267805 */ /* 0x000fe4000001ff00 */
[----:B------:R-:W-:Y:S01]  /*3c70*/  CS2R R36, SRZ ;  /* 0x0000000000247805 */ /* 0x000fe2000001ff00 */
[----:B------:R-:W-:Y:S01]  /*3c80*/  VIADD R44, R153, 0x60 ;  /* 0x00000060992c7836 */ /* 0x000fe20000000000 */
[----:B------:R-:W-:-:S13]  /*3c90*/  ISETP.GE.OR P3, PT, R16, R80, P3 ;  /* 0x000000501000720c */ /* 0x000fda0001f66670 */
[----:B------:R-:W0:Y:S01]  /*3ca0*/  @!P3 LDC.64 R40, c[0x0][0x3e8] ;  /* 0x0000fa00ff28bb82 */ /* 0x000e220000000a00 */
[----:B------:R-:W-:-:S04]  /*3cb0*/  @!P3 IADD3 R6, P4, R34, R14, RZ ;  /* 0x0000000e2206b210 */ /* 0x000fc80007f9e0ff */
[----:B------:R-:W-:Y:S02]  /*3cc0*/  @!P3 IADD3.X R7, R79, R57, RZ, P4, !PT ;  /* 0x000000394f07b210 */ /* 0x000fe400027fe4ff */
[----:B------:R-:W-:Y:S01]  /*3cd0*/  @!P3 IADD3 R4, P4, R54, R12, RZ ;  /* 0x0000000c3604b210 */ /* 0x000fe20007f9e0ff */
[----:B------:R-:W1:Y:S04]  /*3ce0*/  @!P3 LDC.64 R42, c[0x0][0x400] ;  /* 0x00010000ff2abb82 */ /* 0x000e680000000a00 */
[----:B------:R-:W-:Y:S01]  /*3cf0*/  @!P3 IMAD.X R5, R11, 0x1, R32, P4 ;  /* 0x000000010b05b824 */ /* 0x000fe200020e0620 */
[----:B0-----:R-:W-:-:S04]  /*3d00*/  @!P3 LEA R40, P4, R6, R40, 0x1 ;  /* 0x000000280628b211 */ /* 0x001fc800078808ff */
[----:B------:R-:W-:Y:S02]  /*3d10*/  @!P3 LEA.HI.X R41, R6, R41, R7, 0x1, P4 ;  /* 0x000000290629b211 */ /* 0x000fe400020f0c07 */
[----:B------:R-:W-:Y:S02]  /*3d20*/  CS2R R6, SRZ ;  /* 0x0000000000067805 */ /* 0x000fe4000001ff00 */
[----:B-1----:R-:W-:-:S04]  /*3d30*/  @!P3 LEA R42, P4, R4, R42, 0x1 ;  /* 0x0000002a042ab211 */ /* 0x002fc800078808ff */
[----:B------:R-:W-:Y:S02]  /*3d40*/  @!P3 LEA.HI.X R43, R4, R43, R5, 0x1, P4 ;  /* 0x0000002b042bb211 */ /* 0x000fe400020f0c05 */
[----:B------:R-:W-:-:S03]  /*3d50*/  CS2R R4, SRZ ;  /* 0x0000000000047805 */ /* 0x000fc6000001ff00 */
[----:B------:R0:W5:Y:S04]  /*3d60*/  @!P3 LDG.E.128 R36, desc[UR42][R42.64] ;  /* 0x0000002a2a24b981 */ /* 0x000168000c1e1d00 */
[----:B------:R1:W5:Y:S01]  /*3d70*/  @!P3 LDG.E.128 R4, desc[UR42][R40.64] ;  /* 0x0000002a2804b981 */ /* 0x000362000c1e1d00 */
[----:B------:R-:W-:-:S04]  /*3d80*/  ISETP.GE.AND P3, PT, R44, R77, PT ;  /* 0x0000004d2c00720c */ /* 0x000fc80003f66270 */
[----:B------:R-:W-:Y:S01]  /*3d90*/  ISETP.GE.OR P3, PT, R16, R80, P3 ;  /* 0x000000501000720c */ /* 0x000fe20001f66670 */
[----:B------:R-:W-:Y:S01]  /*3da0*/  BSSY B1, `(.L_x_516) ;  /* 0x000001a000017945 */ /* 0x000fe20003800000 */
[----:B0-----:R-:W-:Y:S02]  /*3db0*/  CS2R R42, SRZ ;  /* 0x00000000002a7805 */ /* 0x001fe4000001ff00 */
[----:B------:R-:W-:Y:S02]  /*3dc0*/  CS2R R46, SRZ ;  /* 0x00000000002e7805 */ /* 0x000fe4000001ff00 */
[----:B------:R-:W-:Y:S02]  /*3dd0*/  CS2R R44, SRZ ;  /* 0x00000000002c7805 */ /* 0x000fe4000001ff00 */
[----:B-1----:R-:W-:-:S05]  /*3de0*/  CS2R R40, SRZ ;  /* 0x0000000000287805 */ /* 0x002fca000001ff00 */
[----:B------:R-:W-:Y:S05]  /*3df0*/  @P3 BRA `(.L_x_517) ;  /* 0x0000000000503947 */ /* 0x000fea0003800000 */
[----:B------:R-:W0:Y:S01]  /*3e00*/  LDC.64 R40, c[0x0][0x3f8] ;  /* 0x0000fe00ff287b82 */ /* 0x000e220000000a00 */
[----:B------:R-:W-:Y:S01]  /*3e10*/  IMAD.MOV.U32 R15, RZ, RZ, R79 ;  /* 0x000000ffff0f7224 */ /* 0x000fe200078e004f */
[----:B------:R-:W-:Y:S01]  /*3e20*/  ULDC.64 UR4, c[0x0][0x3e8] ;  /* 0x0000fa0000047ab9 */ /* 0x000fe20000000a00 */
[----:B------:R-:W-:Y:S02]  /*3e30*/  IMAD.MOV.U32 R13, RZ, RZ, R11 ;  /* 0x000000ffff0d7224 */ /* 0x000fe400078e000b */
        /* <DEDUP_REMOVED lines=12> */
[----:B------:R-:W-:-:S03]  /*3f00*/  LEA R44, P3, R11, UR4, 0x1 ;  /* 0x000000040b2c7c11 */ /* 0x000fc6000f8608ff */
[----:B------:R-:W5:Y:S01]  /*3f10*/  LDG.E.128 R40, desc[UR42][R40.64] ;  /* 0x0000002a28287981 */ /* 0x000f62000c1e1d00 */
[----:B------:R-:W-:-:S06]  /*3f20*/  LEA.HI.X R45, R11, UR5, R12, 0x1, P3 ;  /* 0x000000050b2d7c11 */ /* 0x000fcc00098f0c0c */
[----:B------:R-:W5:Y:S03]  /*3f30*/  LDG.E.128 R44, desc[UR42][R44.64] ;  /* 0x0000002a2c2c7981 */ /* 0x000f66000c1e1d00 */
.L_x_517:
[----:B------:R-:W-:Y:S05]  /*3f40*/  BSYNC B1 ;  /* 0x0000000000017941 */ /* 0x000fea0003800000 */
.L_x_516:
[----:B-----5:R-:W-:Y:S01]  /*3f50*/  IMAD.MOV.U32 R11, RZ, RZ, R42 ;  /* 0x000000ffff0b7224 */ /* 0x020fe200078e002a */
[----:B------:R-:W-:Y:S01]  /*3f60*/  UISETP.NE.AND UP0, UPT, UR39, 0x3, UPT ;  /* 0x000000032700788c */ /* 0x000fe2000bf05270 */
[----:B------:R-:W-:Y:S01]  /*3f70*/  IMAD.MOV.U32 R13, RZ, RZ, R40 ;  /* 0x000000ffff0d7224 */ /* 0x000fe200078e0028 */
[----:B------:R-:W-:Y:S01]  /*3f80*/  ISETP.GE.AND P3, PT, R16, R80, PT ;  /* 0x000000501000720c */ /* 0x000fe20003f66270 */
        /* <DEDUP_REMOVED lines=9> */
[----:B------:R-:W-:-:S02]  /*4020*/  MOV R12, R47 ;  /* 0x0000002f000c7202 */ /* 0x000fc40000000f00 */
[----:B------:R-:W-:Y:S02]  /*4030*/  PLOP3.LUT P5, PT, PT, PT, UP0, 0x80, 0x0 ;  /* 0x000000000000781c */ /* 0x000fe40003faf008 */
        /* <DEDUP_REMOVED lines=15> */
[----:B------:R-:W-:Y:S02]  /*4130*/  MOV R14, R37 ;  /* 0x00000025000e7202 */ /* 0x000fe40000000f00 */
[----:B------:R-:W-:Y:S02]  /*4140*/  PRMT R106, R11, 0x7610, R106 ;  /* 0x000076100b6a7816 */ /* 0x000fe4000000006a */
[----:B------:R-:W-:Y:S02]  /*4150*/  PRMT R88, R88, 0x5410, R12 ;  /* 0x0000541058587816 */ /* 0x000fe4000000000c */
[----:B------:R-:W-:Y:S02]  /*4160*/  PRMT R93, R93, 0x5410, R13 ;  /* 0x000054105d5d7816 */ /* 0x000fe4000000000d */
[----:B------:R-:W-:Y:S01]  /*4170*/  PRMT R109, R14, 0x7610, R109 ;  /* 0x000076100e6d7816 */ /* 0x000fe2000000006d */
[----:B------:R-:W-:Y:S06]  /*4180*/  @!P5 BRA `(.L_x_518) ;  /* 0x000000000004d947 */ /* 0x000fec0003800000 */
[----:B------:R-:W-:Y:S01]  /*4190*/  BPT.TRAP 0x1 ;  /* 0x000000040000795c */ /* 0x000fe20000300000 */
.L_x_518:
[----:B------:R-:W-:Y:S01]  /*41a0*/  IMAD R70, R19, 0x8, R18 ;  /* 0x0000000813467824 */ /* 0x000fe200078e0212 */
[----:B------:R-:W-:Y:S01]  /*41b0*/  SHF.L.U32 R79, R155, 0x1f, RZ ;  /* 0x0000001f9b4f7819 */ /* 0x000fe200000006ff */
[----:B------:R-:W0:Y:S01]  /*41c0*/  LDC R87, c[0x0][0x2f4] ;  /* 0x0000bd00ff577b82 */ /* 0x000e220000000800 */
[----:B------:R-:W-:Y:S02]  /*41d0*/  BSSY B1, `(.L_x_519) ;  /* 0x0000003000017945 */ /* 0x000fe40003800000 */
[----:B------:R-:W1:Y:S02]  /*41e0*/  SYNCS.PHASECHK.TRANS64.TRYWAIT P4, [R70+URZ+0x16890], R79 ;  /* 0x0168904f460075a7 */ /* 0x000e64000808017f */
[----:B-1----:R-:W-:Y:S05]  /*41f0*/  @!P4 BRA `(.L_x_520) ;  /* 0x0000012400b4c947 */ /* 0x002fea0003800000 */
.L_x_741:
[----:B------:R-:W-:Y:S05]  /*4200*/  BSYNC B1 ;  /* 0x0000000000017941 */ /* 0x000fea0003800000 */
.L_x_519:
[----:B------:R-:W-:Y:S01]  /*4210*/  UMOV UR4, 0xffffffff ;  /* 0xffffffff00047882 */ /* 0x000fe20000000000 */
[----:B0-----:R-:W-:Y:S02]  /*4220*/  IMAD.IADD R91, R87, 0x1, -R60 ;  /* 0x00000001575b7824 */ /* 0x001fe400078e0a3c */
[----:B------:R-:W-:Y:S05]  /*4230*/  BRA.DIV UR4, `(.L_x_521) ;  /* 0x0000012604b87947 */ /* 0x000fea000b800000 */
[----:B------:R0:W2:Y:S04]  /*4240*/  SHFL.IDX PT, R83, R85, RZ, 0x1c1f ;  /* 0x001c1fff55537589 */ /* 0x0000a800000e0000 */
[----:B------:R0:W3:Y:S02]  /*4250*/  SHFL.IDX PT, R82, R84, RZ, 0x1c1f ;  /* 0x001c1fff54527589 */ /* 0x0000e400000e0000 */
.L_x_745:
[----:B------:R-:W-:Y:S01]  /*4260*/  ISETP.GE.OR P4, PT, R153, R77, P1 ;  /* 0x0000004d9900720c */ /* 0x000fe20000f86670 */
[----:B------:R-:W-:-:S12]  /*4270*/  BSSY B1, `(.L_x_522) ;  /* 0x000007b000017945 */ /* 0x000fd80003800000 */
[----:B------:R-:W-:Y:S05]  /*4280*/  @P4 BRA `(.L_x_523) ;  /* 0x0000000400e44947 */ /* 0x000fea0003800000 */
[----:B------:R-:W4:Y:S01]  /*4290*/  S2R R12, SR_TID.X ;  /* 0x00000000000c7919 */ /* 0x000f220000002100 */
[----:B------:R-:W-:Y:S01]  /*42a0*/  SEL R11, R60, R91, !P0 ;  /* 0x0000005b3c0b7207 */ /* 0x000fe20004000000 */
[----:B------:R-:W-:Y:S01]  /*42b0*/  BSSY B2, `(.L_x_524) ;  /* 0x0000072000027945 */ /* 0x000fe20003800000 */
[----:B---3--:R-:W-:-:S04]  /*42c0*/  LEA R80, P4, R10, R82, 0x1 ;  /* 0x000000520a507211 */ /* 0x008fc800078808ff */
[----:B--2---:R-:W-:Y:S01]  /*42d0*/  LEA.HI.X R81, R10, R83, R8, 0x1, P4 ;  /* 0x000000530a517211 */ /* 0x004fe200020f0c08 */
[----:B----4-:R-:W-:Y:S01]  /*42e0*/  VIADD R14, R12, 0xffffff80 ;  /* 0xffffff800c0e7836 */ /* 0x010fe20000000000 */
[----:B------:R-:W-:-:S04]  /*42f0*/  SHF.R.S32.HI R12, RZ, 0x1f, R11 ;  /* 0x0000001fff0c7819 */ /* 0x000fc8000001140b */
[----:B------:R-:W-:Y:S01]  /*4300*/  LEA.HI R12, R12, R11, RZ, 0x4 ;  /* 0x0000000b0c0c7211 */ /* 0x000fe200078f20ff */
[----:B------:R-:W-:Y:S01]  /*4310*/  IMAD R11, R19, 0x2000, R3 ;  /* 0x00002000130b7824 */ /* 0x000fe200078e0203 */
[----:B------:R-:W-:Y:S02]  /*4320*/  SHF.R.S32.HI R13, RZ, 0x1f, R14 ;  /* 0x0000001fff0d7819 */ /* 0x000fe4000001140e */
[----:B------:R-:W-:Y:S01]  /*4330*/  LEA.HI.SX32 R12, R12, R31, 0x1c ;  /* 0x0000001f0c0c7211 */ /* 0x000fe200078fe2ff */
[----:B------:R-:W-:Y:S01]  /*4340*/  IMAD R11, R11, 0x2, R18 ;  /* 0x000000020b0b7824 */ /* 0x000fe200078e0212 */
[----:B------:R-:W-:-:S03]  /*4350*/  LEA.HI R13, R13, R14, RZ, 0x5 ;  /* 0x0000000e0d0d7211 */ /* 0x000fc600078f28ff */
[----:B------:R-:W-:Y:S01]  /*4360*/  IMAD.SHL.U32 R86, R12, 0x8, RZ ;  /* 0x000000080c567824 */ /* 0x000fe200078e00ff */
[----:B------:R-:W-:-:S04]  /*4370*/  SHF.R.S32.HI R13, RZ, 0x5, R13 ;  /* 0x00000005ff0d7819 */ /* 0x000fc8000001140d */
[----:B------:R-:W-:-:S04]  /*4380*/  LOP3.LUT R12, R67, 0x38, R86, 0xf8, !PT ;  /* 0x00000038430c7812 */ /* 0x000fc800078ef856 */
[----:B------:R-:W-:-:S05]  /*4390*/  LOP3.LUT R12, R12, R63, RZ, 0x3c, !PT ;  /* 0x0000003f0c0c7212 */ /* 0x000fca00078e3cff */
[----:B------:R-:W-:-:S04]  /*43a0*/  IMAD R12, R13, 0x200, R12 ;  /* 0x000002000d0c7824 */ /* 0x000fc800078e020c */
[----:B------:R-:W-:-:S04]  /*43b0*/  IMAD R13, R19, 0x2000, R12 ;  /* 0x00002000130d7824 */ /* 0x000fc800078e020c */
[----:B------:R-:W-:Y:S02]  /*43c0*/  IMAD R48, R13, 0x2, R18 ;  /* 0x000000020d307824 */ /* 0x000fe400078e0212 */
[----:B------:R2:W3:Y:S04]  /*43d0*/  LDS.128 R12, [R11+0xe400] ;  /* 0x00e400000b0c7984 */ /* 0x0004e80000000c00 */
[----:B------:R-:W4:Y:S01]  /*43e0*/  LDS.128 R48, [R48+0xe400] ;  /* 0x00e4000030307984 */ /* 0x000f220000000c00 */
[----:B------:R-:W-:Y:S05]  /*43f0*/  @P3 BRA `(.L_x_525) ;  /* 0x0000000400743947 */ /* 0x000fea0003800000 */
[----:B------:R-:W-:Y:S01]  /*4400*/  SHF.R.U32.HI R100, RZ, 0x10, R5 ;  /* 0x00000010ff647819 */ /* 0x000fe20000011605 */
[----:B----4-:R-:W-:Y:S01]  /*4410*/  IMAD.U32 R103, R51, 0x10000, RZ ;  /* 0x0001000033677824 */ /* 0x010fe200078e00ff */
[----:B------:R-:W-:Y:S01]  /*4420*/  SHF.R.U32.HI R105, RZ, 0x10, R37 ;  /* 0x00000010ff697819 */ /* 0x000fe20000011625 */
[----:B------:R-:W-:Y:S01]  /*4430*/  IMAD.U32 R104, R49, 0x10000, RZ ;  /* 0x0001000031687824 */ /* 0x000fe200078e00ff */
[----:B------:R-:W-:Y:S02]  /*4440*/  PRMT R100, R92, 0x5432, R100 ;  /* 0x000054325c647816 */ /* 0x000fe40000000064 */
[----:B------:R-:W-:Y:S02]  /*4450*/  PRMT R105, R109, 0x5410, R105 ;  /* 0x000054106d697816 */ /* 0x000fe40000000069 */
[----:B------:R-:W-:Y:S02]  /*4460*/  SHF.R.U32.HI R101, RZ, 0x10, R7 ;  /* 0x00000010ff657819 */ /* 0x000fe40000011607 */
[----:B------:R-:W-:Y:S01]  /*4470*/  SHF.R.U64 R36, R36, 0x10, R37 ;  /* 0x0000001024247819 */ /* 0x000fe20000001225 */
[----:B------:R-:W-:Y:S01]  /*4480*/  IMAD.U32 R109, R105, 0x10000, RZ ;  /* 0x00010000696d7824 */ /* 0x000fe200078e00ff */
[----:B------:R-:W-:-:S02]  /*4490*/  SHF.R.U64 R37, R38, 0x10, R39 ;  /* 0x0000001026257819 */ /* 0x000fc40000001227 */
[----:B------:R-:W-:Y:S01]  /*44a0*/  SHF.R.U32.HI R102, RZ, 0x10, R39 ;  /* 0x00000010ff667819 */ /* 0x000fe20000011627 */
[C---:B---3--:R-:W-:Y:S01]  /*44b0*/  IMAD.U32 R39, R15.reuse, 0x10000, RZ ;  /* 0x000100000f277824 */ /* 0x048fe200078e00ff */
[----:B--2---:R-:W-:Y:S01]  /*44c0*/  LOP3.LUT R11, R15, 0xffff0000, RZ, 0xc0, !PT ;  /* 0xffff00000f0b7812 */ /* 0x004fe200078ec0ff */
[----:B------:R-:W-:Y:S01]  /*44d0*/  FMUL.FTZ R111, R104, R109 ;  /* 0x0000006d686f7220 */ /* 0x000fe20000410000 */
[----:B------:R-:W-:Y:S01]  /*44e0*/  LOP3.LUT R15, R51, 0xffff0000, RZ, 0xc0, !PT ;  /* 0xffff0000330f7812 */ /* 0x000fe200078ec0ff */
[----:B------:R-:W-:Y:S01]  /*44f0*/  IMAD.U32 R51, R100, 0x10000, RZ ;  /* 0x0001000064337824 */ /* 0x000fe200078e00ff */
[----:B------:R-:W-:Y:S02]  /*4500*/  PRMT R101, R107, 0x5410, R101 ;  /* 0x000054106b657816 */ /* 0x000fe40000000065 */
[----:B------:R-:W-:Y:S02]  /*4510*/  PRMT R107, R88, 0x5432, R102 ;  /* 0x00005432586b7816 */ /* 0x000fe40000000066 */
[----:B------:R-:W-:Y:S01]  /*4520*/  PRMT R37, R106, 0x5410, R37 ;  /* 0x000054106a257816 */ /* 0x000fe20000000025 */
[----:B------:R-:W-:Y:S01]  /*4530*/  IMAD.U32 R102, R101, 0x10000, RZ ;  /* 0x0001000065667824 */ /* 0x000fe200078e00ff */
[----:B------:R-:W-:Y:S01]  /*4540*/  LOP3.LUT R106, R105, 0xffff0000, RZ, 0xc0, !PT ;  /* 0xffff0000696a7812 */ /* 0x000fe200078ec0ff */
[----:B------:R-:W-:Y:S01]  /*4550*/  FMUL.FTZ R105, R104, R51 ;  /* 0x0000003368697220 */ /* 0x000fe20000410000 */
[----:B------:R-:W-:Y:S01]  /*4560*/  SHF.R.U64 R99, R6, 0x10, R7 ;  /* 0x0000001006637819 */ /* 0x000fe20000001207 */
[----:B------:R-:W-:Y:S01]  /*4570*/  IMAD.U32 R7, R50, 0x10000, RZ ;  /* 0x0001000032077824 */ /* 0x000fe200078e00ff */
[----:B------:R-:W-:Y:S01]  /*4580*/  LOP3.LUT R49, R49, 0xffff0000, RZ, 0xc0, !PT ;  /* 0xffff000031317812 */ /* 0x000fe200078ec0ff */
[----:B------:R-:W-:Y:S01]  /*4590*/  IMAD.U32 R6, R14, 0x10000, RZ ;  /* 0x000100000e067824 */ /* 0x000fe200078e00ff */
[----:B------:R-:W-:-:S02]  /*45a0*/  SHF.L.U32 R104, R107, 0x10, RZ ;  /* 0x000000106b687819 */ /* 0x000fc400000006ff */
[----:B------:R-:W-:Y:S02]  /*45b0*/  SHF.L.U32 R38, R13, 0x10, RZ ;  /* 0x000000100d267819 */ /* 0x000fe400000006ff */
[----:B------:R-:W-:Y:S01]  /*45c0*/  LOP3.LUT R100, R100, 0xffff0000, RZ, 0xc0, !PT ;  /* 0xffff000064647812 */ /* 0x000fe200078ec0ff */
[----:B------:R-:W-:Y:S01]  /*45d0*/  FMUL.FTZ R112, R103, R104 ;  /* 0x0000006867707220 */ /* 0x000fe20000410000 */
[----:B------:R-:W-:Y:S01]  /*45e0*/  LOP3.LUT R13, R13, 0xffff0000, RZ, 0xc0, !PT ;  /* 0xffff00000d0d7812 */ /* 0x000fe200078ec0ff */
[----:B------:R-:W-:Y:S01]  /*45f0*/  FMUL.FTZ R103, R103, R102 ;  /* 0x0000006667677220 */ /* 0x000fe20000410000 */
[----:B------:R-:W-:Y:S01]  /*4600*/  PRMT R99, R108, 0x5410, R99 ;  /* 0x000054106c637816 */ /* 0x000fe20000000063 */
[C---:B------:R-:W-:Y:S01]  /*4610*/  FMUL.FTZ R108, R49.reuse, R106 ;  /* 0x0000006a316c7220 */ /* 0x040fe20000410000 */
[----:B------:R-:W-:Y:S01]  /*4620*/  SHF.R.U64 R98, R4, 0x10, R5 ;  /* 0x0000001004627819 */ /* 0x000fe20000001205 */
[-C--:B------:R-:W-:Y:S01]  /*4630*/  FMUL.FTZ R110, R49, R100.reuse ;  /* 0x00000064316e7220 */ /* 0x080fe20000410000 */
[----:B------:R-:W-:Y:S01]  /*4640*/  PRMT R36, R93, 0x5432, R36 ;  /* 0x000054325d247816 */ /* 0x000fe20000000024 */
[----:B------:R-:W-:Y:S01]  /*4650*/  FFMA.FTZ R100, R13, R100, -R108 ;  /* 0x000000640d647223 */ /* 0x000fe2000001086c */
[----:B------:R-:W-:Y:S01]  /*4660*/  FFMA.FTZ R49, R39, R102, -R112 ;  /* 0x0000006627317223 */ /* 0x000fe20000010870 */
[----:B------:R-:W-:Y:S01]  /*4670*/  LOP3.LUT R108, R107, 0xffff0000, RZ, 0xc0, !PT ;  /* 0xffff00006b6c7812 */ /* 0x000fe200078ec0ff */
[----:B------:R-:W-:Y:S01]  /*4680*/  FFMA.FTZ R51, R38, R51, -R111 ;  /* 0x0000003326337223 */ /* 0x000fe2000001086f */
[----:B------:R-:W-:Y:S01]  /*4690*/  LOP3.LUT R102, R101, 0xffff0000, RZ, 0xc0, !PT ;  /* 0xffff000065667812 */ /* 0x000fe200078ec0ff */
[----:B------:R-:W-:Y:S01]  /*46a0*/  FFMA.FTZ R39, R39, R104, R103 ;  /* 0x0000006827277223 */ /* 0x000fe20000010067 */
[----:B------:R-:W-:Y:S01]  /*46b0*/  PRMT R98, R90, 0x5432, R98 ;  /* 0x000054325a627816 */ /* 0x000fe20000000062 */
[----:B------:R-:W-:-:S02]  /*46c0*/  IMAD.U32 R5, R48, 0x10000, RZ ;  /* 0x0001000030057824 */ /* 0x000fc400078e00ff */
[----:B------:R-:W-:Y:S01]  /*46d0*/  FFMA.FTZ R38, R38, R109, R105 ;  /* 0x0000006d26267223 */ /* 0x000fe20000010069 */
[----:B------:R-:W-:Y:S01]  /*46e0*/  FFMA.FTZ R13, R13, R106, R110 ;  /* 0x0000006a0d0d7223 */ /* 0x000fe2000001006e */
[----:B------:R-:W-:Y:S01]  /*46f0*/  IMAD.U32 R103, R36, 0x10000, RZ ;  /* 0x0001000024677824 */ /* 0x000fe200078e00ff */
[----:B------:R-:W-:Y:S01]  /*4700*/  LOP3.LUT R48, R48, 0xffff0000, RZ, 0xc0, !PT ;  /* 0xffff000030307812 */ /* 0x000fe200078ec0ff */
[C---:B------:R-:W-:Y:S01]  /*4710*/  FMUL.FTZ R104, R15.reuse, R108 ;  /* 0x0000006c0f687220 */ /* 0x040fe20000410000 */
[-C--:B------:R-:W-:Y:S01]  /*4720*/  FMUL.FTZ R106, R15, R102.reuse ;  /* 0x000000660f6a7220 */ /* 0x080fe20000410000 */
[----:B------:R-:W-:Y:S01]  /*4730*/  LOP3.LUT R105, R36, 0xffff0000, RZ, 0xc0, !PT ;  /* 0xffff000024697812 */ /* 0x000fe200078ec0ff */
[C---:B------:R-:W-:Y:S01]  /*4740*/  IMAD.U32 R101, R98.reuse, 0x10000, RZ ;  /* 0x0001000062657824 */ /* 0x040fe200078e00ff */
[----:B------:R-:W-:Y:S01]  /*4750*/  LOP3.LUT R15, R98, 0xffff0000, RZ, 0xc0, !PT ;  /* 0xffff0000620f7812 */ /* 0x000fe200078ec0ff */
[C---:B------:R-:W-:Y:S02]  /*4760*/  IMAD.U32 R4, R12.reuse, 0x10000, RZ ;  /* 0x000100000c047824 */ /* 0x040fe400078e00ff */
[----:B------:R-:W-:Y:S01]  /*4770*/  FMUL.FTZ R107, R5, R103 ;  /* 0x00000067056b7220 */ /* 0x000fe20000410000 */
[----:B------:R-:W-:Y:S01]  /*4780*/  LOP3.LUT R12, R12, 0xffff0000, RZ, 0xc0, !PT ;  /* 0xffff00000c0c7812 */ /* 0x000fe200078ec0ff */
[C---:B------:R-:W-:Y:S01]  /*4790*/  FFMA.FTZ R102, R11.reuse, R102, -R104 ;  /* 0x000000660b667223 */ /* 0x040fe20000010868 */
[----:B------:R-:W-:Y:S01]  /*47a0*/  FFMA.FTZ R36, R11, R108, R106 ;  /* 0x0000006c0b247223 */ /* 0x000fe2000001006a */
[----:B------:R-:W-:Y:S01]  /*47b0*/  FMUL.FTZ R11, R48, R105 ;  /* 0x00000069300b7220 */ /* 0x000fe20000410000 */
[-C--:B------:R-:W-:Y:S01]  /*47c0*/  FMUL.FTZ R98, R5, R101.reuse ;  /* 0x0000006505627220 */ /* 0x080fe20000410000 */
[----:B------:R-:W-:Y:S01]  /*47d0*/  FFMA.FTZ R5, R4, R101, -R107 ;  /* 0x0000006504057223 */ /* 0x000fe2000001086b */
[-C--:B------:R-:W-:Y:S01]  /*47e0*/  FMUL.FTZ R101, R48, R15.reuse ;  /* 0x0000000f30657220 */ /* 0x080fe20000410000 */
[----:B------:R-:W-:Y:S01]  /*47f0*/  FFMA.FTZ R48, R12, R15, -R11 ;  /* 0x0000000f0c307223 */ /* 0x000fe2000001080b */
[----:B------:R-:W-:Y:S01]  /*4800*/  FFMA.FTZ R98, R4, R103, R98 ;  /* 0x0000006704627223 */ /* 0x000fe20000010062 */
[----:B------:R-:W-:Y:S01]  /*4810*/  IMAD.U32 R11, R37, 0x10000, RZ ;  /* 0x00010000250b7824 */ /* 0x000fe200078e00ff */
[----:B------:R-:W-:Y:S01]  /*4820*/  LOP3.LUT R50, R50, 0xffff0000, RZ, 0xc0, !PT ;  /* 0xffff000032327812 */ /* 0x000fe200078ec0ff */
[----:B------:R-:W-:Y:S01]  /*4830*/  IMAD.U32 R4, R99, 0x10000, RZ ;  /* 0x0001000063047824 */ /* 0x000fe200078e00ff */
[----:B------:R-:W-:Y:S01]  /*4840*/  LOP3.LUT R37, R37, 0xffff0000, RZ, 0xc0, !PT ;  /* 0xffff000025257812 */ /* 0x000fe200078ec0ff */
[----:B------:R-:W-:Y:S01]  /*4850*/  FFMA.FTZ R101, R12, R105, R101 ;  /* 0x000000690c657223 */ /* 0x000fe20000010065 */
[----:B------:R-:W-:Y:S01]  /*4860*/  LOP3.LUT R99, R99, 0xffff0000, RZ, 0xc0, !PT ;  /* 0xffff000063637812 */ /* 0x000fe200078ec0ff */
[C---:B------:R-:W-:Y:S01]  /*4870*/  FMUL.FTZ R15, R7.reuse, R11 ;  /* 0x0000000b070f7220 */ /* 0x040fe20000410000 */
[-C--:B------:R-:W-:Y:S01]  /*4880*/  FMUL.FTZ R12, R7, R4.reuse ;  /* 0x00000004070c7220 */ /* 0x080fe20000410000 */
[----:B------:R-:W-:Y:S01]  /*4890*/  LOP3.LUT R14, R14, 0xffff0000, RZ, 0xc0, !PT ;  /* 0xffff00000e0e7812 */ /* 0x000fe200078ec0ff */
[C---:B------:R-:W-:Y:S01]  /*48a0*/  FMUL.FTZ R7, R50.reuse, R37 ;  /* 0x0000002532077220 */ /* 0x040fe20000410000 */
[----:B------:R-:W-:Y:S01]  /*48b0*/  FMUL.FTZ R50, R50, R99 ;  /* 0x0000006332327220 */ /* 0x000fe20000410000 */
[C---:B------:R-:W-:Y:S01]  /*48c0*/  FFMA.FTZ R12, R6.reuse, R11, R12 ;  /* 0x0000000b060c7223 */ /* 0x040fe2000001000c */
[----:B------:R-:W-:Y:S01]  /*48d0*/  FFMA.FTZ R15, R6, R4, -R15 ;  /* 0x00000004060f7223 */ /* 0x000fe2000001080f */
[C---:B------:R-:W-:Y:S01]  /*48e0*/  FFMA.FTZ R4, R14.reuse, R99, -R7 ;  /* 0x000000630e047223 */ /* 0x040fe20000010807 */
[----:B------:R-:W-:Y:S01]  /*48f0*/  FFMA.FTZ R37, R14, R37, R50 ;  /* 0x000000250e257223 */ /* 0x000fe20000010032 */
[----:B------:R-:W-:-:S02]  /*4900*/  F2FP.BF16.F32.PACK_AB R51, R100, R51 ;  /* 0x000000336433723e */ /* 0x000fc400000010ff */
[----:B------:R-:W-:Y:S02]  /*4910*/  F2FP.BF16.F32.PACK_AB R50, R48, R5 ;  /* 0x000000053032723e */ /* 0x000fe400000010ff */
[----:B------:R-:W-:Y:S02]  /*4920*/  F2FP.BF16.F32.PACK_AB R102, R102, R49 ;  /* 0x000000316666723e */ /* 0x000fe400000010ff */
[----:B------:R-:W-:Y:S01]  /*4930*/  F2FP.BF16.F32.PACK_AB R37, R37, R12 ;  /* 0x0000000c2525723e */ /* 0x000fe200000010ff */
[----:B------:R-:W-:Y:S01]  /*4940*/  IMAD.MOV.U32 R12, RZ, RZ, R50 ;  /* 0x000000ffff0c7224 */ /* 0x000fe200078e0032 */
[----:B------:R-:W-:Y:S02]  /*4950*/  F2FP.BF16.F32.PACK_AB R36, R36, R39 ;  /* 0x000000272424723e */ /* 0x000fe400000010ff */
[----:B------:R-:W-:Y:S01]  /*4960*/  F2FP.BF16.F32.PACK_AB R49, R13, R38 ;  /* 0x000000260d31723e */ /* 0x000fe200000010ff */
[----:B------:R-:W-:Y:S01]  /*4970*/  IMAD.MOV.U32 R13, RZ, RZ, R51 ;  /* 0x000000ffff0d7224 */ /* 0x000fe200078e0033 */
[----:B------:R-:W-:Y:S01]  /*4980*/  F2FP.BF16.F32.PACK_AB R14, R4, R15 ;  /* 0x0000000f040e723e */ /* 0x000fe200000010ff */
[----:B------:R-:W-:Y:S01]  /*4990*/  IMAD.MOV.U32 R15, RZ, RZ, R102 ;  /* 0x000000ffff0f7224 */ /* 0x000fe200078e0066 */
[----:B------:R-:W-:Y:S01]  /*49a0*/  F2FP.BF16.F32.PACK_AB R48, R101, R98 ;  /* 0x000000626530723e */ /* 0x000fe200000010ff */
[----:B------:R-:W-:Y:S01]  /*49b0*/  IMAD.MOV.U32 R50, RZ, RZ, R37 ;  /* 0x000000ffff327224 */ /* 0x000fe200078e0025 */
[----:B------:R-:W-:-:S07]  /*49c0*/  MOV R51, R36 ;  /* 0x0000002400337202 */ /* 0x000fce0000000f00 */
.L_x_525:
[----:B------:R-:W-:Y:S05]  /*49d0*/  BSYNC B2 ;  /* 0x0000000000027941 */ /* 0x000fea0003800000 */
.L_x_524:
[----:B------:R-:W-:Y:S01]  /*49e0*/  ISETP.GE.AND P4, PT, R86, R87, PT ;  /* 0x000000575600720c */ /* 0x000fe20003f86270 */
[----:B---3--:R3:W-:-:S12]  /*49f0*/  ST.E.128 desc[UR42][R80.64], R12 ;  /* 0x0000000c50007985 */ /* 0x0087d8000c101d2a */
[----:B------:R-:W-:-:S05]  /*4a00*/  @!P4 IMAD.WIDE R82, R86, 0x2, R82 ;  /* 0x000000025652c825 */ /* 0x000fca00078e0252 */
[----:B----4-:R3:W-:Y:S02]  /*4a10*/  @!P4 ST.E.128 desc[UR42][R82.64], R48 ;  /* 0x000000305200c985 */ /* 0x0107e4000c101d2a */
.L_x_523:
[----:B------:R-:W-:Y:S05]  /*4a20*/  BSYNC B1 ;  /* 0x0000000000017941 */ /* 0x000fea0003800000 */
.L_x_522:
[----:B------:R-:W-:-:S03]  /*4a30*/  UMOV UR4, 0xffffffff ;  /* 0xffffffff00047882 */ /* 0x000fc60000000000 */
[----:B------:R-:W-:Y:S05]  /*4a40*/  BRA.DIV UR4, `(.L_x_526) ;  /* 0x0000012204007947 */ /* 0x000fea000b800000 */
[----:B0-----:R-:W0:Y:S04]  /*4a50*/  SHFL.IDX PT, R85, R85, 0x1, 0x1c1f ;  /* 0x003c1f0055557f89 */ /* 0x001e2800000e0000 */
[----:B------:R-:W4:Y:S02]  /*4a60*/  SHFL.IDX PT, R84, R84, 0x1, 0x1c1f ;  /* 0x003c1f0054547f89 */ /* 0x000f2400000e0000 */
.L_x_749:
[----:B------:R-:W-:-:S05]  /*4a70*/  VIADD R4, R153, 0x60 ;  /* 0x0000006099047836 */ /* 0x000fca0000000000 */
[----:B------:R-:W-:-:S13]  /*4a80*/  ISETP.GE.OR P4, PT, R4, R77, P1 ;  /* 0x0000004d0400720c */ /* 0x000fda0000f86670 */
[----:B------:R-:W-:Y:S05]  /*4a90*/  @P4 BRA `(.L_x_509) ;  /* 0x0000000800fc4947 */ /* 0x000fea0003800000 */
[----:B------:R-:W5:Y:S01]  /*4aa0*/  LDL R5, [R1+0x2c] ;  /* 0x00002c0001057983 */ /* 0x000f620000100800 */
[----:B------:R-:W-:Y:S01]  /*4ab0*/  SEL R91, R60, R91, !P0 ;  /* 0x0000005b3c5b7207 */ /* 0x000fe20004000000 */
[C---:B------:R-:W-:Y:S01]  /*4ac0*/  VIADD R6, R153.reuse, 0x60 ;  /* 0x0000006099067836 */ /* 0x040fe20000000000 */
[----:B----4-:R-:W-:Y:S01]  /*4ad0*/  LEA R36, P4, R10, R84, 0x1 ;  /* 0x000000540a247211 */ /* 0x010fe200078808ff */
[----:B------:R-:W-:Y:S01]  /*4ae0*/  VIADD R7, R153, 0x60 ;  /* 0x0000006099077836 */ /* 0x000fe20000000000 */
[----:B------:R-:W-:Y:S01]  /*4af0*/  SHF.R.S32.HI R4, RZ, 0x1f, R91 ;  /* 0x0000001fff047819 */ /* 0x000fe2000001145b */
[----:B------:R-:W-:Y:S01]  /*4b00*/  IMAD.SHL.U32 R6, R6, 0x40, RZ ;  /* 0x0000004006067824 */ /* 0x000fe200078e00ff */
[----:B------:R-:W-:Y:S01]  /*4b10*/  BSSY B1, `(.L_x_527) ;  /* 0x000006c000017945 */ /* 0x000fe20003800000 */
[----:B------:R-:W-:Y:S01]  /*4b20*/  IMAD.SHL.U32 R7, R7, 0x40, RZ ;  /* 0x0000004007077824 */ /* 0x000fe200078e00ff */
[----:B------:R-:W-:Y:S02]  /*4b30*/  LEA.HI R4, R4, R91, RZ, 0x4 ;  /* 0x0000005b04047211 */ /* 0x000fe400078f20ff */
[----:B------:R-:W-:-:S02]  /*4b40*/  LOP3.LUT R6, R6, 0x1c0, RZ, 0xc0, !PT ;  /* 0x000001c006067812 */ /* 0x000fc400078ec0ff */
[----:B------:R-:W-:Y:S02]  /*4b50*/  LEA.HI.SX32 R4, R4, R31, 0x1c ;  /* 0x0000001f04047211 */ /* 0x000fe400078fe2ff */
[----:B------:R-:W-:Y:S02]  /*4b60*/  LOP3.LUT R7, R7, 0x1c0, RZ, 0xc0, !PT ;  /* 0x000001c007077812 */ /* 0x000fe400078ec0ff */
[----:B------:R-:W-:Y:S01]  /*4b70*/  SHF.R.U32.HI R6, RZ, 0x3, R6 ;  /* 0x00000003ff067819 */ /* 0x000fe20000011606 */
[----:B--2---:R-:W-:Y:S01]  /*4b80*/  IMAD.SHL.U32 R11, R4, 0x8, RZ ;  /* 0x00000008040b7824 */ /* 0x004fe200078e00ff */
[----:B0-----:R-:W-:-:S04]  /*4b90*/  LEA.HI.X R37, R10, R85, R8, 0x1, P4 ;  /* 0x000000550a257211 */ /* 0x001fc800020f0c08 */
[----:B------:R-:W-:-:S04]  /*4ba0*/  LOP3.LUT R4, R7, 0x38, R11, 0xf8, !PT ;  /* 0x0000003807047812 */ /* 0x000fc800078ef80b */
[----:B------:R-:W-:-:S05]  /*4bb0*/  LOP3.LUT R4, R4, R6, RZ, 0x3c, !PT ;  /* 0x0000000604047212 */ /* 0x000fca00078e3cff */
[----:B-----5:R-:W-:Y:S02]  /*4bc0*/  IMAD.IADD R4, R5, 0x1, R4 ;  /* 0x0000000105047824 */ /* 0x020fe400078e0204 */
[C---:B------:R-:W-:Y:S02]  /*4bd0*/  IMAD R5, R19.reuse, 0x2000, R0 ;  /* 0x0000200013057824 */ /* 0x040fe400078e0200 */
[----:B------:R-:W-:-:S03]  /*4be0*/  IMAD R7, R19, 0x2000, R4 ;  /* 0x0000200013077824 */ /* 0x000fc600078e0204 */
[----:B------:R-:W-:Y:S01]  /*4bf0*/  LEA R5, R5, R18, 0x1 ;  /* 0x0000001205057211 */ /* 0x000fe200078e08ff */
[----:B---3--:R-:W-:-:S05]  /*4c00*/  IMAD R12, R7, 0x2, R18 ;  /* 0x00000002070c7824 */ /* 0x008fca00078e0212 */
[----:B------:R-:W0:Y:S04]  /*4c10*/  LDS.128 R4, [R5+0xe400] ;  /* 0x00e4000005047984 */ /* 0x000e280000000c00 */
[----:B------:R-:W2:Y:S01]  /*4c20*/  LDS.128 R12, [R12+0xe400] ;  /* 0x00e400000c0c7984 */ /* 0x000ea20000000c00 */
[----:B------:R-:W-:Y:S05]  /*4c30*/  @P3 BRA `(.L_x_528) ;  /* 0x0000000400643947 */ /* 0x000fea0003800000 */
[----:B------:R-:W-:Y:S01]  /*4c40*/  SHF.R.U32.HI R49, RZ, 0x10, R45 ;  /* 0x00000010ff317819 */ /* 0x000fe2000001162d */
[----:B--2---:R-:W-:Y:S01]  /*4c50*/  IMAD.U32 R39, R12, 0x10000, RZ ;  /* 0x000100000c277824 */ /* 0x004fe200078e00ff */
[----:B------:R-:W-:Y:S01]  /*4c60*/  SHF.R.U32.HI R91, RZ, 0x10, R41 ;  /* 0x00000010ff5b7819 */ /* 0x000fe20000011629 */
[----:B0-----:R-:W-:Y:S01]  /*4c70*/  IMAD.U32 R38, R4, 0x10000, RZ ;  /* 0x0001000004267824 */ /* 0x001fe200078e00ff */
[----:B------:R-:W-:Y:S02]  /*4c80*/  PRMT R88, R88, 0x5410, R49 ;  /* 0x0000541058587816 */ /* 0x000fe40000000031 */
[----:B------:R-:W-:Y:S02]  /*4c90*/  PRMT R94, R94, 0x5410, R91 ;  /* 0x000054105e5e7816 */ /* 0x000fe4000000005b */
[----:B------:R-:W-:Y:S02]  /*4ca0*/  SHF.R.U64 R80, R40, 0x10, R41 ;  /* 0x0000001028507819 */ /* 0x000fe40000001229 */
[----:B------:R-:W-:-:S02]  /*4cb0*/  SHF.R.U64 R48, R46, 0x10, R47 ;  /* 0x000000102e307819 */ /* 0x000fc4000000122f */
[----:B------:R-:W-:Y:S01]  /*4cc0*/  SHF.R.U32.HI R51, RZ, 0x10, R47 ;  /* 0x00000010ff337819 */ /* 0x000fe2000001162f */
[C---:B------:R-:W-:Y:S01]  /*4cd0*/  IMAD.U32 R47, R15.reuse, 0x10000, RZ ;  /* 0x000100000f2f7824 */ /* 0x040fe200078e00ff */
[----:B------:R-:W-:Y:S02]  /*4ce0*/  LOP3.LUT R41, R15, 0xffff0000, RZ, 0xc0, !PT ;  /* 0xffff00000f297812 */ /* 0x000fe400078ec0ff */
[----:B------:R-:W-:Y:S01]  /*4cf0*/  SHF.R.U64 R81, R44, 0x10, R45 ;  /* 0x000000102c517819 */ /* 0x000fe2000000122d */
[----:B------:R-:W-:Y:S01]  /*4d00*/  IMAD.U32 R45, R13, 0x10000, RZ ;  /* 0x000100000d2d7824 */ /* 0x000fe200078e00ff */
[----:B------:R-:W-:Y:S01]  /*4d10*/  SHF.L.U32 R15, R88, 0x10, RZ ;  /* 0x00000010580f7819 */ /* 0x000fe200000006ff */
[----:B------:R-:W-:Y:S01]  /*4d20*/  IMAD.U32 R44, R7, 0x10000, RZ ;  /* 0x00010000072c7824 */ /* 0x000fe200078e00ff */
[----:B------:R-:W-:Y:S01]  /*4d30*/  LOP3.LUT R46, R13, 0xffff0000, RZ, 0xc0, !PT ;  /* 0xffff00000d2e7812 */ /* 0x000fe200078ec0ff */
[----:B------:R-:W-:Y:S01]  /*4d40*/  IMAD.U32 R13, R94, 0x10000, RZ ;  /* 0x000100005e0d7824 */ /* 0x000fe200078e00ff */
[--C-:B------:R-:W-:Y:S01]  /*4d50*/  SHF.R.U32.HI R83, RZ, 0x10, R43.reuse ;  /* 0x00000010ff537819 */ /* 0x100fe2000001162b */
[----:B------:R-:W-:Y:S01]  /*4d60*/  FMUL.FTZ R49, R45, R15 ;  /* 0x0000000f2d317220 */ /* 0x000fe20000410000 */
[----:B------:R-:W-:Y:S01]  /*4d70*/  SHF.R.U64 R50, R42, 0x10, R43 ;  /* 0x000000102a327819 */ /* 0x000fe2000000122b */
[----:B------:R-:W-:Y:S01]  /*4d80*/  IMAD.U32 R42, R5, 0x10000, RZ ;  /* 0x00010000052a7824 */ /* 0x000fe200078e00ff */
[----:B------:R-:W-:Y:S01]  /*4d90*/  PRMT R92, R92, 0x5410, R51 ;  /* 0x000054105c5c7816 */ /* 0x000fe20000000033 */
[-C--:B------:R-:W-:Y:S01]  /*4da0*/  FMUL.FTZ R45, R45, R13.reuse ;  /* 0x0000000d2d2d7220 */ /* 0x080fe20000410000 */
[----:B------:R-:W-:Y:S01]  /*4db0*/  PRMT R96, R96, 0x5410, R83 ;  /* 0x0000541060607816 */ /* 0x000fe20000000053 */
[----:B------:R-:W-:Y:S01]  /*4dc0*/  FFMA.FTZ R13, R42, R13, -R49 ;  /* 0x0000000d2a0d7223 */ /* 0x000fe20000010831 */
[----:B------:R-:W-:Y:S01]  /*4dd0*/  PRMT R93, R93, 0x5410, R48 ;  /* 0x000054105d5d7816 */ /* 0x000fe20000000030 */
[----:B------:R-:W-:Y:S01]  /*4de0*/  IMAD.U32 R48, R92, 0x10000, RZ ;  /* 0x000100005c307824 */ /* 0x000fe200078e00ff */
[----:B------:R-:W-:Y:S01]  /*4df0*/  LOP3.LUT R88, R88, 0xffff0000, RZ, 0xc0, !PT ;  /* 0xffff000058587812 */ /* 0x000fe200078ec0ff */
[----:B------:R-:W-:Y:S01]  /*4e00*/  FFMA.FTZ R15, R42, R15, R45 ;  /* 0x0000000f2a0f7223 */ /* 0x000fe2000001002d */
[----:B------:R-:W-:Y:S01]  /*4e10*/  LOP3.LUT R94, R94, 0xffff0000, RZ, 0xc0, !PT ;  /* 0xffff00005e5e7812 */ /* 0x000fe200078ec0ff */
[----:B------:R-:W-:Y:S01]  /*4e20*/  IMAD.U32 R45, R96, 0x10000, RZ ;  /* 0x00010000602d7824 */ /* 0x000fe200078e00ff */
[----:B------:R-:W-:Y:S01]  /*4e30*/  PRMT R97, R97, 0x5410, R50 ;  /* 0x0000541061617816 */ /* 0x000fe20000000032 */
[----:B------:R-:W-:Y:S01]  /*4e40*/  FMUL.FTZ R49, R47, R48 ;  /* 0x000000302f317220 */ /* 0x000fe20000410000 */
[----:B------:R-:W-:Y:S01]  /*4e50*/  LOP3.LUT R92, R92, 0xffff0000, RZ, 0xc0, !PT ;  /* 0xffff00005c5c7812 */ /* 0x000fe200078ec0ff */
[----:B------:R-:W-:Y:S01]  /*4e60*/  FMUL.FTZ R50, R46, R88 ;  /* 0x000000582e327220 */ /* 0x000fe20000410000 */
[----:B------:R-:W-:Y:S01]  /*4e70*/  LOP3.LUT R43, R5, 0xffff0000, RZ, 0xc0, !PT ;  /* 0xffff0000052b7812 */ /* 0x000fe200078ec0ff */
[-C--:B------:R-:W-:Y:S01]  /*4e80*/  FMUL.FTZ R47, R47, R45.reuse ;  /* 0x0000002d2f2f7220 */ /* 0x080fe20000410000 */
[----:B------:R-:W-:Y:S01]  /*4e90*/  PRMT R90, R90, 0x5410, R81 ;  /* 0x000054105a5a7816 */ /* 0x000fe20000000051 */
[----:B------:R-:W-:Y:S01]  /*4ea0*/  FMUL.FTZ R46, R46, R94 ;  /* 0x0000005e2e2e7220 */ /* 0x000fe20000410000 */
[----:B------:R-:W-:Y:S01]  /*4eb0*/  PRMT R95, R95, 0x5410, R80 ;  /* 0x000054105f5f7816 */ /* 0x000fe20000000050 */
[----:B------:R-:W-:Y:S01]  /*4ec0*/  FFMA.FTZ R49, R44, R45, -R49 ;  /* 0x0000002d2c317223 */ /* 0x000fe20000010831 */
[----:B------:R-:W-:Y:S01]  /*4ed0*/  LOP3.LUT R96, R96, 0xffff0000, RZ, 0xc0, !PT ;  /* 0xffff000060607812 */ /* 0x000fe200078ec0ff */
[----:B------:R-:W-:Y:S01]  /*4ee0*/  FFMA.FTZ R48, R44, R48, R47 ;  /* 0x000000302c307223 */ /* 0x000fe2000001002f */
[----:B------:R-:W-:Y:S01]  /*4ef0*/  LOP3.LUT R40, R7, 0xffff0000, RZ, 0xc0, !PT ;  /* 0xffff000007287812 */ /* 0x000fe200078ec0ff */
[----:B------:R-:W-:Y:S01]  /*4f00*/  FMUL.FTZ R45, R41, R92 ;  /* 0x0000005c292d7220 */ /* 0x000fe20000410000 */
[C---:B------:R-:W-:Y:S01]  /*4f10*/  FFMA.FTZ R42, R43.reuse, R94, -R50 ;  /* 0x0000005e2b2a7223 */ /* 0x040fe20000010832 */
[----:B------:R-:W-:Y:S01]  /*4f20*/  FFMA.FTZ R46, R43, R88, R46 ;  /* 0x000000582b2e7223 */ /* 0x000fe2000001002e */
[----:B------:R-:W-:-:S02]  /*4f30*/  IMAD.U32 R44, R90, 0x10000, RZ ;  /* 0x000100005a2c7824 */ /* 0x000fc400078e00ff */
[-C--:B------:R-:W-:Y:S01]  /*4f40*/  FMUL.FTZ R47, R41, R96.reuse ;  /* 0x00000060292f7220 */ /* 0x080fe20000410000 */
[----:B------:R-:W-:Y:S02]  /*4f50*/  IMAD.U32 R43, R95, 0x10000, RZ ;  /* 0x000100005f2b7824 */ /* 0x000fe400078e00ff */
[----:B------:R-:W-:Y:S01]  /*4f60*/  FFMA.FTZ R96, R40, R96, -R45 ;  /* 0x0000006028607223 */ /* 0x000fe2000001082d */
[----:B------:R-:W-:Y:S01]  /*4f70*/  LOP3.LUT R12, R12, 0xffff0000, RZ, 0xc0, !PT ;  /* 0xffff00000c0c7812 */ /* 0x000fe200078ec0ff */
[C---:B------:R-:W-:Y:S01]  /*4f80*/  FMUL.FTZ R45, R39.reuse, R44 ;  /* 0x0000002c272d7220 */ /* 0x040fe20000410000 */
[----:B------:R-:W-:Y:S01]  /*4f90*/  LOP3.LUT R41, R90, 0xffff0000, RZ, 0xc0, !PT ;  /* 0xffff00005a297812 */ /* 0x000fe200078ec0ff */
[----:B------:R-:W-:Y:S01]  /*4fa0*/  FMUL.FTZ R39, R39, R43 ;  /* 0x0000002b27277220 */ /* 0x000fe20000410000 */
[----:B------:R-:W-:Y:S01]  /*4fb0*/  LOP3.LUT R95, R95, 0xffff0000, RZ, 0xc0, !PT ;  /* 0xffff00005f5f7812 */ /* 0x000fe200078ec0ff */
[----:B------:R-:W-:Y:S01]  /*4fc0*/  FFMA.FTZ R51, R40, R92, R47 ;  /* 0x0000005c28337223 */ /* 0x000fe2000001002f */
[----:B------:R-:W-:Y:S01]  /*4fd0*/  LOP3.LUT R4, R4, 0xffff0000, RZ, 0xc0, !PT ;  /* 0xffff000004047812 */ /* 0x000fe200078ec0ff */
[C---:B------:R-:W-:Y:S01]  /*4fe0*/  IMAD.U32 R5, R6.reuse, 0x10000, RZ ;  /* 0x0001000006057824 */ /* 0x040fe200078e00ff */
[----:B------:R-:W-:Y:S01]  /*4ff0*/  LOP3.LUT R7, R6, 0xffff0000, RZ, 0xc0, !PT ;  /* 0xffff000006077812 */ /* 0x000fe200078ec0ff */
[----:B------:R-:W-:Y:S01]  /*5000*/  FMUL.FTZ R47, R12, R41 ;  /* 0x000000290c2f7220 */ /* 0x000fe20000410000 */
[C---:B------:R-:W-:Y:S01]  /*5010*/  FFMA.FTZ R45, R38.reuse, R43, -R45 ;  /* 0x0000002b262d7223 */ /* 0x040fe2000001082d */
[----:B------:R-:W-:Y:S01]  /*5020*/  FFMA.FTZ R39, R38, R44, R39 ;  /* 0x0000002c26277223 */ /* 0x000fe20000010027 */
[----:B------:R-:W-:-:S02]  /*5030*/  IMAD.U32 R6, R14, 0x10000, RZ ;  /* 0x000100000e067824 */ /* 0x000fc400078e00ff */
[-C--:B------:R-:W-:Y:S01]  /*5040*/  FMUL.FTZ R43, R12, R95.reuse ;  /* 0x0000005f0c2b7220 */ /* 0x080fe20000410000 */
[----:B------:R-:W-:Y:S01]  /*5050*/  IMAD.U32 R38, R93, 0x10000, RZ ;  /* 0x000100005d267824 */ /* 0x000fe200078e00ff */
[----:B------:R-:W-:Y:S01]  /*5060*/  LOP3.LUT R14, R14, 0xffff0000, RZ, 0xc0, !PT ;  /* 0xffff00000e0e7812 */ /* 0x000fe200078ec0ff */
[----:B------:R-:W-:Y:S01]  /*5070*/  IMAD.U32 R12, R97, 0x10000, RZ ;  /* 0x00010000610c7824 */ /* 0x000fe200078e00ff */
[----:B------:R-:W-:Y:S01]  /*5080*/  LOP3.LUT R93, R93, 0xffff0000, RZ, 0xc0, !PT ;  /* 0xffff00005d5d7812 */ /* 0x000fe200078ec0ff */
[C---:B------:R-:W-:Y:S01]  /*5090*/  FFMA.FTZ R40, R4.reuse, R95, -R47 ;  /* 0x0000005f04287223 */ /* 0x040fe2000001082f */
[----:B------:R-:W-:Y:S01]  /*50a0*/  LOP3.LUT R97, R97, 0xffff0000, RZ, 0xc0, !PT ;  /* 0xffff000061617812 */ /* 0x000fe200078ec0ff */
[----:B------:R-:W-:Y:S01]  /*50b0*/  FFMA.FTZ R4, R4, R41, R43 ;  /* 0x0000002904047223 */ /* 0x000fe2000001002b */
[C---:B------:R-:W-:Y:S01]  /*50c0*/  FMUL.FTZ R44, R6.reuse, R38 ;  /* 0x00000026062c7220 */ /* 0x040fe20000410000 */
[-C--:B------:R-:W-:Y:S01]  /*50d0*/  FMUL.FTZ R41, R6, R12.reuse ;  /* 0x0000000c06297220 */ /* 0x080fe20000410000 */
[C---:B------:R-:W-:Y:S01]  /*50e0*/  FMUL.FTZ R6, R14.reuse, R93 ;  /* 0x0000005d0e067220 */ /* 0x040fe20000410000 */
[-C--:B------:R-:W-:Y:S01]  /*50f0*/  FMUL.FTZ R14, R14, R97.reuse ;  /* 0x000000610e0e7220 */ /* 0x080fe20000410000 */
[C---:B------:R-:W-:Y:S01]  /*5100*/  FFMA.FTZ R44, R5.reuse, R12, -R44 ;  /* 0x0000000c052c7223 */ /* 0x040fe2000001082c */
[----:B------:R-:W-:Y:S01]  /*5110*/  FFMA.FTZ R41, R5, R38, R41 ;  /* 0x0000002605297223 */ /* 0x000fe20000010029 */
        /* <DEDUP_REMOVED lines=8> */
[----:B------:R-:W-:Y:S02]  /*51a0*/  F2FP.BF16.F32.PACK_AB R15, R51, R48 ;  /* 0x00000030330f723e */ /* 0x000fe400000010ff */
[----:B------:R-:W-:-:S02]  /*51b0*/  F2FP.BF16.F32.PACK_AB R6, R97, R44 ;  /* 0x0000002c6106723e */ /* 0x000fc400000010ff */
[----:B------:R-:W-:-:S07]  /*51c0*/  F2FP.BF16.F32.PACK_AB R14, R14, R41 ;  /* 0x000000290e0e723e */ /* 0x000fce00000010ff */
.L_x_528:
[----:B------:R-:W-:Y:S05]  /*51d0*/  BSYNC B1 ;  /* 0x0000000000017941 */ /* 0x000fea0003800000 */
.L_x_527:
[----:B------:R-:W-:Y:S01]  /*51e0*/  ISETP.GE.AND P3, PT, R11, R87, PT ;  /* 0x000000570b00720c */ /* 0x000fe20003f66270 */
[----:B0-----:R0:W-:Y:S02]  /*51f0*/  ST.E.128 desc[UR42][R36.64], R4 ;  /* 0x0000000424007985 */ /* 0x0011e4000c101d2a */
[----:B0-----:R-:W-:Y:S01]  /*5200*/  IMAD.MOV.U32 R4, RZ, RZ, R84 ;  /* 0x000000ffff047224 */ /* 0x001fe200078e0054 */
[----:B------:R-:W-:-:S09]  /*5210*/  MOV R5, R85 ;  /* 0x0000005500057202 */ /* 0x000fd20000000f00 */
[----:B------:R-:W-:Y:S05]  /*5220*/  @P3 BRA `(.L_x_509) ;  /* 0x0000000400183947 */ /* 0x000fea0003800000 */
[----:B------:R-:W-:-:S05]  /*5230*/  IMAD.WIDE R4, R11, 0x2, R4 ;  /* 0x000000020b047825 */ /* 0x000fca00078e0204 */
[----:B--2---:R0:W-:Y:S01]  /*5240*/  ST.E.128 desc[UR42][R4.64], R12 ;  /* 0x0000000c04007985 */ /* 0x0041e2000c101d2a */
[----:B------:R-:W-:Y:S05]  /*5250*/  BRA `(.L_x_509) ;  /* 0x00000004000c7947 */ /* 0x000fea0003800000 */
.L_x_490:
[----:B------:R-:W-:-:S06]  /*5260*/  UISETP.NE.AND UP0, UPT, UR39, 0x3, UPT ;  /* 0x000000032700788c */ /* 0x000fcc000bf05270 */
[----:B------:R-:W-:-:S13]  /*5270*/  PLOP3.LUT P5, PT, PT, PT, UP0, 0x80, 0x0 ;  /* 0x000000000000781c */ /* 0x000fda0003faf008 */
[----:B------:R-:W-:Y:S05]  /*5280*/  @!P5 BRA `(.L_x_529) ;  /* 0x000000000004d947 */ /* 0x000fea0003800000 */
[----:B------:R-:W-:Y:S01]  /*5290*/  BPT.TRAP 0x1 ;  /* 0x000000040000795c */ /* 0x000fe20000300000 */
.L_x_529:
[----:B------:R-:W-:Y:S01]  /*52a0*/  IMAD R70, R19, 0x8, R18 ;  /* 0x0000000813467824 */ /* 0x000fe200078e0212 */
[----:B------:R-:W-:Y:S01]  /*52b0*/  SHF.L.U32 R79, R155, 0x1f, RZ ;  /* 0x0000001f9b4f7819 */ /* 0x000fe200000006ff */
[----:B------:R-:W-:Y:S01]  /*52c0*/  BSSY B1, `(.L_x_530) ;  /* 0x0000004000017945 */ /* 0x000fe20003800000 */
[----:B------:R-:W-:Y:S02]  /*52d0*/  SHF.R.S32.HI R75, RZ, 0x1f, R74 ;  /* 0x0000001fff4b7819 */ /* 0x000fe4000001144a */
[----:B------:R-:W0:Y:S02]  /*52e0*/  SYNCS.PHASECHK.TRANS64.TRYWAIT P3, [R70+URZ+0x16890], R79 ;  /* 0x0168904f460075a7 */ /* 0x000e24000806017f */
[----:B0-----:R-:W-:Y:S05]  /*52f0*/  @!P3 BRA `(.L_x_531) ;  /* 0x000001180020b947 */ /* 0x001fea0003800000 */
.L_x_750:
[----:B------:R-:W-:Y:S05]  /*5300*/  BSYNC B1 ;  /* 0x0000000000017941 */ /* 0x000fea0003800000 */
.L_x_530:
[----:B------:R-:W-:Y:S01]  /*5310*/  ULDC.64 UR4, c[0x0][0x300] ;  /* 0x0000c00000047ab9 */ /* 0x000fe20000000a00 */
[----:B-----5:R-:W-:Y:S01]  /*5320*/  SHF.R.S32.HI R76, RZ, 0x1f, R73 ;  /* 0x0000001fff4c7819 */ /* 0x020fe20000011449 */
[----:B------:R-:W-:Y:S01]  /*5330*/  IMAD R7, R75, UR4, RZ ;  /* 0x000000044b077c24 */ /* 0x000fe2000f8e02ff */
[----:B------:R-:W-:Y:S01]  /*5340*/  ULDC.64 UR6, c[0x0][0x2e8] ;  /* 0x0000ba0000067ab9 */ /* 0x000fe20000000a00 */
[----:B------:R-:W-:-:S04]  /*5350*/  IMAD.WIDE.U32 R4, R74, UR4, RZ ;  /* 0x000000044a047c25 */ /* 0x000fc8000f8e00ff */
[----:B------:R-:W-:Y:S01]  /*5360*/  IMAD R7, R74, UR5, R7 ;  /* 0x000000054a077c24 */ /* 0x000fe2000f8e0207 */
[----:B------:R-:W-:Y:S01]  /*5370*/  ULDC.64 UR4, c[0x0][0x310] ;  /* 0x0000c40000047ab9 */ /* 0x000fe20000000a00 */
[----:B------:R-:W-:Y:S02]  /*5380*/  IMAD R77, R29, -0x80, R27 ;  /* 0xffffff801d4d7824 */ /* 0x000fe400078e021b */
[----:B------:R-:W-:Y:S02]  /*5390*/  IMAD R6, R76, UR4, RZ ;  /* 0x000000044c067c24 */ /* 0x000fe4000f8e02ff */
[----:B------:R-:W-:Y:S01]  /*53a0*/  IMAD.IADD R5, R5, 0x1, R7 ;  /* 0x0000000105057824 */ /* 0x000fe200078e0207 */
[----:B------:R-:W-:Y:S01]  /*53b0*/  VIMNMX R77, R77, 0x80, PT ;  /* 0x000000804d4d7848 */ /* 0x000fe20003fe0100 */
[C---:B------:R-:W-:Y:S02]  /*53c0*/  IMAD R7, R73.reuse, UR5, R6 ;  /* 0x0000000549077c24 */ /* 0x040fe4000f8e0206 */
[----:B------:R-:W-:Y:S01]  /*53d0*/  IMAD.WIDE.U32 R4, R73, UR4, R4 ;  /* 0x0000000449047c25 */ /* 0x000fe2000f8e0004 */
[----:B------:R-:W-:-:S03]  /*53e0*/  ULDC.64 UR4, c[0x0][0x308] ;  /* 0x0000c20000047ab9 */ /* 0x000fc60000000a00 */
[----:B------:R-:W-:Y:S02]  /*53f0*/  IMAD.IADD R5, R5, 0x1, R7 ;  /* 0x0000000105057824 */ /* 0x000fe400078e0207 */
[----:B------:R-:W-:Y:S02]  /*5400*/  IMAD.IADD R38, R77, 0x1, -R153 ;  /* 0x000000014d267824 */ /* 0x000fe400078e0a99 */
[----:B------:R-:W-:Y:S01]  /*5410*/  IMAD.WIDE.U32 R4, R152, UR4, R4 ;  /* 0x0000000498047c25 */ /* 0x000fe2000f8e0004 */
[----:B------:R-:W-:-:S03]  /*5420*/  UMOV UR4, 0xffffffff ;  /* 0xffffffff00047882 */ /* 0x000fc60000000000 */
[----:B------:R-:W-:Y:S01]  /*5430*/  IMAD R37, R152, UR5, R5 ;  /* 0x0000000598257c24 */ /* 0x000fe2000f8e0205 */
[----:B------:R-:W-:-:S04]  /*5440*/  LEA R36, P3, R4, UR6, 0x1 ;  /* 0x0000000604247c11 */ /* 0x000fc8000f8608ff */
[----:B------:R-:W-:Y:S02]  /*5450*/  LEA.HI.X R37, R4, UR7, R37, 0x1, P3 ;  /* 0x0000000704257c11 */ /* 0x000fe400098f0c25 */
[----:B------:R-:W-:Y:S01]  /*5460*/  ISETP.GE.AND P3, PT, R38, 0x1, PT ;  /* 0x000000012600780c */ /* 0x000fe20003f66270 */
[----:B------:R-:W-:-:S12]  /*5470*/  BRA.DIV UR4, `(.L_x_532) ;  /* 0x0000011604d47947 */ /* 0x000fd8000b800000 */
[----:B------:R1:W2:Y:S04]  /*5480*/  SHFL.IDX PT, R5, R37, RZ, 0x1c1f ;  /* 0x001c1fff25057589 */ /* 0x0002a800000e0000 */
[----:B------:R1:W3:Y:S02]  /*5490*/  SHFL.IDX PT, R7, R36, RZ, 0x1c1f ;  /* 0x001c1fff24077589 */ /* 0x0002e400000e0000 */
.L_x_754:
[----:B------:R-:W-:Y:S04]  /*54a0*/  BSSY B1, `(.L_x_533) ;  /* 0x000000d000017945 */ /* 0x000fe80003800000 */
[----:B------:R-:W-:Y:S05]  /*54b0*/  @!P3 BRA `(.L_x_534) ;  /* 0x00000000002cb947 */ /* 0x000fea0003800000 */
[----:B------:R-:W-:Y:S02]  /*54c0*/  ULDC UR4, c[0x0][0x2f4] ;  /* 0x0000bd0000047ab9 */ /* 0x000fe40000000800 */
[----:B------:R-:W-:-:S13]  /*54d0*/  ISETP.GE.AND P3, PT, R16, UR4, PT ;  /* 0x0000000410007c0c */ /* 0x000fda000bf66270 */
[----:B---3--:R-:W-:-:S04]  /*54e0*/  @!P3 LEA R14, P4, R16, R7, 0x1 ;  /* 0x00000007100eb211 */ /* 0x008fc800078808ff */
[----:B--2---:R-:W-:Y:S02]  /*54f0*/  @!P3 LEA.HI.X R15, R16, R5, R17, 0x1, P4 ;  /* 0x00000005100fb211 */ /* 0x004fe400020f0c11 */
[----:B------:R-:W-:-:S13]  /*5500*/  ISETP.GE.AND P4, PT, R2, UR4, PT ;  /* 0x0000000402007c0c */ /* 0x000fda000bf86270 */
[----:B------:R-:W-:-:S04]  /*5510*/  @!P4 LEA R12, P6, R2, R7, 0x1 ;  /* 0x00000007020cc211 */ /* 0x000fc800078c08ff */
[----:B------:R-:W-:Y:S02]  /*5520*/  @!P4 LEA.HI.X R13, R2, R5, R154, 0x1, P6 ;  /* 0x00000005020dc211 */ /* 0x000fe400030f0c9a */
[----:B------:R-:W2:Y:S04]  /*5530*/  @!P3 LDS.128 R4, [R72+0xe000] ;  /* 0x00e000004804b984 */ /* 0x000ea80000000c00 */
[----:B--2---:R-:W-:Y:S04]  /*5540*/  @!P3 ST.E.128 desc[UR42][R14.64], R4 ;  /* 0x000000040e00b985 */ /* 0x004fe8000c101d2a */
[----:B------:R-:W2:Y:S04]  /*5550*/  @!P4 LDS.128 R4, [R71+0xe000] ;  /* 0x00e000004704c984 */ /* 0x000ea80000000c00 */
[----:B--2---:R4:W-:Y:S02]  /*5560*/  @!P4 ST.E.128 desc[UR42][R12.64], R4 ;  /* 0x000000040c00c985 */ /* 0x0049e4000c101d2a */
.L_x_534:
[----:B------:R-:W-:Y:S05]  /*5570*/  BSYNC B1 ;  /* 0x0000000000017941 */ /* 0x000fea0003800000 */
.L_x_533:
[----:B------:R-:W-:-:S03]  /*5580*/  UMOV UR4, 0xffffffff ;  /* 0xffffffff00047882 */ /* 0x000fc60000000000 */
[----:B------:R-:W-:Y:S05]  /*5590*/  BRA.DIV UR4, `(.L_x_535) ;  /* 0x0000011604d87947 */ /* 0x000fea000b800000 */
[----:B--2-4-:R2:W4:Y:S04]  /*55a0*/  SHFL.IDX PT, R5, R37, 0x1, 0x1c1f ;  /* 0x003c1f0025057f89 */ /* 0x01452800000e0000 */
[----:B---3--:R2:W3:Y:S02]  /*55b0*/  SHFL.IDX PT, R7, R36, 0x1, 0x1c1f ;  /* 0x003c1f0024077f89 */ /* 0x0084e400000e0000 */
.L_x_758:
[----:B------:R-:W-:-:S13]  /*55c0*/  ISETP.GE.AND P3, PT, R38, 0x61, PT ;  /* 0x000000612600780c */ /* 0x000fda0003f66270 */
[----:B------:R-:W-:Y:S05]  /*55d0*/  @!P3 BRA `(.L_x_509) ;  /* 0x00000000002cb947 */ /* 0x000fea0003800000 */
[----:B------:R-:W-:Y:S02]  /*55e0*/  ULDC UR4, c[0x0][0x2f4] ;  /* 0x0000bd0000047ab9 */ /* 0x000fe40000000800 */
[----:B------:R-:W-:-:S13]  /*55f0*/  ISETP.GE.AND P3, PT, R16, UR4, PT ;  /* 0x0000000410007c0c */ /* 0x000fda000bf66270 */
[----:B---3--:R-:W-:-:S04]  /*5600*/  @!P3 LEA R14, P4, R16, R7, 0x1 ;  /* 0x00000007100eb211 */ /* 0x008fc800078808ff */
[----:B----4-:R-:W-:Y:S02]  /*5610*/  @!P3 LEA.HI.X R15, R16, R5, R17, 0x1, P4 ;  /* 0x00000005100fb211 */ /* 0x010fe400020f0c11 */
[----:B------:R-:W-:-:S13]  /*5620*/  ISETP.GE.AND P4, PT, R2, UR4, PT ;  /* 0x0000000402007c0c */ /* 0x000fda000bf86270 */
[----:B------:R-:W-:-:S04]  /*5630*/  @!P4 LEA R12, P6, R2, R7, 0x1 ;  /* 0x00000007020cc211 */ /* 0x000fc800078c08ff */
[----:B------:R-:W-:Y:S02]  /*5640*/  @!P4 LEA.HI.X R13, R2, R5, R154, 0x1, P6 ;  /* 0x00000005020dc211 */ /* 0x000fe400030f0c9a */
[----:B------:R-:W3:Y:S04]  /*5650*/  @!P3 LDS.128 R4, [R72+0x11000] ;  /* 0x011000004804b984 */ /* 0x000ee80000000c00 */
[----:B---3--:R-:W-:Y:S04]  /*5660*/  @!P3 ST.E.128 desc[UR42][R14.64], R4 ;  /* 0x000000040e00b985 */ /* 0x008fe8000c101d2a */
[----:B------:R-:W3:Y:S04]  /*5670*/  @!P4 LDS.128 R4, [R71+0x11000] ;  /* 0x011000004704c984 */ /* 0x000ee80000000c00 */
[----:B---3--:R3:W-:Y:S02]  /*5680*/  @!P4 ST.E.128 desc[UR42][R12.64], R4 ;  /* 0x000000040c00c985 */ /* 0x0087e4000c101d2a */
.L_x_509:
[----:B------:R-:W-:Y:S05]  /*5690*/  BSYNC B0 ;  /* 0x0000000000007941 */ /* 0x000fea0003800000 */
.L_x_489:
[----:B0--34-:R-:W0:Y:S01]  /*56a0*/  S2R R4, SR_TID.X ;  /* 0x0000000000047919 */ /* 0x019e220000002100 */
[----:B------:R-:W-:Y:S01]  /*56b0*/  @!PT LDS RZ, [RZ] ;  /* 0x00000000fffff984 */ /* 0x000fe20000000800 */
[----:B------:R-:W-:Y:S01]  /*56c0*/  @!PT LDS RZ, [RZ] ;  /* 0x00000000fffff984 */ /* 0x000fe20000000800 */
[----:B------:R-:W-:Y:S01]  /*56d0*/  @!PT LDS RZ, [RZ] ;  /* 0x00000000fffff984 */ /* 0x000fe20000000800 */
[----:B------:R-:W-:Y:S01]  /*56e0*/  @!PT LDS RZ, [RZ] ;  /* 0x00000000fffff984 */ /* 0x000fe20000000800 */
[----:B------:R3:W-:Y:S06]  /*56f0*/  MEMBAR.ALL.CTA ;  /* 0x0000000000007992 */ /* 0x0007ec0000008000 */
[----:B---3--:R-:W3:Y:S01]  /*5700*/  FENCE.VIEW.ASYNC.S ;  /* 0x00000000000073c6 */ /* 0x008ee20000000000 */
[----:B------:R-:W-:Y:S05]  /*5710*/  WARPSYNC.ALL ;  /* 0x0000000000007948 */ /* 0x000fea0003800000 */
[----:B------:R-:W-:Y:S01]  /*5720*/  BSSY B0, `(.L_x_536) ;  /* 0x0000008000007945 */ /* 0x000fe20003800000 */
[----:B---3--:R3:W-:Y:S01]  /*5730*/  BAR.SYNC.DEFER_BLOCKING R78, 0x80 ;  /* 0x0002004e0000751d */ /* 0x0087e20000010000 */
[----:B0-----:R-:W-:-:S13]  /*5740*/  LOP3.LUT P3, RZ, R4, 0x7f, RZ, 0xc0, !PT ;  /* 0x0000007f04ff7812 */ /* 0x001fda000786c0ff */
[----:B------:R-:W-:-:S05]  /*5750*/  @!P3 VIADD R4, R70, 0x168a0 ;  /* 0x000168a04604b836 */ /* 0x000fca0000000000 */
[----:B------:R-:W-:-:S04]  /*5760*/  @!P3 PRMT R4, RZ, 0x654, R4 ;  /* 0x00000654ff04b816 */ /* 0x000fc80000000004 */
[----:B------:R3:W-:Y:S01]  /*5770*/  @!P3 SYNCS.ARRIVE.TRANS64.RED.A1T0 RZ, [R4+URZ], RZ ;  /* 0x000000ff04ffb9a7 */ /* 0x0007e2000810043f */
[----:B------:R-:W-:Y:S05]  /*5780*/  @!P5 BRA `(.L_x_537) ;  /* 0x000000000004d947 */ /* 0x000fea0003800000 */
[----:B------:R-:W-:Y:S01]  /*5790*/  BPT.TRAP 0x1 ;  /* 0x000000040000795c */ /* 0x000fe20000300000 */
.L_x_537:
[----:B------:R-:W-:Y:S05]  /*57a0*/  BSYNC B0 ;  /* 0x0000000000007941 */ /* 0x000fea0003800000 */
.L_x_536:
[----:B------:R-:W0:Y:S01]  /*57b0*/  SYNCS.PHASECHK.TRANS64.TRYWAIT P4, [R70+URZ+0x168b0], R79 ;  /* 0x0168b04f460075a7 */ /* 0x000e22000808017f */
[----:B------:R-:W-:Y:S01]  /*57c0*/  ULDC UR40, c[0x0][0x2f4] ;  /* 0x0000bd0000287ab9 */ /* 0x000fe20000000800 */
[----:B------:R-:W-:Y:S04]  /*57d0*/  BSSY B0, `(.L_x_538) ;  /* 0x0000002000007945 */ /* 0x000fe80003800000 */
[----:B0-----:R-:W-:Y:S05]  /*57e0*/  @!P4 BRA `(.L_x_539) ;  /* 0x000001140090c947 */ /* 0x001fea0003800000 */
.L_x_759:
[----:B------:R-:W-:Y:S05]  /*57f0*/  BSYNC B0 ;  /* 0x0000000000007941 */ /* 0x000fea0003800000 */
.L_x_538:
[----:B------:R-:W-:Y:S01]  /*5800*/  ULDC.64 UR4, c[0x0][0x328] ;  /* 0x0000ca0000047ab9 */ /* 0x000fe20000000a00 */
[----:B------:R-:W-:Y:S01]  /*5810*/  ULDC.64 UR6, c[0x0][0x318] ;  /* 0x0000c60000067ab9 */ /* 0x000fe20000000a00 */
[----:B------:R-:W-:Y:S01]  /*5820*/  IMAD R75, R75, UR4, RZ ;  /* 0x000000044b4b7c24 */ /* 0x000fe2000f8e02ff */
[----:B------:R-:W-:Y:S01]  /*5830*/  BSSY B0, `(.L_x_540) ;  /* 0x000001d000007945 */ /* 0x000fe20003800000 */
[----:B---3--:R-:W-:-:S04]  /*5840*/  IMAD.WIDE.U32 R4, R74, UR4, RZ ;  /* 0x000000044a047c25 */ /* 0x008fc8000f8e00ff */
[----:B------:R-:W-:Y:S01]  /*5850*/  IMAD R75, R74, UR5, R75 ;  /* 0x000000054a4b7c24 */ /* 0x000fe2000f8e024b */
[----:B------:R-:W-:Y:S01]  /*5860*/  ULDC.64 UR4, c[0x0][0x338] ;  /* 0x0000ce0000047ab9 */ /* 0x000fe20000000a00 */
[----:B------:R-:W-:Y:S02]  /*5870*/  IMAD.IADD R77, R77, 0x1, -R153 ;  /* 0x000000014d4d7824 */ /* 0x000fe400078e0a99 */
[----:B------:R-:W-:Y:S02]  /*5880*/  IMAD R76, R76, UR4, RZ ;  /* 0x000000044c4c7c24 */ /* 0x000fe4000f8e02ff */
[----:B------:R-:W-:Y:S02]  /*5890*/  IMAD.IADD R5, R5, 0x1, R75 ;  /* 0x0000000105057824 */ /* 0x000fe400078e024b */
[C---:B------:R-:W-:Y:S02]  /*58a0*/  IMAD R7, R73.reuse, UR5, R76 ;  /* 0x0000000549077c24 */ /* 0x040fe4000f8e024c */
[----:B------:R-:W-:Y:S01]  /*58b0*/  IMAD.WIDE.U32 R4, R73, UR4, R4 ;  /* 0x0000000449047c25 */ /* 0x000fe2000f8e0004 */
[----:B------:R-:W-:-:S03]  /*58c0*/  ULDC.64 UR4, c[0x0][0x330] ;  /* 0x0000cc0000047ab9 */ /* 0x000fc60000000a00 */
[----:B------:R-:W-:Y:S02]  /*58d0*/  IMAD.IADD R5, R5, 0x1, R7 ;  /* 0x0000000105057824 */ /* 0x000fe400078e0207 */
[----:B------:R-:W-:-:S04]  /*58e0*/  IMAD.WIDE.U32 R4, R152, UR4, R4 ;  /* 0x0000000498047c25 */ /* 0x000fc8000f8e0004 */
[----:B------:R-:W-:Y:S01]  /*58f0*/  IMAD R5, R152, UR5, R5 ;  /* 0x0000000598057c24 */ /* 0x000fe2000f8e0205 */
[----:B--2---:R-:W-:-:S04]  /*5900*/  LEA R11, P4, R4, UR6, 0x1 ;  /* 0x00000006040b7c11 */ /* 0x004fc8000f8808ff */
[----:B-1----:R-:W-:Y:S01]  /*5910*/  LEA.HI.X R36, R4, UR7, R5, 0x1, P4 ;  /* 0x0000000704247c11 */ /* 0x002fe2000a0f0c05 */
[----:B------:R1:W2:Y:S01]  /*5920*/  SHFL.IDX PT, R13, R11, RZ, 0x1c1f ;  /* 0x001c1fff0b0d7589 */ /* 0x0002a200000e0000 */
[----:B------:R-:W-:-:S03]  /*5930*/  ISETP.GE.AND P4, PT, R77, 0x1, PT ;  /* 0x000000014d00780c */ /* 0x000fc60003f86270 */
[----:B------:R1:W3:Y:S10]  /*5940*/  SHFL.IDX PT, R5, R36, RZ, 0x1c1f ;  /* 0x001c1fff24057589 */ /* 0x0002f400000e0000 */
[----:B-1----:R-:W-:Y:S05]  /*5950*/  @!P4 BRA `(.L_x_541) ;  /* 0x000000000028c947 */ /* 0x002fea0003800000 */
[----:B------:R-:W-:-:S13]  /*5960*/  ISETP.GE.AND P4, PT, R16, UR40, PT ;  /* 0x0000002810007c0c */ /* 0x000fda000bf86270 */
[----:B--2---:R-:W-:-:S04]  /*5970*/  @!P4 LEA R14, P5, R16, R13, 0x1 ;  /* 0x0000000d100ec211 */ /* 0x004fc800078a08ff */
[----:B---3--:R-:W-:Y:S02]  /*5980*/  @!P4 LEA.HI.X R15, R16, R5, R17, 0x1, P5 ;  /* 0x00000005100fc211 */ /* 0x008fe400028f0c11 */
[----:B------:R-:W-:-:S13]  /*5990*/  ISETP.GE.AND P5, PT, R2, UR40, PT ;  /* 0x0000002802007c0c */ /* 0x000fda000bfa6270 */
[----:B------:R-:W-:-:S04]  /*59a0*/  @!P5 LEA R12, P6, R2, R13, 0x1 ;  /* 0x0000000d020cd211 */ /* 0x000fc800078c08ff */
[----:B------:R-:W-:Y:S02]  /*59b0*/  @!P5 LEA.HI.X R13, R2, R5, R154, 0x1, P6 ;  /* 0x00000005020dd211 */ /* 0x000fe400030f0c9a */
[----:B------:R-:W1:Y:S04]  /*59c0*/  @!P4 LDS.128 R4, [R72] ;  /* 0x000000004804c984 */ /* 0x000e680000000c00 */
[----:B-1----:R-:W-:Y:S04]  /*59d0*/  @!P4 ST.E.128 desc[UR42][R14.64], R4 ;  /* 0x000000040e00c985 */ /* 0x002fe8000c101d2a */
[----:B------:R-:W1:Y:S04]  /*59e0*/  @!P5 LDS.128 R4, [R71] ;  /* 0x000000004704d984 */ /* 0x000e680000000c00 */
[----:B-1----:R1:W-:Y:S02]  /*59f0*/  @!P5 ST.E.128 desc[UR42][R12.64], R4 ;  /* 0x000000040c00d985 */ /* 0x0023e4000c101d2a */
.L_x_541:
[----:B------:R-:W-:Y:S05]  /*5a00*/  BSYNC B0 ;  /* 0x0000000000007941 */ /* 0x000fea0003800000 */
.L_x_540:
[----:B------:R-:W-:Y:S01]  /*5a10*/  ISETP.GE.AND P4, PT, R77, 0x61, PT ;  /* 0x000000614d00780c */ /* 0x000fe20003f86270 */
[----:B-1-3--:R1:W3:Y:S01]  /*5a20*/  SHFL.IDX PT, R5, R36, 0x1, 0x1c1f ;  /* 0x003c1f0024057f89 */ /* 0x00a2e200000e0000 */
[----:B------:R-:W-:Y:S03]  /*5a30*/  BSSY B0, `(.L_x_542) ;  /* 0x000000d000007945 */ /* 0x000fe60003800000 */
[----:B------:R-:W4:Y:S08]  /*5a40*/  SHFL.IDX PT, R11, R11, 0x1, 0x1c1f ;  /* 0x003c1f000b0b7f89 */ /* 0x000f3000000e0000 */
[----:B-1----:R-:W-:Y:S05]  /*5a50*/  @!P4 BRA `(.L_x_543) ;  /* 0x000000000028c947 */ /* 0x002fea0003800000 */
[----:B------:R-:W-:-:S13]  /*5a60*/  ISETP.GE.AND P4, PT, R16, UR40, PT ;  /* 0x0000002810007c0c */ /* 0x000fda000bf86270 */
[----:B----4-:R-:W-:-:S04]  /*5a70*/  @!P4 LEA R14, P5, R16, R11, 0x1 ;  /* 0x0000000b100ec211 */ /* 0x010fc800078a08ff */
[----:B---3--:R-:W-:Y:S02]  /*5a80*/  @!P4 LEA.HI.X R15, R16, R5, R17, 0x1, P5 ;  /* 0x00000005100fc211 */ /* 0x008fe400028f0c11 */
[----:B------:R-:W-:-:S13]  /*5a90*/  ISETP.GE.AND P5, PT, R2, UR40, PT ;  /* 0x0000002802007c0c */ /* 0x000fda000bfa6270 */
[----:B------:R-:W-:-:S04]  /*5aa0*/  @!P5 LEA R12, P6, R2, R11, 0x1 ;  /* 0x0000000b020cd211 */ /* 0x000fc800078c08ff */
[----:B--2---:R-:W-:Y:S02]  /*5ab0*/  @!P5 LEA.HI.X R13, R2, R5, R154, 0x1, P6 ;  /* 0x00000005020dd211 */ /* 0x004fe400030f0c9a */
[----:B------:R-:W1:Y:S04]  /*5ac0*/  @!P4 LDS.128 R4, [R72+0x3000] ;  /* 0x003000004804c984 */ /* 0x000e680000000c00 */
[----:B-1----:R-:W-:Y:S04]  /*5ad0*/  @!P4 ST.E.128 desc[UR42][R14.64], R4 ;  /* 0x000000040e00c985 */ /* 0x002fe8000c101d2a */
[----:B------:R-:W1:Y:S04]  /*5ae0*/  @!P5 LDS.128 R4, [R71+0x3000] ;  /* 0x003000004704d984 */ /* 0x000e680000000c00 */
[----:B-1----:R1:W-:Y:S02]  /*5af0*/  @!P5 ST.E.128 desc[UR42][R12.64], R4 ;  /* 0x000000040c00d985 */ /* 0x0023e4000c101d2a */
.L_x_543:
[----:B------:R-:W-:Y:S05]  /*5b00*/  BSYNC B0 ;  /* 0x0000000000007941 */ /* 0x000fea0003800000 */
.L_x_542:
[----:B-1----:R-:W5:Y:S01]  /*5b10*/  LDL R4, [R1] ;  /* 0x0000000001047983 */ /* 0x002f620000100800 */
[----:B0-----:R-:W-:Y:S01]  /*5b20*/  @!P3 VIADD R70, R70, 0x168c0 ;  /* 0x000168c04646b836 */ /* 0x001fe20000000000 */
[----:B------:R-:W-:Y:S01]  /*5b30*/  IADD3 R19, R19, 0x1, RZ ;  /* 0x0000000113137810 */ /* 0x000fe20007ffe0ff */
[----:B------:R-:W-:Y:S01]  /*5b40*/  @!PT LDS RZ, [RZ] ;  /* 0x00000000fffff984 */ /* 0x000fe20000000800 */
[----:B------:R-:W-:Y:S01]  /*5b50*/  @!PT LDS RZ, [RZ] ;  /* 0x00000000fffff984 */ /* 0x000fe20000000800 */
[----:B------:R-:W-:Y:S01]  /*5b60*/  @!PT LDS RZ, [RZ] ;  /* 0x00000000fffff984 */ /* 0x000fe20000000800 */
[----:B------:R-:W-:Y:S01]  /*5b70*/  @!PT LDS RZ, [RZ] ;  /* 0x00000000fffff984 */ /* 0x000fe20000000800 */
[----:B------:R0:W-:Y:S06]  /*5b80*/  MEMBAR.ALL.CTA ;  /* 0x0000000000007992 */ /* 0x0001ec0000008000 */
[----:B0-----:R-:W0:Y:S01]  /*5b90*/  FENCE.VIEW.ASYNC.S ;  /* 0x00000000000073c6 */ /* 0x001e220000000000 */
[----:B------:R-:W-:Y:S01]  /*5ba0*/  @!P3 PRMT R70, RZ, 0x654, R70 ;  /* 0x00000654ff46b816 */ /* 0x000fe20000000046 */
[----:B0-----:R0:W-:Y:S06]  /*5bb0*/  BAR.SYNC.DEFER_BLOCKING R78, 0x80 ;  /* 0x0002004e0000751d */ /* 0x0011ec0000010000 */
[----:B------:R0:W-:Y:S01]  /*5bc0*/  @!P3 SYNCS.ARRIVE.TRANS64.RED.A1T0 RZ, [R70+URZ], RZ ;  /* 0x000000ff46ffb9a7 */ /* 0x0001e2000810043f */
[----:B------:R-:W-:-:S04]  /*5bd0*/  ISETP.NE.AND P3, PT, R19, 0x2, PT ;  /* 0x000000021300780c */ /* 0x000fc80003f65270 */
[----:B------:R-:W-:Y:S02]  /*5be0*/  SEL R19, R19, RZ, P3 ;  /* 0x000000ff13137207 */ /* 0x000fe40001800000 */
[----:B-----5:R-:W-:Y:S02]  /*5bf0*/  LOP3.LUT P4, RZ, R4, 0x1, RZ, 0xc0, !PT ;  /* 0x0000000104ff7812 */ /* 0x020fe4000788c0ff */
[----:B------:R-:W-:-:S04]  /*5c00*/  SEL R4, RZ, 0x1, P3 ;  /* 0x00000001ff047807 */ /* 0x000fc80001800000 */
[----:B------:R-:W-:-:S07]  /*5c10*/  LOP3.LUT R155, R155, R4, RZ, 0x3c, !PT ;  /* 0x000000049b9b7212 */ /* 0x000fce00078e3cff */
[----:B0-----:R-:W-:Y:S05]  /*5c20*/  @P4 BRA `(.L_x_544) ;  /* 0xffffffc400844947 */ /* 0x001fea000383ffff */
[----:B---3--:R-:W0:Y:S01]  /*5c30*/  S2R R5, SR_TID.X ;  /* 0x0000000000057919 */ /* 0x008e220000002100 */
[----:B------:R-:W-:Y:S02]  /*5c40*/  PLOP3.LUT P0, PT, PT, PT, PT, 0x8, 0x0 ;  /* 0x000000000000781c */ /* 0x000fe40003f0e170 */
[----:B0-----:R-:W-:-:S04]  /*5c50*/  SHF.R.U32.HI R5, RZ, 0x7, R5 ;  /* 0x00000007ff057819 */ /* 0x001fc80000011605 */
[----:B------:R-:W-:-:S13]  /*5c60*/  ISETP.NE.AND P4, PT, R5, 0x1, PT ;  /* 0x000000010500780c */ /* 0x000fda0003f85270 */
[----:B------:R-:W-:Y:S06]  /*5c70*/  @!P4 BAR.ARV 0x9, 0x100 ;  /* 0x024400000000cb1d */ /* 0x000fec0000002000 */
.L_x_484:
[----:B------:R-:W-:Y:S01]  /*5c80*/  IMAD.MOV.U32 R5, RZ, RZ, RZ ;  /* 0x000000ffff057224 */ /* 0x000fe200078e00ff */
[----:B------:R-:W-:Y:S06]  /*5c90*/  @P0 BRA `(.L_x_545) ;  /* 0x00000000000c0947 */ /* 0x000fec0003800000 */
[----:B------:R-:W0:Y:S01]  /*5ca0*/  FENCE.VIEW.ASYNC.G ;  /* 0x00000000000073c6 */ /* 0x000e220000000100 */
[----:B------:R-:W-:Y:S05]  /*5cb0*/  WARPSYNC.ALL ;  /* 0x0000000000007948 */ /* 0x000fea0003800000 */
[----:B0-----:R-:W-:Y:S06]  /*5cc0*/  BAR.ARV 0xc, 0x200 ;  /* 0x0308000000007b1d */ /* 0x001fec0000002000 */
.L_x_545:
[----:B------:R-:W3:Y:S01]  /*5cd0*/  LDL R0, [R1] ;  /* 0x0000000001007983 */ /* 0x000ee20000100800 */
[----:B------:R-:W-:Y:S01]  /*5ce0*/  BSSY B0, `(.L_x_546) ;  /* 0x0000020000007945 */ /* 0x000fe20003800000 */
[----:B---3--:R-:W-:-:S13]  /*5cf0*/  LOP3.LUT P0, RZ, R0, 0x4, RZ, 0xc0, !PT ;  /* 0x0000000400ff7812 */ /* 0x008fda000780c0ff */
[----:B------:R-:W-:Y:S05]  /*5d00*/  @!P0 BRA `(.L_x_547) ;  /* 0x0000000000748947 */ /* 0x000fea0003800000 */
[----:B------:R-:W3:Y:S01]  /*5d10*/  LDL R0, [R1+0x34] ;  /* 0x0000340001007983 */ /* 0x000ee20000100800 */
[----:B------:R-:W-:Y:S01]  /*5d20*/  ULDC UR4, c[0x0][0x9f0] ;  /* 0x00027c0000047ab9 */ /* 0x000fe20000000800 */
[----:B---3--:R-:W-:-:S04]  /*5d30*/  ISETP.NE.AND P0, PT, R0, RZ, PT ;  /* 0x000000ff0000720c */ /* 0x008fc80003f05270 */
        /* <DEDUP_REMOVED lines=25> */
[----:B------:R-:W-:-:S07]  /*5ed0*/  @!P1 LOP3.LUT R5, RZ, R9, RZ, 0x33, !PT ;  /* 0x00000009ff059212 */ /* 0x000fce00078e33ff */
.L_x_547:
[----:B------:R-:W-:Y:S05]  /*5ee0*/  BSYNC B0 ;  /* 0x0000000000007941 */ /* 0x000fea0003800000 */
.L_x_546:
[----:B------:R-:W3:Y:S01]  /*5ef0*/  LDL R0, [R1+0x4c] ;  /* 0x00004c0001007983 */ /* 0x000ee20000100800 */
[----:B------:R-:W-:Y:S01]  /*5f00*/  PLOP3.LUT P0, PT, PT, PT, PT, 0x80, 0x0 ;  /* 0x000000000000781c */ /* 0x000fe20003f0f070 */
[----:B------:R-:W-:Y:S01]  /*5f10*/  IMAD.MOV.U32 R60, RZ, RZ, RZ ;  /* 0x000000ffff3c7224 */ /* 0x000fe200078e00ff */
[----:B------:R-:W-:Y:S02]  /*5f20*/  MOV R3, RZ ;  /* 0x000000ff00037202 */ /* 0x000fe40000000f00 */
        /* <DEDUP_REMOVED lines=14> */
[----:B------:R-:W-:Y:S01]  /*6010*/  CS2R R20, SRZ ;  /* 0x0000000000147805 */ /* 0x000fe2000001ff00 */
[----:B---3--:R-:W-:-:S05]  /*6020*/  IMAD R0, R0, R5, RZ ;  /* 0x0000000500007224 */ /* 0x008fca00078e02ff */
[----:B------:R0:W-:Y:S01]  /*6030*/  STL [R1+0x24], R0 ;  /* 0x0000240001007387 */ /* 0x0001e20000100800 */
[----:B------:R-:W-:Y:S02]  /*6040*/  VIADDMNMX R88, R0, R5, R26, PT ;  /* 0x0000000500587246 */ /* 0x000fe4000380011a */
[----:B------:R-:W-:Y:S02]  /*6050*/  CS2R R26, SRZ ;  /* 0x00000000001a7805 */ /* 0x000fe4000001ff00 */
[----:B------:R-:W-:-:S13]  /*6060*/  ISETP.GT.AND P1, PT, R88, R0, PT ;  /* 0x000000005800720c */ /* 0x000fda0003f24270 */
[----:B0-----:R-:W-:Y:S05]  /*6070*/  @!P1 BRA `(.L_x_548) ;  /* 0x00000070005c9947 */ /* 0x001fea0003800000 */
[----:B------:R-:W-:-:S03]  /*6080*/  UMOV UR4, 0xffffffff ;  /* 0xffffffff00047882 */ /* 0x000fc60000000000 */
[----:B------:R-:W-:Y:S05]  /*6090*/  BRA.DIV UR4, `(.L_x_549) ;  /* 0x0000010e04787947 */ /* 0x000fea000b800000 */
[----:B------:R-:W0:Y:S02]  /*60a0*/  S2R R0, SR_TID.X ;  /* 0x0000000000007919 */ /* 0x000e240000002100 */
[----:B0-----:R-:W-:-:S05]  /*60b0*/  VIADD R3, R0, 0xffffff80 ;  /* 0xffffff8000037836 */ /* 0x001fca0000000000 */
[----:B------:R-:W-:-:S04]  /*60c0*/  SHF.R.S32.HI R0, RZ, 0x1f, R3 ;  /* 0x0000001fff007819 */ /* 0x000fc80000011403 */
[----:B------:R-:W-:-:S04]  /*60d0*/  LEA.HI R0, R0, R3, RZ, 0x7 ;  /* 0x0000000300007211 */ /* 0x000fc800078f38ff */
[----:B------:R-:W-:-:S06]  /*60e0*/  SHF.R.S32.HI R0, RZ, 0x7, R0 ;  /* 0x00000007ff007819 */ /* 0x000fcc0000011400 */
[----:B------:R-:W0:Y:S04]  /*60f0*/  SHFL.IDX PT, R0, R0, RZ, 0x1f ;  /* 0x00001fff00007589 */ /* 0x000e2800000e0000 */
[----:B0-----:R0:W-:Y:S02]  /*6100*/  STL [R1+0x28], R0 ;  /* 0x0000280001007387 */ /* 0x0011e40000100800 */
.L_x_762:
[----:B------:R-:W0:Y:S01]  /*6110*/  LDL R3, [R1+0x28] ;  /* 0x0000280001037983 */ /* 0x000e220000100800 */
[----:B------:R-:W-:Y:S01]  /*6120*/  BSSY B6, `(.L_x_550) ;  /* 0x000001b000067945 */ /* 0x000fe20003800000 */
[----:B0-----:R-:W-:-:S05]  /*6130*/  IMAD.HI R0, R3, 0x55555556, RZ ;  /* 0x5555555603007827 */ /* 0x001fca00078e02ff */
[----:B------:R-:W-:-:S05]  /*6140*/  LEA.HI R0, R0, R0, RZ, 0x1 ;  /* 0x0000000000007211 */ /* 0x000fca00078f08ff */
[----:B------:R-:W-:Y:S02]  /*6150*/  IMAD R0, R0, -0x3, R3 ;  /* 0xfffffffd00007824 */ /* 0x000fe400078e0203 */
[----:B------:R-:W-:-:S04]  /*6160*/  VIADD R3, R18, 0x8400 ;  /* 0x0000840012037836 */ /* 0x000fc80000000000 */
[----:B------:R-:W-:Y:S01]  /*6170*/  IMAD R0, R0, 0x2000, R3 ;  /* 0x0000200000007824 */ /* 0x000fe200078e0203 */
[----:B------:R-:W-:-:S04]  /*6180*/  LOP3.LUT P0, RZ, R3, 0x3ff, RZ, 0xc0, !PT ;  /* 0x000003ff03ff7812 */ /* 0x000fc8000780c0ff */
[----:B------:R-:W-:Y:S02]  /*6190*/  SHF.R.U32.HI R0, RZ, 0x4, R0 ;  /* 0x00000004ff007819 */ /* 0x000fe40000011600 */
[----:B------:R-:W-:Y:S02]  /*61a0*/  P2R R26, PR, RZ, 0x1 ;  /* 0x00000001ff1a7803 */ /* 0x000fe40000000000 */
[----:B------:R-:W-:-:S05]  /*61b0*/  LOP3.LUT R29, R0, 0x3fff, RZ, 0xc0, !PT ;  /* 0x00003fff001d7812 */ /* 0x000fca00078ec0ff */
[----:B------:R-:W-:Y:S05]  /*61c0*/  @!P0 BRA `(.L_x_551) ;  /* 0x0000000000408947 */ /* 0x000fea0003800000 */
[----:B------:R-:W-:Y:S01]  /*61d0*/  MOV R0, 0x0 ;  /* 0x0000000000007802 */ /* 0x000fe20000000f00 */
[----:B------:R-:W-:Y:S01]  /*61e0*/  ULDC.64 UR4, c[0x4][0x88] ;  /* 0x0100220000047ab9 */ /* 0x000fe20000000a00 */
[----:B------:R-:W-:Y:S01]  /*61f0*/  ULDC.64 UR6, c[0x4][0x90] ;  /* 0x0100240000067ab9 */ /* 0x000fe20000000a00 */
[----:B------:R-:W-:Y:S01]  /*6200*/  IMAD.U32 R4, RZ, RZ, UR4 ;  /* 0x00000004ff047e24 */ /* 0x000fe2000f8e00ff */
[----:B---3--:R0:W3:Y:S01]  /*6210*/  LDC.64 R14, c[0x4][R0] ;  /* 0x01000000000e7b82 */ /* 0x0080e20000000a00 */
[----:B------:R-:W-:Y:S01]  /*6220*/  IMAD.U32 R5, RZ, RZ, UR5 ;  /* 0x00000005ff057e24 */ /* 0x000fe2000f8e00ff */
[----:B------:R-:W-:Y:S01]  /*6230*/  ULDC.64 UR4, c[0x4][0x28] ;  /* 0x01000a0000047ab9 */ /* 0x000fe20000000a00 */
[----:B-1----:R-:W-:Y:S01]  /*6240*/  IMAD.U32 R6, RZ, RZ, UR6 ;  /* 0x00000006ff067e24 */ /* 0x002fe2000f8e00ff */
[----:B----4-:R-:W-:Y:S01]  /*6250*/  MOV R11, UR5 ;  /* 0x00000005000b7c02 */ /* 0x010fe20008000f00 */
[----:B------:R-:W-:Y:S02]  /*6260*/  IMAD.U32 R7, RZ, RZ, UR7 ;  /* 0x00000007ff077e24 */ /* 0x000fe4000f8e00ff */
[----:B------:R-:W-:-:S02]  /*6270*/  IMAD.U32 R10, RZ, RZ, UR4 ;  /* 0x00000004ff0a7e24 */ /* 0x000fc4000f8e00ff */
[----:B------:R-:W-:Y:S02]  /*6280*/  IMAD.MOV.U32 R8, RZ, RZ, 0x70 ;  /* 0x00000070ff087424 */ /* 0x000fe400078e00ff */
[----:B------:R-:W-:Y:S02]  /*6290*/  IMAD.MOV.U32 R12, RZ, RZ, 0x1 ;  /* 0x00000001ff0c7424 */ /* 0x000fe400078e00ff */
[----:B0-2---:R-:W-:-:S07]  /*62a0*/  IMAD.MOV.U32 R13, RZ, RZ, RZ ;  /* 0x000000ffff0d7224 */ /* 0x005fce00078e00ff */
[----:B------:R-:W-:-:S07]  /*62b0*/  LEPC R20, `(.L_x_551) ;  /* 0x000000001014794e */ /* 0x000fce0000000000 */
[----:B---3-5:R-:W-:Y:S05]  /*62c0*/  CALL.ABS.NOINC R14 ;  /* 0x000000000e007343 */ /* 0x028fea0003c00000 */
.L_x_551:
[----:B------:R-:W-:Y:S05]  /*62d0*/  BSYNC B6 ;  /* 0x0000000000067941 */ /* 0x000fea0003800000 */
.L_x_550:
[----:B------:R-:W-:Y:S02]  /*62e0*/  ULDC UR4, c[0x0][0x3f4] ;  /* 0x0000fd0000047ab9 */ /* 0x000fe40000000800 */
[----:B------:R-:W-:-:S13]  /*62f0*/  ISETP.LT.AND P0, PT, RZ, UR4, PT ;  /* 0x00000004ff007c0c */ /* 0x000fda000bf01270 */
[----:B------:R-:W-:Y:S05]  /*6300*/  @P0 BRA `(.L_x_552) ;  /* 0x0000000000400947 */ /* 0x000fea0003800000 */
[----:B------:R-:W-:-:S04]  /*6310*/  ULEA.HI UR4, UR37, UR37, URZ, 0x1 ;  /* 0x0000002525047291 */ /* 0x000fc8000f8f083f */
[----:B------:R-:W-:-:S04]  /*6320*/  ULOP3.LUT UR4, UR4, 0xfffffffe, URZ, 0xc0, !UPT ;  /* 0xfffffffe04047892 */ /* 0x000fc8000f8ec03f */
[----:B------:R-:W-:-:S06]  /*6330*/  UIADD3 UR4, UR37, -UR4, URZ ;  /* 0x8000000425047290 */ /* 0x000fcc000fffe03f */
[----:B------:R-:W-:-:S05]  /*6340*/  IMAD.U32 R3, RZ, RZ, UR4 ;  /* 0x00000004ff037e24 */ /* 0x000fca000f8e00ff */
[----:B------:R-:W-:-:S04]  /*6350*/  SHF.L.U32 R3, R3, 0x1f, RZ ;  /* 0x0000001f03037819 */ /* 0x000fc800000006ff */
[----:B------:R0:W0:Y:S03]  /*6360*/  SYNCS.PHASECHK.TRANS64.TRYWAIT P0, [R18+URZ+0x16800], R3 ;  /* 0x01680003120075a7 */ /* 0x000026000800017f */
[----:B0-----:R-:W-:Y:S05]  /*6370*/  @!P0 NANOSLEEP.SYNCS 0x989680 ;  /* 0x009896800000895d */ /* 0x001fea0003900000 */
[----:B------:R-:W0:Y:S01]  /*6380*/  @!P0 SYNCS.PHASECHK.TRANS64 P0, [R18+URZ+0x16800], R3 ;  /* 0x01680003120085a7 */ /* 0x000e22000800007f */
[----:B------:R-:W-:Y:S04]  /*6390*/  BSSY B0, `(.L_x_553) ;  /* 0x0000006000007945 */ /* 0x000fe80003800000 */
[----:B0-----:R-:W-:Y:S05]  /*63a0*/  @P0 BRA `(.L_x_554) ;  /* 0x0000000000100947 */ /* 0x001fea0003800000 */
.L_x_555:
[----:B------:R0:W0:Y:S02]  /*63b0*/  SYNCS.PHASECHK.TRANS64.TRYWAIT P0, [R18+URZ+0x16800], R3 ;  /* 0x01680003120075a7 */ /* 0x000024000800017f */
[----:B0-----:R-:W-:Y:S05]  /*63c0*/  @!P0 NANOSLEEP.SYNCS 0x989680 ;  /* 0x009896800000895d */ /* 0x001fea0003900000 */
[----:B------:R-:W0:Y:S02]  /*63d0*/  @!P0 SYNCS.PHASECHK.TRANS64 P0, [R18+URZ+0x16800], R3 ;  /* 0x01680003120085a7 */ /* 0x000e24000800007f */
[----:B0-----:R-:W-:Y:S05]  /*63e0*/  @!P0 BRA `(.L_x_555) ;  /* 0xfffffffc00f08947 */ /* 0x001fea000383ffff */
.L_x_554:
[----:B------:R-:W-:Y:S05]  /*63f0*/  BSYNC B0 ;  /* 0x0000000000007941 */ /* 0x000fea0003800000 */
.L_x_553:
[----:B------:R-:W-:Y:S05]  /*6400*/  BRA `(.L_x_556) ;  /* 0x0000002000ec7947 */ /* 0x000fea0003800000 */
.L_x_552:
[----:B-----5:R-:W-:Y:S01]  /*6410*/  SHF.R.S32.HI R0, RZ, 0x1f, R25 ;  /* 0x0000001fff007819 */ /* 0x020fe20000011419 */
[----:B------:R-:W-:Y:S01]  /*6420*/  ULDC.64 UR4, c[0x0][0x3f8] ;  /* 0x0000fe0000047ab9 */ /* 0x000fe20000000a00 */
[----:B------:R-:W-:Y:S01]  /*6430*/  ULDC.64 UR6, c[0x0][0x408] ;  /* 0x0001020000067ab9 */ /* 0x000fe20000000a00 */
[----:B------:R-:W-:Y:S01]  /*6440*/  ISETP.NE.AND P2, PT, R26, RZ, PT ;  /* 0x000000ff1a00720c */ /* 0x000fe20003f45270 */
[----:B------:R-:W-:Y:S01]  /*6450*/  IMAD.WIDE.U32 R4, R25, UR4, RZ ;  /* 0x0000000419047c25 */ /* 0x000fe2000f8e00ff */
[----:B------:R-:W-:Y:S03]  /*6460*/  BSSY B6, `(.L_x_557) ;  /* 0x000001f000067945 */ /* 0x000fe60003800000 */
[C---:B-1----:R-:W-:Y:S02]  /*6470*/  IMAD R6, R0.reuse, UR4, RZ ;  /* 0x0000000400067c24 */ /* 0x042fe4000f8e02ff */
[----:B------:R-:W-:-:S02]  /*6480*/  IMAD R0, R0, UR6, RZ ;  /* 0x0000000600007c24 */ /* 0x000fc4000f8e02ff */
[C---:B------:R-:W-:Y:S01]  /*6490*/  IMAD R3, R25.reuse, UR5, R6 ;  /* 0x0000000519037c24 */ /* 0x040fe2000f8e0206 */
[----:B------:R-:W-:Y:S01]  /*64a0*/  ULDC.64 UR4, c[0x0][0x3e8] ;  /* 0x0000fa0000047ab9 */ /* 0x000fe20000000a00 */
[----:B------:R-:W-:-:S04]  /*64b0*/  IMAD.WIDE.U32 R6, R25, UR6, RZ ;  /* 0x0000000619067c25 */ /* 0x000fc8000f8e00ff */
[----:B------:R-:W-:Y:S01]  /*64c0*/  IMAD R9, R25, UR7, R0 ;  /* 0x0000000719097c24 */ /* 0x000fe2000f8e0200 */
[----:B------:R-:W-:Y:S01]  /*64d0*/  ULDC.64 UR6, c[0x0][0x400] ;  /* 0x0001000000067ab9 */ /* 0x000fe20000000a00 */
[----:B------:R-:W-:Y:S01]  /*64e0*/  IMAD.IADD R5, R3, 0x1, R5 ;  /* 0x0000000103057824 */ /* 0x000fe200078e0205 */
[----:B------:R-:W-:Y:S01]  /*64f0*/  LEA R25, P0, R4, UR4, 0x1 ;  /* 0x0000000404197c11 */ /* 0x000fe2000f8008ff */
[----:B------:R-:W-:Y:S01]  /*6500*/  IMAD.IADD R3, R9, 0x1, R7 ;  /* 0x0000000109037824 */ /* 0x000fe200078e0207 */
[----:B------:R-:W-:Y:S02]  /*6510*/  LEA R27, P1, R6, UR6, 0x1 ;  /* 0x00000006061b7c11 */ /* 0x000fe4000f8208ff */
[----:B------:R-:W-:Y:S02]  /*6520*/  LEA.HI.X R26, R4, UR5, R5, 0x1, P0 ;  /* 0x00000005041a7c11 */ /* 0x000fe400080f0c05 */
[----:B------:R-:W-:Y:S01]  /*6530*/  LEA.HI.X R28, R6, UR7, R3, 0x1, P1 ;  /* 0x00000007061c7c11 */ /* 0x000fe200088f0c03 */
[----:B------:R-:W-:Y:S08]  /*6540*/  @!P2 BRA `(.L_x_558) ;  /* 0x000000000040a947 */ /* 0x000ff00003800000 */
[----:B------:R-:W-:Y:S01]  /*6550*/  MOV R0, 0x0 ;  /* 0x0000000000007802 */ /* 0x000fe20000000f00 */
[----:B------:R-:W-:Y:S01]  /*6560*/  ULDC.64 UR4, c[0x4][0x88] ;  /* 0x0100220000047ab9 */ /* 0x000fe20000000a00 */
[----:B------:R-:W-:Y:S01]  /*6570*/  ULDC.64 UR6, c[0x4][0x90] ;  /* 0x0100240000067ab9 */ /* 0x000fe20000000a00 */
[----:B------:R-:W-:Y:S01]  /*6580*/  IMAD.U32 R4, RZ, RZ, UR4 ;  /* 0x00000004ff047e24 */ /* 0x000fe2000f8e00ff */
[----:B---3--:R0:W1:Y:S01]  /*6590*/  LDC.64 R14, c[0x4][R0] ;  /* 0x01000000000e7b82 */ /* 0x0080620000000a00 */
[----:B------:R-:W-:Y:S01]  /*65a0*/  IMAD.U32 R5, RZ, RZ, UR5 ;  /* 0x00000005ff057e24 */ /* 0x000fe2000f8e00ff */
[----:B------:R-:W-:Y:S01]  /*65b0*/  ULDC.64 UR4, c[0x4][0x20] ;  /* 0x0100080000047ab9 */ /* 0x000fe20000000a00 */
[----:B------:R-:W-:Y:S01]  /*65c0*/  IMAD.U32 R6, RZ, RZ, UR6 ;  /* 0x00000006ff067e24 */ /* 0x000fe2000f8e00ff */
[----:B------:R-:W-:Y:S01]  /*65d0*/  MOV R7, UR7 ;  /* 0x0000000700077c02 */ /* 0x000fe20008000f00 */
[----:B------:R-:W-:Y:S02]  /*65e0*/  IMAD.U32 R10, RZ, RZ, UR4 ;  /* 0x00000004ff0a7e24 */ /* 0x000fe4000f8e00ff */
[----:B----4-:R-:W-:-:S02]  /*65f0*/  IMAD.U32 R11, RZ, RZ, UR5 ;  /* 0x00000005ff0b7e24 */ /* 0x010fc4000f8e00ff */
[----:B------:R-:W-:Y:S02]  /*6600*/  IMAD.MOV.U32 R8, RZ, RZ, 0x70 ;  /* 0x00000070ff087424 */ /* 0x000fe400078e00ff */
[----:B------:R-:W-:Y:S02]  /*6610*/  IMAD.MOV.U32 R12, RZ, RZ, 0x1 ;  /* 0x00000001ff0c7424 */ /* 0x000fe400078e00ff */
[----:B0-2---:R-:W-:-:S07]  /*6620*/  IMAD.MOV.U32 R13, RZ, RZ, RZ ;  /* 0x000000ffff0d7224 */ /* 0x005fce00078e00ff */
[----:B------:R-:W-:-:S07]  /*6630*/  LEPC R20, `(.L_x_558) ;  /* 0x000000001014794e */ /* 0x000fce0000000000 */
[----:B-1----:R-:W-:Y:S05]  /*6640*/  CALL.ABS.NOINC R14 ;  /* 0x000000000e007343 */ /* 0x002fea0003c00000 */
.L_x_558:
[----:B------:R-:W-:Y:S05]  /*6650*/  BSYNC B6 ;  /* 0x0000000000067941 */ /* 0x000fea0003800000 */
.L_x_557:
[----:B------:R-:W-:Y:S01]  /*6660*/  ULDC.U8 UR4, c[0x0][0x410] ;  /* 0x0001040000047ab9 */ /* 0x000fe20000000000 */
[----:B------:R-:W-:Y:S01]  /*6670*/  BSSY B0, `(.L_x_559) ;  /* 0x000020c000007945 */ /* 0x000fe20003800000 */
[----:B------:R-:W-:Y:S01]  /*6680*/  ISETP.NE.AND P0, PT, RZ, UR4, PT ;  /* 0x00000004ff007c0c */ /* 0x000fe2000bf05270 */
[----:B------:R-:W-:-:S12]  /*6690*/  IMAD R4, R33, 0xc0, R153 ;  /* 0x000000c021047824 */ /* 0x000fd800078e0299 */
[----:B------:R-:W-:Y:S05]  /*66a0*/  @!P0 BRA `(.L_x_560) ;  /* 0x0000001000208947 */ /* 0x000fea0003800000 */
[----:B------:R-:W-:-:S03]  /*66b0*/  UMOV UR4, 0xffffffff ;  /* 0xffffffff00047882 */ /* 0x000fc60000000000 */
[----:B------:R-:W-:Y:S05]  /*66c0*/  BRA.DIV UR4, `(.L_x_561) ;  /* 0x0000010a042c7947 */ /* 0x000fea000b800000 */
[----:B------:R0:W1:Y:S04]  /*66d0*/  SHFL.IDX PT, R3, R26, RZ, 0x1c1f ;  /* 0x001c1fff1a037589 */ /* 0x00006800000e0000 */
[----:B------:R0:W0:Y:S04]  /*66e0*/  SHFL.IDX PT, R0, R25, RZ, 0x1c1f ;  /* 0x001c1fff19007589 */ /* 0x00002800000e0000 */
[----:B------:R0:W0:Y:S04]  /*66f0*/  SHFL.IDX PT, R5, R28, RZ, 0x1c1f ;  /* 0x001c1fff1c057589 */ /* 0x00002800000e0000 */
[----:B---3--:R3:W0:Y:S02]  /*6700*/  SHFL.IDX PT, R14, R27, RZ, 0x1c1f ;  /* 0x001c1fff1b0e7589 */ /* 0x00862400000e0000 */
.L_x_768:
[----:B------:R-:W-:Y:S01]  /*6710*/  ULDC UR4, c[0x0][0x448] ;  /* 0x0001120000047ab9 */ /* 0x000fe20000000800 */
[----:B------:R-:W-:Y:S01]  /*6720*/  BSSY B1, `(.L_x_562) ;  /* 0x000001e000017945 */ /* 0x000fe20003800000 */
[----:B0-----:R-:W-:Y:S01]  /*6730*/  IMAD R26, R24, UR4, RZ ;  /* 0x00000004181a7c24 */ /* 0x001fe2000f8e02ff */
[----:B------:R-:W-:Y:S02]  /*6740*/  CS2R R8, SRZ ;  /* 0x0000000000087805 */ /* 0x000fe4000001ff00 */
[----:B------:R-:W-:Y:S02]  /*6750*/  CS2R R6, SRZ ;  /* 0x0000000000067805 */ /* 0x000fe4000001ff00 */
[----:B----4-:R-:W-:Y:S02]  /*6760*/  CS2R R10, SRZ ;  /* 0x00000000000a7805 */ /* 0x010fe4000001ff00 */
[----:B--2---:R-:W-:Y:S02]  /*6770*/  CS2R R12, SRZ ;  /* 0x00000000000c7805 */ /* 0x004fe4000001ff00 */
[----:B------:R-:W-:-:S13]  /*6780*/  ISETP.GE.AND P0, PT, R4, R26, PT ;  /* 0x0000001a0400720c */ /* 0x000fda0003f06270 */
[----:B------:R-:W-:Y:S05]  /*6790*/  @P0 BRA `(.L_x_563) ;  /* 0x0000000000580947 */ /* 0x000fea0003800000 */
[----:B------:R-:W2:Y:S01]  /*67a0*/  LDL R28, [R1+0x58] ;  /* 0x00005800011c7983 */ /* 0x000ea20000100800 */
[----:B------:R-:W-:-:S03]  /*67b0*/  ULDC UR4, c[0x0][0x3f4] ;  /* 0x0000fd0000047ab9 */ /* 0x000fc60000000800 */
[----:B---3--:R-:W3:Y:S01]  /*67c0*/  LDL R27, [R1+0x54] ;  /* 0x00005400011b7983 */ /* 0x008ee20000100800 */
[----:B------:R-:W-:Y:S01]  /*67d0*/  ISETP.GE.AND P3, PT, R157, UR4, PT ;  /* 0x000000049d007c0c */ /* 0x000fe2000bf66270 */
[----:B------:R-:W-:Y:S01]  /*67e0*/  IMAD.MOV.U32 R6, RZ, RZ, R0 ;  /* 0x000000ffff067224 */ /* 0x000fe200078e0000 */
[----:B------:R-:W-:Y:S01]  /*67f0*/  ISETP.GE.AND P2, PT, R22, UR4, PT ;  /* 0x0000000416007c0c */ /* 0x000fe2000bf46270 */
[----:B-1----:R-:W-:Y:S01]  /*6800*/  IMAD.MOV.U32 R7, RZ, RZ, R3 ;  /* 0x000000ffff077224 */ /* 0x002fe200078e0003 */
[----:B------:R-:W-:Y:S01]  /*6810*/  CS2R R10, SRZ ;  /* 0x00000000000a7805 */ /* 0x000fe2000001ff00 */
[----:B------:R-:W-:Y:S01]  /*6820*/  IMAD.MOV.U32 R15, RZ, RZ, R5 ;  /* 0x000000ffff0f7224 */ /* 0x000fe200078e0005 */
[----:B------:R-:W-:Y:S02]  /*6830*/  CS2R R8, SRZ ;  /* 0x0000000000087805 */ /* 0x000fe4000001ff00 */
[----:B------:R-:W-:-:S07]  /*6840*/  CS2R R12, SRZ ;  /* 0x00000000000c7805 */ /* 0x000fce000001ff00 */
[----:B------:R-:W-:Y:S01]  /*6850*/  @!P2 IMAD.WIDE R20, R22, 0x2, R6 ;  /* 0x000000021614a825 */ /* 0x000fe200078e0206 */
[----:B------:R-:W-:-:S04]  /*6860*/  CS2R R6, SRZ ;  /* 0x0000000000067805 */ /* 0x000fc8000001ff00 */
[----:B------:R0:W5:Y:S01]  /*6870*/  @!P2 LD.E.64 R10, desc[UR42][R20.64] ;  /* 0x0000002a140aa980 */ /* 0x000162000c101b00 */
[-C--:B--2---:R-:W-:Y:S02]  /*6880*/  @!P3 IADD3 R24, P0, R0, R28.reuse, RZ ;  /* 0x0000001c0018b210 */ /* 0x084fe40007f1e0ff */
[----:B------:R-:W-:Y:S01]  /*6890*/  @!P3 IADD3 R4, P1, R14, R28, RZ ;  /* 0x0000001c0e04b210 */ /* 0x000fe20007f3e0ff */
[----:B------:R-:W-:-:S03]  /*68a0*/  @!P2 IMAD.WIDE R14, R22, 0x2, R14 ;  /* 0x00000002160ea825 */ /* 0x000fc600078e020e */
[----:B---3--:R-:W-:Y:S01]  /*68b0*/  @!P3 IADD3.X R5, R5, R27, RZ, P1, !PT ;  /* 0x0000001b0505b210 */ /* 0x008fe20000ffe4ff */
[----:B------:R-:W-:Y:S01]  /*68c0*/  @!P3 IMAD.X R25, R3, 0x1, R27, P0 ;  /* 0x000000010319b824 */ /* 0x000fe200000e061b */
[----:B------:R0:W5:Y:S04]  /*68d0*/  @!P2 LD.E.64 R8, desc[UR42][R14.64] ;  /* 0x0000002a0e08a980 */ /* 0x000168000c101b00 */
[----:B------:R0:W5:Y:S04]  /*68e0*/  @!P3 LD.E.64 R12, desc[UR42][R24.64] ;  /* 0x0000002a180cb980 */ /* 0x000168000c101b00 */
[----:B------:R0:W5:Y:S02]  /*68f0*/  @!P3 LD.E.64 R6, desc[UR42][R4.64] ;  /* 0x0000002a0406b980 */ /* 0x000164000c101b00 */
.L_x_563:
[----:B------:R-:W-:Y:S05]  /*6900*/  BSYNC B1 ;  /* 0x0000000000017941 */ /* 0x000fea0003800000 */
.L_x_562:
[----:B------:R-:W2:Y:S01]  /*6910*/  LDL R30, [R1+0x20] ;  /* 0x00002000011e7983 */ /* 0x000ea20000100800 */
[----:B------:R-:W-:Y:S01]  /*6920*/  ULEA.HI UR4, UR37, UR37, URZ, 0x1 ;  /* 0x0000002525047291 */ /* 0x000fe2000f8f083f */
[----:B0-----:R-:W-:Y:S01]  /*6930*/  IMAD R20, R33, -0xc0, R26 ;  /* 0xffffff4021147824 */ /* 0x001fe200078e021a */
[--C-:B-----5:R-:W-:Y:S01]  /*6940*/  SHF.R.U64 R31, R10, 0x10, R11.reuse ;  /* 0x000000100a1f7819 */ /* 0x120fe2000000120b */
[----:B------:R-:W0:Y:S01]  /*6950*/  S2R R21, SR_TID.X ;  /* 0x0000000000157919 */ /* 0x000e220000002100 */
[----:B------:R-:W-:Y:S01]  /*6960*/  ULOP3.LUT UR4, UR4, 0xfffffffe, URZ, 0xc0, !UPT ;  /* 0xfffffffe04047892 */ /* 0x000fe2000f8ec03f */
[----:B---3--:R-:W-:Y:S01]  /*6970*/  SHF.R.U32.HI R27, RZ, 0x10, R11 ;  /* 0x00000010ff1b7819 */ /* 0x008fe2000001160b */
[--C-:B------:R-:W-:Y:S01]  /*6980*/  IMAD.MOV.U32 R4, RZ, RZ, R13.reuse ;  /* 0x000000ffff047224 */ /* 0x100fe200078e000d */
[--C-:B------:R-:W-:Y:S01]  /*6990*/  SHF.R.U32.HI R25, RZ, 0x10, R13.reuse ;  /* 0x00000010ff197819 */ /* 0x100fe2000001160d */
[----:B------:R-:W-:Y:S01]  /*69a0*/  UIADD3 UR4, UR37, -UR4, URZ ;  /* 0x8000000425047290 */ /* 0x000fe2000fffe03f */
[----:B------:R-:W-:Y:S01]  /*69b0*/  IMAD.MOV.U32 R14, RZ, RZ, R10 ;  /* 0x000000ffff0e7224 */ /* 0x000fe200078e000a */
[----:B------:R-:W-:Y:S01]  /*69c0*/  SHF.R.U64 R26, R12, 0x10, R13 ;  /* 0x000000100c1a7819 */ /* 0x000fe2000000120d */
[----:B------:R-:W-:Y:S01]  /*69d0*/  IMAD.MOV.U32 R15, RZ, RZ, R8 ;  /* 0x000000ffff0f7224 */ /* 0x000fe200078e0008 */
[----:B------:R-:W-:Y:S01]  /*69e0*/  SHF.R.U64 R24, R8, 0x10, R9 ;  /* 0x0000001008187819 */ /* 0x000fe20000001209 */
[----:B------:R-:W-:Y:S01]  /*69f0*/  BSSY B1, `(.L_x_564) ;  /* 0x0000022000017945 */ /* 0x000fe20003800000 */
[----:B------:R-:W-:Y:S01]  /*6a00*/  IMAD.U32 R5, RZ, RZ, UR4 ;  /* 0x00000004ff057e24 */ /* 0x000fe2000f8e00ff */
[----:B------:R-:W-:Y:S01]  /*6a10*/  VIMNMX R20, R20, 0xc0, PT ;  /* 0x000000c014147848 */ /* 0x000fe20003fe0100 */
[----:B------:R-:W-:Y:S01]  /*6a20*/  IMAD.MOV.U32 R10, RZ, RZ, R7 ;  /* 0x000000ffff0a7224 */ /* 0x000fe200078e0007 */
[----:B------:R-:W-:-:S02]  /*6a30*/  PRMT R8, R4, 0x5410, R25 ;  /* 0x0000541004087816 */ /* 0x000fc40000000019 */
[----:B------:R-:W-:Y:S02]  /*6a40*/  SHF.L.U32 R5, R5, 0x1f, RZ ;  /* 0x0000001f05057819 */ /* 0x000fe400000006ff */
[----:B------:R-:W-:Y:S02]  /*6a50*/  PRMT R14, R14, 0x5410, R31 ;  /* 0x000054100e0e7816 */ /* 0x000fe4000000001f */
[----:B------:R-:W3:Y:S01]  /*6a60*/  SYNCS.PHASECHK.TRANS64.TRYWAIT P0, [R18+URZ+0x16800], R5 ;  /* 0x01680005120075a7 */ /* 0x000ee2000800017f */
[----:B------:R-:W-:Y:S02]  /*6a70*/  ISETP.GE.AND P1, PT, R153, R20, PT ;  /* 0x000000149900720c */ /* 0x000fe40003f26270 */
[----:B------:R-:W-:Y:S01]  /*6a80*/  PRMT R15, R15, 0x5410, R24 ;  /* 0x000054100f0f7816 */ /* 0x000fe20000000018 */
[----:B0-----:R-:W-:Y:S01]  /*6a90*/  VIADD R34, R21, 0xffffff80 ;  /* 0xffffff8015227836 */ /* 0x001fe20000000000 */
[----:B------:R-:W-:-:S04]  /*6aa0*/  SHF.R.U32.HI R21, RZ, 0x10, R9 ;  /* 0x00000010ff157819 */ /* 0x000fc80000011609 */
[----:B------:R-:W-:-:S04]  /*6ab0*/  SHF.R.S32.HI R32, RZ, 0x1f, R34 ;  /* 0x0000001fff207819 */ /* 0x000fc80000011422 */
[----:B------:R-:W-:-:S04]  /*6ac0*/  LEA.HI R32, R32, R34, RZ, 0x5 ;  /* 0x0000002220207211 */ /* 0x000fc800078f28ff */
[----:B------:R-:W-:Y:S01]  /*6ad0*/  SHF.R.S32.HI R32, RZ, 0x5, R32 ;  /* 0x00000005ff207819 */ /* 0x000fe20000011420 */
[C---:B--2---:R-:W-:Y:S01]  /*6ae0*/  IMAD.SHL.U32 R0, R30.reuse, 0x40, RZ ;  /* 0x000000401e007824 */ /* 0x044fe200078e00ff */
[----:B------:R-:W-:-:S04]  /*6af0*/  LOP3.LUT P2, RZ, R30, 0x4, RZ, 0xc0, !PT ;  /* 0x000000041eff7812 */ /* 0x000fc8000784c0ff */
[----:B-1----:R-:W-:-:S04]  /*6b00*/  LOP3.LUT R3, R0, 0x1c0, RZ, 0xc0, !PT ;  /* 0x000001c000037812 */ /* 0x002fc800078ec0ff */
[----:B------:R-:W-:Y:S02]  /*6b10*/  LOP3.LUT R0, R3, 0x18, R16, 0xf8, !PT ;  /* 0x0000001803007812 */ /* 0x000fe400078ef810 */
[----:B------:R-:W-:-:S04]  /*6b20*/  SHF.R.U32.HI R3, RZ, 0x3, R3 ;  /* 0x00000003ff037819 */ /* 0x000fc80000011603 */
[----:B------:R-:W-:Y:S01]  /*6b30*/  LOP3.LUT R28, R0, R3, RZ, 0x3c, !PT ;  /* 0x00000003001c7212 */ /* 0x000fe200078e3cff */
[----:B------:R-:W-:Y:S02]  /*6b40*/  IMAD.MOV.U32 R0, RZ, RZ, R11 ;  /* 0x000000ffff007224 */ /* 0x000fe400078e000b */
[----:B------:R-:W-:Y:S02]  /*6b50*/  IMAD.MOV.U32 R3, RZ, RZ, R12 ;  /* 0x000000ffff037224 */ /* 0x000fe400078e000c */
[----:B------:R-:W-:Y:S01]  /*6b60*/  IMAD R11, R32, 0x200, R28 ;  /* 0x00000200200b7824 */ /* 0x000fe200078e021c */
[----:B------:R-:W-:Y:S01]  /*6b70*/  PRMT R13, R0, 0x5410, R27 ;  /* 0x00005410000d7816 */ /* 0x000fe2000000001b */
[----:B------:R-:W-:Y:S01]  /*6b80*/  IMAD.MOV.U32 R12, RZ, RZ, R9 ;  /* 0x000000ffff0c7224 */ /* 0x000fe200078e0009 */
[----:B------:R-:W-:Y:S01]  /*6b90*/  MOV R9, R6 ;  /* 0x0000000600097202 */ /* 0x000fe20000000f00 */
[----:B------:R-:W-:Y:S01]  /*6ba0*/  IMAD R11, R11, 0x2, R18 ;  /* 0x000000020b0b7824 */ /* 0x000fe200078e0212 */
[----:B------:R-:W-:-:S02]  /*6bb0*/  SHF.R.U64 R6, R6, 0x10, R7 ;  /* 0x0000001006067819 */ /* 0x000fc40000001207 */
[----:B------:R-:W-:Y:S01]  /*6bc0*/  SHF.R.U32.HI R7, RZ, 0x10, R7 ;  /* 0x00000010ff077819 */ /* 0x000fe20000011607 */
[----:B------:R-:W-:Y:S01]  /*6bd0*/  VIADD R4, R11, 0x8400 ;  /* 0x000084000b047836 */ /* 0x000fe20000000000 */
[----:B------:R-:W-:Y:S01]  /*6be0*/  PRMT R3, R3, 0x5410, R26 ;  /* 0x0000541003037816 */ /* 0x000fe2000000001a */
[----:B------:R-:W-:Y:S01]  /*6bf0*/  VIADD R0, R11, 0x8440 ;  /* 0x000084400b007836 */ /* 0x000fe20000000000 */
[----:B---3--:R-:W-:Y:S06]  /*6c00*/  @!P0 BRA `(.L_x_565) ;  /* 0x00000104004c8947 */ /* 0x008fec0003800000 */
.L_x_769:
[----:B------:R-:W-:Y:S05]  /*6c10*/  BSYNC B1 ;  /* 0x0000000000017941 */ /* 0x000fea0003800000 */
.L_x_564:
[----:B------:R-:W-:Y:S01]  /*6c20*/  BSSY B1, `(.L_x_566) ;  /* 0x0000059000017945 */ /* 0x000fe20003800000 */
[----:B------:R-:W-:Y:S01]  /*6c30*/  PRMT R12, R12, 0x5410, R21 ;  /* 0x000054100c0c7816 */ /* 0x000fe20000000015 */
[----:B------:R-:W-:Y:S01]  /*6c40*/  @P2 VIADD R0, R4, 0xffffffc0 ;  /* 0xffffffc004002836 */ /* 0x000fe20000000000 */
[----:B------:R-:W-:Y:S02]  /*6c50*/  PRMT R9, R9, 0x5410, R6 ;  /* 0x0000541009097816 */ /* 0x000fe40000000006 */
[----:B------:R-:W-:Y:S01]  /*6c60*/  PRMT R10, R10, 0x5410, R7 ;  /* 0x000054100a0a7816 */ /* 0x000fe20000000007 */
[----:B------:R-:W-:Y:S06]  /*6c70*/  @P1 BRA `(.L_x_567) ;  /* 0x00000004004c1947 */ /* 0x000fec0003800000 */
[----:B------:R-:W1:Y:S01]  /*6c80*/  LDC R4, c[0x0][0x3f4] ;  /* 0x0000fd00ff047b82 */ /* 0x000e620000000800 */
[----:B------:R-:W-:Y:S01]  /*6c90*/  BSSY B2, `(.L_x_568) ;  /* 0x000002a000027945 */ /* 0x000fe20003800000 */
[-C--:B-1----:R-:W-:Y:S02]  /*6ca0*/  ISETP.GE.AND P0, PT, R22, R4.reuse, PT ;  /* 0x000000041600720c */ /* 0x082fe40003f06270 */
[----:B------:R-:W-:-:S11]  /*6cb0*/  ISETP.GE.AND P1, PT, R157, R4, PT ;  /* 0x000000049d00720c */ /* 0x000fd60003f26270 */
[----:B------:R-:W-:Y:S05]  /*6cc0*/  @P0 BRA `(.L_x_569) ;  /* 0x0000000000980947 */ /* 0x000fea0003800000 */
[----:B0-----:R-:W0:Y:S01]  /*6cd0*/  LDS.128 R4, [R11+0x8400] ;  /* 0x008400000b047984 */ /* 0x001e220000000c00 */
[C---:B------:R-:W-:Y:S01]  /*6ce0*/  SHF.L.U32 R30, R15.reuse, 0x10, RZ ;  /* 0x000000100f1e7819 */ /* 0x040fe200000006ff */
[C---:B------:R-:W-:Y:S01]  /*6cf0*/  IMAD.U32 R27, R14.reuse, 0x10000, RZ ;  /* 0x000100000e1b7824 */ /* 0x040fe200078e00ff */
[----:B------:R-:W-:Y:S02]  /*6d00*/  LOP3.LUT R28, R14, 0xffff0000, RZ, 0xc0, !PT ;  /* 0xffff00000e1c7812 */ /* 0x000fe400078ec0ff */
[----:B------:R-:W-:Y:S01]  /*6d10*/  LOP3.LUT R31, R15, 0xffff0000, RZ, 0xc0, !PT ;  /* 0xffff00000f1f7812 */ /* 0x000fe200078ec0ff */
[C---:B0-----:R-:W-:Y:S01]  /*6d20*/  IMAD.U32 R21, R4.reuse, 0x10000, RZ ;  /* 0x0001000004157824 */ /* 0x041fe200078e00ff */
[----:B------:R-:W-:Y:S01]  /*6d30*/  LOP3.LUT R4, R4, 0xffff0000, RZ, 0xc0, !PT ;  /* 0xffff000004047812 */ /* 0x000fe200078ec0ff */
[C---:B------:R-:W-:Y:S01]  /*6d40*/  IMAD.U32 R24, R5.reuse, 0x10000, RZ ;  /* 0x0001000005187824 */ /* 0x040fe200078e00ff */
[----:B------:R-:W-:Y:S01]  /*6d50*/  LOP3.LUT R5, R5, 0xffff0000, RZ, 0xc0, !PT ;  /* 0xffff000005057812 */ /* 0x000fe200078ec0ff */
[C---:B------:R-:W-:Y:S01]  /*6d60*/  IMAD.U32 R25, R6.reuse, 0x10000, RZ ;  /* 0x0001000006197824 */ /* 0x040fe200078e00ff */
[----:B------:R-:W-:Y:S01]  /*6d70*/  LOP3.LUT R6, R6, 0xffff0000, RZ, 0xc0, !PT ;  /* 0xffff000006067812 */ /* 0x000fe200078ec0ff */
[C---:B------:R-:W-:Y:S01]  /*6d80*/  FMUL.FTZ R32, R4.reuse, R30 ;  /* 0x0000001e04207220 */ /* 0x040fe20000410000 */
[----:B------:R-:W-:Y:S01]  /*6d90*/  FMUL.FTZ R33, R4, R27 ;  /* 0x0000001b04217220 */ /* 0x000fe20000410000 */
[----:B------:R-:W-:-:S02]  /*6da0*/  IMAD.U32 R26, R7, 0x10000, RZ ;  /* 0x00010000071a7824 */ /* 0x000fc400078e00ff */
[----:B------:R-:W-:Y:S01]  /*6db0*/  FMUL.FTZ R35, R5, R31 ;  /* 0x0000001f05237220 */ /* 0x000fe20000410000 */
[----:B------:R-:W-:Y:S01]  /*6dc0*/  FFMA.FTZ R32, R21, R27, -R32 ;  /* 0x0000001b15207223 */ /* 0x000fe20000010820 */
[----:B------:R-:W-:Y:S01]  /*6dd0*/  FMUL.FTZ R37, R5, R28 ;  /* 0x0000001c05257220 */ /* 0x000fe20000410000 */
[----:B------:R-:W-:Y:S01]  /*6de0*/  LOP3.LUT R7, R7, 0xffff0000, RZ, 0xc0, !PT ;  /* 0xffff000007077812 */ /* 0x000fe200078ec0ff */
[----:B------:R-:W-:Y:S01]  /*6df0*/  FFMA.FTZ R33, R21, R30, R33 ;  /* 0x0000001e15217223 */ /* 0x000fe20000010021 */
[C---:B------:R-:W-:Y:S01]  /*6e00*/  LOP3.LUT R27, R12.reuse, 0xffff0000, RZ, 0xc0, !PT ;  /* 0xffff00000c1b7812 */ /* 0x040fe200078ec0ff */
[----:B------:R-:W-:Y:S01]  /*6e10*/  IMAD.U32 R21, R12, 0x10000, RZ ;  /* 0x000100000c157824 */ /* 0x000fe200078e00ff */
[C---:B------:R-:W-:Y:S01]  /*6e20*/  LOP3.LUT R5, R13.reuse, 0xffff0000, RZ, 0xc0, !PT ;  /* 0xffff00000d057812 */ /* 0x040fe200078ec0ff */
[----:B------:R-:W-:Y:S02]  /*6e30*/  IMAD.U32 R4, R13, 0x10000, RZ ;  /* 0x000100000d047824 */ /* 0x000fe400078e00ff */
[C---:B------:R-:W-:Y:S01]  /*6e40*/  FFMA.FTZ R35, R24.reuse, R28, -R35 ;  /* 0x0000001c18237223 */ /* 0x040fe20000010823 */
[----:B------:R-:W-:Y:S01]  /*6e50*/  FFMA.FTZ R24, R24, R31, R37 ;  /* 0x0000001f18187223 */ /* 0x000fe20000010025 */
[C---:B------:R-:W-:Y:S01]  /*6e60*/  FMUL.FTZ R28, R6.reuse, R21 ;  /* 0x00000015061c7220 */ /* 0x040fe20000410000 */
        /* <DEDUP_REMOVED lines=9> */
[----:B------:R-:W-:Y:S02]  /*6f00*/  F2FP.BF16.F32.PACK_AB R6, R21, R6 ;  /* 0x000000061506723e */ /* 0x000fe400000010ff */
[----:B------:R-:W-:-:S05]  /*6f10*/  F2FP.BF16.F32.PACK_AB R7, R34, R7 ;  /* 0x000000072207723e */ /* 0x000fca00000010ff */
[----:B------:R1:W-:Y:S02]  /*6f20*/  STS.128 [R11+0x8400], R4 ;  /* 0x008400040b007388 */ /* 0x0003e40000000c00 */
.L_x_569:
[----:B------:R-:W-:Y:S05]  /*6f30*/  BSYNC B2 ;  /* 0x0000000000027941 */ /* 0x000fea0003800000 */
.L_x_568:
[----:B------:R-:W-:Y:S05]  /*6f40*/  @P1 BRA `(.L_x_567) ;  /* 0x0000000000981947 */ /* 0x000fea0003800000 */
[----:B01----:R-:W0:Y:S01]  /*6f50*/  LDS.128 R4, [R0] ;  /* 0x0000000000047984 */ /* 0x003e220000000c00 */
[----:B------:R-:W-:Y:S01]  /*6f60*/  IMAD.U32 R30, R9, 0x10000, RZ ;  /* 0x00010000091e7824 */ /* 0x000fe200078e00ff */
[C---:B------:R-:W-:Y:S01]  /*6f70*/  LOP3.LUT R28, R3.reuse, 0xffff0000, RZ, 0xc0, !PT ;  /* 0xffff0000031c7812 */ /* 0x040fe200078ec0ff */
[----:B------:R-:W-:Y:S01]  /*6f80*/  IMAD.U32 R27, R3, 0x10000, RZ ;  /* 0x00010000031b7824 */ /* 0x000fe200078e00ff */
[----:B------:R-:W-:Y:S01]  /*6f90*/  LOP3.LUT R31, R9, 0xffff0000, RZ, 0xc0, !PT ;  /* 0xffff0000091f7812 */ /* 0x000fe200078ec0ff */
[C---:B0-----:R-:W-:Y:S01]  /*6fa0*/  IMAD.U32 R21, R4.reuse, 0x10000, RZ ;  /* 0x0001000004157824 */ /* 0x041fe200078e00ff */
[----:B------:R-:W-:Y:S01]  /*6fb0*/  LOP3.LUT R4, R4, 0xffff0000, RZ, 0xc0, !PT ;  /* 0xffff000004047812 */ /* 0x000fe200078ec0ff */
[C---:B------:R-:W-:Y:S01]  /*6fc0*/  IMAD.U32 R24, R5.reuse, 0x10000, RZ ;  /* 0x0001000005187824 */ /* 0x040fe200078e00ff */
[----:B------:R-:W-:Y:S01]  /*6fd0*/  LOP3.LUT R5, R5, 0xffff0000, RZ, 0xc0, !PT ;  /* 0xffff000005057812 */ /* 0x000fe200078ec0ff */
[----:B------:R-:W-:Y:S01]  /*6fe0*/  IMAD.U32 R25, R6, 0x10000, RZ ;  /* 0x0001000006197824 */ /* 0x000fe200078e00ff */
[----:B------:R-:W-:Y:S01]  /*6ff0*/  SHF.L.U32 R26, R7, 0x10, RZ ;  /* 0x00000010071a7819 */ /* 0x000fe200000006ff */
[C---:B------:R-:W-:Y:S01]  /*7000*/  FMUL.FTZ R32, R4.reuse, R30 ;  /* 0x0000001e04207220 */ /* 0x040fe20000410000 */
[----:B------:R-:W-:Y:S01]  /*7010*/  FMUL.FTZ R33, R4, R27 ;  /* 0x0000001b04217220 */ /* 0x000fe20000410000 */
[C---:B------:R-:W-:Y:S01]  /*7020*/  FMUL.FTZ R35, R5.reuse, R31 ;  /* 0x0000001f05237220 */ /* 0x040fe20000410000 */
[----:B------:R-:W-:Y:S01]  /*7030*/  FMUL.FTZ R37, R5, R28 ;  /* 0x0000001c05257220 */ /* 0x000fe20000410000 */
[C---:B------:R-:W-:Y:S01]  /*7040*/  FFMA.FTZ R32, R21.reuse, R27, -R32 ;  /* 0x0000001b15207223 */ /* 0x040fe20000010820 */
[----:B------:R-:W-:Y:S01]  /*7050*/  LOP3.LUT R6, R6, 0xffff0000, RZ, 0xc0, !PT ;  /* 0xffff000006067812 */ /* 0x000fe200078ec0ff */
[----:B------:R-:W-:Y:S01]  /*7060*/  FFMA.FTZ R33, R21, R30, R33 ;  /* 0x0000001e15217223 */ /* 0x000fe20000010021 */
[----:B------:R-:W-:Y:S01]  /*7070*/  LOP3.LUT R7, R7, 0xffff0000, RZ, 0xc0, !PT ;  /* 0xffff000007077812 */ /* 0x000fe200078ec0ff */
[C---:B------:R-:W-:Y:S01]  /*7080*/  IMAD.U32 R21, R10.reuse, 0x10000, RZ ;  /* 0x000100000a157824 */ /* 0x040fe200078e00ff */
[----:B------:R-:W-:Y:S01]  /*7090*/  LOP3.LUT R27, R10, 0xffff0000, RZ, 0xc0, !PT ;  /* 0xffff00000a1b7812 */ /* 0x000fe200078ec0ff */
[C---:B------:R-:W-:Y:S01]  /*70a0*/  IMAD.U32 R4, R8.reuse, 0x10000, RZ ;  /* 0x0001000008047824 */ /* 0x040fe200078e00ff */
[----:B------:R-:W-:Y:S01]  /*70b0*/  LOP3.LUT R5, R8, 0xffff0000, RZ, 0xc0, !PT ;  /* 0xffff000008057812 */ /* 0x000fe200078ec0ff */
        /* <DEDUP_REMOVED lines=14> */
[----:B------:R2:W-:Y:S02]  /*71a0*/  STS.128 [R0], R4 ;  /* 0x0000000400007388 */ /* 0x0005e40000000c00 */
.L_x_567:
[----:B------:R-:W-:Y:S05]  /*71b0*/  BSYNC B1 ;  /* 0x0000000000017941 */ /* 0x000fea0003800000 */
.L_x_566:
[----:B-12---:R-:W-:-:S05]  /*71c0*/  VIADD R4, R153, 0x60 ;  /* 0x0000006099047836 */ /* 0x006fca0000000000 */
[----:B------:R-:W-:-:S13]  /*71d0*/  ISETP.GE.AND P0, PT, R4, R20, PT ;  /* 0x000000140400720c */ /* 0x000fda0003f06270 */
[----:B------:R-:W-:Y:S05]  /*71e0*/  @P0 BRA `(.L_x_570) ;  /* 0x0000001400500947 */ /* 0x000fea0003800000 */
[----:B------:R-:W1:Y:S01]  /*71f0*/  LDC R4, c[0x0][0x3f4] ;  /* 0x0000fd00ff047b82 */ /* 0x000e620000000800 */
[----:B------:R-:W-:Y:S01]  /*7200*/  BSSY B1, `(.L_x_571) ;  /* 0x000002a000017945 */ /* 0x000fe20003800000 */
[-C--:B-1----:R-:W-:Y:S02]  /*7210*/  ISETP.GE.AND P0, PT, R22, R4.reuse, PT ;  /* 0x000000041600720c */ /* 0x082fe40003f06270 */
[----:B------:R-:W-:-:S11]  /*7220*/  ISETP.GE.AND P1, PT, R157, R4, PT ;  /* 0x000000049d00720c */ /* 0x000fd60003f26270 */
[----:B------:R-:W-:Y:S05]  /*7230*/  @P0 BRA `(.L_x_572) ;  /* 0x0000000000980947 */ /* 0x000fea0003800000 */
[----:B0-----:R-:W0:Y:S01]  /*7240*/  LDS.128 R4, [R11+0xb400] ;  /* 0x00b400000b047984 */ /* 0x001e220000000c00 */
[C---:B------:R-:W-:Y:S01]  /*7250*/  IMAD.U32 R26, R14.reuse, 0x10000, RZ ;  /* 0x000100000e1a7824 */ /* 0x040fe200078e00ff */
[C---:B------:R-:W-:Y:S01]  /*7260*/  LOP3.LUT R33, R15.reuse, 0xffff0000, RZ, 0xc0, !PT ;  /* 0xffff00000f217812 */ /* 0x040fe200078ec0ff */
[----:B------:R-:W-:Y:S01]  /*7270*/  IMAD.U32 R28, R15, 0x10000, RZ ;  /* 0x000100000f1c7824 */ /* 0x000fe200078e00ff */
[----:B------:R-:W-:Y:S01]  /*7280*/  LOP3.LUT R31, R14, 0xffff0000, RZ, 0xc0, !PT ;  /* 0xffff00000e1f7812 */ /* 0x000fe200078ec0ff */
[C---:B0-----:R-:W-:Y:S01]  /*7290*/  IMAD.U32 R20, R4.reuse, 0x10000, RZ ;  /* 0x0001000004147824 */ /* 0x041fe200078e00ff */
[----:B------:R-:W-:Y:S01]  /*72a0*/  LOP3.LUT R4, R4, 0xffff0000, RZ, 0xc0, !PT ;  /* 0xffff000004047812 */ /* 0x000fe200078ec0ff */
[C---:B------:R-:W-:Y:S01]  /*72b0*/  IMAD.U32 R21, R5.reuse, 0x10000, RZ ;  /* 0x0001000005157824 */ /* 0x040fe200078e00ff */
[----:B------:R-:W-:Y:S01]  /*72c0*/  LOP3.LUT R5, R5, 0xffff0000, RZ, 0xc0, !PT ;  /* 0xffff000005057812 */ /* 0x000fe200078ec0ff */
[C---:B------:R-:W-:Y:S01]  /*72d0*/  IMAD.U32 R14, R6.reuse, 0x10000, RZ ;  /* 0x00010000060e7824 */ /* 0x040fe200078e00ff */
[----:B------:R-:W-:Y:S01]  /*72e0*/  LOP3.LUT R6, R6, 0xffff0000, RZ, 0xc0, !PT ;  /* 0xffff000006067812 */ /* 0x000fe200078ec0ff */
[-C--:B------:R-:W-:Y:S01]  /*72f0*/  FMUL.FTZ R25, R28, R4.reuse ;  /* 0x000000041c197220 */ /* 0x080fe20000410000 */
[----:B------:R-:W-:Y:S01]  /*7300*/  FMUL.FTZ R27, R26, R4 ;  /* 0x000000041a1b7220 */ /* 0x000fe20000410000 */
[----:B------:R-:W-:Y:S01]  /*7310*/  FMUL.FTZ R24, R33, R5 ;  /* 0x0000000521187220 */ /* 0x000fe20000410000 */
[----:B------:R-:W-:-:S02]  /*7320*/  IMAD.U32 R15, R7, 0x10000, RZ ;  /* 0x00010000070f7824 */ /* 0x000fc400078e00ff */
[-C--:B------:R-:W-:Y:S01]  /*7330*/  FFMA.FTZ R4, R26, R20.reuse, -R25 ;  /* 0x000000141a047223 */ /* 0x080fe20000010819 */
[----:B------:R-:W-:Y:S01]  /*7340*/  FFMA.FTZ R27, R28, R20, R27 ;  /* 0x000000141c1b7223 */ /* 0x000fe2000001001b */
[C---:B------:R-:W-:Y:S01]  /*7350*/  FMUL.FTZ R20, R31.reuse, R5 ;  /* 0x000000051f147220 */ /* 0x040fe20000410000 */
[-C--:B------:R-:W-:Y:S01]  /*7360*/  FFMA.FTZ R5, R31, R21.reuse, -R24 ;  /* 0x000000151f057223 */ /* 0x080fe20000010818 */
[----:B------:R-:W-:Y:S01]  /*7370*/  LOP3.LUT R7, R7, 0xffff0000, RZ, 0xc0, !PT ;  /* 0xffff000007077812 */ /* 0x000fe200078ec0ff */
[----:B------:R-:W-:Y:S01]  /*7380*/  IMAD.U32 R26, R13, 0x10000, RZ ;  /* 0x000100000d1a7824 */ /* 0x000fe200078e00ff */
[C---:B------:R-:W-:Y:S01]  /*7390*/  SHF.L.U32 R28, R12.reuse, 0x10, RZ ;  /* 0x000000100c1c7819 */ /* 0x040fe200000006ff */
[----:B------:R-:W-:Y:S01]  /*73a0*/  FFMA.FTZ R20, R33, R21, R20 ;  /* 0x0000001521147223 */ /* 0x000fe20000010014 */
[----:B------:R-:W-:Y:S01]  /*73b0*/  LOP3.LUT R31, R12, 0xffff0000, RZ, 0xc0, !PT ;  /* 0xffff00000c1f7812 */ /* 0x000fe200078ec0ff */
[-C--:B------:R-:W-:Y:S01]  /*73c0*/  FMUL.FTZ R21, R26, R6.reuse ;  /* 0x000000061a157220 */ /* 0x080fe20000410000 */
[----:B------:R-:W-:Y:S01]  /*73d0*/  LOP3.LUT R25, R13, 0xffff0000, RZ, 0xc0, !PT ;  /* 0xffff00000d197812 */ /* 0x000fe200078ec0ff */
[C---:B------:R-:W-:Y:S01]  /*73e0*/  FMUL.FTZ R13, R28.reuse, R6 ;  /* 0x000000061c0d7220 */ /* 0x040fe20000410000 */
[----:B------:R-:W-:Y:S01]  /*73f0*/  F2FP.BF16.F32.PACK_AB R4, R27, R4 ;  /* 0x000000041b04723e */ /* 0x000fe200000010ff */
[-C--:B------:R-:W-:Y:S01]  /*7400*/  FMUL.FTZ R12, R31, R7.reuse ;  /* 0x000000071f0c7220 */ /* 0x080fe20000410000 */
[-C--:B------:R-:W-:Y:S01]  /*7410*/  FFMA.FTZ R21, R28, R14.reuse, R21 ;  /* 0x0000000e1c157223 */ /* 0x080fe20000010015 */
[C---:B------:R-:W-:Y:S01]  /*7420*/  FMUL.FTZ R24, R25.reuse, R7 ;  /* 0x0000000719187220 */ /* 0x040fe20000410000 */
[----:B------:R-:W-:Y:S01]  /*7430*/  FFMA.FTZ R6, R26, R14, -R13 ;  /* 0x0000000e1a067223 */ /* 0x000fe2000001080d */
[----:B------:R-:W-:Y:S01]  /*7440*/  FFMA.FTZ R7, R25, R15, -R12 ;  /* 0x0000000f19077223 */ /* 0x000fe2000001080c */
[----:B------:R-:W-:Y:S01]  /*7450*/  F2FP.BF16.F32.PACK_AB R5, R20, R5 ;  /* 0x000000051405723e */ /* 0x000fe200000010ff */
[----:B------:R-:W-:-:S02]  /*7460*/  FFMA.FTZ R24, R31, R15, R24 ;  /* 0x0000000f1f187223 */ /* 0x000fc40000010018 */
[----:B------:R-:W-:-:S03]  /*7470*/  F2FP.BF16.F32.PACK_AB R6, R21, R6 ;  /* 0x000000061506723e */ /* 0x000fc600000010ff */
[----:B------:R-:W-:-:S05]  /*7480*/  F2FP.BF16.F32.PACK_AB R7, R24, R7 ;  /* 0x000000071807723e */ /* 0x000fca00000010ff */
[----:B------:R1:W-:Y:S02]  /*7490*/  STS.128 [R11+0xb400], R4 ;  /* 0x00b400040b007388 */ /* 0x0003e40000000c00 */
.L_x_572:
[----:B------:R-:W-:Y:S05]  /*74a0*/  BSYNC B1 ;  /* 0x0000000000017941 */ /* 0x000fea0003800000 */
.L_x_571:
[----:B------:R-:W-:Y:S05]  /*74b0*/  @P1 BRA `(.L_x_570) ;  /* 0x00000010009c1947 */ /* 0x000fea0003800000 */
[----:B01----:R-:W0:Y:S01]  /*74c0*/  LDS.128 R4, [R0+0x3000] ;  /* 0x0030000000047984 */ /* 0x003e220000000c00 */
[C---:B------:R-:W-:Y:S01]  /*74d0*/  IMAD.U32 R21, R9.reuse, 0x10000, RZ ;  /* 0x0001000009157824 */ /* 0x040fe200078e00ff */
[----:B------:R-:W-:Y:S01]  /*74e0*/  LOP3.LUT R26, R9, 0xffff0000, RZ, 0xc0, !PT ;  /* 0xffff0000091a7812 */ /* 0x000fe200078ec0ff */
[C---:B------:R-:W-:Y:S01]  /*74f0*/  IMAD.U32 R15, R3.reuse, 0x10000, RZ ;  /* 0x00010000030f7824 */ /* 0x040fe200078e00ff */
[----:B------:R-:W-:Y:S01]  /*7500*/  LOP3.LUT R24, R3, 0xffff0000, RZ, 0xc0, !PT ;  /* 0xffff000003187812 */ /* 0x000fe200078ec0ff */
[C---:B------:R-:W-:Y:S01]  /*7510*/  IMAD.U32 R25, R10.reuse, 0x10000, RZ ;  /* 0x000100000a197824 */ /* 0x040fe200078e00ff */
        /* <DEDUP_REMOVED lines=14> */
[----:B------:R-:W-:Y:S01]  /*7600*/  LOP3.LUT R7, R7, 0xffff0000, RZ, 0xc0, !PT ;  /* 0xffff000007077812 */ /* 0x000fe200078ec0ff */
[----:B------:R-:W-:Y:S01]  /*7610*/  FFMA.FTZ R5, R24, R12, -R13 ;  /* 0x0000000c18057223 */ /* 0x000fe2000001080d */
[C---:B------:R-:W-:Y:S01]  /*7620*/  LOP3.LUT R21, R8.reuse, 0xffff0000, RZ, 0xc0, !PT ;  /* 0xffff000008157812 */ /* 0x040fe200078ec0ff */
[----:B------:R-:W-:Y:S02]  /*7630*/  IMAD.U32 R13, R8, 0x10000, RZ ;  /* 0x00010000080d7824 */ /* 0x000fe400078e00ff */
[----:B------:R-:W-:Y:S01]  /*7640*/  FMUL.FTZ R8, R25, R6 ;  /* 0x0000000619087220 */ /* 0x000fe20000410000 */
[-C--:B------:R-:W-:Y:S01]  /*7650*/  FMUL.FTZ R14, R27, R7.reuse ;  /* 0x000000071b0e7220 */ /* 0x080fe20000410000 */
[----:B------:R-:W-:Y:S01]  /*7660*/  FFMA.FTZ R12, R26, R12, R15 ;  /* 0x0000000c1a0c7223 */ /* 0x000fe2000001000f */
[----:B------:R-:W-:Y:S01]  /*7670*/  FMUL.FTZ R10, R13, R6 ;  /* 0x000000060d0a7220 */ /* 0x000fe20000410000 */
[----:B------:R-:W-:Y:S01]  /*7680*/  FMUL.FTZ R20, R21, R7 ;  /* 0x0000000715147220 */ /* 0x000fe20000410000 */
[----:B------:R-:W-:Y:S01]  /*7690*/  FFMA.FTZ R6, R13, R3, -R8 ;  /* 0x000000030d067223 */ /* 0x000fe20000010808 */
[----:B------:R-:W-:Y:S01]  /*76a0*/  FFMA.FTZ R7, R21, R9, -R14 ;  /* 0x0000000915077223 */ /* 0x000fe2000001080e */
[----:B------:R-:W-:Y:S01]  /*76b0*/  FFMA.FTZ R3, R25, R3, R10 ;  /* 0x0000000319037223 */ /* 0x000fe2000001000a */
[----:B------:R-:W-:Y:S01]  /*76c0*/  FFMA.FTZ R20, R27, R9, R20 ;  /* 0x000000091b147223 */ /* 0x000fe20000010014 */
[----:B------:R-:W-:-:S02]  /*76d0*/  F2FP.BF16.F32.PACK_AB R4, R11, R4 ;  /* 0x000000040b04723e */ /* 0x000fc400000010ff */
[----:B------:R-:W-:Y:S02]  /*76e0*/  F2FP.BF16.F32.PACK_AB R5, R12, R5 ;  /* 0x000000050c05723e */ /* 0x000fe400000010ff */
[----:B------:R-:W-:Y:S02]  /*76f0*/  F2FP.BF16.F32.PACK_AB R6, R3, R6 ;  /* 0x000000060306723e */ /* 0x000fe400000010ff */
[----:B------:R-:W-:-:S05]  /*7700*/  F2FP.BF16.F32.PACK_AB R7, R20, R7 ;  /* 0x000000071407723e */ /* 0x000fca00000010ff */
[----:B------:R3:W-:Y:S01]  /*7710*/  STS.128 [R0+0x3000], R4 ;  /* 0x0030000400007388 */ /* 0x0007e20000000c00 */
[----:B------:R-:W-:Y:S05]  /*7720*/  BRA `(.L_x_570) ;  /* 0x0000001000007947 */ /* 0x000fea0003800000 */
.L_x_560:
[----:B------:R-:W-:-:S03]  /*7730*/  UMOV UR4, 0xffffffff ;  /* 0xffffffff00047882 */ /* 0x000fc60000000000 */
[----:B------:R-:W-:Y:S05]  /*7740*/  BRA.DIV UR4, `(.L_x_573) ;  /* 0x000000fa04907947 */ /* 0x000fea000b800000 */
[----:B------:R0:W1:Y:S04]  /*7750*/  SHFL.IDX PT, R0, R26, RZ, 0x1c1f ;  /* 0x001c1fff1a007589 */ /* 0x00006800000e0000 */
[----:B------:R0:W0:Y:S04]  /*7760*/  SHFL.IDX PT, R3, R25, RZ, 0x1c1f ;  /* 0x001c1fff19037589 */ /* 0x00002800000e0000 */
[----:B------:R0:W0:Y:S04]  /*7770*/  SHFL.IDX PT, R20, R28, RZ, 0x1c1f ;  /* 0x001c1fff1c147589 */ /* 0x00002800000e0000 */
[----:B---3--:R3:W0:Y:S02]  /*7780*/  SHFL.IDX PT, R14, R27, RZ, 0x1c1f ;  /* 0x001c1fff1b0e7589 */ /* 0x00862400000e0000 */
.L_x_775:
[----:B------:R-:W-:Y:S01]  /*7790*/  ULDC UR4, c[0x0][0x448] ;  /* 0x0001120000047ab9 */ /* 0x000fe20000000800 */
[----:B------:R-:W-:Y:S01]  /*77a0*/  BSSY B1, `(.L_x_574) ;  /* 0x0000014000017945 */ /* 0x000fe20003800000 */
[----:B------:R-:W-:Y:S01]  /*77b0*/  IMAD R24, R24, UR4, RZ ;  /* 0x0000000418187c24 */ /* 0x000fe2000f8e02ff */
[----:B------:R-:W-:Y:S02]  /*77c0*/  CS2R R8, SRZ ;  /* 0x0000000000087805 */ /* 0x000fe4000001ff00 */
[----:B------:R-:W-:Y:S02]  /*77d0*/  CS2R R6, SRZ ;  /* 0x0000000000067805 */ /* 0x000fe4000001ff00 */
[----:B----4-:R-:W-:Y:S02]  /*77e0*/  CS2R R10, SRZ ;  /* 0x00000000000a7805 */ /* 0x010fe4000001ff00 */
[----:B------:R-:W-:Y:S02]  /*77f0*/  ISETP.GE.AND P0, PT, R4, R24, PT ;  /* 0x000000180400720c */ /* 0x000fe40003f06270 */
[----:B------:R-:W-:-:S11]  /*7800*/  CS2R R4, SRZ ;  /* 0x0000000000047805 */ /* 0x000fd6000001ff00 */
[----:B------:R-:W-:Y:S05]  /*7810*/  @P0 BRA `(.L_x_575) ;  /* 0x0000000000300947 */ /* 0x000fea0003800000 */
[----:B------:R-:W-:Y:S01]  /*7820*/  ULDC UR4, c[0x0][0x3f4] ;  /* 0x0000fd0000047ab9 */ /* 0x000fe20000000800 */
[C---:B------:R-:W-:Y:S02]  /*7830*/  SHF.L.U32 R15, R16.reuse, 0x1, RZ ;  /* 0x00000001100f7819 */ /* 0x040fe400000006ff */
[C---:B------:R-:W-:Y:S02]  /*7840*/  ISETP.GE.AND P2, PT, R16.reuse, UR4, PT ;  /* 0x0000000410007c0c */ /* 0x040fe4000bf46270 */
[----:B------:R-:W-:Y:S02]  /*7850*/  SHF.L.U64.HI R9, R16, 0x1, R17 ;  /* 0x0000000110097819 */ /* 0x000fe40000010211 */
[-C--:B0-----:R-:W-:Y:S02]  /*7860*/  IADD3 R12, P0, R3, R15.reuse, RZ ;  /* 0x0000000f030c7210 */ /* 0x081fe40007f1e0ff */
[----:B------:R-:W-:-:S03]  /*7870*/  IADD3 R14, P1, R14, R15, RZ ;  /* 0x0000000f0e0e7210 */ /* 0x000fc60007f3e0ff */
[--C-:B-12---:R-:W-:Y:S02]  /*7880*/  IMAD.X R13, R0, 0x1, R9.reuse, P0 ;  /* 0x00000001000d7824 */ /* 0x106fe400000e0609 */
[----:B------:R-:W-:Y:S01]  /*7890*/  IMAD.X R15, R20, 0x1, R9, P1 ;  /* 0x00000001140f7824 */ /* 0x000fe200008e0609 */
[----:B------:R-:W-:Y:S01]  /*78a0*/  CS2R R8, SRZ ;  /* 0x0000000000087805 */ /* 0x000fe2000001ff00 */
[----:B------:R-:W-:Y:S06]  /*78b0*/  @P2 BRA `(.L_x_575) ;  /* 0x0000000000082947 */ /* 0x000fec0003800000 */
[----:B------:R4:W5:Y:S04]  /*78c0*/  LD.E.128 R4, desc[UR42][R12.64] ;  /* 0x0000002a0c047980 */ /* 0x000968000c101d00 */
[----:B------:R4:W5:Y:S02]  /*78d0*/  LD.E.128 R8, desc[UR42][R14.64] ;  /* 0x0000002a0e087980 */ /* 0x000964000c101d00 */
.L_x_575:
[----:B------:R-:W-:Y:S05]  /*78e0*/  BSYNC B1 ;  /* 0x0000000000017941 */ /* 0x000fea0003800000 */
.L_x_574:
[----:B------:R-:W-:Y:S01]  /*78f0*/  ULEA.HI UR4, UR37, UR37, URZ, 0x1 ;  /* 0x0000002525047291 */ /* 0x000fe2000f8f083f */
[----:B0-----:R-:W0:Y:S01]  /*7900*/  LDC R25, c[0x0][0x3f4] ;  /* 0x0000fd00ff197b82 */ /* 0x001e220000000800 */
[----:B-1----:R-:W-:Y:S01]  /*7910*/  IMAD R0, R33, -0xc0, R24 ;  /* 0xffffff4021007824 */ /* 0x002fe200078e0218 */
[----:B-----5:R-:W-:Y:S01]  /*7920*/  SHF.R.U64 R31, R8, 0x10, R9 ;  /* 0x00000010081f7819 */ /* 0x020fe20000001209 */
[----:B------:R-:W-:Y:S01]  /*7930*/  ULOP3.LUT UR4, UR4, 0xfffffffe, URZ, 0xc0, !UPT ;  /* 0xfffffffe04047892 */ /* 0x000fe2000f8ec03f */
[----:B----4-:R-:W-:Y:S01]  /*7940*/  IMAD.MOV.U32 R12, RZ, RZ, R8 ;  /* 0x000000ffff0c7224 */ /* 0x010fe200078e0008 */
[--C-:B------:R-:W-:Y:S01]  /*7950*/  SHF.R.U64 R26, R4, 0x10, R5.reuse ;  /* 0x00000010041a7819 */ /* 0x100fe20000001205 */
[----:B------:R-:W-:Y:S01]  /*7960*/  IMAD.MOV.U32 R21, RZ, RZ, R4 ;  /* 0x000000ffff157224 */ /* 0x000fe200078e0004 */
[----:B------:R-:W-:Y:S01]  /*7970*/  UIADD3 UR4, UR37, -UR4, URZ ;  /* 0x8000000425047290 */ /* 0x000fe2000fffe03f */
[----:B------:R-:W-:Y:S01]  /*7980*/  IMAD.MOV.U32 R3, RZ, RZ, R6 ;  /* 0x000000ffff037224 */ /* 0x000fe200078e0006 */
[----:B------:R-:W-:Y:S01]  /*7990*/  VIMNMX R8, R0, 0xc0, PT ;  /* 0x000000c000087848 */ /* 0x000fe20003fe0100 */
[--C-:B--2---:R-:W-:Y:S01]  /*79a0*/  IMAD.MOV.U32 R13, RZ, RZ, R5.reuse ;  /* 0x000000ffff0d7224 */ /* 0x104fe200078e0005 */
[----:B------:R-:W-:Y:S01]  /*79b0*/  SHF.R.U32.HI R24, RZ, 0x10, R5 ;  /* 0x00000010ff187819 */ /* 0x000fe20000011605 */
[--C-:B------:R-:W-:Y:S01]  /*79c0*/  IMAD.MOV.U32 R15, RZ, RZ, R7.reuse ;  /* 0x000000ffff0f7224 */ /* 0x100fe200078e0007 */
[--C-:B------:R-:W-:Y:S01]  /*79d0*/  SHF.R.U64 R6, R6, 0x10, R7.reuse ;  /* 0x0000001006067819 */ /* 0x100fe20000001207 */
[----:B---3--:R-:W-:Y:S01]  /*79e0*/  IMAD.U32 R27, RZ, RZ, UR4 ;  /* 0x00000004ff1b7e24 */ /* 0x008fe2000f8e00ff */
[----:B------:R-:W-:Y:S01]  /*79f0*/  SHF.R.U32.HI R4, RZ, 0x10, R7 ;  /* 0x00000010ff047819 */ /* 0x000fe20000011607 */
[--C-:B------:R-:W-:Y:S01]  /*7a00*/  IMAD.MOV.U32 R14, RZ, RZ, R9.reuse ;  /* 0x000000ffff0e7224 */ /* 0x100fe200078e0009 */
[----:B------:R-:W-:Y:S01]  /*7a10*/  SHF.R.U32.HI R9, RZ, 0x10, R9 ;  /* 0x00000010ff097819 */ /* 0x000fe20000011609 */
[----:B------:R-:W-:Y:S01]  /*7a20*/  IMAD.MOV.U32 R0, RZ, RZ, R11 ;  /* 0x000000ffff007224 */ /* 0x000fe200078e000b */
[----:B------:R-:W-:Y:S01]  /*7a30*/  SHF.L.U32 R27, R27, 0x1f, RZ ;  /* 0x0000001f1b1b7819 */ /* 0x000fe200000006ff */
[----:B------:R-:W-:Y:S01]  /*7a40*/  VIADD R28, R153, 0x60 ;  /* 0x00000060991c7836 */ /* 0x000fe20000000000 */
[----:B------:R-:W-:Y:S01]  /*7a50*/  MOV R20, R10 ;  /* 0x0000000a00147202 */ /* 0x000fe20000000f00 */
[----:B------:R-:W-:Y:S01]  /*7a60*/  BSSY B1, `(.L_x_576) ;  /* 0x0000010000017945 */ /* 0x000fe20003800000 */
[----:B------:R-:W1:Y:S01]  /*7a70*/  SYNCS.PHASECHK.TRANS64.TRYWAIT P1, [R18+URZ+0x16800], R27 ;  /* 0x0168001b120075a7 */ /* 0x000e62000802017f */
[----:B0-----:R-:W-:-:S02]  /*7a80*/  ISETP.GE.AND P0, PT, R16, R25, PT ;  /* 0x000000191000720c */ /* 0x001fc40003f06270 */
[--C-:B------:R-:W-:Y:S02]  /*7a90*/  SHF.R.U64 R7, R10, 0x10, R11.reuse ;  /* 0x000000100a077819 */ /* 0x100fe4000000120b */
[----:B------:R-:W-:Y:S02]  /*7aa0*/  SHF.R.U32.HI R5, RZ, 0x10, R11 ;  /* 0x00000010ff057819 */ /* 0x000fe4000001160b */
[-C--:B------:R-:W-:Y:S02]  /*7ab0*/  ISETP.GE.OR P2, PT, R153, R8.reuse, P0 ;  /* 0x000000089900720c */ /* 0x080fe40000746670 */
[----:B------:R-:W-:Y:S02]  /*7ac0*/  PRMT R21, R21, 0x5410, R26 ;  /* 0x0000541015157816 */ /* 0x000fe4000000001a */
[----:B------:R-:W-:Y:S02]  /*7ad0*/  ISETP.GE.OR P0, PT, R28, R8, P0 ;  /* 0x000000081c00720c */ /* 0x000fe40000706670 */
[----:B------:R-:W-:-:S02]  /*7ae0*/  PRMT R13, R13, 0x5410, R24 ;  /* 0x000054100d0d7816 */ /* 0x000fc40000000018 */
[----:B------:R-:W-:Y:S02]  /*7af0*/  PRMT R3, R3, 0x5410, R6 ;  /* 0x0000541003037816 */ /* 0x000fe40000000006 */
[----:B------:R-:W-:Y:S02]  /*7b00*/  PRMT R15, R15, 0x5410, R4 ;  /* 0x000054100f0f7816 */ /* 0x000fe40000000004 */
[----:B------:R-:W-:Y:S02]  /*7b10*/  PRMT R12, R12, 0x5410, R31 ;  /* 0x000054100c0c7816 */ /* 0x000fe4000000001f */
[----:B------:R-:W-:Y:S02]  /*7b20*/  PRMT R14, R14, 0x5410, R9 ;  /* 0x000054100e0e7816 */ /* 0x000fe40000000009 */
[----:B------:R-:W-:Y:S02]  /*7b30*/  PRMT R20, R20, 0x5410, R7 ;  /* 0x0000541014147816 */ /* 0x000fe40000000007 */
[----:B------:R-:W-:Y:S01]  /*7b40*/  PRMT R0, R0, 0x5410, R5 ;  /* 0x0000541000007816 */ /* 0x000fe20000000005 */
[----:B-1----:R-:W-:Y:S06]  /*7b50*/  @!P1 BRA `(.L_x_577) ;  /* 0x000000f400fc9947 */ /* 0x002fec0003800000 */
.L_x_776:
[----:B------:R-:W-:Y:S05]  /*7b60*/  BSYNC B1 ;  /* 0x0000000000017941 */ /* 0x000fea0003800000 */
.L_x_576:
[----:B------:R-:W-:Y:S04]  /*7b70*/  BSSY B1, `(.L_x_578) ;  /* 0x0000060000017945 */ /* 0x000fe80003800000 */
[----:B------:R-:W-:Y:S05]  /*7b80*/  @P2 BRA `(.L_x_579) ;  /* 0x0000000400782947 */ /* 0x000fea0003800000 */
[----:B------:R-:W2:Y:S01]  /*7b90*/  LDL R4, [R1+0x20] ;  /* 0x0000200001047983 */ /* 0x000ea20000100800 */
[C---:B------:R-:W-:Y:S01]  /*7ba0*/  IMAD.U32 R37, R12.reuse, 0x10000, RZ ;  /* 0x000100000c257824 */ /* 0x040fe200078e00ff */
[----:B------:R-:W-:Y:S01]  /*7bb0*/  LOP3.LUT R39, R12, 0xffff0000, RZ, 0xc0, !PT ;  /* 0xffff00000c277812 */ /* 0x000fe200078ec0ff */
[----:B------:R-:W-:Y:S01]  /*7bc0*/  IMAD.U32 R35, R21, 0x10000, RZ ;  /* 0x0001000015237824 */ /* 0x000fe200078e00ff */
[----:B------:R-:W1:Y:S02]  /*7bd0*/  S2R R5, SR_TID.X ;  /* 0x0000000000057919 */ /* 0x000e640000002100 */
[----:B-1----:R-:W-:-:S05]  /*7be0*/  VIADD R5, R5, 0xffffff80 ;  /* 0xffffff8005057836 */ /* 0x002fca0000000000 */
[----:B------:R-:W-:-:S04]  /*7bf0*/  SHF.R.S32.HI R8, RZ, 0x1f, R5 ;  /* 0x0000001fff087819 */ /* 0x000fc80000011405 */
[----:B------:R-:W-:Y:S01]  /*7c00*/  LEA.HI R8, R8, R5, RZ, 0x5 ;  /* 0x0000000508087211 */ /* 0x000fe200078f28ff */
[----:B------:R-:W-:-:S03]  /*7c10*/  IMAD.IADD R5, R16, 0x1, R25 ;  /* 0x0000000110057824 */ /* 0x000fc600078e0219 */
[----:B------:R-:W-:Y:S01]  /*7c20*/  SHF.R.S32.HI R8, RZ, 0x5, R8 ;  /* 0x00000005ff087819 */ /* 0x000fe20000011408 */
[----:B--2---:R-:W-:-:S05]  /*7c30*/  IMAD.SHL.U32 R4, R4, 0x40, RZ ;  /* 0x0000004004047824 */ /* 0x004fca00078e00ff */
[----:B------:R-:W-:-:S04]  /*7c40*/  LOP3.LUT R6, R4, 0x1c0, RZ, 0xc0, !PT ;  /* 0x000001c004067812 */ /* 0x000fc800078ec0ff */
[C---:B------:R-:W-:Y:S02]  /*7c50*/  LOP3.LUT R4, R6.reuse, 0x38, R16, 0xf8, !PT ;  /* 0x0000003806047812 */ /* 0x040fe400078ef810 */
[----:B------:R-:W-:Y:S02]  /*7c60*/  SHF.R.U32.HI R7, RZ, 0x3, R6 ;  /* 0x00000003ff077819 */ /* 0x000fe40000011606 */
[----:B------:R-:W-:Y:S02]  /*7c70*/  LOP3.LUT R6, R6, 0x38, R5, 0xf8, !PT ;  /* 0x0000003806067812 */ /* 0x000fe400078ef805 */
[-C--:B------:R-:W-:Y:S02]  /*7c80*/  LOP3.LUT R4, R4, R7.reuse, RZ, 0x3c, !PT ;  /* 0x0000000704047212 */ /* 0x080fe400078e3cff */
[----:B------:R-:W-:-:S03]  /*7c90*/  LOP3.LUT R6, R6, R7, RZ, 0x3c, !PT ;  /* 0x0000000706067212 */ /* 0x000fc600078e3cff */
[C---:B------:R-:W-:Y:S02]  /*7ca0*/  IMAD R5, R8.reuse, 0x200, R4 ;  /* 0x0000020008057824 */ /* 0x040fe400078e0204 */
[----:B------:R-:W-:Y:S02]  /*7cb0*/  IMAD R9, R8, 0x200, R6 ;  /* 0x0000020008097824 */ /* 0x000fe400078e0206 */
[--C-:B------:R-:W-:Y:S02]  /*7cc0*/  IMAD R40, R5, 0x2, R18.reuse ;  /* 0x0000000205287824 */ /* 0x100fe400078e0212 */
[----:B------:R-:W-:-:S03]  /*7cd0*/  IMAD R42, R9, 0x2, R18 ;  /* 0x00000002092a7824 */ /* 0x000fc600078e0212 */
[----:B------:R-:W1:Y:S04]  /*7ce0*/  LDS.128 R4, [R40+0x8400] ;  /* 0x0084000028047984 */ /* 0x000e680000000c00 */
[----:B------:R-:W2:Y:S01]  /*7cf0*/  LDS.128 R8, [R42+0x8400] ;  /* 0x008400002a087984 */ /* 0x000ea20000000c00 */
[----:B-1----:R-:W-:Y:S01]  /*7d00*/  SHF.L.U32 R24, R4, 0x10, RZ ;  /* 0x0000001004187819 */ /* 0x002fe200000006ff */
[----:B0-----:R-:W-:Y:S01]  /*7d10*/  IMAD.U32 R27, R6, 0x10000, RZ ;  /* 0x00010000061b7824 */ /* 0x001fe200078e00ff */
[----:B------:R-:W-:Y:S01]  /*7d20*/  LOP3.LUT R4, R4, 0xffff0000, RZ, 0xc0, !PT ;  /* 0xffff000004047812 */ /* 0x000fe200078ec0ff */
[----:B------:R-:W-:Y:S01]  /*7d30*/  IMAD.U32 R26, R5, 0x10000, RZ ;  /* 0x00010000051a7824 */ /* 0x000fe200078e00ff */
[----:B------:R-:W-:Y:S01]  /*7d40*/  LOP3.LUT R6, R6, 0xffff0000, RZ, 0xc0, !PT ;  /* 0xffff000006067812 */ /* 0x000fe200078ec0ff */
[C---:B--2---:R-:W-:Y:S01]  /*7d50*/  IMAD.U32 R30, R8.reuse, 0x10000, RZ ;  /* 0x00010000081e7824 */ /* 0x044fe200078e00ff */
[----:B------:R-:W-:Y:S01]  /*7d60*/  LOP3.LUT R8, R8, 0xffff0000, RZ, 0xc0, !PT ;  /* 0xffff000008087812 */ /* 0x000fe200078ec0ff */
[C---:B------:R-:W-:Y:S01]  /*7d70*/  IMAD.U32 R32, R10.reuse, 0x10000, RZ ;  /* 0x000100000a207824 */ /* 0x040fe200078e00ff */
[----:B------:R-:W-:Y:S01]  /*7d80*/  LOP3.LUT R10, R10, 0xffff0000, RZ, 0xc0, !PT ;  /* 0xffff00000a0a7812 */ /* 0x000fe200078ec0ff */
[C---:B------:R-:W-:Y:S01]  /*7d90*/  FMUL.FTZ R41, R30.reuse, R37 ;  /* 0x000000251e297220 */ /* 0x040fe20000410000 */
[----:B------:R-:W-:Y:S01]  /*7da0*/  FMUL.FTZ R43, R30, R35 ;  /* 0x000000231e2b7220 */ /* 0x000fe20000410000 */
[----:B------:R-:W-:Y:S01]  /*7db0*/  SHF.L.U32 R30, R20, 0x10, RZ ;  /* 0x00000010141e7819 */ /* 0x000fe200000006ff */
[----:B------:R-:W-:Y:S01]  /*7dc0*/  FMUL.FTZ R45, R8, R39 ;  /* 0x00000027082d7220 */ /* 0x000fe20000410000 */
[C---:B------:R-:W-:Y:S01]  /*7dd0*/  FFMA.FTZ R41, R24.reuse, R35, -R41 ;  /* 0x0000002318297223 */ /* 0x040fe20000010829 */
[----:B------:R-:W-:Y:S01]  /*7de0*/  LOP3.LUT R35, R21, 0xffff0000, RZ, 0xc0, !PT ;  /* 0xffff000015237812 */ /* 0x000fe200078ec0ff */
[----:B------:R-:W-:Y:S01]  /*7df0*/  FFMA.FTZ R43, R24, R37, R43 ;  /* 0x00000025182b7223 */ /* 0x000fe2000001002b */
[----:B------:R-:W-:Y:S01]  /*7e00*/  IMAD.U32 R24, R3, 0x10000, RZ ;  /* 0x0001000003187824 */ /* 0x000fe200078e00ff */
[----:B------:R-:W-:Y:S01]  /*7e10*/  LOP3.LUT R37, R20, 0xffff0000, RZ, 0xc0, !PT ;  /* 0xffff000014257812 */ /* 0x000fe200078ec0ff */
[----:B------:R-:W-:-:S02]  /*7e20*/  IMAD.U32 R31, R9, 0x10000, RZ ;  /* 0x00010000091f7824 */ /* 0x000fc400078e00ff */
[-C--:B------:R-:W-:Y:S01]  /*7e30*/  FMUL.FTZ R47, R8, R35.reuse ;  /* 0x00000023082f7220 */ /* 0x080fe20000410000 */
[----:B------:R-:W-:Y:S01]  /*7e40*/  FFMA.FTZ R34, R4, R35, -R45 ;  /* 0x0000002304227223 */ /* 0x000fe2000001082d */
[C---:B------:R-:W-:Y:S01]  /*7e50*/  FMUL.FTZ R8, R32.reuse, R30 ;  /* 0x0000001e20087220 */ /* 0x040fe20000410000 */
[-C--:B------:R-:W-:Y:S01]  /*7e60*/  FMUL.FTZ R45, R32, R24.reuse ;  /* 0x00000018202d7220 */ /* 0x080fe20000410000 */
[----:B------:R-:W-:Y:S01]  /*7e70*/  LOP3.LUT R35, R3, 0xffff0000, RZ, 0xc0, !PT ;  /* 0xffff000003237812 */ /* 0x000fe200078ec0ff */
[----:B------:R-:W-:Y:S01]  /*7e80*/  FFMA.FTZ R32, R4, R39, R47 ;  /* 0x0000002704207223 */ /* 0x000fe2000001002f */
[C---:B------:R-:W-:Y:S01]  /*7e90*/  FFMA.FTZ R36, R27.reuse, R24, -R8 ;  /* 0x000000181b247223 */ /* 0x040fe20000010808 */
[----:B------:R-:W-:Y:S01]  /*7ea0*/  FFMA.FTZ R45, R27, R30, R45 ;  /* 0x0000001e1b2d7223 */ /* 0x000fe2000001002d */
[----:B------:R-:W-:Y:S01]  /*7eb0*/  FMUL.FTZ R27, R10, R37 ;  /* 0x000000250a1b7220 */ /* 0x000fe20000410000 */
[----:B------:R-:W-:Y:S02]  /*7ec0*/  IMAD.U32 R24, R14, 0x10000, RZ ;  /* 0x000100000e187824 */ /* 0x000fe400078e00ff */
[----:B------:R-:W-:Y:S01]  /*7ed0*/  FMUL.FTZ R39, R10, R35 ;  /* 0x000000230a277220 */ /* 0x000fe20000410000 */
[----:B------:R-:W-:-:S02]  /*7ee0*/  IMAD.U32 R33, R11, 0x10000, RZ ;  /* 0x000100000b217824 */ /* 0x000fc400078e00ff */
[----:B------:R-:W-:Y:S01]  /*7ef0*/  FFMA.FTZ R35, R6, R35, -R27 ;  /* 0x0000002306237223 */ /* 0x000fe2000001081b */
[----:B------:R-:W-:Y:S02]  /*7f00*/  IMAD.U32 R4, R13, 0x10000, RZ ;  /* 0x000100000d047824 */ /* 0x000fe400078e00ff */
[----:B------:R-:W-:Y:S01]  /*7f10*/  FMUL.FTZ R27, R31, R24 ;  /* 0x000000181f1b7220 */ /* 0x000fe20000410000 */
[----:B------:R-:W-:Y:S02]  /*7f20*/  IMAD.U32 R10, R0, 0x10000, RZ ;  /* 0x00010000000a7824 */ /* 0x000fe400078e00ff */
[----:B------:R-:W-:Y:S01]  /*7f30*/  FFMA.FTZ R30, R6, R37, R39 ;  /* 0x00000025061e7223 */ /* 0x000fe20000010027 */
[----:B------:R-:W-:Y:S02]  /*7f40*/  IMAD.U32 R28, R7, 0x10000, RZ ;  /* 0x00010000071c7824 */ /* 0x000fe400078e00ff */
[----:B------:R-:W-:Y:S01]  /*7f50*/  FMUL.FTZ R31, R31, R4 ;  /* 0x000000041f1f7220 */ /* 0x000fe20000410000 */
[----:B------:R-:W-:-:S02]  /*7f60*/  IMAD.U32 R8, R15, 0x10000, RZ ;  /* 0x000100000f087824 */ /* 0x000fc400078e00ff */
[----:B------:R-:W-:Y:S01]  /*7f70*/  FMUL.FTZ R37, R33, R10 ;  /* 0x0000000a21257220 */ /* 0x000fe20000410000 */
[----:B------:R-:W-:Y:S01]  /*7f80*/  LOP3.LUT R9, R9, 0xffff0000, RZ, 0xc0, !PT ;  /* 0xffff000009097812 */ /* 0x000fe200078ec0ff */
[----:B------:R-:W-:Y:S01]  /*7f90*/  FFMA.FTZ R31, R26, R24, R31 ;  /* 0x000000181a1f7223 */ /* 0x000fe2000001001f */
[-C--:B------:R-:W-:Y:S01]  /*7fa0*/  FMUL.FTZ R33, R33, R8.reuse ;  /* 0x0000000821217220 */ /* 0x080fe20000410000 */
[----:B------:R-:W-:Y:S01]  /*7fb0*/  FFMA.FTZ R37, R28, R8, -R37 ;  /* 0x000000081c257223 */ /* 0x000fe20000010825 */
[----:B------:R-:W-:Y:S01]  /*7fc0*/  LOP3.LUT R11, R11, 0xffff0000, RZ, 0xc0, !PT ;  /* 0xffff00000b0b7812 */ /* 0x000fe200078ec0ff */
[----:B------:R-:W-:Y:S01]  /*7fd0*/  FFMA.FTZ R27, R26, R4, -R27 ;  /* 0x000000041a1b7223 */ /* 0x000fe2000001081b */
[----:B------:R-:W-:Y:S01]  /*7fe0*/  LOP3.LUT R8, R14, 0xffff0000, RZ, 0xc0, !PT ;  /* 0xffff00000e087812 */ /* 0x000fe200078ec0ff */
[----:B------:R-:W-:Y:S01]  /*7ff0*/  FFMA.FTZ R33, R28, R10, R33 ;  /* 0x0000000a1c217223 */ /* 0x000fe20000010021 */
[----:B------:R-:W-:Y:S02]  /*8000*/  LOP3.LUT R24, R0, 0xffff0000, RZ, 0xc0, !PT ;  /* 0xffff000000187812 */ /* 0x000fe400078ec0ff */
[----:B------:R-:W-:Y:S01]  /*8010*/  LOP3.LUT R4, R13, 0xffff0000, RZ, 0xc0, !PT ;  /* 0xffff00000d047812 */ /* 0x000fe200078ec0ff */
[----:B------:R-:W-:Y:S01]  /*8020*/  FMUL.FTZ R10, R9, R8 ;  /* 0x00000008090a7220 */ /* 0x000fe20000410000 */
[----:B------:R-:W-:Y:S01]  /*8030*/  LOP3.LUT R6, R15, 0xffff0000, RZ, 0xc0, !PT ;  /* 0xffff00000f067812 */ /* 0x000fe200078ec0ff */
[----:B------:R-:W-:Y:S01]  /*8040*/  FMUL.FTZ R38, R11, R24 ;  /* 0x000000180b267220 */ /* 0x000fe20000410000 */
[----:B------:R-:W-:Y:S01]  /*8050*/  LOP3.LUT R5, R5, 0xffff0000, RZ, 0xc0, !PT ;  /* 0xffff000005057812 */ /* 0x000fe200078ec0ff */
[----:B------:R-:W-:Y:S01]  /*8060*/  FMUL.FTZ R9, R9, R4 ;  /* 0x0000000409097220 */ /* 0x000fe20000410000 */
[----:B------:R-:W-:Y:S01]  /*8070*/  LOP3.LUT R7, R7, 0xffff0000, RZ, 0xc0, !PT ;  /* 0xffff000007077812 */ /* 0x000fe200078ec0ff */
[----:B------:R-:W-:-:S02]  /*8080*/  FMUL.FTZ R11, R11, R6 ;  /* 0x000000060b0b7220 */ /* 0x000fc40000410000 */
[C---:B------:R-:W-:Y:S01]  /*8090*/  FFMA.FTZ R26, R5.reuse, R4, -R10 ;  /* 0x00000004051a7223 */ /* 0x040fe2000001080a */
[----:B------:R-:W-:Y:S01]  /*80a0*/  FFMA.FTZ R28, R5, R8, R9 ;  /* 0x00000008051c7223 */ /* 0x000fe20000010009 */
[C---:B------:R-:W-:Y:S01]  /*80b0*/  FFMA.FTZ R38, R7.reuse, R6, -R38 ;  /* 0x0000000607267223 */ /* 0x040fe20000010826 */
[----:B------:R-:W-:Y:S01]  /*80c0*/  FFMA.FTZ R24, R7, R24, R11 ;  /* 0x0000001807187223 */ /* 0x000fe2000001000b */
[----:B------:R-:W-:Y:S02]  /*80d0*/  F2FP.BF16.F32.PACK_AB R4, R34, R41 ;  /* 0x000000292204723e */ /* 0x000fe400000010ff */
[----:B------:R-:W-:Y:S02]  /*80e0*/  F2FP.BF16.F32.PACK_AB R6, R35, R36 ;  /* 0x000000242306723e */ /* 0x000fe400000010ff */
[----:B------:R-:W-:Y:S02]  /*80f0*/  F2FP.BF16.F32.PACK_AB R5, R26, R27 ;  /* 0x0000001b1a05723e */ /* 0x000fe400000010ff */
[----:B------:R-:W-:-:S02]  /*8100*/  F2FP.BF16.F32.PACK_AB R7, R38, R37 ;  /* 0x000000252607723e */ /* 0x000fc400000010ff */
[----:B------:R-:W-:Y:S02]  /*8110*/  F2FP.BF16.F32.PACK_AB R8, R32, R43 ;  /* 0x0000002b2008723e */ /* 0x000fe400000010ff */
[----:B------:R-:W-:Y:S01]  /*8120*/  F2FP.BF16.F32.PACK_AB R10, R30, R45 ;  /* 0x0000002d1e0a723e */ /* 0x000fe200000010ff */
[----:B------:R1:W-:Y:S01]  /*8130*/  STS.128 [R40+0x8400], R4 ;  /* 0x0084000428007388 */ /* 0x0003e20000000c00 */
[----:B------:R-:W-:Y:S02]  /*8140*/  F2FP.BF16.F32.PACK_AB R9, R28, R31 ;  /* 0x0000001f1c09723e */ /* 0x000fe400000010ff */
[----:B------:R-:W-:-:S05]  /*8150*/  F2FP.BF16.F32.PACK_AB R11, R24, R33 ;  /* 0x00000021180b723e */ /* 0x000fca00000010ff */
[----:B------:R1:W-:Y:S02]  /*8160*/  STS.128 [R42+0x8400], R8 ;  /* 0x008400082a007388 */ /* 0x0003e40000000c00 */
.L_x_579:
[----:B------:R-:W-:Y:S05]  /*8170*/  BSYNC B1 ;  /* 0x0000000000017941 */ /* 0x000fea0003800000 */
.L_x_578:
[----:B------:R-:W-:Y:S05]  /*8180*/  @P0 BRA `(.L_x_570) ;  /* 0x0000000400680947 */ /* 0x000fea0003800000 */
[----:B-1----:R-:W2:Y:S01]  /*8190*/  LDL R5, [R1+0x2c] ;  /* 0x00002c0001057983 */ /* 0x002ea20000100800 */
[C---:B------:R-:W-:Y:S02]  /*81a0*/  VIADD R6, R153.reuse, 0x60 ;  /* 0x0000006099067836 */ /* 0x040fe40000000000 */
[----:B------:R-:W-:Y:S01]  /*81b0*/  VIADD R7, R153, 0x60 ;  /* 0x0000006099077836 */ /* 0x000fe20000000000 */
[----:B------:R-:W3:Y:S01]  /*81c0*/  LDL R42, [R1+0x5c] ;  /* 0x00005c00012a7983 */ /* 0x000ee20000100800 */
[----:B------:R-:W-:Y:S02]  /*81d0*/  IMAD.SHL.U32 R6, R6, 0x40, RZ ;  /* 0x0000004006067824 */ /* 0x000fe400078e00ff */
[----:B------:R-:W-:Y:S01]  /*81e0*/  IMAD.SHL.U32 R7, R7, 0x40, RZ ;  /* 0x0000004007077824 */ /* 0x000fe200078e00ff */
[----:B------:R-:W-:Y:S02]  /*81f0*/  IADD3 R4, R16, R25, RZ ;  /* 0x0000001910047210 */ /* 0x000fe40007ffe0ff */
[----:B------:R-:W-:-:S02]  /*8200*/  LOP3.LUT R6, R6, 0x1c0, RZ, 0xc0, !PT ;  /* 0x000001c006067812 */ /* 0x000fc400078ec0ff */
[----:B------:R-:W-:Y:S02]  /*8210*/  LOP3.LUT R7, R7, 0x1c0, RZ, 0xc0, !PT ;  /* 0x000001c007077812 */ /* 0x000fe400078ec0ff */
[----:B------:R-:W-:Y:S02]  /*8220*/  SHF.R.U32.HI R6, RZ, 0x3, R6 ;  /* 0x00000003ff067819 */ /* 0x000fe40000011606 */
[----:B------:R-:W-:-:S04]  /*8230*/  LOP3.LUT R4, R7, 0x38, R4, 0xf8, !PT ;  /* 0x0000003807047812 */ /* 0x000fc800078ef804 */
[----:B------:R-:W-:Y:S01]  /*8240*/  LOP3.LUT R4, R4, R6, RZ, 0x3c, !PT ;  /* 0x0000000604047212 */ /* 0x000fe200078e3cff */
[C---:B------:R-:W-:Y:S01]  /*8250*/  IMAD.U32 R37, R12.reuse, 0x10000, RZ ;  /* 0x000100000c257824 */ /* 0x040fe200078e00ff */
[C---:B------:R-:W-:Y:S02]  /*8260*/  SHF.L.U32 R35, R21.reuse, 0x10, RZ ;  /* 0x0000001015237819 */ /* 0x040fe400000006ff */
[----:B------:R-:W-:Y:S02]  /*8270*/  LOP3.LUT R38, R12, 0xffff0000, RZ, 0xc0, !PT ;  /* 0xffff00000c267812 */ /* 0x000fe400078ec0ff */
[----:B------:R-:W-:Y:S01]  /*8280*/  LOP3.LUT R12, R21, 0xffff0000, RZ, 0xc0, !PT ;  /* 0xffff0000150c7812 */ /* 0x000fe200078ec0ff */
[C---:B------:R-:W-:Y:S01]  /*8290*/  IMAD.U32 R41, R20.reuse, 0x10000, RZ ;  /* 0x0001000014297824 */ /* 0x040fe200078e00ff */
[----:B------:R-:W-:Y:S01]  /*82a0*/  LOP3.LUT R20, R20, 0xffff0000, RZ, 0xc0, !PT ;  /* 0xffff000014147812 */ /* 0x000fe200078ec0ff */
[C---:B------:R-:W-:Y:S01]  /*82b0*/  IMAD.U32 R36, R13.reuse, 0x10000, RZ ;  /* 0x000100000d247824 */ /* 0x040fe200078e00ff */
[----:B------:R-:W-:Y:S01]  /*82c0*/  LOP3.LUT R13, R13, 0xffff0000, RZ, 0xc0, !PT ;  /* 0xffff00000d0d7812 */ /* 0x000fe200078ec0ff */
[----:B------:R-:W-:-:S02]  /*82d0*/  IMAD.U32 R40, R14, 0x10000, RZ ;  /* 0x000100000e287824 */ /* 0x000fc400078e00ff */
[----:B--2---:R-:W-:-:S04]  /*82e0*/  IMAD.IADD R9, R5, 0x1, R4 ;  /* 0x0000000105097824 */ /* 0x004fc800078e0204 */
[----:B------:R-:W-:Y:S01]  /*82f0*/  IMAD R24, R9, 0x2, R18 ;  /* 0x0000000209187824 */ /* 0x000fe200078e0212 */
[----:B---3--:R-:W-:Y:S04]  /*8300*/  LDS.128 R4, [R42+0x8400] ;  /* 0x008400002a047984 */ /* 0x008fe80000000c00 */
[----:B------:R-:W1:Y:S02]  /*8310*/  LDS.128 R8, [R24+0x8400] ;  /* 0x0084000018087984 */ /* 0x000e640000000c00 */
[C---:B-1----:R-:W-:Y:S01]  /*8320*/  IMAD.U32 R30, R8.reuse, 0x10000, RZ ;  /* 0x00010000081e7824 */ /* 0x042fe200078e00ff */
[----:B------:R-:W-:Y:S01]  /*8330*/  LOP3.LUT R8, R8, 0xffff0000, RZ, 0xc0, !PT ;  /* 0xffff000008087812 */ /* 0x000fe200078ec0ff */
[C---:B------:R-:W-:Y:S02]  /*8340*/  IMAD.U32 R25, R4.reuse, 0x10000, RZ ;  /* 0x0001000004197824 */ /* 0x040fe400078e00ff */
[-C--:B------:R-:W-:Y:S01]  /*8350*/  FMUL.FTZ R34, R37, R30.reuse ;  /* 0x0000001e25227220 */ /* 0x080fe20000410000 */
[C---:B------:R-:W-:Y:S01]  /*8360*/  FMUL.FTZ R30, R35.reuse, R30 ;  /* 0x0000001e231e7220 */ /* 0x040fe20000410000 */
[----:B------:R-:W-:Y:S01]  /*8370*/  LOP3.LUT R4, R4, 0xffff0000, RZ, 0xc0, !PT ;  /* 0xffff000004047812 */ /* 0x000fe200078ec0ff */
[-C--:B------:R-:W-:Y:S01]  /*8380*/  FMUL.FTZ R21, R38, R8.reuse ;  /* 0x0000000826157220 */ /* 0x080fe20000410000 */
[-C--:B------:R-:W-:Y:S01]  /*8390*/  FFMA.FTZ R34, R35, R25.reuse, -R34 ;  /* 0x0000001923227223 */ /* 0x080fe20000010822 */
[----:B------:R-:W-:Y:S01]  /*83a0*/  FFMA.FTZ R30, R37, R25, R30 ;  /* 0x00000019251e7223 */ /* 0x000fe2000001001e */
[----:B------:R-:W-:Y:S01]  /*83b0*/  FMUL.FTZ R25, R12, R8 ;  /* 0x000000080c197220 */ /* 0x000fe20000410000 */
[----:B------:R-:W-:-:S02]  /*83c0*/  IMAD.U32 R32, R10, 0x10000, RZ ;  /* 0x000100000a207824 */ /* 0x000fc400078e00ff */
[-C--:B------:R-:W-:Y:S01]  /*83d0*/  FFMA.FTZ R21, R12, R4.reuse, -R21 ;  /* 0x000000040c157223 */ /* 0x080fe20000010815 */
[----:B0-----:R-:W-:Y:S02]  /*83e0*/  IMAD.U32 R27, R6, 0x10000, RZ ;  /* 0x00010000061b7824 */ /* 0x001fe400078e00ff */
[----:B------:R-:W-:Y:S01]  /*83f0*/  FFMA.FTZ R25, R38, R4, R25 ;  /* 0x0000000426197223 */ /* 0x000fe20000010019 */
[----:B------:R-:W-:Y:S01]  /*8400*/  LOP3.LUT R10, R10, 0xffff0000, RZ, 0xc0, !PT ;  /* 0xffff00000a0a7812 */ /* 0x000fe200078ec0ff */
[----:B------:R-:W-:Y:S02]  /*8410*/  IMAD.U32 R37, R3, 0x10000, RZ ;  /* 0x0001000003257824 */ /* 0x000fe400078e00ff */
[-C--:B------:R-:W-:Y:S01]  /*8420*/  FMUL.FTZ R4, R41, R32.reuse ;  /* 0x0000002029047220 */ /* 0x080fe20000410000 */
[----:B------:R-:W-:Y:S02]  /*8430*/  LOP3.LUT R8, R3, 0xffff0000, RZ, 0xc0, !PT ;  /* 0xffff000003087812 */ /* 0x000fe400078ec0ff */
[----:B------:R-:W-:Y:S01]  /*8440*/  LOP3.LUT R6, R6, 0xffff0000, RZ, 0xc0, !PT ;  /* 0xffff000006067812 */ /* 0x000fe200078ec0ff */
[C---:B------:R-:W-:Y:S01]  /*8450*/  FMUL.FTZ R32, R37.reuse, R32 ;  /* 0x0000002025207220 */ /* 0x040fe20000410000 */
[----:B------:R-:W-:Y:S01]  /*8460*/  FFMA.FTZ R3, R37, R27, -R4 ;  /* 0x0000001b25037223 */ /* 0x000fe20000010804 */
[----:B------:R-:W-:Y:S01]  /*8470*/  FMUL.FTZ R37, R20, R10 ;  /* 0x0000000a14257220 */ /* 0x000fe20000410000 */
[----:B------:R-:W-:-:S02]  /*8480*/  IMAD.U32 R33, R11, 0x10000, RZ ;  /* 0x000100000b217824 */ /* 0x000fc400078e00ff */
[----:B------:R-:W-:Y:S01]  /*8490*/  FMUL.FTZ R39, R8, R10 ;  /* 0x0000000a08277220 */ /* 0x000fe20000410000 */
[----:B------:R-:W-:Y:S02]  /*84a0*/  IMAD.U32 R12, R0, 0x10000, RZ ;  /* 0x00010000000c7824 */ /* 0x000fe400078e00ff */
[----:B------:R-:W-:Y:S01]  /*84b0*/  FFMA.FTZ R10, R41, R27, R32 ;  /* 0x0000001b290a7223 */ /* 0x000fe20000010020 */
[C---:B------:R-:W-:Y:S02]  /*84c0*/  IMAD.U32 R31, R9.reuse, 0x10000, RZ ;  /* 0x00010000091f7824 */ /* 0x040fe400078e00ff */
[----:B------:R-:W-:Y:S01]  /*84d0*/  FFMA.FTZ R8, R8, R6, -R37 ;  /* 0x0000000608087223 */ /* 0x000fe20000010825 */
[----:B------:R-:W-:Y:S01]  /*84e0*/  LOP3.LUT R9, R9, 0xffff0000, RZ, 0xc0, !PT ;  /* 0xffff000009097812 */ /* 0x000fe200078ec0ff */
[----:B------:R-:W-:Y:S01]  /*84f0*/  IMAD.U32 R4, R15, 0x10000, RZ ;  /* 0x000100000f047824 */ /* 0x000fe200078e00ff */
[----:B------:R-:W-:Y:S01]  /*8500*/  LOP3.LUT R11, R11, 0xffff0000, RZ, 0xc0, !PT ;  /* 0xffff00000b0b7812 */ /* 0x000fe200078ec0ff */
[----:B------:R-:W-:Y:S01]  /*8510*/  IMAD.U32 R28, R7, 0x10000, RZ ;  /* 0x00010000071c7824 */ /* 0x000fe200078e00ff */
[----:B------:R-:W-:Y:S01]  /*8520*/  LOP3.LUT R37, R14, 0xffff0000, RZ, 0xc0, !PT ;  /* 0xffff00000e257812 */ /* 0x000fe200078ec0ff */
[----:B------:R-:W-:Y:S01]  /*8530*/  FMUL.FTZ R27, R12, R33 ;  /* 0x000000210c1b7220 */ /* 0x000fe20000410000 */
[----:B------:R-:W-:-:S02]  /*8540*/  LOP3.LUT R41, R0, 0xffff0000, RZ, 0xc0, !PT ;  /* 0xffff000000297812 */ /* 0x000fc400078ec0ff */
[----:B------:R-:W-:Y:S01]  /*8550*/  LOP3.LUT R15, R15, 0xffff0000, RZ, 0xc0, !PT ;  /* 0xffff00000f0f7812 */ /* 0x000fe200078ec0ff */
[C---:B------:R-:W-:Y:S01]  /*8560*/  IMAD.U32 R26, R5.reuse, 0x10000, RZ ;  /* 0x00010000051a7824 */ /* 0x040fe200078e00ff */
[----:B------:R-:W-:Y:S01]  /*8570*/  LOP3.LUT R5, R5, 0xffff0000, RZ, 0xc0, !PT ;  /* 0xffff000005057812 */ /* 0x000fe200078ec0ff */
[----:B------:R-:W-:Y:S01]  /*8580*/  FFMA.FTZ R39, R20, R6, R39 ;  /* 0x0000000614277223 */ /* 0x000fe20000010027 */
[----:B------:R-:W-:Y:S01]  /*8590*/  LOP3.LUT R7, R7, 0xffff0000, RZ, 0xc0, !PT ;  /* 0xffff000007077812 */ /* 0x000fe200078ec0ff */
[----:B------:R-:W-:Y:S01]  /*85a0*/  FMUL.FTZ R35, R40, R31 ;  /* 0x0000001f28237220 */ /* 0x000fe20000410000 */
[C---:B------:R-:W-:Y:S01]  /*85b0*/  FMUL.FTZ R33, R4.reuse, R33 ;  /* 0x0000002104217220 */ /* 0x040fe20000410000 */
[----:B------:R-:W-:Y:S01]  /*85c0*/  FFMA.FTZ R27, R4, R28, -R27 ;  /* 0x0000001c041b7223 */ /* 0x000fe2000001081b */
[----:B------:R-:W-:Y:S01]  /*85d0*/  FMUL.FTZ R0, R37, R9 ;  /* 0x0000000925007220 */ /* 0x000fe20000410000 */
[----:B------:R-:W-:Y:S01]  /*85e0*/  FMUL.FTZ R6, R41, R11 ;  /* 0x0000000b29067220 */ /* 0x000fe20000410000 */
[C---:B------:R-:W-:Y:S01]  /*85f0*/  FMUL.FTZ R31, R36.reuse, R31 ;  /* 0x0000001f241f7220 */ /* 0x040fe20000410000 */
[----:B------:R-:W-:Y:S01]  /*8600*/  FMUL.FTZ R4, R13, R9 ;  /* 0x000000090d047220 */ /* 0x000fe20000410000 */
[----:B------:R-:W-:Y:S01]  /*8610*/  FMUL.FTZ R20, R15, R11 ;  /* 0x0000000b0f147220 */ /* 0x000fe20000410000 */
[----:B------:R-:W-:Y:S01]  /*8620*/  FFMA.FTZ R35, R36, R26, -R35 ;  /* 0x0000001a24237223 */ /* 0x000fe20000010823 */
[----:B------:R-:W-:Y:S01]  /*8630*/  FFMA.FTZ R33, R12, R28, R33 ;  /* 0x0000001c0c217223 */ /* 0x000fe20000010021 */
[----:B------:R-:W-:Y:S01]  /*8640*/  FFMA.FTZ R0, R13, R5, -R0 ;  /* 0x000000050d007223 */ /* 0x000fe20000010800 */
[----:B------:R-:W-:Y:S01]  /*8650*/  FFMA.FTZ R14, R15, R7, -R6 ;  /* 0x000000070f0e7223 */ /* 0x000fe20000010806 */
[----:B------:R-:W-:Y:S01]  /*8660*/  FFMA.FTZ R31, R40, R26, R31 ;  /* 0x0000001a281f7223 */ /* 0x000fe2000001001f */
[----:B------:R-:W-:Y:S01]  /*8670*/  FFMA.FTZ R12, R37, R5, R4 ;  /* 0x00000005250c7223 */ /* 0x000fe20000010004 */
[----:B------:R-:W-:Y:S01]  /*8680*/  FFMA.FTZ R20, R41, R7, R20 ;  /* 0x0000000729147223 */ /* 0x000fe20000010014 */
[----:B------:R-:W-:-:S02]  /*8690*/  F2FP.BF16.F32.PACK_AB R6, R8, R3 ;  /* 0x000000030806723e */ /* 0x000fc400000010ff */
[----:B------:R-:W-:Y:S02]  /*86a0*/  F2FP.BF16.F32.PACK_AB R4, R21, R34 ;  /* 0x000000221504723e */ /* 0x000fe400000010ff */
[----:B------:R-:W-:Y:S02]  /*86b0*/  F2FP.BF16.F32.PACK_AB R5, R0, R35 ;  /* 0x000000230005723e */ /* 0x000fe400000010ff */
[----:B------:R-:W-:Y:S02]  /*86c0*/  F2FP.BF16.F32.PACK_AB R7, R14, R27 ;  /* 0x0000001b0e07723e */ /* 0x000fe400000010ff */
[----:B------:R-:W-:Y:S02]  /*86d0*/  F2FP.BF16.F32.PACK_AB R10, R39, R10 ;  /* 0x0000000a270a723e */ /* 0x000fe400000010ff */
[----:B------:R-:W-:Y:S02]  /*86e0*/  F2FP.BF16.F32.PACK_AB R8, R25, R30 ;  /* 0x0000001e1908723e */ /* 0x000fe400000010ff */
[----:B------:R-:W-:-:S02]  /*86f0*/  F2FP.BF16.F32.PACK_AB R9, R12, R31 ;  /* 0x0000001f0c09723e */ /* 0x000fc400000010ff */
[----:B------:R-:W-:Y:S01]  /*8700*/  F2FP.BF16.F32.PACK_AB R11, R20, R33 ;  /* 0x00000021140b723e */ /* 0x000fe200000010ff */
[----:B------:R2:W-:Y:S04]  /*8710*/  STS.128 [R42+0x8400], R4 ;  /* 0x008400042a007388 */ /* 0x0005e80000000c00 */
[----:B------:R2:W-:Y:S02]  /*8720*/  STS.128 [R24+0x8400], R8 ;  /* 0x0084000818007388 */ /* 0x0005e40000000c00 */
.L_x_570:
[----:B------:R-:W-:Y:S05]  /*8730*/  BSYNC B0 ;  /* 0x0000000000007941 */ /* 0x000fea0003800000 */
.L_x_559:
[----:B------:R-:W-:Y:S01]  /*8740*/  @!PT LDS RZ, [RZ] ;  /* 0x00000000fffff984 */ /* 0x000fe20000000800 */
[----:B------:R-:W-:Y:S01]  /*8750*/  @!PT LDS RZ, [RZ] ;  /* 0x00000000fffff984 */ /* 0x000fe20000000800 */
[----:B------:R-:W-:Y:S01]  /*8760*/  @!PT LDS RZ, [RZ] ;  /* 0x00000000fffff984 */ /* 0x000fe20000000800 */
[----:B------:R-:W-:Y:S01]  /*8770*/  @!PT LDS RZ, [RZ] ;  /* 0x00000000fffff984 */ /* 0x000fe20000000800 */
[----:B------:R4:W-:Y:S06]  /*8780*/  MEMBAR.ALL.CTA ;  /* 0x0000000000007992 */ /* 0x0009ec0000008000 */
[----:B----4-:R-:W4:Y:S01]  /*8790*/  FENCE.VIEW.ASYNC.S ;  /* 0x00000000000073c6 */ /* 0x010f220000000000 */
[----:B------:R-:W-:Y:S05]  /*87a0*/  WARPSYNC.ALL ;  /* 0x0000000000007948 */ /* 0x000fea0003800000 */
[----:B----4-:R-:W-:Y:S06]  /*87b0*/  BAR.SYNC.DEFER_BLOCKING 0xd, 0x180 ;  /* 0x0346000000007b1d */ /* 0x010fec0000010000 */
.L_x_556:
[----:B---3--:R-:W-:-:S05]  /*87c0*/  IMAD.U32 R0, RZ, RZ, UR39 ;  /* 0x00000027ff007e24 */ /* 0x008fca000f8e00ff */
[----:B------:R-:W-:-:S13]  /*87d0*/  ISETP.NE.AND P0, PT, R0, 0x3, PT ;  /* 0x000000030000780c */ /* 0x000fda0003f05270 */
[----:B------:R-:W-:Y:S05]  /*87e0*/  @!P0 BRA `(.L_x_580) ;  /* 0x0000000000048947 */ /* 0x000fea0003800000 */
[----:B------:R-:W-:Y:S01]  /*87f0*/  BPT.TRAP 0x1 ;  /* 0x000000040000795c */ /* 0x000fe20000300000 */
.L_x_580:
[----:B------:R-:W1:Y:S01]  /*8800*/  LDL R0, [R1+0x4] ;  /* 0x0000040001007983 */ /* 0x000e620000100800 */
[----:B------:R-:W-:Y:S02]  /*8810*/  LEA R3, R156, R18, 0x3 ;  /* 0x000000129c037211 */ /* 0x000fe400078e18ff */
[----:B-12---:R-:W-:-:S04]  /*8820*/  SHF.L.U32 R4, R0, 0x1f, RZ ;  /* 0x0000001f00047819 */ /* 0x006fc800000006ff */
[----:B------:R1:W2:Y:S01]  /*8830*/  SYNCS.PHASECHK.TRANS64.TRYWAIT P1, [R3+URZ+0x16830], R4 ;  /* 0x01683004030075a7 */ /* 0x0002a2000802017f */
[----:B------:R-:W-:Y:S05]  /*8840*/  @!P0 BRA `(.L_x_581) ;  /* 0x0000000000048947 */ /* 0x000fea0003800000 */
[----:B------:R-:W-:Y:S01]  /*8850*/  BPT.TRAP 0x1 ;  /* 0x000000040000795c */ /* 0x000fe20000300000 */
.L_x_581:
[----:B------:R-:W-:Y:S01]  /*8860*/  VIADD R0, R18, 0xe400 ;  /* 0x0000e40012007836 */ /* 0x000fe20000000000 */
[----:B------:R-:W-:Y:S01]  /*8870*/  LOP3.LUT R14, R29, 0x10000, RZ, 0xfc, !PT ;  /* 0x000100001d0e7812 */ /* 0x000fe200078efcff */
[----:B------:R-:W-:-:S03]  /*8880*/  IMAD.MOV.U32 R15, RZ, RZ, 0x40000040 ;  /* 0x40000040ff0f7424 */ /* 0x000fc600078e00ff */
[----:B------:R-:W-:-:S04]  /*8890*/  SHF.R.U32.HI R0, RZ, 0x4, R0 ;  /* 0x00000004ff007819 */ /* 0x000fc80000011600 */
[----:B------:R-:W-:-:S04]  /*88a0*/  LOP3.LUT R0, R0, 0x3fff, RZ, 0xc0, !PT ;  /* 0x00003fff00007812 */ /* 0x000fc800078ec0ff */
[----:B------:R-:W-:Y:S01]  /*88b0*/  LOP3.LUT R13, R0, 0x10000, RZ, 0xfc, !PT ;  /* 0x00010000000d7812 */ /* 0x000fe200078efcff */
[----:B--2---:R-:W-:Y:S06]  /*88c0*/  @P1 BRA `(.L_x_582) ;  /* 0x0000000000081947 */ /* 0x004fec0003800000 */
[----:B------:R-:W2:Y:S02]  /*88d0*/  SYNCS.PHASECHK.TRANS64.TRYWAIT P1, [R3+URZ+0x16830], R4 ;  /* 0x01683004030075a7 */ /* 0x000ea4000802017f */
[----:B--2---:R-:W-:Y:S05]  /*88e0*/  @!P1 BRA `(.L_x_583) ;  /* 0x000000e800ac9947 */ /* 0x004fea0003800000 */
.L_x_582:
[----:B-12---:R-:W-:Y:S01]  /*88f0*/  IMAD R4, R156, 0x400, R13 ;  /* 0x000004009c047824 */ /* 0x006fe200078e020d */
[----:B------:R-:W-:Y:S05]  /*8900*/  WARPSYNC.ALL ;  /* 0x0000000000007948 */ /* 0x000fea0003800000 */
[----:B0-----:R-:W-:Y:S01]  /*8910*/  IMAD.MOV.U32 R5, RZ, RZ, 0x40000040 ;  /* 0x40000040ff057424 */ /* 0x001fe200078e00ff */
[C---:B------:R-:W-:Y:S01]  /*8920*/  R2UR UR4, R14.reuse ;  /* 0x000000000e0472ca */ /* 0x040fe200000e0000 */
[----:B-----5:R-:W-:Y:S01]  /*8930*/  WARPGROUP.ARRIVE ;  /* 0x00000000000079c5 */ /* 0x020fe20000000000 */
[----:B------:R-:W-:Y:S01]  /*8940*/  R2UR UR5, R15 ;  /* 0x000000000f0572ca */ /* 0x000fe200000e0000 */
[----:B------:R-:W-:Y:S01]  /*8950*/  VIADD R10, R14, 0x2 ;  /* 0x000000020e0a7836 */ /* 0x000fe20000000000 */
[C---:B------:R-:W-:Y:S01]  /*8960*/  R2UR UR6, R4.reuse ;  /* 0x00000000040672ca */ /* 0x040fe200000e0000 */
[----:B------:R-:W-:Y:S01]  /*8970*/  VIADD R6, R4, 0x2 ;  /* 0x0000000204067836 */ /* 0x000fe20000000000 */
[----:B------:R-:W-:Y:S01]  /*8980*/  R2UR UR7, R5 ;  /* 0x00000000050772ca */ /* 0x000fe200000e0000 */
[----:B----4-:R-:W-:-:S02]  /*8990*/  IMAD.MOV.U32 R11, RZ, RZ, 0x40000040 ;  /* 0x40000040ff0b7424 */ /* 0x010fc400078e00ff */
[----:B------:R-:W-:Y:S02]  /*89a0*/  IMAD.MOV.U32 R7, RZ, RZ, 0x40000040 ;  /* 0x40000040ff077424 */ /* 0x000fe400078e00ff */
[C---:B------:R-:W-:Y:S01]  /*89b0*/  VIADD R8, R14.reuse, 0x4 ;  /* 0x000000040e087836 */ /* 0x040fe20000000000 */
[----:B------:R0:W-:Y:S01]  /*89c0*/  STL.64 [R1+0x10], R10 ;  /* 0x0000100a01007387 */ /* 0x0001e20000100a00 */
[----:B------:R-:W-:Y:S02]  /*89d0*/  IMAD.MOV.U32 R9, RZ, RZ, 0x40000040 ;  /* 0x40000040ff097424 */ /* 0x000fe400078e00ff */
[----:B------:R-:W-:Y:S02]  /*89e0*/  VIADD R20, R14, 0x6 ;  /* 0x000000060e147836 */ /* 0x000fe40000000000 */
[----:B------:R-:W-:Y:S01]  /*89f0*/  IMAD.MOV.U32 R21, RZ, RZ, 0x40000040 ;  /* 0x40000040ff157424 */ /* 0x000fe200078e00ff */
[----:B------:R0:W-:Y:S01]  /*8a00*/  STL.64 [R1+0x8], R8 ;  /* 0x0000080801007387 */ /* 0x0001e20000100a00 */
[----:B------:R-:W-:Y:S01]  /*8a10*/  HGMMA.64x128x16.F32.BF16 R24, gdesc[UR4], RZ, !UPT, gsb0 ;  /* 0x01e00000041879f0 */ /* 0x000fe2000c0018ff */
[----:B------:R-:W-:Y:S01]  /*8a20*/  R2UR UR4, R10 ;  /* 0x000000000a0472ca */ /* 0x000fe200000e0000 */
[----:B------:R-:W-:Y:S01]  /*8a30*/  IMAD.MOV.U32 R5, RZ, RZ, 0x40000040 ;  /* 0x40000040ff057424 */ /* 0x000fe200078e00ff */
[----:B------:R-:W-:Y:S01]  /*8a40*/  R2UR UR5, R11 ;  /* 0x000000000b0572ca */ /* 0x000fe200000e0000 */
[----:B------:R-:W-:Y:S01]  /*8a50*/  IMAD.MOV.U32 R119, RZ, RZ, RZ ;  /* 0x000000ffff777224 */ /* 0x000fe200078e00ff */
[----:B------:R-:W-:-:S02]  /*8a60*/  R2UR UR6, R6 ;  /* 0x00000000060672ca */ /* 0x000fc400000e0000 */
[----:B------:R-:W-:Y:S01]  /*8a70*/  R2UR UR7, R7 ;  /* 0x00000000070772ca */ /* 0x000fe200000e0000 */
[----:B------:R-:W-:Y:S01]  /*8a80*/  IMAD.MOV.U32 R7, RZ, RZ, 0x40000040 ;  /* 0x40000040ff077424 */ /* 0x000fe200078e00ff */
[C---:B------:R-:W-:Y:S01]  /*8a90*/  IADD3 R6, R4.reuse, 0x4, RZ ;  /* 0x0000000404067810 */ /* 0x040fe20007ffe0ff */
[----:B------:R-:W-:Y:S01]  /*8aa0*/  VIADD R4, R4, 0x6 ;  /* 0x0000000604047836 */ /* 0x000fe20000000000 */
[----:B------:R-:W-:Y:S02]  /*8ab0*/  WARPGROUP.DEPBAR.LE gsb0, 0x0 ;  /* 0x00008000000079c5 */ /* 0x000fe40000010000 */
[----:B------:R-:W-:-:S07]  /*8ac0*/  WARPGROUP.ARRIVE ;  /* 0x00000000000079c5 */ /* 0x000fce0000000000 */
[----:B------:R-:W-:Y:S01]  /*8ad0*/  HGMMA.64x128x16.F32.BF16 R24, gdesc[UR4], R24, gsb0 ;  /* 0x01e00000041879f0 */ /* 0x000fe20008001818 */
[----:B------:R-:W-:Y:S02]  /*8ae0*/  R2UR UR4, R8 ;  /* 0x00000000080472ca */ /* 0x000fe400000e0000 */
[----:B------:R-:W-:Y:S02]  /*8af0*/  R2UR UR5, R9 ;  /* 0x00000000090572ca */ /* 0x000fe400000e0000 */
[----:B------:R-:W-:Y:S02]  /*8b00*/  R2UR UR6, R6 ;  /* 0x00000000060672ca */ /* 0x000fe400000e0000 */
[----:B------:R-:W-:Y:S01]  /*8b10*/  R2UR UR7, R7 ;  /* 0x00000000070772ca */ /* 0x000fe200000e0000 */
[----:B------:R-:W-:Y:S02]  /*8b20*/  WARPGROUP.DEPBAR.LE gsb0, 0x0 ;  /* 0x00008000000079c5 */ /* 0x000fe40000010000 */
[----:B------:R-:W-:-:S10]  /*8b30*/  WARPGROUP.ARRIVE ;  /* 0x00000000000079c5 */ /* 0x000fd40000000000 */
[----:B------:R-:W-:Y:S01]  /*8b40*/  HGMMA.64x128x16.F32.BF16 R24, gdesc[UR4], R24, gsb0 ;  /* 0x01e00000041879f0 */ /* 0x000fe20008001818 */
[----:B------:R-:W-:Y:S02]  /*8b50*/  R2UR UR4, R20 ;  /* 0x00000000140472ca */ /* 0x000fe400000e0000 */
[----:B------:R-:W-:Y:S02]  /*8b60*/  R2UR UR5, R21 ;  /* 0x00000000150572ca */ /* 0x000fe400000e0000 */
[----:B------:R-:W-:Y:S02]  /*8b70*/  R2UR UR6, R4 ;  /* 0x00000000040672ca */ /* 0x000fe400000e0000 */
[----:B------:R-:W-:Y:S01]  /*8b80*/  R2UR UR7, R5 ;  /* 0x00000000050772ca */ /* 0x000fe200000e0000 */
[----:B------:R-:W-:Y:S02]  /*8b90*/  WARPGROUP.DEPBAR.LE gsb0, 0x0 ;  /* 0x00008000000079c5 */ /* 0x000fe40000010000 */
[----:B------:R-:W-:-:S10]  /*8ba0*/  WARPGROUP.ARRIVE ;  /* 0x00000000000079c5 */ /* 0x000fd40000000000 */
[----:B------:R-:W-:Y:S03]  /*8bb0*/  HGMMA.64x128x16.F32.BF16 R24, gdesc[UR4], R24, gsb0 ;  /* 0x01e00000041879f0 */ /* 0x000fe60008001818 */
[----:B------:R-:W-:Y:S02]  /*8bc0*/  WARPGROUP.DEPBAR.LE gsb0, 0x0 ;  /* 0x00008000000079c5 */ /* 0x000fe40000010000 */
[----:B0-----:R-:W-:Y:S05]  /*8bd0*/  @!P0 BRA `(.L_x_584) ;  /* 0x0000000000048947 */ /* 0x001fea0003800000 */
[----:B------:R-:W-:Y:S01]  /*8be0*/  BPT.TRAP 0x1 ;  /* 0x000000040000795c */ /* 0x000fe20000300000 */
.L_x_584:
[----:B------:R-:W2:Y:S01]  /*8bf0*/  LDL R0, [R1+0x30] ;  /* 0x0000300001007983 */ /* 0x000ea20000100800 */
[----:B------:R-:W-:Y:S01]  /*8c00*/  P2R R5, PR, RZ, 0x1 ;  /* 0x00000001ff057803 */ /* 0x000fe20000000000 */
[----:B------:R-:W-:Y:S02]  /*8c10*/  ULDC UR4, c[0x0][0x988] ;  /* 0x0002620000047ab9 */ /* 0x000fe40000000800 */
[----:B------:R-:W3:Y:S01]  /*8c20*/  LDL R90, [R1+0x24] ;  /* 0x00002400015a7983 */ /* 0x000ee20000100800 */
[----:B------:R-:W-:Y:S01]  /*8c30*/  VIADD R3, R3, 0x16840 ;  /* 0x0001684003037836 */ /* 0x000fe20000000000 */
[----:B------:R-:W-:Y:S01]  /*8c40*/  ULDC UR5, c[0x0][0x988] ;  /* 0x0002620000057ab9 */ /* 0x000fe20000000800 */
[----:B--2---:R-:W-:-:S05]  /*8c50*/  IADD3 R89, R89, 0x80, -R0 ;  /* 0x0000008059597810 */ /* 0x004fca0007ffe800 */
        /* <DEDUP_REMOVED lines=17> */
[----:B------:R-:W-:Y:S02]  /*8d70*/  ISETP.GT.AND P1, PT, R4, 0x18, PT ;  /* 0x000000180400780c */ /* 0x000fe40003f24270 */
[----:B------:R-:W-:-:S02]  /*8d80*/  FSEL R33, R33, -INF , P3 ;  /* 0xff80000021217808 */ /* 0x000fc40001800000 */
[----:B------:R-:W-:Y:S02]  /*8d90*/  FMNMX.FTZ R0, R32, R7, !PT ;  /* 0x0000000720007209 */ /* 0x000fe40007810000 */
        /* <DEDUP_REMOVED lines=64> */
[----:B------:R-:W-:-:S02]  /*91a0*/  ISETP.GT.AND P0, PT, R4, 0x59, PT ;  /* 0x000000590400780c */ /* 0x000fc40003f04270 */
[----:B------:R-:W-:Y:S02]  /*91b0*/  FSEL R68, R68, -INF , P2 ;  /* 0xff80000044447808 */ /* 0x000fe40001000000 */
[----:B------:R-:W-:Y:S02]  /*91c0*/  FMNMX.FTZ R7, R65, R0, !PT ;  /* 0x0000000041077209 */ /* 0x000fe40007810000 */
        /* <DEDUP_REMOVED lines=22> */
[----:B------:R-:W-:Y:S02]  /*9330*/  FSEL R62, R62, -INF , P5 ;  /* 0xff8000003e3e7808 */ /* 0x000fe40002800000 */
[----:B------:R-:W-:Y:S02]  /*9340*/  FSEL R81, R81, -INF , P4 ;  /* 0xff80000051517808 */ /* 0x000fe40002000000 */
[----:B------:R-:W-:Y:S02]  /*9350*/  FMNMX.FTZ R0, R80, R7, !PT ;  /* 0x0000000750007209 */ /* 0x000fe40007810000 */
[----:B------:R-:W-:Y:S02]  /*9360*/  ISETP.GT.AND P5, PT, R4, 0x78, PT ;  /* 0x000000780400780c */ /* 0x000fe40003fa4270 */
[----:B------:R-:W-:Y:S02]  /*9370*/  FMNMX.FTZ R7, R81, R0, !PT ;  /* 0x0000000051077209 */ /* 0x000fe40007810000 */
[----:B------:R-:W-:-:S02]  /*9380*/  FSEL R84, R84, -INF , P5 ;  /* 0xff80000054547808 */ /* 0x000fc40002800000 */
[----:B------:R-:W-:Y:S02]  /*9390*/  ISETP.GT.AND P6, PT, R4, 0x79, PT ;  /* 0x000000790400780c */ /* 0x000fe40003fc4270 */
[----:B------:R-:W-:Y:S02]  /*93a0*/  FMNMX.FTZ R0, R84, R7, !PT ;  /* 0x0000000754007209 */ /* 0x000fe40007810000 */
[----:B------:R-:W-:-:S04]  /*93b0*/  FSEL R85, R85, -INF , P6 ;  /* 0xff80000055557808 */ /* 0x000fc80003000000 */
[----:B------:R-:W-:-:S05]  /*93c0*/  FMNMX.FTZ R7, R85, R0, !PT ;  /* 0x0000000055077209 */ /* 0x000fca0007810000 */
[----:B------:R-:W0:Y:S02]  /*93d0*/  SHFL.BFLY PT, R0, R7, 0x2, 0x1f ;  /* 0x0c401f0007007f89 */ /* 0x000e2400000e0000 */
[----:B0-----:R-:W-:-:S05]  /*93e0*/  FMNMX.FTZ R8, R7, R0, !PT ;  /* 0x0000000007087209 */ /* 0x001fca0007810000 */
[----:B------:R-:W0:Y:S01]  /*93f0*/  SHFL.BFLY PT, R9, R8, 0x1, 0x1f ;  /* 0x0c201f0008097f89 */ /* 0x000e2200000e0000 */
[----:B------:R-:W-:Y:S02]  /*9400*/  P2R R12, PR, RZ, 0x1 ;  /* 0x00000001ff0c7803 */ /* 0x000fe40000000000 */
[----:B------:R-:W-:Y:S02]  /*9410*/  P2R R11, PR, RZ, 0x2 ;  /* 0x00000002ff0b7803 */ /* 0x000fe40000000000 */
[C---:B------:R-:W-:Y:S02]  /*9420*/  ISETP.GT.AND P1, PT, R4.reuse, 0x59, PT ;  /* 0x000000590400780c */ /* 0x040fe40003f24270 */
[----:B------:R-:W-:Y:S02]  /*9430*/  ISETP.GT.AND P0, PT, R4, 0x60, PT ;  /* 0x000000600400780c */ /* 0x000fe40003f04270 */
[----:B------:R-:W-:Y:S02]  /*9440*/  FSEL R71, R71, -INF , P1 ;  /* 0xff80000047477808 */ /* 0x000fe40000800000 */
[----:B0-----:R-:W-:-:S02]  /*9450*/  FMNMX.FTZ R0, R8, R9, !PT ;  /* 0x0000000908007209 */ /* 0x001fc40007810000 */
[----:B------:R-:W-:-:S04]  /*9460*/  FMNMX.FTZ R9, R26, R27, !PT ;  /* 0x0000001b1a097209 */ /* 0x000fc80007810000 */
[----:B------:R-:W-:-:S04]  /*9470*/  FMNMX.FTZ R4, R30, R9, !PT ;  /* 0x000000091e047209 */ /* 0x000fc80007810000 */
[----:B------:R-:W-:-:S04]  /*9480*/  FMNMX.FTZ R9, R31, R4, !PT ;  /* 0x000000041f097209 */ /* 0x000fc80007810000 */
[----:B------:R-:W-:Y:S02]  /*9490*/  FMNMX.FTZ R4, R34, R9, !PT ;  /* 0x0000000922047209 */ /* 0x000fe40007810000 */
[----:B------:R-:W-:Y:S02]  /*94a0*/  ISETP.NE.AND P1, PT, R11, RZ, PT ;  /* 0x000000ff0b00720c */ /* 0x000fe40003f25270 */
[----:B------:R-:W-:Y:S01]  /*94b0*/  FMNMX.FTZ R11, R35, R4, !PT ;  /* 0x00000004230b7209 */ /* 0x000fe20007810000 */
[----:B------:R-:W-:Y:S01]  /*94c0*/  FMUL.FTZ R6, R0, UR4 ;  /* 0x0000000400067c20 */ /* 0x000fe20008410000 */
[----:B------:R-:W-:Y:S02]  /*94d0*/  P2R R10, PR, RZ, 0x4 ;  /* 0x00000004ff0a7803 */ /* 0x000fe40000000000 */
[----:B------:R-:W-:Y:S02]  /*94e0*/  FMNMX.FTZ R4, R38, R11, !PT ;  /* 0x0000000b26047209 */ /* 0x000fe40007810000 */
[----:B------:R-:W-:-:S02]  /*94f0*/  FSETP.NEU.FTZ.AND P2, PT, R0, -INF , PT ;  /* 0xff8000000000780b */ /* 0x000fc40003f5d000 */
[----:B------:R-:W-:Y:S02]  /*9500*/  FSEL R74, R74, -INF , P0 ;  /* 0xff8000004a4a7808 */ /* 0x000fe40000000000 */
[----:B------:R-:W-:Y:S02]  /*9510*/  FMNMX.FTZ R11, R39, R4, !PT ;  /* 0x00000004270b7209 */ /* 0x000fe40007810000 */
[----:B------:R-:W-:Y:S02]  /*9520*/  ISETP.NE.AND P0, PT, R12, RZ, PT ;  /* 0x000000ff0c00720c */ /* 0x000fe40003f05270 */
[----:B------:R-:W-:Y:S02]  /*9530*/  FSEL R6, R6, RZ, P2 ;  /* 0x000000ff06067208 */ /* 0x000fe40001000000 */
[----:B------:R-:W-:Y:S02]  /*9540*/  FMNMX.FTZ R4, R42, R11, !PT ;  /* 0x0000000b2a047209 */ /* 0x000fe40007810000 */
[----:B------:R-:W-:-:S02]  /*9550*/  FSEL R75, R75, -INF , P0 ;  /* 0xff8000004b4b7808 */ /* 0x000fc40000000000 */
[----:B------:R-:W-:Y:S01]  /*9560*/  ISETP.NE.AND P0, PT, R5, RZ, PT ;  /* 0x000000ff0500720c */ /* 0x000fe20003f05270 */
[----:B------:R-:W-:Y:S01]  /*9570*/  FFMA.FTZ R5, R25, UR4, -R6 ;  /* 0x0000000419057c23 */ /* 0x000fe20008010806 */
[----:B------:R-:W-:-:S04]  /*9580*/  FMNMX.FTZ R25, R43, R4, !PT ;  /* 0x000000042b197209 */ /* 0x000fc80007810000 */
[----:B------:R-:W-:-:S04]  /*9590*/  FMNMX.FTZ R4, R46, R25, !PT ;  /* 0x000000192e047209 */ /* 0x000fc80007810000 */
[----:B------:R-:W-:Y:S01]  /*95a0*/  FMNMX.FTZ R25, R47, R4, !PT ;  /* 0x000000042f197209 */ /* 0x000fe20007810000 */
[----:B------:R-:W-:-:S03]  /*95b0*/  FFMA.FTZ R7, R29, UR4, -R6 ;  /* 0x000000041d077c23 */ /* 0x000fc60008010806 */
[----:B------:R-:W-:-:S04]  /*95c0*/  FMNMX.FTZ R4, R50, R25, !PT ;  /* 0x0000001932047209 */ /* 0x000fc80007810000 */
        /* <DEDUP_REMOVED lines=14> */
[----:B------:R-:W-:Y:S02]  /*96b0*/  FMNMX.FTZ R4, R74, R37, !PT ;  /* 0x000000254a047209 */ /* 0x000fe40007810000 */
[----:B------:R-:W-:Y:S02]  /*96c0*/  ISETP.NE.AND P2, PT, R10, RZ, PT ;  /* 0x000000ff0a00720c */ /* 0x000fe40003f45270 */
[----:B------:R-:W-:Y:S02]  /*96d0*/  FSEL R78, R78, -INF , P1 ;  /* 0xff8000004e4e7808 */ /* 0x000fe40000800000 */
[----:B------:R-:W-:Y:S02]  /*96e0*/  FMNMX.FTZ R41, R75, R4, !PT ;  /* 0x000000044b297209 */ /* 0x000fe40007810000 */
[----:B------:R-:W-:Y:S02]  /*96f0*/  FSEL R79, R79, -INF , P2 ;  /* 0xff8000004f4f7808 */ /* 0x000fe40001000000 */
[----:B------:R-:W-:-:S02]  /*9700*/  FMNMX.FTZ R4, R78, R41, !PT ;  /* 0x000000294e047209 */ /* 0x000fc40007810000 */
[----:B------:R-:W-:Y:S02]  /*9710*/  FSEL R82, R82, -INF , P3 ;  /* 0xff80000052527808 */ /* 0x000fe40001800000 */
[----:B------:R-:W-:Y:S02]  /*9720*/  FMNMX.FTZ R41, R79, R4, !PT ;  /* 0x000000044f297209 */ /* 0x000fe40007810000 */
[----:B------:R-:W-:Y:S02]  /*9730*/  FSEL R83, R83, -INF , P4 ;  /* 0xff80000053537808 */ /* 0x000fe40002000000 */
[----:B------:R-:W-:Y:S01]  /*9740*/  FMNMX.FTZ R4, R82, R41, !PT ;  /* 0x0000002952047209 */ /* 0x000fe20007810000 */
[----:B------:R-:W-:Y:S01]  /*9750*/  FFMA.FTZ R29, R45, UR4, -R6 ;  /* 0x000000042d1d7c23 */ /* 0x000fe20008010806 */
[----:B------:R-:W-:Y:S02]  /*9760*/  FSEL R86, R86, -INF , P5 ;  /* 0xff80000056567808 */ /* 0x000fe40002800000 */
[----:B------:R-:W-:-:S02]  /*9770*/  FMNMX.FTZ R45, R83, R4, !PT ;  /* 0x00000004532d7209 */ /* 0x000fc40007810000 */
[----:B------:R-:W-:Y:S02]  /*9780*/  FSEL R87, R87, -INF , P6 ;  /* 0xff80000057577808 */ /* 0x000fe40003000000 */
[----:B------:R-:W-:-:S04]  /*9790*/  FMNMX.FTZ R4, R86, R45, !PT ;  /* 0x0000002d56047209 */ /* 0x000fc80007810000 */
[----:B------:R-:W-:Y:S01]  /*97a0*/  FMNMX.FTZ R4, R87, R4, !PT ;  /* 0x0000000457047209 */ /* 0x000fe20007810000 */
[----:B------:R-:W-:-:S04]  /*97b0*/  FFMA.FTZ R41, R57, UR4, -R6 ;  /* 0x0000000439297c23 */ /* 0x000fc80008010806 */
[----:B------:R-:W0:Y:S01]  /*97c0*/  SHFL.BFLY PT, R57, R4, 0x2, 0x1f ;  /* 0x0c401f0004397f89 */ /* 0x000e2200000e0000 */
[--C-:B------:R-:W-:Y:S01]  /*97d0*/  FFMA.FTZ R33, R49, UR4, -R6.reuse ;  /* 0x0000000431217c23 */ /* 0x100fe20008010806 */
[----:B------:R-:W-:Y:S01]  /*97e0*/  FFMA.FTZ R49, R65, UR4, -R6 ;  /* 0x0000000441317c23 */ /* 0x000fe20008010806 */
[----:B0-----:R-:W-:-:S05]  /*97f0*/  FMNMX.FTZ R8, R4, R57, !PT ;  /* 0x0000003904087209 */ /* 0x001fca0007810000 */
[----:B------:R-:W0:Y:S01]  /*9800*/  SHFL.BFLY PT, R65, R8, 0x1, 0x1f ;  /* 0x0c201f0008417f89 */ /* 0x000e2200000e0000 */
[--C-:B------:R-:W-:Y:S01]  /*9810*/  FFMA.FTZ R148, R24, UR4, -R6.reuse ;  /* 0x0000000418947c23 */ /* 0x100fe20008010806 */
[--C-:B------:R-:W-:Y:S01]  /*9820*/  FFMA.FTZ R150, R28, UR4, -R6.reuse ;  /* 0x000000041c967c23 */ /* 0x100fe20008010806 */
[----:B------:R-:W-:Y:S01]  /*9830*/  MUFU.EX2 R5, R5 ;  /* 0x0000000500057308 */ /* 0x000fe20000000800 */
[--C-:B------:R-:W-:Y:S01]  /*9840*/  FFMA.FTZ R124, R40, UR4, -R6.reuse ;  /* 0x00000004287c7c23 */ /* 0x100fe20008010806 */
[----:B------:R-:W-:-:S06]  /*9850*/  FFMA.FTZ R120, R32, UR4, -R6 ;  /* 0x0000000420787c23 */ /* 0x000fcc0008010806 */
[----:B------:R-:W1:Y:S01]  /*9860*/  MUFU.EX2 R148, R148 ;  /* 0x0000009400947308 */ /* 0x000e620000000800 */
[----:B------:R-:W-:Y:S01]  /*9870*/  FFMA.FTZ R37, R53, UR4, -R6 ;  /* 0x0000000435257c23 */ /* 0x000fe20008010806 */
[----:B0-----:R-:W-:-:S06]  /*9880*/  FMNMX.FTZ R4, R8, R65, !PT ;  /* 0x0000004108047209 */ /* 0x001fcc0007810000 */
[----:B------:R-:W0:Y:S01]  /*9890*/  MUFU.EX2 R150, R150 ;  /* 0x0000009600967308 */ /* 0x000e220000000800 */
[C---:B------:R-:W-:Y:S01]  /*98a0*/  FSETP.NEU.FTZ.AND P1, PT, R4.reuse, -INF , PT ;  /* 0xff8000000400780b */ /* 0x040fe20003f3d000 */
[----:B------:R-:W-:Y:S01]  /*98b0*/  FMUL.FTZ R40, R4, UR4 ;  /* 0x0000000404287c20 */ /* 0x000fe20008410000 */
[--C-:B------:R-:W-:Y:S01]  /*98c0*/  FFMA.FTZ R45, R61, UR4, -R6.reuse ;  /* 0x000000043d2d7c23 */ /* 0x100fe20008010806 */
[----:B------:R-:W-:-:S03]  /*98d0*/  FFMA.FTZ R53, R69, UR4, -R6 ;  /* 0x0000000445357c23 */ /* 0x000fc60008010806 */
[----:B------:R-:W-:Y:S01]  /*98e0*/  FSEL R40, R40, RZ, P1 ;  /* 0x000000ff28287208 */ /* 0x000fe20000800000 */
[----:B------:R-:W2:Y:S01]  /*98f0*/  MUFU.EX2 R7, R7 ;  /* 0x0000000700077308 */ /* 0x000ea20000000800 */
[--C-:B------:R-:W-:Y:S01]  /*9900*/  FFMA.FTZ R122, R36, UR4, -R6.reuse ;  /* 0x00000004247a7c23 */ /* 0x100fe20008010806 */
        /* <DEDUP_REMOVED lines=14> */
[----:B------:R-:W-:Y:S01]  /*99f0*/  FFMA.FTZ R69, R85, UR4, -R6 ;  /* 0x0000000455457c23 */ /* 0x000fe20008010806 */
[--C-:B------:R-:W-:Y:S01]  /*9a00*/  FFMA.FTZ R149, R26, UR4, -R40.reuse ;  /* 0x000000041a957c23 */ /* 0x100fe20008010828 */
[--C-:B------:R-:W-:Y:S01]  /*9a10*/  FFMA.FTZ R6, R27, UR4, -R40.reuse ;  /* 0x000000041b067c23 */ /* 0x100fe20008010828 */
[----:B------:R-:W4:Y:S01]  /*9a20*/  MUFU.EX2 R120, R120 ;  /* 0x0000007800787308 */ /* 0x000f220000000800 */
[--C-:B------:R-:W-:Y:S01]  /*9a30*/  FFMA.FTZ R151, R30, UR4, -R40.reuse ;  /* 0x000000041e977c23 */ /* 0x100fe20008010828 */
[----:B-1----:R-:W-:Y:S01]  /*9a40*/  FADD.FTZ R27, R148, R5 ;  /* 0x00000005941b7221 */ /* 0x002fe20000010000 */
[----:B------:R-:W-:-:S05]  /*9a50*/  FFMA.FTZ R8, R31, UR4, -R40 ;  /* 0x000000041f087c23 */ /* 0x000fca0008010828 */
[----:B------:R-:W1:Y:S01]  /*9a60*/  MUFU.EX2 R9, R9 ;  /* 0x0000000900097308 */ /* 0x000e620000000800 */
[----:B0-----:R-:W-:Y:S01]  /*9a70*/  FADD.FTZ R32, R150, R27 ;  /* 0x0000001b96207221 */ /* 0x001fe20000010000 */
[----:B------:R-:W-:-:S06]  /*9a80*/  FFMA.FTZ R121, R34, UR4, -R40 ;  /* 0x0000000422797c23 */ /* 0x000fcc0008010828 */
[----:B------:R-:W-:Y:S08]  /*9a90*/  MUFU.EX2 R149, R149 ;  /* 0x0000009500957308 */ /* 0x000ff00000000800 */
[----:B------:R-:W0:Y:S01]  /*9aa0*/  MUFU.EX2 R6, R6 ;  /* 0x0000000600067308 */ /* 0x000e220000000800 */
[----:B--2---:R-:W-:-:S07]  /*9ab0*/  FADD.FTZ R27, R7, R32 ;  /* 0x00000020071b7221 */ /* 0x004fce0000010000 */
[----:B------:R-:W2:Y:S01]  /*9ac0*/  MUFU.EX2 R122, R122 ;  /* 0x0000007a007a7308 */ /* 0x000ea20000000800 */
[----:B------:R-:W-:-:S07]  /*9ad0*/  FFMA.FTZ R10, R35, UR4, -R40 ;  /* 0x00000004230a7c23 */ /* 0x000fce0008010828 */
[----:B------:R-:W5:Y:S01]  /*9ae0*/  MUFU.EX2 R151, R151 ;  /* 0x0000009700977308 */ /* 0x000f620000000800 */
[----:B----4-:R-:W-:-:S07]  /*9af0*/  FADD.FTZ R34, R120, R27 ;  /* 0x0000001b78227221 */ /* 0x010fce0000010000 */
[----:B------:R-:W4:Y:S01]  /*9b00*/  MUFU.EX2 R11, R11 ;  /* 0x0000000b000b7308 */ /* 0x000f220000000800 */
[----:B------:R-:W-:-:S07]  /*9b10*/  FFMA.FTZ R123, R38, UR4, -R40 ;  /* 0x00000004267b7c23 */ /* 0x000fce0008010828 */
[----:B------:R-:W3:Y:S01]  /*9b20*/  MUFU.EX2 R8, R8 ;  /* 0x0000000800087308 */ /* 0x000ee20000000800 */
[----:B-1----:R-:W-:Y:S01]  /*9b30*/  FADD.FTZ R27, R9, R34 ;  /* 0x00000022091b7221 */ /* 0x002fe20000010000 */
[----:B0-----:R-:W-:-:S06]  /*9b40*/  FADD.FTZ R36, R149, R6 ;  /* 0x0000000695247221 */ /* 0x001fcc0000010000 */
[----:B------:R-:W0:Y:S01]  /*9b50*/  MUFU.EX2 R124, R124 ;  /* 0x0000007c007c7308 */ /* 0x000e220000000800 */
[----:B------:R-:W-:-:S07]  /*9b60*/  FFMA.FTZ R12, R39, UR4, -R40 ;  /* 0x00000004270c7c23 */ /* 0x000fce0008010828 */
[----:B------:R-:W1:Y:S01]  /*9b70*/  MUFU.EX2 R121, R121 ;  /* 0x0000007900797308 */ /* 0x000e620000000800 */
[----:B--2---:R-:W-:Y:S01]  /*9b80*/  FADD.FTZ R34, R122, R27 ;  /* 0x0000001b7a227221 */ /* 0x004fe20000010000 */
[----:B-----5:R-:W-:-:S06]  /*9b90*/  FADD.FTZ R27, R151, R36 ;  /* 0x00000024971b7221 */ /* 0x020fcc0000010000 */
[----:B------:R-:W2:Y:S01]  /*9ba0*/  MUFU.EX2 R25, R25 ;  /* 0x0000001900197308 */ /* 0x000ea20000000800 */
[----:B------:R-:W-:-:S07]  /*9bb0*/  FFMA.FTZ R125, R42, UR4, -R40 ;  /* 0x000000042a7d7c23 */ /* 0x000fce0008010828 */
[----:B------:R-:W5:Y:S01]  /*9bc0*/  MUFU.EX2 R10, R10 ;  /* 0x0000000a000a7308 */ /* 0x000f620000000800 */
[----:B----4-:R-:W-:Y:S01]  /*9bd0*/  FADD.FTZ R31, R11, R34 ;  /* 0x000000220b1f7221 */ /* 0x010fe20000010000 */
[----:B---3--:R-:W-:-:S06]  /*9be0*/  FADD.FTZ R36, R8, R27 ;  /* 0x0000001b08247221 */ /* 0x008fcc0000010000 */
[----:B------:R-:W3:Y:S01]  /*9bf0*/  MUFU.EX2 R126, R126 ;  /* 0x0000007e007e7308 */ /* 0x000ee20000000800 */
[----:B------:R-:W-:-:S07]  /*9c00*/  FFMA.FTZ R24, R43, UR4, -R40 ;  /* 0x000000042b187c23 */ /* 0x000fce0008010828 */
[----:B------:R-:W4:Y:S01]  /*9c10*/  MUFU.EX2 R123, R123 ;  /* 0x0000007b007b7308 */ /* 0x000f220000000800 */
[----:B0-----:R-:W-:Y:S01]  /*9c20*/  FADD.FTZ R38, R124, R31 ;  /* 0x0000001f7c267221 */ /* 0x001fe20000010000 */
[----:B-1----:R-:W-:-:S06]  /*9c30*/  FADD.FTZ R27, R121, R36 ;  /* 0x00000024791b7221 */ /* 0x002fcc0000010000 */
        /* <DEDUP_REMOVED lines=8> */
[----:B---3--:R-:W-:Y:S01]  /*9cc0*/  FADD.FTZ R36, R126, R31 ;  /* 0x0000001f7e247221 */ /* 0x008fe20000010000 */
[----:B----4-:R-:W-:-:S06]  /*9cd0*/  FADD.FTZ R27, R123, R38 ;  /* 0x000000267b1b7221 */ /* 0x010fcc0000010000 */
        /* <DEDUP_REMOVED lines=8> */
[----:B------:R-:W-:Y:S02]  /*9d60*/  IMAD.U32 R44, RZ, RZ, UR38 ;  /* 0x00000026ff2c7e24 */ /* 0x000fe4000f8e00ff */
[----:B--2---:R-:W-:-:S05]  /*9d70*/  FADD.FTZ R42, R128, R31 ;  /* 0x0000001f802a7221 */ /* 0x004fca0000010000 */
[----:B------:R-:W2:Y:S01]  /*9d80*/  MUFU.EX2 R37, R37 ;  /* 0x0000002500257308 */ /* 0x000ea20000000800 */
[----:B-----5:R-:W-:Y:S01]  /*9d90*/  FADD.FTZ R27, R125, R38 ;  /* 0x000000267d1b7221 */ /* 0x020fe20000010000 */
[----:B------:R-:W-:-:S06]  /*9da0*/  FFMA.FTZ R131, R54, UR4, -R40 ;  /* 0x0000000436837c23 */ /* 0x000fcc0008010828 */
[----:B------:R-:W5:Y:S01]  /*9db0*/  MUFU.EX2 R26, R26 ;  /* 0x0000001a001a7308 */ /* 0x000f620000000800 */
[----:B---3--:R-:W-:Y:S01]  /*9dc0*/  FADD.FTZ R31, R33, R42 ;  /* 0x0000002a211f7221 */ /* 0x008fe20000010000 */
[----:B------:R-:W-:-:S06]  /*9dd0*/  PRMT R3, R44, 0x654, R3 ;  /* 0x000006542c037816 */ /* 0x000fcc0000000003 */
[----:B------:R-:W3:Y:S01]  /*9de0*/  MUFU.EX2 R132, R132 ;  /* 0x0000008400847308 */ /* 0x000ee20000000800 */
[----:B----4-:R-:W-:Y:S01]  /*9df0*/  FADD.FTZ R42, R24, R27 ;  /* 0x0000001b182a7221 */ /* 0x010fe20000010000 */
[----:B------:R-:W-:-:S06]  /*9e00*/  FFMA.FTZ R30, R55, UR4, -R40 ;  /* 0x00000004371e7c23 */ /* 0x000fcc0008010828 */
[----:B------:R-:W4:Y:S01]  /*9e10*/  MUFU.EX2 R129, R129 ;  /* 0x0000008100817308 */ /* 0x000f220000000800 */
[----:B0-----:R-:W-:Y:S01]  /*9e20*/  FADD.FTZ R38, R130, R31 ;  /* 0x0000001f82267221 */ /* 0x001fe20000010000 */
[----:B------:R1:W-:Y:S06]  /*9e30*/  SYNCS.ARRIVE.TRANS64.RED.A1T0 RZ, [R3+URZ], RZ ;  /* 0x000000ff03ff79a7 */ /* 0x0003ec000810043f */
[----:B------:R-:W0:Y:S01]  /*9e40*/  MUFU.EX2 R41, R41 ;  /* 0x0000002900297308 */ /* 0x000e220000000800 */
[----:B------:R-:W-:Y:S01]  /*9e50*/  FFMA.FTZ R133, R58, UR4, -R40 ;  /* 0x000000043a857c23 */ /* 0x000fe20008010828 */
[----:B-1----:R-:W-:-:S06]  /*9e60*/  FADD.FTZ R3, R127, R42 ;  /* 0x0000002a7f037221 */ /* 0x002fcc0000010000 */
        /* <DEDUP_REMOVED lines=41> */
[----:B------:R-:W-:Y:S01]  /*a100*/  F2FP.BF16.F32.PACK_AB R148, R5, R148 ;  /* 0x000000940594723e */ /* 0x000fe200000010ff */
[----:B0-----:R-:W-:-:S06]  /*a110*/  FADD.FTZ R5, R53, R46 ;  /* 0x0000002e35057221 */ /* 0x001fcc0000010000 */
[----:B------:R-:W0:Y:S01]  /*a120*/  MUFU.EX2 R142, R142 ;  /* 0x0000008e008e7308 */ /* 0x000e220000000800 */
[----:B-1----:R-:W-:-:S07]  /*a130*/  FADD.FTZ R44, R34, R3 ;  /* 0x00000003222c7221 */ /* 0x002fce0000010000 */
[----:B------:R-:W1:Y:S01]  /*a140*/  MUFU.EX2 R139, R139 ;  /* 0x0000008b008b7308 */ /* 0x000e620000000800 */
[----:B------:R-:W-:Y:S01]  /*a150*/  FFMA.FTZ R75, R75, UR4, -R40 ;  /* 0x000000044b4b7c23 */ /* 0x000fe20008010828 */
[----:B--2---:R-:W-:-:S06]  /*a160*/  FADD.FTZ R46, R140, R5 ;  /* 0x000000058c2e7221 */ /* 0x004fcc0000010000 */
[----:B------:R-:W2:Y:S01]  /*a170*/  MUFU.EX2 R61, R61 ;  /* 0x0000003d003d7308 */ /* 0x000ea20000000800 */
[----:B-----5:R-:W-:Y:S01]  /*a180*/  FADD.FTZ R3, R137, R44 ;  /* 0x0000002c89037221 */ /* 0x020fe20000010000 */
[----:B------:R-:W-:-:S06]  /*a190*/  FFMA.FTZ R143, R78, UR4, -R40 ;  /* 0x000000044e8f7c23 */ /* 0x000fcc0008010828 */
[----:B------:R-:W5:Y:S01]  /*a1a0*/  MUFU.EX2 R38, R38 ;  /* 0x0000002600267308 */ /* 0x000f620000000800 */
[--C-:B------:R-:W-:Y:S01]  /*a1b0*/  FFMA.FTZ R42, R79, UR4, -R40.reuse ;  /* 0x000000044f2a7c23 */ /* 0x100fe20008010828 */
[--C-:B------:R-:W-:Y:S01]  /*a1c0*/  FFMA.FTZ R82, R82, UR4, -R40.reuse ;  /* 0x0000000452527c23 */ /* 0x100fe20008010828 */
[--C-:B------:R-:W-:Y:S01]  /*a1d0*/  FFMA.FTZ R83, R83, UR4, -R40.reuse ;  /* 0x0000000453537c23 */ /* 0x100fe20008010828 */
[----:B------:R-:W-:-:S04]  /*a1e0*/  FFMA.FTZ R86, R86, UR4, -R40 ;  /* 0x0000000456567c23 */ /* 0x000fc80008010828 */
[----:B------:R-:W5:Y:S01]  /*a1f0*/  MUFU.EX2 R144, R144 ;  /* 0x0000009000907308 */ /* 0x000f620000000800 */
[----:B------:R-:W-:Y:S01]  /*a200*/  FFMA.FTZ R87, R87, UR4, -R40 ;  /* 0x0000000457577c23 */ /* 0x000fe20008010828 */
[----:B---3--:R-:W-:Y:S01]  /*a210*/  FADD.FTZ R5, R57, R46 ;  /* 0x0000002e39057221 */ /* 0x008fe20000010000 */
[----:B----4-:R-:W-:-:S05]  /*a220*/  FADD.FTZ R44, R36, R3 ;  /* 0x00000003242c7221 */ /* 0x010fca0000010000 */
[----:B------:R-:W3:Y:S01]  /*a230*/  MUFU.EX2 R141, R141 ;  /* 0x0000008d008d7308 */ /* 0x000ee20000000800 */
[----:B0-----:R-:W-:Y:S01]  /*a240*/  FADD.FTZ R46, R142, R5 ;  /* 0x000000058e2e7221 */ /* 0x001fe20000010000 */
[----:B-1----:R-:W-:-:S06]  /*a250*/  FADD.FTZ R3, R139, R44 ;  /* 0x0000002c8b037221 */ /* 0x002fcc0000010000 */
[----:B------:R-:W0:Y:S08]  /*a260*/  MUFU.EX2 R65, R81 ;  /* 0x0000005100417308 */ /* 0x000e300000000800 */
[----:B------:R-:W1:Y:S01]  /*a270*/  MUFU.EX2 R40, R75 ;  /* 0x0000004b00287308 */ /* 0x000e620000000800 */
[----:B--2---:R-:W-:Y:S01]  /*a280*/  FADD.FTZ R5, R61, R46 ;  /* 0x0000002e3d057221 */ /* 0x004fe20000010000 */
[----:B-----5:R-:W-:-:S06]  /*a290*/  FADD.FTZ R44, R38, R3 ;  /* 0x00000003262c7221 */ /* 0x020fcc0000010000 */
[----:B------:R-:W2:Y:S08]  /*a2a0*/  MUFU.EX2 R146, R146 ;  /* 0x0000009200927308 */ /* 0x000eb00000000800 */
[----:B------:R-:W4:Y:S01]  /*a2b0*/  MUFU.EX2 R143, R143 ;  /* 0x0000008f008f7308 */ /* 0x000f220000000800 */
[----:B------:R-:W-:Y:S01]  /*a2c0*/  FADD.FTZ R46, R144, R5 ;  /* 0x00000005902e7221 */ /* 0x000fe20000010000 */
[----:B---3--:R-:W-:-:S06]  /*a2d0*/  FADD.FTZ R3, R141, R44 ;  /* 0x0000002c8d037221 */ /* 0x008fcc0000010000 */
[----:B------:R-:W3:Y:S01]  /*a2e0*/  MUFU.EX2 R42, R42 ;  /* 0x0000002a002a7308 */ /* 0x000ee20000000800 */
[----:B0-----:R-:W-:Y:S01]  /*a2f0*/  FADD.FTZ R5, R65, R46 ;  /* 0x0000002e41057221 */ /* 0x001fe20000010000 */
[----:B-1----:R-:W-:-:S06]  /*a300*/  FADD.FTZ R44, R40, R3 ;  /* 0x00000003282c7221 */ /* 0x002fcc0000010000 */
[----:B------:R-:W0:Y:S01]  /*a310*/  MUFU.EX2 R82, R82 ;  /* 0x0000005200527308 */ /* 0x000e220000000800 */
[----:B--2---:R-:W-:Y:S01]  /*a320*/  FADD.FTZ R46, R146, R5 ;  /* 0x00000005922e7221 */ /* 0x004fe20000010000 */
[----:B------:R-:W-:Y:S01]  /*a330*/  F2FP.BF16.F32.PACK_AB R150, R7, R150 ;  /* 0x000000960796723e */ /* 0x000fe200000010ff */
[----:B----4-:R-:W-:-:S05]  /*a340*/  FADD.FTZ R5, R143, R44 ;  /* 0x0000002c8f057221 */ /* 0x010fca0000010000 */
[----:B------:R-:W1:Y:S01]  /*a350*/  MUFU.EX2 R83, R83 ;  /* 0x0000005300537308 */ /* 0x000e620000000800 */
[----:B------:R-:W-:Y:S01]  /*a360*/  IADD3 R7, R88, -0x2, RZ ;  /* 0xfffffffe58077810 */ /* 0x000fe20007ffe0ff */
[----:B---3--:R-:W-:-:S06]  /*a370*/  FADD.FTZ R5, R42, R5 ;  /* 0x000000052a057221 */ /* 0x008fcc0000010000 */
[----:B------:R-:W2:Y:S01]  /*a380*/  MUFU.EX2 R86, R86 ;  /* 0x0000005600567308 */ /* 0x000ea20000000800 */
[----:B------:R-:W-:Y:S02]  /*a390*/  ISETP.GE.AND P1, PT, R7, R90, PT ;  /* 0x0000005a0700720c */ /* 0x000fe40003f26270 */
[----:B------:R-:W-:-:S05]  /*a3a0*/  F2FP.BF16.F32.PACK_AB R149, R6, R149 ;  /* 0x000000950695723e */ /* 0x000fca00000010ff */
[----:B------:R-:W3:Y:S01]  /*a3b0*/  MUFU.EX2 R69, R69 ;  /* 0x0000004500457308 */ /* 0x000ee20000000800 */
[----:B0-----:R-:W-:-:S07]  /*a3c0*/  FADD.FTZ R6, R82, R5 ;  /* 0x0000000552067221 */ /* 0x001fce0000010000 */
[----:B------:R-:W0:Y:S01]  /*a3d0*/  MUFU.EX2 R87, R87 ;  /* 0x0000005700577308 */ /* 0x000e220000000800 */
[----:B-1----:R-:W-:-:S04]  /*a3e0*/  FADD.FTZ R5, R83, R6 ;  /* 0x0000000653057221 */ /* 0x002fc80000010000 */
[----:B--2---:R-:W-:Y:S01]  /*a3f0*/  FADD.FTZ R6, R86, R5 ;  /* 0x0000000556067221 */ /* 0x004fe20000010000 */
[----:B------:R-:W-:Y:S01]  /*a400*/  F2FP.BF16.F32.PACK_AB R120, R9, R120 ;  /* 0x000000780978723e */ /* 0x000fe200000010ff */
[--C-:B------:R-:W-:Y:S01]  /*a410*/  IMAD.MOV.U32 R118, RZ, RZ, R119.reuse ;  /* 0x000000ffff767224 */ /* 0x100fe200078e0077 */
[----:B------:R-:W-:Y:S01]  /*a420*/  F2FP.BF16.F32.PACK_AB R122, R11, R122 ;  /* 0x0000007a0b7a723e */ /* 0x000fe200000010ff */
[----:B---3--:R-:W-:Y:S01]  /*a430*/  FADD.FTZ R3, R69, R46 ;  /* 0x0000002e45037221 */ /* 0x008fe20000010000 */
[----:B------:R-:W-:Y:S01]  /*a440*/  F2FP.BF16.F32.PACK_AB R124, R25, R124 ;  /* 0x0000007c197c723e */ /* 0x000fe200000010ff */
[--C-:B------:R-:W-:Y:S01]  /*a450*/  IMAD.MOV.U32 R117, RZ, RZ, R119.reuse ;  /* 0x000000ffff757224 */ /* 0x100fe200078e0077 */
[----:B------:R-:W-:Y:S01]  /*a460*/  F2FP.BF16.F32.PACK_AB R126, R29, R126 ;  /* 0x0000007e1d7e723e */ /* 0x000fe200000010ff */
[--C-:B------:R-:W-:Y:S01]  /*a470*/  IMAD.MOV.U32 R116, RZ, RZ, R119.reuse ;  /* 0x000000ffff747224 */ /* 0x100fe200078e0077 */
[----:B------:R-:W-:Y:S01]  /*a480*/  F2FP.BF16.F32.PACK_AB R128, R33, R128 ;  /* 0x000000802180723e */ /* 0x000fe200000010ff */
[--C-:B------:R-:W-:Y:S01]  /*a490*/  IMAD.MOV.U32 R115, RZ, RZ, R119.reuse ;  /* 0x000000ffff737224 */ /* 0x100fe200078e0077 */
[----:B------:R-:W-:Y:S01]  /*a4a0*/  F2FP.BF16.F32.PACK_AB R130, R37, R130 ;  /* 0x000000822582723e */ /* 0x000fe200000010ff */
[----:B0-----:R-:W-:Y:S01]  /*a4b0*/  FADD.FTZ R6, R87, R6 ;  /* 0x0000000657067221 */ /* 0x001fe20000010000 */
[----:B------:R-:W-:Y:S01]  /*a4c0*/  F2FP.BF16.F32.PACK_AB R132, R41, R132 ;  /* 0x000000842984723e */ /* 0x000fe200000010ff */
[--C-:B------:R-:W-:Y:S01]  /*a4d0*/  IMAD.MOV.U32 R114, RZ, RZ, R119.reuse ;  /* 0x000000ffff727224 */ /* 0x100fe200078e0077 */
        /* <DEDUP_REMOVED lines=44> */
[-C--:B------:R-:W-:Y:S01]  /*a7a0*/  MOV R109, R119.reuse ;  /* 0x00000077006d7202 */ /* 0x080fe20000000f00 */
[----:B------:R-:W-:Y:S01]  /*a7b0*/  IMAD.MOV.U32 R88, RZ, RZ, R119 ;  /* 0x000000ffff587224 */ /* 0x000fe200078e0077 */
[----:B------:R-:W-:-:S02]  /*a7c0*/  MOV R99, R119 ;  /* 0x0000007700637202 */ /* 0x000fc40000000f00 */
[----:B------:R-:W-:Y:S01]  /*a7d0*/  MOV R89, R119 ;  /* 0x0000007700597202 */ /* 0x000fe20000000f00 */
[----:B------:R-:W-:Y:S06]  /*a7e0*/  @!P1 BRA `(.L_x_585) ;  /* 0x0000002000389947 */ /* 0x000fec0003800000 */
[----:B------:R0:W5:Y:S01]  /*a7f0*/  LDL.LU R5, [R1+0x4] ;  /* 0x0000040001057983 */ /* 0x0001620000300800 */
[----:B------:R-:W-:Y:S01]  /*a800*/  IMAD.MOV.U32 R10, RZ, RZ, R4 ;  /* 0x000000ffff0a7224 */ /* 0x000fe200078e0004 */
[----:B------:R-:W-:Y:S01]  /*a810*/  CS2R R118, SRZ ;  /* 0x0000000000767805 */ /* 0x000fe2000001ff00 */
[----:B------:R-:W-:Y:S01]  /*a820*/  IMAD.MOV.U32 R11, RZ, RZ, R0 ;  /* 0x000000ffff0b7224 */ /* 0x000fe200078e0000 */
[----:B------:R-:W-:Y:S01]  /*a830*/  CS2R R116, SRZ ;  /* 0x0000000000747805 */ /* 0x000fe2000001ff00 */
[----:B------:R-:W-:Y:S01]  /*a840*/  IMAD.MOV.U32 R12, RZ, RZ, R156 ;  /* 0x000000ffff0c7224 */ /* 0x000fe200078e009c */
        /* <DEDUP_REMOVED lines=13> */
[----:B0-----:R-:W-:-:S07]  /*a920*/  CS2R R88, SRZ ;  /* 0x0000000000587805 */ /* 0x001fce000001ff00 */
.L_x_597:
[----:B------:R-:W2:Y:S01]  /*a930*/  LDL R4, [R1+0x28] ;  /* 0x0000280001047983 */ /* 0x000ea20000100800 */
[----:B------:R-:W-:Y:S01]  /*a940*/  ISETP.NE.AND P1, PT, R12, 0x1, PT ;  /* 0x000000010c00780c */ /* 0x000fe20003f25270 */
[----:B------:R-:W-:Y:S05]  /*a950*/  YIELD ;  /* 0x0000000000007946 */ /* 0x000fea0003800000 */
[----:B------:R-:W-:Y:S02]  /*a960*/  SEL R0, RZ, 0x1, P1 ;  /* 0x00000001ff007807 */ /* 0x000fe40000800000 */
[----:B--2---:R-:W-:Y:S02]  /*a970*/  ISETP.NE.AND P1, PT, R4, RZ, PT ;  /* 0x000000ff0400720c */ /* 0x004fe40003f25270 */
[----:B-----5:R-:W-:-:S05]  /*a980*/  LOP3.LUT R4, R5, R0, RZ, 0x3c, !PT ;  /* 0x0000000005047212 */ /* 0x020fca00078e3cff */
[----:B------:R0:W-:Y:S06]  /*a990*/  STL [R1+0x4], R4 ;  /* 0x0000040401007387 */ /* 0x0001ec0000100800 */
[----:B------:R-:W-:Y:S05]  /*a9a0*/  @P1 BRA `(.L_x_586) ;  /* 0x00000000003c1947 */ /* 0x000fea0003800000 */
[----:B------:R-:W-:Y:S05]  /*a9b0*/  @!P0 BRA `(.L_x_587) ;  /* 0x0000000000048947 */ /* 0x000fea0003800000 */
[----:B------:R-:W-:Y:S01]  /*a9c0*/  BPT.TRAP 0x1 ;  /* 0x000000040000795c */ /* 0x000fe20000300000 */
.L_x_587:
[----:B------:R-:W-:-:S05]  /*a9d0*/  VIADD R0, R12, 0x1 ;  /* 0x000000010c007836 */ /* 0x000fca0000000000 */
[----:B------:R-:W-:-:S04]  /*a9e0*/  ISETP.NE.AND P2, PT, R0, 0x2, PT ;  /* 0x000000020000780c */ /* 0x000fc80003f45270 */
[----:B------:R-:W-:Y:S02]  /*a9f0*/  SEL R9, R0, RZ, P2 ;  /* 0x000000ff00097207 */ /* 0x000fe40001000000 */
[----:B------:R-:W-:-:S03]  /*aa00*/  SHF.L.U32 R0, R4, 0x1f, RZ ;  /* 0x0000001f04007819 */ /* 0x000fc600000006ff */
[----:B------:R-:W-:-:S04]  /*aa10*/  IMAD R9, R9, 0x8, R18 ;  /* 0x0000000809097824 */ /* 0x000fc800078e0212 */
[----:B------:R1:W2:Y:S01]  /*aa20*/  SYNCS.PHASECHK.TRANS64.TRYWAIT P2, [R9+URZ+0x16830], R0 ;  /* 0x01683000090075a7 */ /* 0x0002a2000804017f */
[----:B------:R-:W-:Y:S05]  /*aa30*/  @!P0 BRA `(.L_x_588) ;  /* 0x0000000000048947 */ /* 0x000fea0003800000 */
[----:B------:R-:W-:Y:S01]  /*aa40*/  BPT.TRAP 0x1 ;  /* 0x000000040000795c */ /* 0x000fe20000300000 */
.L_x_588:
[----:B------:R-:W-:Y:S04]  /*aa50*/  BSSY B0, `(.L_x_586) ;  /* 0x0000004000007945 */ /* 0x000fe80003800000 */
[----:B--2---:R-:W-:Y:S05]  /*aa60*/  @P2 BRA `(.L_x_589) ;  /* 0x0000000000082947 */ /* 0x004fea0003800000 */
[----:B------:R-:W2:Y:S02]  /*aa70*/  SYNCS.PHASECHK.TRANS64.TRYWAIT P2, [R9+URZ+0x16830], R0 ;  /* 0x01683000090075a7 */ /* 0x000ea4000804017f */
[----:B--2---:R-:W-:Y:S05]  /*aa80*/  @!P2 BRA `(.L_x_590) ;  /* 0x000000c80058a947 */ /* 0x004fea0003800000 */
.L_x_589:
[----:B------:R-:W-:Y:S05]  /*aa90*/  BSYNC B0 ;  /* 0x0000000000007941 */ /* 0x000fea0003800000 */
.L_x_586:
[----:B------:R3:W-:Y:S01]  /*aaa0*/  STL.64 [R1+0x70], R2 ;  /* 0x0000700201007387 */ /* 0x0007e20000100a00 */
[----:B-12---:R-:W1:Y:S03]  /*aab0*/  S2R R0, SR_TID.X ;  /* 0x0000000000007919 */ /* 0x006e660000002100 */
[----:B---3--:R-:W2:Y:S01]  /*aac0*/  LDL.64 R2, [R1+0x10] ;  /* 0x0000100001027983 */ /* 0x008ea20000100a00 */
[----:B------:R-:W-:Y:S01]  /*aad0*/  VIADD R156, R12, 0x1 ;  /* 0x000000010c9c7836 */ /* 0x000fe20000000000 */
[----:B------:R-:W-:Y:S05]  /*aae0*/  WARPSYNC.ALL ;  /* 0x0000000000007948 */ /* 0x000fea0003800000 */
[C---:B------:R-:W-:Y:S01]  /*aaf0*/  ISETP.NE.AND P2, PT, R156.reuse, 0x2, PT ;  /* 0x000000029c00780c */ /* 0x040fe20003f45270 */
[----:B------:R-:W-:Y:S01]  /*ab00*/  IMAD.MOV.U32 R9, RZ, RZ, 0x40000040 ;  /* 0x40000040ff097424 */ /* 0x000fe200078e00ff */
[----:B------:R-:W-:Y:S01]  /*ab10*/  MOV R27, 0x40000040 ;  /* 0x40000040001b7802 */ /* 0x000fe20000000f00 */
[----:B------:R-:W-:Y:S01]  /*ab20*/  IMAD.MOV.U32 R25, RZ, RZ, 0x40000040 ;  /* 0x40000040ff197424 */ /* 0x000fe200078e00ff */
[----:B------:R-:W-:-:S02]  /*ab30*/  SEL R156, R156, RZ, P2 ;  /* 0x000000ff9c9c7207 */ /* 0x000fc40001000000 */
[----:B------:R-:W-:Y:S02]  /*ab40*/  R2UR UR19, R9 ;  /* 0x00000000091372ca */ /* 0x000fe400000e0000 */
[----:B------:R-:W-:Y:S01]  /*ab50*/  R2UR UR8, R14 ;  /* 0x000000000e0872ca */ /* 0x000fe200000e0000 */
[----:B------:R-:W-:Y:S01]  /*ab60*/  IMAD R26, R156, 0x400, R13 ;  /* 0x000004009c1a7824 */ /* 0x000fe200078e020d */
[----:B------:R-:W-:Y:S02]  /*ab70*/  R2UR UR9, R15 ;  /* 0x000000000f0972ca */ /* 0x000fe400000e0000 */
[----:B------:R-:W-:Y:S01]  /*ab80*/  R2UR UR11, R27 ;  /* 0x000000001b0b72ca */ /* 0x000fe200000e0000 */
[C---:B------:R-:W-:Y:S01]  /*ab90*/  VIADD R8, R26.reuse, 0x4 ;  /* 0x000000041a087836 */ /* 0x040fe20000000000 */
[C---:B------:R-:W-:Y:S01]  /*aba0*/  R2UR UR10, R26.reuse ;  /* 0x000000001a0a72ca */ /* 0x040fe200000e0000 */
[C---:B------:R-:W-:Y:S01]  /*abb0*/  VIADD R24, R26.reuse, 0x2 ;  /* 0x000000021a187836 */ /* 0x040fe20000000000 */
[----:B------:R-:W-:Y:S01]  /*abc0*/  R2UR UR15, R25 ;  /* 0x00000000190f72ca */ /* 0x000fe200000e0000 */
[----:B------:R-:W-:Y:S01]  /*abd0*/  VIADD R26, R26, 0x6 ;  /* 0x000000061a1a7836 */ /* 0x000fe20000000000 */
[----:B------:R-:W-:-:S02]  /*abe0*/  R2UR UR18, R8 ;  /* 0x00000000081272ca */ /* 0x000fc400000e0000 */
[----:B------:R-:W3:Y:S01]  /*abf0*/  LDL.64 R8, [R1+0x8] ;  /* 0x0000080001087983 */ /* 0x000ee20000100a00 */
[----:B-1----:R-:W-:Y:S02]  /*ac00*/  SHF.R.U32.HI R0, RZ, 0x7, R0 ;  /* 0x00000007ff007819 */ /* 0x002fe40000011600 */
[----:B------:R-:W-:-:S03]  /*ac10*/  R2UR UR14, R24 ;  /* 0x00000000180e72ca */ /* 0x000fc600000e0000 */
[----:B------:R-:W-:Y:S01]  /*ac20*/  VIADD R0, R0, 0x8 ;  /* 0x0000000800007836 */ /* 0x000fe20000000000 */
[----:B------:R-:W-:Y:S02]  /*ac30*/  R2UR UR22, R26 ;  /* 0x000000001a1672ca */ /* 0x000fe400000e0000 */
[----:B------:R-:W-:Y:S02]  /*ac40*/  R2UR UR23, R27 ;  /* 0x000000001b1772ca */ /* 0x000fe400000e0000 */
[----:B------:R1:W-:Y:S06]  /*ac50*/  BAR.SYNC.DEFER_BLOCKING R0, 0x100 ;  /* 0x000400000000751d */ /* 0x0003ec0000010000 */
[----:B------:R-:W-:-:S06]  /*ac60*/  WARPGROUP.ARRIVE ;  /* 0x00000000000079c5 */ /* 0x000fcc0000000000 */
[----:B------:R-:W-:Y:S03]  /*ac70*/  HGMMA.64x128x16.F32.BF16 R24, gdesc[UR8], RZ, !UPT, gsb0 ;  /* 0x01e00000081879f0 */ /* 0x000fe6000c0018ff */
[----:B------:R-:W-:Y:S02]  /*ac80*/  WARPGROUP.DEPBAR.LE gsb0, 0x0 ;  /* 0x00008000000079c5 */ /* 0x000fe40000010000 */
[----:B------:R-:W-:Y:S01]  /*ac90*/  WARPGROUP.ARRIVE ;  /* 0x00000000000079c5 */ /* 0x000fe20000000000 */
[----:B--2---:R-:W-:Y:S02]  /*aca0*/  R2UR UR12, R2 ;  /* 0x00000000020c72ca */ /* 0x004fe400000e0000 */
[----:B------:R-:W-:Y:S02]  /*acb0*/  R2UR UR13, R3 ;  /* 0x00000000030d72ca */ /* 0x000fe400000e0000 */
[----:B------:R1:W5:Y:S11]  /*acc0*/  LDL.LU.64 R2, [R1+0x70] ;  /* 0x0000700001027983 */ /* 0x0003760000300a00 */
[----:B------:R-:W-:Y:S01]  /*acd0*/  HGMMA.64x128x16.F32.BF16 R24, gdesc[UR12], R24, gsb0 ;  /* 0x01e000000c1879f0 */ /* 0x000fe20008001818 */
[----:B---3--:R-:W-:-:S02]  /*ace0*/  R2UR UR16, R8 ;  /* 0x00000000081072ca */ /* 0x008fc400000e0000 */
[----:B------:R-:W-:Y:S02]  /*acf0*/  R2UR UR17, R9 ;  /* 0x00000000091172ca */ /* 0x000fe400000e0000 */
[----:B------:R-:W-:Y:S02]  /*ad00*/  R2UR UR20, R20 ;  /* 0x00000000141472ca */ /* 0x000fe400000e0000 */
[----:B------:R-:W-:Y:S01]  /*ad10*/  R2UR UR21, R21 ;  /* 0x00000000151572ca */ /* 0x000fe200000e0000 */
[----:B------:R-:W-:Y:S02]  /*ad20*/  WARPGROUP.DEPBAR.LE gsb0, 0x0 ;  /* 0x00008000000079c5 */ /* 0x000fe40000010000 */
[----:B------:R-:W-:-:S06]  /*ad30*/  WARPGROUP.ARRIVE ;  /* 0x00000000000079c5 */ /* 0x000fcc0000000000 */
[----:B------:R-:W-:Y:S03]  /*ad40*/  HGMMA.64x128x16.F32.BF16 R24, gdesc[UR16], R24, gsb0 ;  /* 0x01e00000101879f0 */ /* 0x000fe60008001818 */
[----:B------:R-:W-:Y:S02]  /*ad50*/  WARPGROUP.DEPBAR.LE gsb0, 0x0 ;  /* 0x00008000000079c5 */ /* 0x000fe40000010000 */
[----:B------:R-:W-:-:S07]  /*ad60*/  WARPGROUP.ARRIVE ;  /* 0x00000000000079c5 */ /* 0x000fce0000000000 */
[----:B------:R-:W-:Y:S03]  /*ad70*/  HGMMA.64x128x16.F32.BF16 R24, gdesc[UR20], R24, gsb0 ;  /* 0x01e00000141879f0 */ /* 0x000fe60008001818 */
[----:B------:R-:W-:Y:S02]  /*ad80*/  WARPGROUP.DEPBAR.LE gsb0, 0x0 ;  /* 0x00008000000079c5 */ /* 0x000fe40000010000 */
[----:B-1----:R-:W-:Y:S05]  /*ad90*/  @P1 BRA `(.L_x_591) ;  /* 0x0000000000281947 */ /* 0x002fea0003800000 */
[----:B------:R-:W-:Y:S05]  /*ada0*/  @!P0 BRA `(.L_x_592) ;  /* 0x0000000000048947 */ /* 0x000fea0003800000 */
[----:B------:R-:W-:Y:S01]  /*adb0*/  BPT.TRAP 0x1 ;  /* 0x000000040000795c */ /* 0x000fe20000300000 */
.L_x_592:
[----:B------:R-:W-:Y:S01]  /*adc0*/  SHF.L.U32 R0, R5, 0x1f, RZ ;  /* 0x0000001f05007819 */ /* 0x000fe200000006ff */
[----:B0-----:R-:W-:-:S04]  /*add0*/  IMAD R4, R12, 0x8, R18 ;  /* 0x000000080c047824 */ /* 0x001fc800078e0212 */
[----:B------:R0:W1:Y:S01]  /*ade0*/  SYNCS.PHASECHK.TRANS64.TRYWAIT P1, [R4+URZ+0x16850], R0 ;  /* 0x01685000040075a7 */ /* 0x000062000802017f */
[----:B------:R-:W-:Y:S05]  /*adf0*/  @!P0 BRA `(.L_x_593) ;  /* 0x0000000000048947 */ /* 0x000fea0003800000 */
[----:B------:R-:W-:Y:S01]  /*ae00*/  BPT.TRAP 0x1 ;  /* 0x000000040000795c */ /* 0x000fe20000300000 */
.L_x_593:
[----:B-1----:R-:W-:Y:S05]  /*ae10*/  @P1 BRA `(.L_x_591) ;  /* 0x0000000000081947 */ /* 0x002fea0003800000 */
[----:B------:R-:W1:Y:S02]  /*ae20*/  SYNCS.PHASECHK.TRANS64.TRYWAIT P1, [R4+URZ+0x16850], R0 ;  /* 0x01685000040075a7 */ /* 0x000e64000802017f */
[----:B-1----:R-:W-:Y:S05]  /*ae30*/  @!P1 BRA `(.L_x_594) ;  /* 0x000000c400809947 */ /* 0x002fea0003800000 */
.L_x_591:
[----:B01----:R-:W-:Y:S01]  /*ae40*/  VIADD R0, R18, 0x400 ;  /* 0x0000040012007836 */ /* 0x003fe20000000000 */
[----:B------:R-:W-:Y:S05]  /*ae50*/  WARPSYNC.ALL ;  /* 0x0000000000007948 */ /* 0x000fea0003800000 */
[----:B------:R-:W-:Y:S01]  /*ae60*/  SHF.R.U32.HI R0, RZ, 0x4, R0 ;  /* 0x00000004ff007819 */ /* 0x000fe20000011600 */
[----:B------:R-:W-:Y:S01]  /*ae70*/  IMAD.MOV.U32 R5, RZ, RZ, 0x40000040 ;  /* 0x40000040ff057424 */ /* 0x000fe200078e00ff */
[----:B------:R-:W-:Y:S01]  /*ae80*/  WARPGROUP.ARRIVE ;  /* 0x00000000000079c5 */ /* 0x000fe20000000000 */
[----:B------:R-:W-:Y:S01]  /*ae90*/  IMAD.MOV.U32 R9, RZ, RZ, 0x40000040 ;  /* 0x40000040ff097424 */ /* 0x000fe200078e00ff */
[----:B------:R-:W-:-:S02]  /*aea0*/  LOP3.LUT R0, R0, 0x3fff, RZ, 0xc0, !PT ;  /* 0x00003fff00007812 */ /* 0x000fc400078ec0ff */
[----:B------:R-:W-:Y:S01]  /*aeb0*/  R2UR UR7, R5 ;  /* 0x00000000050772ca */ /* 0x000fe200000e0000 */
[----:B------:R-:W-:Y:S02]  /*aec0*/  IMAD.MOV.U32 R5, RZ, RZ, 0x40000040 ;  /* 0x40000040ff057424 */ /* 0x000fe400078e00ff */
[----:B------:R-:W-:-:S05]  /*aed0*/  IMAD R4, R12, 0x400, R0 ;  /* 0x000004000c047824 */ /* 0x000fca00078e0200 */
[C---:B------:R-:W-:Y:S02]  /*aee0*/  R2UR UR6, R4.reuse ;  /* 0x00000000040672ca */ /* 0x040fe400000e0000 */
[----:B------:R-:W-:-:S11]  /*aef0*/  IADD3 R8, R4, 0x80, RZ ;  /* 0x0000008004087810 */ /* 0x000fd60007ffe0ff */
[----:B------:R-:W-:Y:S01]  /*af00*/  HGMMA.64x64x16.F32.BF16 R88, R148, gdesc[UR4].tnspB, R88, gsb0 ;  /* 0x40e0000494587df0 */ /* 0x000fe20008001858 */
[----:B------:R-:W-:Y:S01]  /*af10*/  R2UR UR6, R8 ;  /* 0x00000000080672ca */ /* 0x000fe200000e0000 */
[----:B------:R-:W-:Y:S01]  /*af20*/  VIADD R8, R4, 0x100 ;  /* 0x0000010004087836 */ /* 0x000fe20000000000 */
[----:B------:R-:W-:Y:S01]  /*af30*/  R2UR UR7, R9 ;  /* 0x00000000090772ca */ /* 0x000fe200000e0000 */
[----:B------:R-:W-:Y:S01]  /*af40*/  IMAD.MOV.U32 R9, RZ, RZ, 0x40000040 ;  /* 0x40000040ff097424 */ /* 0x000fe200078e00ff */
[----:B------:R-:W-:Y:S02]  /*af50*/  WARPGROUP.DEPBAR.LE gsb0, 0x0 ;  /* 0x00008000000079c5 */ /* 0x000fe40000010000 */
[----:B------:R-:W-:-:S06]  /*af60*/  WARPGROUP.ARRIVE ;  /* 0x00000000000079c5 */ /* 0x000fcc0000000000 */
[----:B------:R-:W0:Y:S03]  /*af70*/  S2R R151, SR_TID.X ;  /* 0x0000000000977919 */ /* 0x000e260000002100 */
[----:B------:R-:W-:Y:S01]  /*af80*/  HGMMA.64x64x16.F32.BF16 R88, R120, gdesc[UR4].tnspB, R88, gsb0 ;  /* 0x40e0000478587df0 */ /* 0x000fe20008001858 */
[----:B------:R-:W-:Y:S01]  /*af90*/  R2UR UR6, R8 ;  /* 0x00000000080672ca */ /* 0x000fe200000e0000 */
[----:B------:R-:W-:Y:S01]  /*afa0*/  VIADD R8, R4, 0x180 ;  /* 0x0000018004087836 */ /* 0x000fe20000000000 */
[----:B------:R-:W-:Y:S01]  /*afb0*/  R2UR UR7, R9 ;  /* 0x00000000090772ca */ /* 0x000fe200000e0000 */
[----:B------:R-:W-:Y:S01]  /*afc0*/  IMAD.MOV.U32 R9, RZ, RZ, 0x40000040 ;  /* 0x40000040ff097424 */ /* 0x000fe200078e00ff */
[----:B0-----:R-:W-:Y:S02]  /*afd0*/  SHF.R.U32.HI R0, RZ, 0x7, R151 ;  /* 0x00000007ff007819 */ /* 0x001fe40000011697 */
[----:B------:R-:W-:-:S03]  /*afe0*/  ISETP.GE.U32.AND P1, PT, R151, 0x180, PT ;  /* 0x000001809700780c */ /* 0x000fc60003f26070 */
[----:B------:R-:W-:-:S05]  /*aff0*/  VIADD R0, R0, 0x9 ;  /* 0x0000000900007836 */ /* 0x000fca0000000000 */
[----:B------:R-:W-:Y:S01]  /*b000*/  SEL R0, R0, 0x9, !P1 ;  /* 0x0000000900007807 */ /* 0x000fe20004800000 */
[----:B------:R-:W-:Y:S02]  /*b010*/  WARPGROUP.DEPBAR.LE gsb0, 0x0 ;  /* 0x00008000000079c5 */ /* 0x000fe40000010000 */
[----:B------:R-:W-:-:S06]  /*b020*/  WARPGROUP.ARRIVE ;  /* 0x00000000000079c5 */ /* 0x000fcc0000000000 */
[----:B------:R-:W-:Y:S01]  /*b030*/  HGMMA.64x64x16.F32.BF16 R88, R124, gdesc[UR4].tnspB, R88, gsb0 ;  /* 0x40e000047c587df0 */ /* 0x000fe20008001858 */
[----:B------:R-:W-:Y:S01]  /*b040*/  R2UR UR6, R8 ;  /* 0x00000000080672ca */ /* 0x000fe200000e0000 */
[----:B------:R-:W-:Y:S01]  /*b050*/  VIADD R8, R4, 0x200 ;  /* 0x0000020004087836 */ /* 0x000fe20000000000 */
[----:B------:R-:W-:Y:S01]  /*b060*/  R2UR UR7, R9 ;  /* 0x00000000090772ca */ /* 0x000fe200000e0000 */
[----:B------:R-:W-:Y:S01]  /*b070*/  IMAD.MOV.U32 R9, RZ, RZ, 0x40000040 ;  /* 0x40000040ff097424 */ /* 0x000fe200078e00ff */
[----:B------:R-:W-:Y:S02]  /*b080*/  WARPGROUP.DEPBAR.LE gsb0, 0x0 ;  /* 0x00008000000079c5 */ /* 0x000fe40000010000 */
[----:B------:R-:W-:-:S09]  /*b090*/  WARPGROUP.ARRIVE ;  /* 0x00000000000079c5 */ /* 0x000fd20000000000 */
        /* <DEDUP_REMOVED lines=8> */
[----:B------:R-:W-:Y:S02]  /*b120*/  R2UR UR6, R8 ;  /* 0x00000000080672ca */ /* 0x000fe400000e0000 */
[----:B------:R-:W-:Y:S01]  /*b130*/  R2UR UR7, R9 ;  /* 0x00000000090772ca */ /* 0x000fe200000e0000 */
[----:B------:R-:W-:Y:S01]  /*b140*/  IMAD.MOV.U32 R9, RZ, RZ, 0x40000040 ;  /* 0x40000040ff097424 */ /* 0x000fe200078e00ff */
[C---:B------:R-:W-:Y:S01]  /*b150*/  IADD3 R8, R4.reuse, 0x300, RZ ;  /* 0x0000030004087810 */ /* 0x040fe20007ffe0ff */
[----:B------:R-:W-:Y:S01]  /*b160*/  VIADD R4, R4, 0x380 ;  /* 0x0000038004047836 */ /* 0x000fe20000000000 */
[----:B------:R-:W-:Y:S02]  /*b170*/  WARPGROUP.DEPBAR.LE gsb0, 0x0 ;  /* 0x00008000000079c5 */ /* 0x000fe40000010000 */
[----:B------:R-:W-:-:S07]  /*b180*/  WARPGROUP.ARRIVE ;  /* 0x00000000000079c5 */ /* 0x000fce0000000000 */
[----:B------:R-:W-:Y:S01]  /*b190*/  HGMMA.64x64x16.F32.BF16 R88, R136, gdesc[UR4].tnspB, R88, gsb0 ;  /* 0x40e0000488587df0 */ /* 0x000fe20008001858 */
[----:B------:R-:W-:Y:S02]  /*b1a0*/  R2UR UR6, R8 ;  /* 0x00000000080672ca */ /* 0x000fe400000e0000 */
[----:B------:R-:W-:Y:S01]  /*b1b0*/  R2UR UR7, R9 ;  /* 0x00000000090772ca */ /* 0x000fe200000e0000 */
[----:B------:R-:W-:Y:S02]  /*b1c0*/  WARPGROUP.DEPBAR.LE gsb0, 0x0 ;  /* 0x00008000000079c5 */ /* 0x000fe40000010000 */
[----:B------:R-:W-:-:S10]  /*b1d0*/  WARPGROUP.ARRIVE ;  /* 0x00000000000079c5 */ /* 0x000fd40000000000 */
[----:B------:R-:W-:Y:S01]  /*b1e0*/  HGMMA.64x64x16.F32.BF16 R88, R140, gdesc[UR4].tnspB, R88, gsb0 ;  /* 0x40e000048c587df0 */ /* 0x000fe20008001858 */
[----:B------:R-:W-:Y:S02]  /*b1f0*/  R2UR UR6, R4 ;  /* 0x00000000040672ca */ /* 0x000fe400000e0000 */
[----:B------:R-:W-:Y:S01]  /*b200*/  R2UR UR7, R5 ;  /* 0x00000000050772ca */ /* 0x000fe200000e0000 */
[----:B------:R-:W-:Y:S02]  /*b210*/  WARPGROUP.DEPBAR.LE gsb0, 0x0 ;  /* 0x00008000000079c5 */ /* 0x000fe40000010000 */
[----:B------:R-:W-:-:S10]  /*b220*/  WARPGROUP.ARRIVE ;  /* 0x00000000000079c5 */ /* 0x000fd40000000000 */
[----:B------:R-:W-:Y:S03]  /*b230*/  HGMMA.64x64x16.F32.BF16 R88, R144, gdesc[UR4].tnspB, R88, gsb0 ;  /* 0x40e0000490587df0 */ /* 0x000fe60008001858 */
[----:B------:R-:W-:Y:S02]  /*b240*/  WARPGROUP.DEPBAR.LE gsb0, 0x0 ;  /* 0x00008000000079c5 */ /* 0x000fe40000010000 */
[----:B------:R0:W-:Y:S06]  /*b250*/  BAR.ARV R0, 0x100 ;  /* 0x000400000000751d */ /* 0x0001ec0000002000 */
[----:B------:R-:W-:Y:S05]  /*b260*/  @!P0 BRA `(.L_x_595) ;  /* 0x0000000000048947 */ /* 0x000fea0003800000 */
[----:B------:R-:W-:Y:S01]  /*b270*/  BPT.TRAP 0x1 ;  /* 0x000000040000795c */ /* 0x000fe20000300000 */
.L_x_595:
[----:B0-----:R-:W-:Y:S01]  /*b280*/  IMAD R0, R156, 0x8, R18 ;  /* 0x000000089c007824 */ /* 0x001fe200078e0212 */
[----:B------:R-:W-:Y:S01]  /*b290*/  UMOV UR4, UR5 ;  /* 0x0000000500047c82 */ /* 0x000fe20008000000 */
[----:B------:R-:W-:Y:S02]  /*b2a0*/  IMAD.U32 R4, RZ, RZ, UR38 ;  /* 0x00000026ff047e24 */ /* 0x000fe4000f8e00ff */
[----:B------:R-:W-:-:S05]  /*b2b0*/  VIADD R0, R0, 0x16840 ;  /* 0x0001684000007836 */ /* 0x000fca0000000000 */
[----:B------:R-:W-:-:S04]  /*b2c0*/  PRMT R0, R4, 0x654, R0 ;  /* 0x0000065404007816 */ /* 0x000fc80000000000 */
[----:B------:R0:W-:Y:S02]  /*b2d0*/  SYNCS.ARRIVE.TRANS64.RED.A1T0 RZ, [R0+URZ], RZ ;  /* 0x000000ff00ff79a7 */ /* 0x0001e4000810043f */
[----:B0-----:R-:W-:-:S04]  /*b2e0*/  FMNMX.FTZ R0, R24, R11, !PT ;  /* 0x0000000b18007209 */ /* 0x001fc80007810000 */
[----:B------:R-:W-:-:S04]  /*b2f0*/  FMNMX.FTZ R5, R25, R0, !PT ;  /* 0x0000000019057209 */ /* 0x000fc80007810000 */
        /* <DEDUP_REMOVED lines=29> */
[----:B------:R-:W-:-:S05]  /*b4d0*/  FMNMX.FTZ R0, R85, R0, !PT ;  /* 0x0000000055007209 */ /* 0x000fca0007810000 */
[----:B------:R-:W0:Y:S02]  /*b4e0*/  SHFL.BFLY PT, R4, R0, 0x2, 0x1f ;  /* 0x0c401f0000047f89 */ /* 0x000e2400000e0000 */
[----:B0-----:R-:W-:-:S05]  /*b4f0*/  FMNMX.FTZ R0, R0, R4, !PT ;  /* 0x0000000400007209 */ /* 0x001fca0007810000 */
[----:B------:R-:W0:Y:S02]  /*b500*/  SHFL.BFLY PT, R4, R0, 0x1, 0x1f ;  /* 0x0c201f0000047f89 */ /* 0x000e2400000e0000 */
[----:B0-----:R-:W-:Y:S02]  /*b510*/  FMNMX.FTZ R0, R0, R4, !PT ;  /* 0x0000000400007209 */ /* 0x001fe40007810000 */
[----:B------:R-:W-:-:S03]  /*b520*/  FMNMX.FTZ R4, R26, R10, !PT ;  /* 0x0000000a1a047209 */ /* 0x000fc60007810000 */
[----:B------:R-:W-:Y:S01]  /*b530*/  FMUL.FTZ R9, R0, UR4 ;  /* 0x0000000400097c20 */ /* 0x000fe20008410000 */
[----:B------:R-:W-:-:S03]  /*b540*/  FMNMX.FTZ R4, R27, R4, !PT ;  /* 0x000000041b047209 */ /* 0x000fc60007810000 */
[--C-:B------:R-:W-:Y:S01]  /*b550*/  FFMA.FTZ R24, R24, UR4, -R9.reuse ;  /* 0x0000000418187c23 */ /* 0x100fe20008010809 */
[----:B------:R-:W-:Y:S01]  /*b560*/  FMNMX.FTZ R4, R30, R4, !PT ;  /* 0x000000041e047209 */ /* 0x000fe20007810000 */
[--C-:B------:R-:W-:Y:S01]  /*b570*/  FFMA.FTZ R25, R25, UR4, -R9.reuse ;  /* 0x0000000419197c23 */ /* 0x100fe20008010809 */
[--C-:B------:R-:W-:Y:S01]  /*b580*/  FFMA.FTZ R28, R28, UR4, -R9.reuse ;  /* 0x000000041c1c7c23 */ /* 0x100fe20008010809 */
[--C-:B------:R-:W-:Y:S01]  /*b590*/  FFMA.FTZ R29, R29, UR4, -R9.reuse ;  /* 0x000000041d1d7c23 */ /* 0x100fe20008010809 */
[----:B------:R-:W-:Y:S01]  /*b5a0*/  FMNMX.FTZ R4, R31, R4, !PT ;  /* 0x000000041f047209 */ /* 0x000fe20007810000 */
[----:B------:R-:W-:Y:S01]  /*b5b0*/  MUFU.EX2 R24, R24 ;  /* 0x0000001800187308 */ /* 0x000fe20000000800 */
[--C-:B------:R-:W-:Y:S01]  /*b5c0*/  FFMA.FTZ R32, R32, UR4, -R9.reuse ;  /* 0x0000000420207c23 */ /* 0x100fe20008010809 */
        /* <DEDUP_REMOVED lines=42> */
[----:B------:R-:W-:-:S03]  /*b870*/  FFMA.FTZ R9, R85, UR4, -R9 ;  /* 0x0000000455097c23 */ /* 0x000fc60008010809 */
[----:B------:R-:W-:Y:S01]  /*b880*/  FMNMX.FTZ R4, R55, R4, !PT ;  /* 0x0000000437047209 */ /* 0x000fe20007810000 */
[----:B------:R-:W-:Y:S03]  /*b890*/  MUFU.EX2 R36, R36 ;  /* 0x0000002400247308 */ /* 0x000fe60000000800 */
[----:B------:R-:W-:-:S04]  /*b8a0*/  FMNMX.FTZ R4, R58, R4, !PT ;  /* 0x000000043a047209 */ /* 0x000fc80007810000 */
        /* <DEDUP_REMOVED lines=22> */
[----:B------:R-:W-:Y:S04]  /*ba10*/  MUFU.EX2 R52, R52 ;  /* 0x0000003400347308 */ /* 0x000fe80000000800 */
[----:B------:R-:W0:Y:S04]  /*ba20*/  SHFL.BFLY PT, R5, R4, 0x2, 0x1f ;  /* 0x0c401f0004057f89 */ /* 0x000e2800000e0000 */
[----:B------:R-:W-:Y:S08]  /*ba30*/  MUFU.EX2 R53, R53 ;  /* 0x0000003500357308 */ /* 0x000ff00000000800 */
[----:B------:R-:W-:Y:S08]  /*ba40*/  MUFU.EX2 R56, R56 ;  /* 0x0000003800387308 */ /* 0x000ff00000000800 */
[----:B------:R-:W-:Y:S01]  /*ba50*/  MUFU.EX2 R57, R57 ;  /* 0x0000003900397308 */ /* 0x000fe20000000800 */
[----:B0-----:R-:W-:-:S07]  /*ba60*/  FMNMX.FTZ R4, R4, R5, !PT ;  /* 0x0000000504047209 */ /* 0x001fce0007810000 */
[----:B------:R-:W-:Y:S01]  /*ba70*/  MUFU.EX2 R60, R60 ;  /* 0x0000003c003c7308 */ /* 0x000fe20000000800 */
[----:B------:R-:W0:Y:S07]  /*ba80*/  SHFL.BFLY PT, R5, R4, 0x1, 0x1f ;  /* 0x0c201f0004057f89 */ /* 0x000e2e00000e0000 */
[----:B------:R-:W-:Y:S08]  /*ba90*/  MUFU.EX2 R61, R61 ;  /* 0x0000003d003d7308 */ /* 0x000ff00000000800 */
[----:B------:R-:W-:Y:S08]  /*baa0*/  MUFU.EX2 R64, R64 ;  /* 0x0000004000407308 */ /* 0x000ff00000000800 */
[----:B------:R-:W-:Y:S01]  /*bab0*/  MUFU.EX2 R65, R65 ;  /* 0x0000004100417308 */ /* 0x000fe20000000800 */
[----:B0-----:R-:W-:Y:S01]  /*bac0*/  FMNMX.FTZ R4, R4, R5, !PT ;  /* 0x0000000504047209 */ /* 0x001fe20007810000 */
[----:B------:R-:W-:-:S04]  /*bad0*/  FADD.FTZ R5, -R0, R11 ;  /* 0x0000000b00057221 */ /* 0x000fc80000010100 */
[C---:B------:R-:W-:Y:S01]  /*bae0*/  FADD.FTZ R8, -R4.reuse, R10 ;  /* 0x0000000a04087221 */ /* 0x040fe20000010100 */
[----:B------:R-:W-:Y:S01]  /*baf0*/  FMUL.FTZ R10, R4, UR4 ;  /* 0x00000004040a7c20 */ /* 0x000fe20008410000 */
[----:B------:R-:W-:Y:S01]  /*bb00*/  FMUL.FTZ R5, R5, UR4 ;  /* 0x0000000405057c20 */ /* 0x000fe20008410000 */
[----:B------:R-:W-:Y:S01]  /*bb10*/  MUFU.EX2 R68, R68 ;  /* 0x0000004400447308 */ /* 0x000fe20000000800 */
[----:B------:R-:W-:Y:S01]  /*bb20*/  FMUL.FTZ R8, R8, UR4 ;  /* 0x0000000408087c20 */ /* 0x000fe20008410000 */
[--C-:B------:R-:W-:Y:S01]  /*bb30*/  FFMA.FTZ R26, R26, UR4, -R10.reuse ;  /* 0x000000041a1a7c23 */ /* 0x100fe2000801080a */
[--C-:B------:R-:W-:Y:S01]  /*bb40*/  FFMA.FTZ R27, R27, UR4, -R10.reuse ;  /* 0x000000041b1b7c23 */ /* 0x100fe2000801080a */
[--C-:B------:R-:W-:Y:S01]  /*bb50*/  FFMA.FTZ R30, R30, UR4, -R10.reuse ;  /* 0x000000041e1e7c23 */ /* 0x100fe2000801080a */
[--C-:B------:R-:W-:Y:S01]  /*bb60*/  FFMA.FTZ R31, R31, UR4, -R10.reuse ;  /* 0x000000041f1f7c23 */ /* 0x100fe2000801080a */
[--C-:B------:R-:W-:Y:S01]  /*bb70*/  FFMA.FTZ R34, R34, UR4, -R10.reuse ;  /* 0x0000000422227c23 */ /* 0x100fe2000801080a */
[--C-:B------:R-:W-:Y:S01]  /*bb80*/  FFMA.FTZ R35, R35, UR4, -R10.reuse ;  /* 0x0000000423237c23 */ /* 0x100fe2000801080a */
[----:B------:R-:W0:Y:S01]  /*bb90*/  MUFU.EX2 R5, R5 ;  /* 0x0000000500057308 */ /* 0x000e220000000800 */
[--C-:B------:R-:W-:Y:S01]  /*bba0*/  FFMA.FTZ R38, R38, UR4, -R10.reuse ;  /* 0x0000000426267c23 */ /* 0x100fe2000801080a */
[--C-:B------:R-:W-:Y:S01]  /*bbb0*/  FFMA.FTZ R39, R39, UR4, -R10.reuse ;  /* 0x0000000427277c23 */ /* 0x100fe2000801080a */
[--C-:B------:R-:W-:Y:S01]  /*bbc0*/  FFMA.FTZ R42, R42, UR4, -R10.reuse ;  /* 0x000000042a2a7c23 */ /* 0x100fe2000801080a */
[--C-:B------:R-:W-:Y:S01]  /*bbd0*/  FFMA.FTZ R43, R43, UR4, -R10.reuse ;  /* 0x000000042b2b7c23 */ /* 0x100fe2000801080a */
[--C-:B------:R-:W-:Y:S01]  /*bbe0*/  FFMA.FTZ R46, R46, UR4, -R10.reuse ;  /* 0x000000042e2e7c23 */ /* 0x100fe2000801080a */
[--C-:B------:R-:W-:Y:S01]  /*bbf0*/  FFMA.FTZ R47, R47, UR4, -R10.reuse ;  /* 0x000000042f2f7c23 */ /* 0x100fe2000801080a */
[--C-:B------:R-:W-:Y:S01]  /*bc00*/  FFMA.FTZ R50, R50, UR4, -R10.reuse ;  /* 0x0000000432327c23 */ /* 0x100fe2000801080a */
[----:B------:R-:W-:Y:S01]  /*bc10*/  MUFU.EX2 R8, R8 ;  /* 0x0000000800087308 */ /* 0x000fe20000000800 */
[--C-:B------:R-:W-:Y:S01]  /*bc20*/  FFMA.FTZ R51, R51, UR4, -R10.reuse ;  /* 0x0000000433337c23 */ /* 0x100fe2000801080a */
[--C-:B------:R-:W-:Y:S01]  /*bc30*/  FFMA.FTZ R54, R54, UR4, -R10.reuse ;  /* 0x0000000436367c23 */ /* 0x100fe2000801080a */
[--C-:B------:R-:W-:Y:S01]  /*bc40*/  FFMA.FTZ R55, R55, UR4, -R10.reuse ;  /* 0x0000000437377c23 */ /* 0x100fe2000801080a */
[--C-:B------:R-:W-:Y:S01]  /*bc50*/  FFMA.FTZ R58, R58, UR4, -R10.reuse ;  /* 0x000000043a3a7c23 */ /* 0x100fe2000801080a */
[--C-:B------:R-:W-:Y:S01]  /*bc60*/  FFMA.FTZ R59, R59, UR4, -R10.reuse ;  /* 0x000000043b3b7c23 */ /* 0x100fe2000801080a */
[--C-:B------:R-:W-:Y:S01]  /*bc70*/  FFMA.FTZ R62, R62, UR4, -R10.reuse ;  /* 0x000000043e3e7c23 */ /* 0x100fe2000801080a */
[----:B------:R-:W-:Y:S01]  /*bc80*/  FFMA.FTZ R63, R63, UR4, -R10 ;  /* 0x000000043f3f7c23 */ /* 0x000fe2000801080a */
[----:B------:R-:W1:Y:S01]  /*bc90*/  MUFU.EX2 R26, R26 ;  /* 0x0000001a001a7308 */ /* 0x000e620000000800 */
[----:B0----5:R-:W-:Y:S01]  /*bca0*/  FFMA.FTZ R3, R5, R3, R24 ;  /* 0x0000000305037223 */ /* 0x021fe20000010018 */
[--C-:B------:R-:W-:Y:S01]  /*bcb0*/  FFMA.FTZ R66, R66, UR4, -R10.reuse ;  /* 0x0000000442427c23 */ /* 0x100fe2000801080a */
[--C-:B------:R-:W-:Y:S01]  /*bcc0*/  FFMA.FTZ R67, R67, UR4, -R10.reuse ;  /* 0x0000000443437c23 */ /* 0x100fe2000801080a */
[--C-:B------:R-:W-:Y:S01]  /*bcd0*/  FFMA.FTZ R70, R70, UR4, -R10.reuse ;  /* 0x0000000446467c23 */ /* 0x100fe2000801080a */
[----:B------:R-:W-:Y:S01]  /*bce0*/  FADD.FTZ R3, R25, R3 ;  /* 0x0000000319037221 */ /* 0x000fe20000010000 */
[--C-:B------:R-:W-:Y:S01]  /*bcf0*/  FFMA.FTZ R71, R71, UR4, -R10.reuse ;  /* 0x0000000447477c23 */ /* 0x100fe2000801080a */
[--C-:B------:R-:W-:Y:S01]  /*bd00*/  FFMA.FTZ R74, R74, UR4, -R10.reuse ;  /* 0x000000044a4a7c23 */ /* 0x100fe2000801080a */
[----:B------:R-:W0:Y:S01]  /*bd10*/  MUFU.EX2 R27, R27 ;  /* 0x0000001b001b7308 */ /* 0x000e220000000800 */
[----:B------:R-:W-:Y:S01]  /*bd20*/  FADD.FTZ R3, R28, R3 ;  /* 0x000000031c037221 */ /* 0x000fe20000010000 */
[--C-:B------:R-:W-:Y:S01]  /*bd30*/  FFMA.FTZ R75, R75, UR4, -R10.reuse ;  /* 0x000000044b4b7c23 */ /* 0x100fe2000801080a */
[--C-:B------:R-:W-:Y:S01]  /*bd40*/  FFMA.FTZ R78, R78, UR4, -R10.reuse ;  /* 0x000000044e4e7c23 */ /* 0x100fe2000801080a */
[--C-:B------:R-:W-:Y:S01]  /*bd50*/  FFMA.FTZ R79, R79, UR4, -R10.reuse ;  /* 0x000000044f4f7c23 */ /* 0x100fe2000801080a */
[----:B------:R-:W-:Y:S01]  /*bd60*/  FADD.FTZ R3, R29, R3 ;  /* 0x000000031d037221 */ /* 0x000fe20000010000 */
[--C-:B------:R-:W-:Y:S01]  /*bd70*/  FFMA.FTZ R82, R82, UR4, -R10.reuse ;  /* 0x0000000452527c23 */ /* 0x100fe2000801080a */
[----:B------:R-:W-:Y:S01]  /*bd80*/  FFMA.FTZ R83, R83, UR4, -R10 ;  /* 0x0000000453537c23 */ /* 0x000fe2000801080a */
[----:B------:R-:W2:Y:S01]  /*bd90*/  MUFU.EX2 R30, R30 ;  /* 0x0000001e001e7308 */ /* 0x000ea20000000800 */
[----:B-1----:R-:W-:Y:S01]  /*bda0*/  FFMA.FTZ R6, R8, R6, R26 ;  /* 0x0000000608067223 */ /* 0x002fe2000001001a */
[----:B------:R-:W-:Y:S01]  /*bdb0*/  FADD.FTZ R3, R32, R3 ;  /* 0x0000000320037221 */ /* 0x000fe20000010000 */
[--C-:B------:R-:W-:Y:S01]  /*bdc0*/  FFMA.FTZ R147, R86, UR4, -R10.reuse ;  /* 0x0000000456937c23 */ /* 0x100fe2000801080a */
[----:B------:R-:W-:-:S02]  /*bdd0*/  FFMA.FTZ R10, R87, UR4, -R10 ;  /* 0x00000004570a7c23 */ /* 0x000fc4000801080a */
[----:B------:R-:W-:Y:S02]  /*bde0*/  FADD.FTZ R3, R33, R3 ;  /* 0x0000000321037221 */ /* 0x000fe40000010000 */
[----:B------:R-:W1:Y:S01]  /*bdf0*/  MUFU.EX2 R31, R31 ;  /* 0x0000001f001f7308 */ /* 0x000e620000000800 */
[----:B0-----:R-:W-:Y:S01]  /*be00*/  FADD.FTZ R6, R27, R6 ;  /* 0x000000061b067221 */ /* 0x001fe20000010000 */
[----:B------:R-:W-:-:S04]  /*be10*/  FADD.FTZ R3, R36, R3 ;  /* 0x0000000324037221 */ /* 0x000fc80000010000 */
[----:B------:R-:W-:Y:S02]  /*be20*/  FADD.FTZ R3, R37, R3 ;  /* 0x0000000325037221 */ /* 0x000fe40000010000 */
[----:B------:R-:W0:Y:S01]  /*be30*/  MUFU.EX2 R34, R34 ;  /* 0x0000002200227308 */ /* 0x000e220000000800 */
[----:B--2---:R-:W-:Y:S01]  /*be40*/  FADD.FTZ R6, R30, R6 ;  /* 0x000000061e067221 */ /* 0x004fe20000010000 */
[----:B------:R-:W-:-:S04]  /*be50*/  FADD.FTZ R3, R40, R3 ;  /* 0x0000000328037221 */ /* 0x000fc80000010000 */
[----:B------:R-:W-:Y:S02]  /*be60*/  FADD.FTZ R3, R41, R3 ;  /* 0x0000000329037221 */ /* 0x000fe40000010000 */
[----:B------:R-:W2:Y:S01]  /*be70*/  MUFU.EX2 R35, R35 ;  /* 0x0000002300237308 */ /* 0x000ea20000000800 */
[----:B-1----:R-:W-:Y:S01]  /*be80*/  FADD.FTZ R6, R31, R6 ;  /* 0x000000061f067221 */ /* 0x002fe20000010000 */
[----:B------:R-:W-:-:S04]  /*be90*/  FADD.FTZ R3, R44, R3 ;  /* 0x000000032c037221 */ /* 0x000fc80000010000 */
        /* <DEDUP_REMOVED lines=23> */
[----:B------:R-:W-:-:S06]  /*c010*/  FADD.FTZ R3, R68, R3 ;  /* 0x0000000344037221 */ /* 0x000fcc0000010000 */
        /* <DEDUP_REMOVED lines=58> */
[----:B-1----:R-:W-:-:S03]  /*c3c0*/  FADD.FTZ R3, R9, R3 ;  /* 0x0000000309037221 */ /* 0x002fc60000010000 */
[----:B0-----:R-:W-:Y:S01]  /*c3d0*/  FADD.FTZ R6, R10, R6 ;  /* 0x000000060a067221 */ /* 0x001fe20000010000 */
[----:B------:R-:W-:Y:S06]  /*c3e0*/  @!P0 BRA `(.L_x_596) ;  /* 0x0000000000048947 */ /* 0x000fec0003800000 */
[----:B------:R-:W-:Y:S01]  /*c3f0*/  BPT.TRAP 0x1 ;  /* 0x000000040000795c */ /* 0x000fe20000300000 */
.L_x_596:
[----:B------:R-:W2:Y:S01]  /*c400*/  LDL R85, [R1+0x24] ;  /* 0x0000240001557983 */ /* 0x000ea20000100800 */
        /* <DEDUP_REMOVED lines=16> */
[----:B------:R-:W-:Y:S01]  /*c510*/  IMAD R11, R12, 0x8, R18 ;  /* 0x000000080c0b7824 */ /* 0x000fe200078e0212 */
[----:B------:R0:W5:Y:S01]  /*c520*/  LDL R5, [R1+0x4] ;  /* 0x0000040001057983 */ /* 0x0001620000100800 */
[----:B------:R-:W-:Y:S01]  /*c530*/  MOV R12, UR38 ;  /* 0x00000026000c7c02 */ /* 0x000fe20008000f00 */
[-C--:B------:R-:W-:Y:S01]  /*c540*/  FMUL.FTZ R90, R90, R8.reuse ;  /* 0x000000085a5a7220 */ /* 0x080fe20000410000 */
[----:B------:R-:W-:Y:S01]  /*c550*/  VIADD R11, R11, 0x16860 ;  /* 0x000168600b0b7836 */ /* 0x000fe20000000000 */
[----:B------:R-:W-:Y:S01]  /*c560*/  F2FP.BF16.F32.PACK_AB R147, R10, R147 ;  /* 0x000000930a93723e */ /* 0x000fe200000010ff */
[----:B------:R-:W-:Y:S01]  /*c570*/  FMUL.FTZ R91, R91, R8 ;  /* 0x000000085b5b7220 */ /* 0x000fe20000410000 */
[----:B------:R-:W-:Y:S01]  /*c580*/  F2FP.BF16.F32.PACK_AB R148, R25, R24 ;  /* 0x000000181994723e */ /* 0x000fe200000010ff */
[-C--:B------:R-:W-:Y:S01]  /*c590*/  FMUL.FTZ R94, R94, R8.reuse ;  /* 0x000000085e5e7220 */ /* 0x080fe20000410000 */
[----:B------:R-:W-:Y:S01]  /*c5a0*/  PRMT R11, R12, 0x654, R11 ;  /* 0x000006540c0b7816 */ /* 0x000fe2000000000b */
[----:B------:R-:W-:Y:S01]  /*c5b0*/  FMUL.FTZ R95, R95, R8 ;  /* 0x000000085f5f7220 */ /* 0x000fe20000410000 */
[----:B------:R-:W-:Y:S01]  /*c5c0*/  F2FP.BF16.F32.PACK_AB R149, R27, R26 ;  /* 0x0000001a1b95723e */ /* 0x000fe200000010ff */
[----:B------:R-:W-:Y:S01]  /*c5d0*/  FMUL.FTZ R98, R98, R8 ;  /* 0x0000000862627220 */ /* 0x000fe20000410000 */
[----:B------:R1:W-:Y:S01]  /*c5e0*/  SYNCS.ARRIVE.TRANS64.RED.A1T0 RZ, [R11+URZ], RZ ;  /* 0x000000ff0bff79a7 */ /* 0x0003e2000810043f */
[----:B------:R-:W-:Y:S01]  /*c5f0*/  F2FP.BF16.F32.PACK_AB R150, R29, R28 ;  /* 0x0000001c1d96723e */ /* 0x000fe200000010ff */
[----:B------:R-:W-:Y:S01]  /*c600*/  FMUL.FTZ R99, R99, R8 ;  /* 0x0000000863637220 */ /* 0x000fe20000410000 */
        /* <DEDUP_REMOVED lines=21> */
[----:B------:R-:W-:Y:S01]  /*c760*/  IMAD.MOV.U32 R10, RZ, RZ, R4 ;  /* 0x000000ffff0a7224 */ /* 0x000fe200078e0004 */
[----:B------:R-:W-:Y:S01]  /*c770*/  F2FP.BF16.F32.PACK_AB R130, R53, R52 ;  /* 0x000000343582723e */ /* 0x000fe200000010ff */
[----:B-1----:R-:W-:Y:S01]  /*c780*/  IMAD.MOV.U32 R11, RZ, RZ, R0 ;  /* 0x000000ffff0b7224 */ /* 0x002fe200078e0000 */
        /* <DEDUP_REMOVED lines=17> */
[C---:B--2---:R-:W-:Y:S01]  /*c8a0*/  ISETP.GT.AND P1, PT, R7.reuse, R85, PT ;  /* 0x000000550700720c */ /* 0x044fe20003f24270 */
[----:B------:R-:W-:-:S12]  /*c8b0*/  VIADD R7, R7, 0xffffffff ;  /* 0xffffffff07077836 */ /* 0x000fd80000000000 */
[----:B0-----:R-:W-:Y:S05]  /*c8c0*/  @P1 BRA `(.L_x_597) ;  /* 0xffffffe000181947 */ /* 0x001fea000383ffff */
.L_x_585:
[----:B------:R-:W-:Y:S05]  /*c8d0*/  WARPSYNC.ALL ;  /* 0x0000000000007948 */ /* 0x000fea0003800000 */
[----:B------:R-:W-:Y:S06]  /*c8e0*/  BAR.ARV 0x8, 0x200 ;  /* 0x0208000000007b1d */ /* 0x000fec0000002000 */
[----:B------:R-:W-:Y:S05]  /*c8f0*/  @!P0 BRA `(.L_x_598) ;  /* 0x0000000000048947 */ /* 0x000fea0003800000 */
[----:B------:R-:W-:Y:S01]  /*c900*/  BPT.TRAP 0x1 ;  /* 0x000000040000795c */ /* 0x000fe20000300000 */
.L_x_598:
[----:B-----5:R-:W2:Y:S01]  /*c910*/  LDL R5, [R1+0x4] ;  /* 0x0000040001057983 */ /* 0x020ea20000100800 */
[----:B------:R-:W-:Y:S01]  /*c920*/  IMAD R12, R156, 0x8, R18 ;  /* 0x000000089c0c7824 */ /* 0x000fe200078e0212 */
[----:B--2---:R-:W-:-:S04]  /*c930*/  SHF.L.U32 R5, R5, 0x1f, RZ ;  /* 0x0000001f05057819 */ /* 0x004fc800000006ff */
[----:B------:R0:W1:Y:S01]  /*c940*/  SYNCS.PHASECHK.TRANS64.TRYWAIT P1, [R12+URZ+0x16850], R5 ;  /* 0x016850050c0075a7 */ /* 0x000062000802017f */
[----:B------:R-:W-:Y:S05]  /*c950*/  @!P0 BRA `(.L_x_599) ;  /* 0x0000000000048947 */ /* 0x000fea0003800000 */
[----:B------:R-:W-:Y:S01]  /*c960*/  BPT.TRAP 0x1 ;  /* 0x000000040000795c */ /* 0x000fe20000300000 */
.L_x_599:
[----:B------:R-:W-:-:S05]  /*c970*/  VIADD R18, R18, 0x400 ;  /* 0x0000040012127836 */ /* 0x000fca0000000000 */
[----:B------:R-:W-:-:S04]  /*c980*/  SHF.R.U32.HI R18, RZ, 0x4, R18 ;  /* 0x00000004ff127819 */ /* 0x000fc80000011612 */
[----:B------:R-:W-:Y:S01]  /*c990*/  LOP3.LUT R9, R18, 0x3fff, RZ, 0xc0, !PT ;  /* 0x00003fff12097812 */ /* 0x000fe200078ec0ff */
[----:B-1----:R-:W-:Y:S06]  /*c9a0*/  @P1 BRA `(.L_x_600) ;  /* 0x0000000000081947 */ /* 0x002fec0003800000 */
[----:B------:R-:W1:Y:S02]  /*c9b0*/  SYNCS.PHASECHK.TRANS64.TRYWAIT P1, [R12+URZ+0x16850], R5 ;  /* 0x016850050c0075a7 */ /* 0x000e64000802017f */
[----:B-1----:R-:W-:Y:S05]  /*c9c0*/  @!P1 BRA `(.L_x_601) ;  /* 0x000000a800b09947 */ /* 0x002fea0003800000 */
.L_x_600:
[----:B------:R-:W-:Y:S01]  /*c9d0*/  IMAD R8, R156, 0x400, R9 ;  /* 0x000004009c087824 */ /* 0x000fe200078e0209 */
[----:B------:R-:W-:Y:S05]  /*c9e0*/  WARPSYNC.ALL ;  /* 0x0000000000007948 */ /* 0x000fea0003800000 */
[----:B------:R-:W-:Y:S01]  /*c9f0*/  IMAD.MOV.U32 R9, RZ, RZ, 0x40000040 ;  /* 0x40000040ff097424 */ /* 0x000fe200078e00ff */
[C---:B------:R-:W-:Y:S01]  /*ca00*/  R2UR UR6, R8.reuse ;  /* 0x00000000080672ca */ /* 0x040fe200000e0000 */
[----:B------:R-:W-:Y:S01]  /*ca10*/  WARPGROUP.ARRIVE ;  /* 0x00000000000079c5 */ /* 0x000fe20000000000 */
[----:B------:R-:W-:Y:S01]  /*ca20*/  VIADD R10, R8, 0x80 ;  /* 0x00000080080a7836 */ /* 0x000fe20000000000 */
[----:B------:R-:W-:Y:S01]  /*ca30*/  MOV R11, 0x40000040 ;  /* 0x40000040000b7802 */ /* 0x000fe20000000f00 */
[----:B01----:R-:W0:Y:S01]  /*ca40*/  SHFL.BFLY PT, R5, R6, 0x2, 0x1f ;  /* 0x0c401f0006057f89 */ /* 0x003e2200000e0000 */
[----:B------:R-:W-:Y:S01]  /*ca50*/  R2UR UR7, R9 ;  /* 0x00000000090772ca */ /* 0x000fe200000e0000 */
[----:B------:R-:W-:-:S02]  /*ca60*/  IMAD.MOV.U32 R9, RZ, RZ, 0x40000040 ;  /* 0x40000040ff097424 */ /* 0x000fc400078e00ff */
[----:B------:R-:W-:Y:S02]  /*ca70*/  IMAD.MOV.U32 R43, RZ, RZ, RZ ;  /* 0x000000ffff2b7224 */ /* 0x000fe400078e00ff */
[----:B------:R-:W-:-:S08]  /*ca80*/  IMAD.MOV.U32 R60, RZ, RZ, -0x800000 ;  /* 0xff800000ff3c7424 */ /* 0x000fd000078e00ff */
[----:B------:R-:W-:Y:S01]  /*ca90*/  HGMMA.64x64x16.F32.BF16 R88, R148, gdesc[UR4].tnspB, R88, gsb0 ;  /* 0x40e0000494587df0 */ /* 0x000fe20008001858 */
[----:B------:R-:W-:Y:S01]  /*caa0*/  R2UR UR6, R10 ;  /* 0x000000000a0672ca */ /* 0x000fe200000e0000 */
[----:B------:R-:W-:Y:S01]  /*cab0*/  VIADD R10, R8, 0x100 ;  /* 0x00000100080a7836 */ /* 0x000fe20000000000 */
[----:B------:R-:W-:Y:S01]  /*cac0*/  R2UR UR7, R11 ;  /* 0x000000000b0772ca */ /* 0x000fe200000e0000 */
[----:B------:R-:W-:Y:S02]  /*cad0*/  IMAD.MOV.U32 R11, RZ, RZ, 0x40000040 ;  /* 0x40000040ff0b7424 */ /* 0x000fe400078e00ff */
[----:B0-----:R-:W-:Y:S01]  /*cae0*/  FADD.FTZ R7, R5, R6 ;  /* 0x0000000605077221 */ /* 0x001fe20000010000 */
[----:B------:R-:W-:Y:S02]  /*caf0*/  WARPGROUP.DEPBAR.LE gsb0, 0x0 ;  /* 0x00008000000079c5 */ /* 0x000fe40000010000 */
[----:B------:R-:W-:-:S07]  /*cb00*/  WARPGROUP.ARRIVE ;  /* 0x00000000000079c5 */ /* 0x000fce0000000000 */
        /* <DEDUP_REMOVED lines=23> */
[C---:B------:R-:W-:Y:S01]  /*cc80*/  VIADD R10, R8.reuse, 0x300 ;  /* 0x00000300080a7836 */ /* 0x040fe20000000000 */
[----:B------:R-:W-:Y:S01]  /*cc90*/  R2UR UR7, R11 ;  /* 0x000000000b0772ca */ /* 0x000fe200000e0000 */
[----:B------:R-:W-:Y:S01]  /*cca0*/  VIADD R8, R8, 0x380 ;  /* 0x0000038008087836 */ /* 0x000fe20000000000 */
[----:B------:R-:W-:Y:S01]  /*ccb0*/  MOV R11, 0x40000040 ;  /* 0x40000040000b7802 */ /* 0x000fe20000000f00 */
[----:B------:R-:W-:Y:S02]  /*ccc0*/  WARPGROUP.DEPBAR.LE gsb0, 0x0 ;  /* 0x00008000000079c5 */ /* 0x000fe40000010000 */
[----:B------:R-:W-:-:S08]  /*ccd0*/  WARPGROUP.ARRIVE ;  /* 0x00000000000079c5 */ /* 0x000fd00000000000 */
[----:B------:R-:W-:Y:S01]  /*cce0*/  HGMMA.64x64x16.F32.BF16 R88, R136, gdesc[UR4].tnspB, R88, gsb0 ;  /* 0x40e0000488587df0 */ /* 0x000fe20008001858 */
[----:B------:R-:W-:Y:S02]  /*ccf0*/  R2UR UR6, R10 ;  /* 0x000000000a0672ca */ /* 0x000fe400000e0000 */
[----:B------:R-:W-:Y:S01]  /*cd00*/  R2UR UR7, R11 ;  /* 0x000000000b0772ca */ /* 0x000fe200000e0000 */
[----:B------:R-:W0:Y:S02]  /*cd10*/  SHFL.BFLY PT, R10, R3, 0x2, 0x1f ;  /* 0x0c401f00030a7f89 */ /* 0x000e2400000e0000 */
[----:B0-----:R-:W-:Y:S01]  /*cd20*/  FADD.FTZ R10, R10, R3 ;  /* 0x000000030a0a7221 */ /* 0x001fe20000010000 */
[----:B------:R-:W-:-:S04]  /*cd30*/  IMAD.MOV.U32 R3, RZ, RZ, -0x800000 ;  /* 0xff800000ff037424 */ /* 0x000fc800078e00ff */
[----:B------:R-:W0:Y:S02]  /*cd40*/  SHFL.BFLY PT, R5, R10, 0x1, 0x1f ;  /* 0x0c201f000a057f89 */ /* 0x000e2400000e0000 */
[----:B0-----:R-:W-:Y:S01]  /*cd50*/  FADD.FTZ R11, R10, R5 ;  /* 0x000000050a0b7221 */ /* 0x001fe20000010000 */
[----:B------:R-:W-:Y:S02]  /*cd60*/  IMAD.U32 R5, RZ, RZ, UR4 ;  /* 0x00000004ff057e24 */ /* 0x000fe4000f8e00ff */
[----:B------:R-:W-:Y:S02]  /*cd70*/  IMAD.U32 R10, RZ, RZ, UR4 ;  /* 0x00000004ff0a7e24 */ /* 0x000fe4000f8e00ff */
[----:B------:R-:W-:-:S13]  /*cd80*/  FSETP.NE.FTZ.AND P1, PT, R11, RZ, PT ;  /* 0x000000ff0b00720b */ /* 0x000fda0003f35000 */
[----:B------:R-:W0:Y:S01]  /*cd90*/  @P1 MUFU.LG2 R6, R11 ;  /* 0x0000000b00061308 */ /* 0x000e220000000c00 */
[----:B------:R-:W-:Y:S01]  /*cda0*/  @P1 FMUL.FTZ R5, R5, 0.69314718246459960938 ;  /* 0x3f31721805051820 */ /* 0x000fe20000410000 */
[----:B------:R-:W-:Y:S02]  /*cdb0*/  WARPGROUP.DEPBAR.LE gsb0, 0x0 ;  /* 0x00008000000079c5 */ /* 0x000fe40000010000 */
[----:B------:R-:W-:-:S04]  /*cdc0*/  WARPGROUP.ARRIVE ;  /* 0x00000000000079c5 */ /* 0x000fc80000000000 */
[----:B------:R-:W-:Y:S02]  /*cdd0*/  @P1 MUFU.RCP R43, R11 ;  /* 0x0000000b002b1308 */ /* 0x000fe40000001000 */
[----:B------:R-:W-:Y:S01]  /*cde0*/  HGMMA.64x64x16.F32.BF16 R88, R140, gdesc[UR4].tnspB, R88, gsb0 ;  /* 0x40e000048c587df0 */ /* 0x000fe20008001858 */
[----:B------:R-:W-:Y:S02]  /*cdf0*/  R2UR UR6, R8 ;  /* 0x00000000080672ca */ /* 0x000fe400000e0000 */
[----:B------:R-:W-:Y:S01]  /*ce00*/  R2UR UR7, R9 ;  /* 0x00000000090772ca */ /* 0x000fe200000e0000 */
[----:B------:R-:W1:Y:S01]  /*ce10*/  SHFL.BFLY PT, R8, R7, 0x1, 0x1f ;  /* 0x0c201f0007087f89 */ /* 0x000e6200000e0000 */
[----:B0-----:R-:W-:-:S04]  /*ce20*/  @P1 FMUL.FTZ R6, R6, 0.69314718246459960938 ;  /* 0x3f31721806061820 */ /* 0x001fc80000410000 */
[----:B------:R-:W-:Y:S01]  /*ce30*/  @P1 FFMA.FTZ R60, R5, R0, R6 ;  /* 0x00000000053c1223 */ /* 0x000fe20000010006 */
[----:B-1----:R-:W-:Y:S01]  /*ce40*/  FADD.FTZ R13, R7, R8 ;  /* 0x00000008070d7221 */ /* 0x002fe20000010000 */
[----:B------:R-:W-:-:S04]  /*ce50*/  IMAD.MOV.U32 R8, RZ, RZ, RZ ;  /* 0x000000ffff087224 */ /* 0x000fc800078e00ff */
[----:B------:R-:W-:-:S13]  /*ce60*/  FSETP.NE.FTZ.AND P2, PT, R13, RZ, PT ;  /* 0x000000ff0d00720b */ /* 0x000fda0003f55000 */
[----:B------:R-:W0:Y:S01]  /*ce70*/  @P2 MUFU.LG2 R9, R13 ;  /* 0x0000000d00092308 */ /* 0x000e220000000c00 */
[----:B------:R-:W-:-:S07]  /*ce80*/  @P2 FMUL.FTZ R10, R10, 0.69314718246459960938 ;  /* 0x3f3172180a0a2820 */ /* 0x000fce0000410000 */
[----:B------:R1:W2:Y:S01]  /*ce90*/  @P2 MUFU.RCP R8, R13 ;  /* 0x0000000d00082308 */ /* 0x0002a20000001000 */
[----:B0-----:R-:W-:-:S04]  /*cea0*/  @P2 FMUL.FTZ R9, R9, 0.69314718246459960938 ;  /* 0x3f31721809092820 */ /* 0x001fc80000410000 */
[----:B------:R-:W-:Y:S01]  /*ceb0*/  @P2 FFMA.FTZ R3, R10, R4, R9 ;  /* 0x000000040a032223 */ /* 0x000fe20000010009 */
[----:B------:R-:W-:Y:S02]  /*cec0*/  WARPGROUP.DEPBAR.LE gsb0, 0x0 ;  /* 0x00008000000079c5 */ /* 0x000fe40000010000 */
[----:B------:R-:W-:-:S06]  /*ced0*/  WARPGROUP.ARRIVE ;  /* 0x00000000000079c5 */ /* 0x000fcc0000000000 */
[----:B------:R-:W-:Y:S03]  /*cee0*/  HGMMA.64x64x16.F32.BF16 R88, R144, gdesc[UR4].tnspB, R88, gsb0 ;  /* 0x40e0000490587df0 */ /* 0x000fe60008001858 */
[----:B------:R-:W-:Y:S02]  /*cef0*/  WARPGROUP.DEPBAR.LE gsb0, 0x0 ;  /* 0x00008000000079c5 */ /* 0x000fe40000010000 */
[----:B-12---:R-:W-:Y:S05]  /*cf00*/  @!P0 BRA `(.L_x_602) ;  /* 0x0000000000048947 */ /* 0x006fea0003800000 */
[----:B------:R-:W-:Y:S01]  /*cf10*/  BPT.TRAP 0x1 ;  /* 0x000000040000795c */ /* 0x000fe20000300000 */
.L_x_602:
[----:B------:R-:W2:Y:S01]  /*cf20*/  LDL.LU R4, [R1+0x4] ;  /* 0x0000040001047983 */ /* 0x000ea20000300800 */
[----:B------:R-:W-:Y:S01]  /*cf30*/  VIADD R0, R12, 0x16860 ;  /* 0x000168600c007836 */ /* 0x000fe20000000000 */
[----:B------:R-:W-:Y:S01]  /*cf40*/  MOV R5, UR38 ;  /* 0x0000002600057c02 */ /* 0x000fe20008000f00 */
[----:B------:R-:W-:Y:S02]  /*cf50*/  VIADD R156, R156, 0x1 ;  /* 0x000000019c9c7836 */ /* 0x000fe40000000000 */
[-C--:B------:R-:W-:Y:S01]  /*cf60*/  FMUL.FTZ R20, R88, R43.reuse ;  /* 0x0000002b58147220 */ /* 0x080fe20000410000 */
[-C--:B------:R-:W-:Y:S01]  /*cf70*/  FMUL.FTZ R21, R89, R43.reuse ;  /* 0x0000002b59157220 */ /* 0x080fe20000410000 */
[----:B------:R-:W-:Y:S01]  /*cf80*/  PRMT R0, R5, 0x654, R0 ;  /* 0x0000065405007816 */ /* 0x000fe20000000000 */
[-C--:B------:R-:W-:Y:S01]  /*cf90*/  FMUL.FTZ R26, R92, R43.reuse ;  /* 0x0000002b5c1a7220 */ /* 0x080fe20000410000 */
[----:B------:R-:W-:Y:S01]  /*cfa0*/  ISETP.NE.AND P1, PT, R156, 0x2, PT ;  /* 0x000000029c00780c */ /* 0x000fe20003f25270 */
[-C--:B------:R-:W-:Y:S01]  /*cfb0*/  FMUL.FTZ R27, R93, R43.reuse ;  /* 0x0000002b5d1b7220 */ /* 0x080fe20000410000 */
[----:B------:R0:W-:Y:S01]  /*cfc0*/  SYNCS.ARRIVE.TRANS64.RED.A1T0 RZ, [R0+URZ], RZ ;  /* 0x000000ff00ff79a7 */ /* 0x0001e2000810043f */
[-C--:B------:R-:W-:Y:S01]  /*cfd0*/  FMUL.FTZ R28, R96, R43.reuse ;  /* 0x0000002b601c7220 */ /* 0x080fe20000410000 */
[-C--:B------:R-:W-:Y:S01]  /*cfe0*/  FMUL.FTZ R29, R97, R43.reuse ;  /* 0x0000002b611d7220 */ /* 0x080fe20000410000 */
[-C--:B------:R-:W-:Y:S01]  /*cff0*/  FMUL.FTZ R30, R100, R43.reuse ;  /* 0x0000002b641e7220 */ /* 0x080fe20000410000 */
[-C--:B------:R-:W-:Y:S01]  /*d000*/  FMUL.FTZ R31, R101, R43.reuse ;  /* 0x0000002b651f7220 */ /* 0x080fe20000410000 */
[-C--:B------:R-:W-:Y:S01]  /*d010*/  FMUL.FTZ R36, R104, R43.reuse ;  /* 0x0000002b68247220 */ /* 0x080fe20000410000 */
[-C--:B------:R-:W-:Y:S01]  /*d020*/  FMUL.FTZ R37, R105, R43.reuse ;  /* 0x0000002b69257220 */ /* 0x080fe20000410000 */
[-C--:B------:R-:W-:Y:S01]  /*d030*/  FMUL.FTZ R38, R108, R43.reuse ;  /* 0x0000002b6c267220 */ /* 0x080fe20000410000 */
[----:B0-----:R-:W-:Y:S01]  /*d040*/  SEL R0, RZ, 0x1, P1 ;  /* 0x00000001ff007807 */ /* 0x001fe20000800000 */
        /* <DEDUP_REMOVED lines=22> */
[----:B------:R-:W-:Y:S01]  /*d1b0*/  SEL R156, R156, RZ, P1 ;  /* 0x000000ff9c9c7207 */ /* 0x000fe20000800000 */
[----:B------:R-:W-:Y:S01]  /*d1c0*/  UIADD3 UR37, UR37, 0x1, URZ ;  /* 0x0000000125257890 */ /* 0x000fe2000fffe03f */
[----:B--2---:R-:W-:-:S05]  /*d1d0*/  LOP3.LUT R4, R4, R0, RZ, 0x3c, !PT ;  /* 0x0000000004047212 */ /* 0x004fca00078e3cff */
[----:B------:R0:W-:Y:S06]  /*d1e0*/  STL [R1+0x4], R4 ;  /* 0x0000040401007387 */ /* 0x0001ec0000100800 */
.L_x_548:
[----:B------:R-:W3:Y:S01]  /*d1f0*/  S2R R0, SR_TID.X ;  /* 0x0000000000007919 */ /* 0x000ee20000002100 */
[----:B------:R-:W-:Y:S05]  /*d200*/  WARPSYNC.ALL ;  /* 0x0000000000007948 */ /* 0x000fea0003800000 */
[----:B---3--:R-:W-:-:S05]  /*d210*/  VIADD R71, R0, 0xffffff80 ;  /* 0xffffff8000477836 */ /* 0x008fca0000000000 */
[----:B------:R-:W-:-:S04]  /*d220*/  SHF.R.S32.HI R74, RZ, 0x1f, R71 ;  /* 0x0000001fff4a7819 */ /* 0x000fc80000011447 */
[----:B------:R-:W-:-:S04]  /*d230*/  LEA.HI R74, R74, R71, RZ, 0x3 ;  /* 0x000000474a4a7211 */ /* 0x000fc800078f18ff */
[----:B------:R-:W-:-:S05]  /*d240*/  LOP3.LUT R74, R74, 0xfffffff8, RZ, 0xc0, !PT ;  /* 0xfffffff84a4a7812 */ /* 0x000fca00078ec0ff */
[----:B------:R-:W-:-:S04]  /*d250*/  IMAD.IADD R74, R71, 0x1, -R74 ;  /* 0x00000001474a7824 */ /* 0x000fc800078e0a4a */
[----:B------:R-:W-:-:S05]  /*d260*/  IMAD.SHL.U32 R59, R74, 0x8, RZ ;  /* 0x000000084a3b7824 */ /* 0x000fca00078e00ff */
[----:B------:R-:W-:Y:S01]  /*d270*/  SHF.R.S32.HI R58, RZ, 0x1f, R59 ;  /* 0x0000001fff3a7819 */ /* 0x000fe2000001143b */
[----:B------:R-:W3:Y:S08]  /*d280*/  S2UR UR38, SR_CgaCtaId ;  /* 0x00000000002679c3 */ /* 0x000ef00000008800 */
[----:B------:R-:W-:Y:S06]  /*d290*/  BAR.SYNC.DEFER_BLOCKING 0x5, 0x200 ;  /* 0x0148000000007b1d */ /* 0x000fec0000010000 */
[----:B------:R-:W-:Y:S01]  /*d2a0*/  UMOV UR4, 0x400 ;  /* 0x0000040000047882 */ /* 0x000fe20000000000 */
[----:B------:R-:W-:Y:S01]  /*d2b0*/  BSSY B0, `(.L_x_603) ;  /* 0x000023f000007945 */ /* 0x000fe20003800000 */
[----:B---3--:R-:W-:-:S06]  /*d2c0*/  ULEA UR4, UR38, UR4, 0x18 ;  /* 0x0000000426047291 */ /* 0x008fcc000f8ec03f */
[----:B------:R-:W-:-:S05]  /*d2d0*/  IMAD.U32 R18, RZ, RZ, UR4 ;  /* 0x00000004ff127e24 */ /* 0x000fca000f8e00ff */
[----:B-1----:R1:W3:Y:S01]  /*d2e0*/  LDS.128 R32, [R18+0x168d0] ;  /* 0x0168d00012207984 */ /* 0x0022e20000000c00 */
[----:B------:R-:W-:Y:S06]  /*d2f0*/  BAR.ARV 0x4, 0x200 ;  /* 0x0108000000007b1d */ /* 0x000fec0000002000 */
[----:B------:R-:W-:Y:S05]  /*d300*/  @P0 BRA `(.L_x_604) ;  /* 0x0000001800440947 */ /* 0x000fea0003800000 */
[----:B------:R-:W4:Y:S01]  /*d310*/  LDL R0, [R1+0x68] ;  /* 0x0000680001007983 */ /* 0x000f220000100800 */
[----:B------:R-:W-:-:S03]  /*d320*/  ULDC UR4, c[0x0][0xad4] ;  /* 0x0002b50000047ab9 */ /* 0x000fc60000000800 */
[----:B------:R-:W2:Y:S04]  /*d330*/  LDL.LU R62, [R1+0x34] ;  /* 0x00003400013e7983 */ /* 0x000ea80000300800 */
[----:B------:R-:W2:Y:S04]  /*d340*/  LDL.LU R64, [R1+0x40] ;  /* 0x0000400001407983 */ /* 0x000ea80000300800 */
[----:B------:R-:W2:Y:S01]  /*d350*/  LDL.LU R68, [R1+0x44] ;  /* 0x0000440001447983 */ /* 0x000ea20000300800 */
[----:B------:R-:W0:Y:S01]  /*d360*/  S2R R5, SR_SWINHI ;  /* 0x0000000000057919 */ /* 0x000e220000002f00 */
[----:B------:R-:W-:-:S02]  /*d370*/  MOV R24, R18 ;  /* 0x0000001200187202 */ /* 0x000fc40000000f00 */
[----:B0----5:R-:W-:Y:S02]  /*d380*/  MOV R25, R5 ;  /* 0x0000000500197202 */ /* 0x021fe40000000f00 */
[----:B------:R-:W-:Y:S01]  /*d390*/  F2FP.BF16.F32.PACK_AB R14, R27, R26 ;  /* 0x0000001a1b0e723e */ /* 0x000fe200000010ff */
[----:B---3--:R-:W-:Y:S02]  /*d3a0*/  IMAD.MOV.U32 R32, RZ, RZ, RZ ;  /* 0x000000ffff207224 */ /* 0x008fe400078e00ff */
[----:B----4-:R-:W-:-:S03]  /*d3b0*/  IMAD.WIDE R10, R0, 0x2, R24 ;  /* 0x00000002000a7825 */ /* 0x010fc600078e0218 */
[----:B------:R-:W-:-:S05]  /*d3c0*/  IADD3 R61, P0, R10, 0x60, RZ ;  /* 0x000000600a3d7810 */ /* 0x000fca0007f1e0ff */
[----:B------:R-:W-:Y:S01]  /*d3d0*/  IMAD.X R5, RZ, RZ, R11, P0 ;  /* 0x000000ffff057224 */ /* 0x000fe200000e060b */
[----:B--2---:R-:W-:-:S04]  /*d3e0*/  ISETP.NE.AND P0, PT, R62, RZ, PT ;  /* 0x000000ff3e00720c */ /* 0x004fc80003f05270 */
[----:B------:R-:W-:Y:S01]  /*d3f0*/  SEL R67, R62, UR4, P0 ;  /* 0x000000043e437c07 */ /* 0x000fe20008000000 */
[----:B------:R-:W-:Y:S05]  /*d400*/  WARPSYNC.ALL ;  /* 0x0000000000007948 */ /* 0x000fea0003800000 */
[----:B------:R-:W-:Y:S01]  /*d410*/  BAR.SYNC.DEFER_BLOCKING 0x1, 0x180 ;  /* 0x0046000000007b1d */ /* 0x000fe20000010000 */
[C---:B------:R-:W-:Y:S02]  /*d420*/  IADD3 R15, P1, R10.reuse, 0x40, RZ ;  /* 0x000000400a0f7810 */ /* 0x040fe40007f3e0ff */
[C---:B------:R-:W-:Y:S02]  /*d430*/  IADD3 R13, P2, R10.reuse, 0x20, RZ ;  /* 0x000000200a0d7810 */ /* 0x040fe40007f5e0ff */
[----:B------:R-:W-:Y:S01]  /*d440*/  LOP3.LUT R9, R10, 0x380, RZ, 0xc0, !PT ;  /* 0x000003800a097812 */ /* 0x000fe200078ec0ff */
[----:B------:R-:W-:Y:S01]  /*d450*/  ULDC.64 UR6, c[0x0][0xc08] ;  /* 0x0003020000067ab9 */ /* 0x000fe20000000a00 */
[----:B------:R-:W-:Y:S01]  /*d460*/  LOP3.LUT R4, R15, 0x380, RZ, 0xc0, !PT ;  /* 0x000003800f047812 */ /* 0x000fe200078ec0ff */
[----:B------:R-:W-:Y:S01]  /*d470*/  ULDC.64 UR4, c[0x0][0xc00] ;  /* 0x0003000000047ab9 */ /* 0x000fe20000000a00 */
[----:B------:R-:W-:-:S02]  /*d480*/  LOP3.LUT R0, R13, 0x380, RZ, 0xc0, !PT ;  /* 0x000003800d007812 */ /* 0x000fc400078ec0ff */
[----:B------:R-:W-:Y:S02]  /*d490*/  LOP3.LUT R12, R61, 0x380, RZ, 0xc0, !PT ;  /* 0x000003803d0c7812 */ /* 0x000fe400078ec0ff */
[----:B------:R-:W-:Y:S02]  /*d4a0*/  SHF.R.U64 R9, R9, 0x3, RZ ;  /* 0x0000000309097819 */ /* 0x000fe400000012ff */
[----:B------:R-:W-:Y:S02]  /*d4b0*/  SHF.R.U64 R4, R4, 0x3, RZ ;  /* 0x0000000304047819 */ /* 0x000fe400000012ff */
[----:B------:R-:W-:Y:S02]  /*d4c0*/  SHF.R.U64 R0, R0, 0x3, RZ ;  /* 0x0000000300007819 */ /* 0x000fe400000012ff */
[----:B------:R-:W-:Y:S02]  /*d4d0*/  SHF.R.U64 R12, R12, 0x3, RZ ;  /* 0x000000030c0c7819 */ /* 0x000fe400000012ff */
[----:B------:R-:W-:Y:S01]  /*d4e0*/  LOP3.LUT R10, R9, R10, RZ, 0x3c, !PT ;  /* 0x0000000a090a7212 */ /* 0x000fe200078e3cff */
[--C-:B------:R-:W-:Y:S01]  /*d4f0*/  IMAD.X R7, RZ, RZ, R11.reuse, P1 ;  /* 0x000000ffff077224 */ /* 0x100fe200008e060b */
[----:B------:R-:W-:Y:S01]  /*d500*/  LOP3.LUT R6, R4, R15, RZ, 0x3c, !PT ;  /* 0x0000000f04067212 */ /* 0x000fe200078e3cff */
[----:B------:R-:W-:Y:S01]  /*d510*/  IMAD.X R9, RZ, RZ, R11, P2 ;  /* 0x000000ffff097224 */ /* 0x000fe200010e060b */
[----:B------:R-:W-:-:S02]  /*d520*/  LOP3.LUT R8, R0, R13, RZ, 0x3c, !PT ;  /* 0x0000000d00087212 */ /* 0x000fc400078e3cff */
[----:B------:R-:W-:Y:S02]  /*d530*/  LOP3.LUT R4, R12, R61, RZ, 0x3c, !PT ;  /* 0x0000003d0c047212 */ /* 0x000fe400078e3cff */
[----:B------:R-:W-:Y:S02]  /*d540*/  MOV R10, R10 ;  /* 0x0000000a000a7202 */ /* 0x000fe40000000f00 */
[----:B------:R-:W-:Y:S02]  /*d550*/  F2FP.BF16.F32.PACK_AB R12, R21, R20 ;  /* 0x00000014150c723e */ /* 0x000fe400000010ff */
[----:B------:R-:W-:Y:S02]  /*d560*/  F2FP.BF16.F32.PACK_AB R13, R45, R44 ;  /* 0x0000002c2d0d723e */ /* 0x000fe400000010ff */
[----:B------:R-:W-:Y:S02]  /*d570*/  F2FP.BF16.F32.PACK_AB R15, R47, R46 ;  /* 0x0000002e2f0f723e */ /* 0x000fe400000010ff */
[----:B------:R-:W-:-:S02]  /*d580*/  MOV R66, R6 ;  /* 0x0000000600427202 */ /* 0x000fc40000000f00 */
[----:B------:R-:W-:Y:S01]  /*d590*/  MOV R0, R4 ;  /* 0x0000000400007202 */ /* 0x000fe20000000f00 */
[----:B------:R0:W-:Y:S01]  /*d5a0*/  STSM.16.M88.4 [R10], R12 ;  /* 0x0000000c0a007844 */ /* 0x0001e20000000200 */
[----:B------:R-:W-:Y:S02]  /*d5b0*/  MOV R61, R8 ;  /* 0x00000008003d7202 */ /* 0x000fe40000000f00 */
[----:B------:R-:W-:Y:S02]  /*d5c0*/  F2FP.BF16.F32.PACK_AB R4, R29, R28 ;  /* 0x0000001c1d04723e */ /* 0x000fe400000010ff */
[----:B------:R-:W-:Y:S02]  /*d5d0*/  F2FP.BF16.F32.PACK_AB R5, R49, R48 ;  /* 0x000000303105723e */ /* 0x000fe400000010ff */
[----:B------:R-:W-:Y:S02]  /*d5e0*/  F2FP.BF16.F32.PACK_AB R6, R31, R30 ;  /* 0x0000001e1f06723e */ /* 0x000fe400000010ff */
[----:B------:R-:W-:-:S02]  /*d5f0*/  F2FP.BF16.F32.PACK_AB R7, R51, R50 ;  /* 0x000000323307723e */ /* 0x000fc400000010ff */
[----:B------:R-:W-:Y:S02]  /*d600*/  F2FP.BF16.F32.PACK_AB R8, R37, R36 ;  /* 0x000000242508723e */ /* 0x000fe400000010ff */
[----:B------:R-:W-:Y:S02]  /*d610*/  F2FP.BF16.F32.PACK_AB R9, R53, R52 ;  /* 0x000000343509723e */ /* 0x000fe400000010ff */
[----:B------:R-:W-:Y:S02]  /*d620*/  F2FP.BF16.F32.PACK_AB R11, R55, R54 ;  /* 0x00000036370b723e */ /* 0x000fe400000010ff */
[----:B0-----:R-:W-:Y:S02]  /*d630*/  F2FP.BF16.F32.PACK_AB R10, R39, R38 ;  /* 0x00000026270a723e */ /* 0x001fe400000010ff */
[----:B------:R-:W-:Y:S02]  /*d640*/  F2FP.BF16.F32.PACK_AB R12, R41, R40 ;  /* 0x00000028290c723e */ /* 0x000fe400000010ff */
[----:B------:R-:W-:-:S02]  /*d650*/  F2FP.BF16.F32.PACK_AB R13, R57, R56 ;  /* 0x00000038390d723e */ /* 0x000fc400000010ff */
[----:B------:R-:W-:Y:S02]  /*d660*/  F2FP.BF16.F32.PACK_AB R14, R43, R42 ;  /* 0x0000002a2b0e723e */ /* 0x000fe400000010ff */
[----:B------:R-:W-:Y:S01]  /*d670*/  F2FP.BF16.F32.PACK_AB R15, R119, R118 ;  /* 0x00000076770f723e */ /* 0x000fe200000010ff */
[----:B------:R0:W-:Y:S01]  /*d680*/  STSM.16.M88.4 [R61], R4 ;  /* 0x000000043d007844 */ /* 0x0001e20000000200 */
[----:B------:R-:W-:-:S03]  /*d690*/  ISETP.NE.U32.AND P3, PT, RZ, UR6, PT ;  /* 0x00000006ff007c0c */ /* 0x000fc6000bf65070 */
[----:B------:R-:W-:Y:S01]  /*d6a0*/  STSM.16.M88.4 [R66], R8 ;  /* 0x0000000842007844 */ /* 0x000fe20000000200 */
[----:B------:R-:W-:-:S03]  /*d6b0*/  ISETP.NE.AND.EX P3, PT, RZ, UR7, PT, P3 ;  /* 0x00000007ff007c0c */ /* 0x000fc6000bf65330 */
[----:B------:R2:W-:Y:S01]  /*d6c0*/  STSM.16.M88.4 [R0], R12 ;  /* 0x0000000c00007844 */ /* 0x0005e20000000200 */
[----:B------:R-:W-:Y:S01]  /*d6d0*/  BAR.SYNC.DEFER_BLOCKING 0x1, 0x180 ;  /* 0x0046000000007b1d */ /* 0x000fe20000010000 */
[----:B------:R-:W-:Y:S02]  /*d6e0*/  ISETP.NE.U32.AND P0, PT, RZ, UR4, PT ;  /* 0x00000004ff007c0c */ /* 0x000fe4000bf05070 */
[----:B------:R-:W-:Y:S02]  /*d6f0*/  IADD3 R62, P1, R64, UR4, RZ ;  /* 0x00000004403e7c10 */ /* 0x000fe4000ff3e0ff */
[----:B------:R-:W-:Y:S02]  /*d700*/  ISETP.NE.AND.EX P0, PT, RZ, UR5, PT, P0 ;  /* 0x00000005ff007c0c */ /* 0x000fe4000bf05300 */
[----:B------:R-:W-:Y:S02]  /*d710*/  IADD3.X R63, R68, UR5, RZ, P1, !PT ;  /* 0x00000005443f7c10 */ /* 0x000fe40008ffe4ff */
[----:B------:R-:W-:Y:S01]  /*d720*/  @P3 IADD3 R64, P1, R64, UR6, RZ ;  /* 0x0000000640403c10 */ /* 0x000fe2000ff3e0ff */
[----:B------:R-:W-:-:S02]  /*d730*/  ULDC UR6, c[0x0][0xa88] ;  /* 0x0002a20000067ab9 */ /* 0x000fc40000000800 */
[----:B0-----:R-:W-:Y:S01]  /*d740*/  MOV R61, UR6 ;  /* 0x00000006003d7c02 */ /* 0x001fe20008000f00 */
[----:B------:R-:W-:Y:S01]  /*d750*/  IMAD.MOV.U32 R6, RZ, RZ, 0x9b8 ;  /* 0x000009b8ff067424 */ /* 0x000fe200078e00ff */
[----:B------:R-:W-:Y:S01]  /*d760*/  @P3 IADD3.X R65, R68, UR7, RZ, P1, !PT ;  /* 0x0000000744413c10 */ /* 0x000fe20008ffe4ff */
[----:B--2---:R-:W0:Y:S03]  /*d770*/  LDC R0, c[0x0][0xbe8] ;  /* 0x0002fa00ff007b82 */ /* 0x004e260000000800 */
[----:B------:R2:W5:Y:S04]  /*d780*/  @P0 LDG.E R32, desc[UR42][R62.64] ;  /* 0x0000002a3e200981 */ /* 0x000568000c1e1900 */
[----:B------:R2:W5:Y:S01]  /*d790*/  @P3 LDG.E R61, desc[UR42][R64.64] ;  /* 0x0000002a403d3981 */ /* 0x000562000c1e1900 */
[----:B------:R-:W-:-:S04]  /*d7a0*/  ISETP.GT.AND P2, PT, R67, 0x1, PT ;  /* 0x000000014300780c */ /* 0x000fc80003f44270 */
[----:B------:R-:W-:-:S04]  /*d7b0*/  SEL R6, R6, 0x978, P2 ;  /* 0x0000097806067807 */ /* 0x000fc80001000000 */
[----:B------:R2:W3:Y:S08]  /*d7c0*/  LDC.64 R12, c[0x0][R6+0x220] ;  /* 0x00008800060c7b82 */ /* 0x0004f00000000a00 */
[----:B------:R2:W4:Y:S08]  /*d7d0*/  LDC.64 R14, c[0x0][R6+0x218] ;  /* 0x00008600060e7b82 */ /* 0x0005300000000a00 */
[----:B------:R2:W1:Y:S01]  /*d7e0*/  LDC.64 R10, c[0x0][R6+0x228] ;  /* 0x00008a00060a7b82 */ /* 0x0004620000000a00 */
[----:B0-----:R-:W-:Y:S01]  /*d7f0*/  ISETP.NE.AND P1, PT, R0, 0x1, PT ;  /* 0x000000010000780c */ /* 0x001fe20003f25270 */
[----:B--2---:R-:W-:-:S12]  /*d800*/  @P3 BRA `(.L_x_605) ;  /* 0x0000000000103947 */ /* 0x004fd80003800000 */
[----:B------:R-:W-:Y:S05]  /*d810*/  @!P0 BRA `(.L_x_605) ;  /* 0x00000000000c8947 */ /* 0x000fea0003800000 */
[----:B------:R-:W2:Y:S04]  /*d820*/  LDG.E R4, desc[UR42][R62.64] ;  /* 0x0000002a3e047981 */ /* 0x000ea8000c1e1900 */
[----:B-----5:R-:W2:Y:S02]  /*d830*/  LDG.E R61, desc[UR42][R62.64+0x4] ;  /* 0x0000042a3e3d7981 */ /* 0x020ea4000c1e1900 */
[----:B--2---:R-:W-:-:S07]  /*d840*/  IMAD.IADD R61, R61, 0x1, -R4 ;  /* 0x000000013d3d7824 */ /* 0x004fce00078e0a04 */
.L_x_605:
[----:B------:R-:W2:Y:S01]  /*d850*/  LDL.LU R4, [R1+0x38] ;  /* 0x0000380001047983 */ /* 0x000ea20000300800 */
[----:B------:R-:W0:Y:S03]  /*d860*/  LDC.64 R6, c[0x0][R6+0x210] ;  /* 0x0000840006067b82 */ /* 0x000e260000000a00 */
[----:B------:R-:W3:Y:S04]  /*d870*/  LDL.LU R9, [R1+0x50] ;  /* 0x0000500001097983 */ /* 0x000ee80000300800 */
[----:B------:R-:W4:Y:S01]  /*d880*/  LDL R63, [R1+0x64] ;  /* 0x00006400013f7983 */ /* 0x000f220000100800 */
[----:B------:R-:W-:Y:S01]  /*d890*/  ISETP.NE.U32.AND P0, PT, RZ, UR4, PT ;  /* 0x00000004ff007c0c */ /* 0x000fe2000bf05070 */
[----:B------:R-:W1:Y:S02]  /*d8a0*/  @P1 LDC R62, c[0x0][0xbec] ;  /* 0x0002fb00ff3e1b82 */ /* 0x000e640000000800 */
[----:B------:R-:W4:Y:S04]  /*d8b0*/  LDL R68, [R1+0x48] ;  /* 0x0000480001447983 */ /* 0x000f280000100800 */
[----:B------:R-:W4:Y:S01]  /*d8c0*/  LDL R66, [R1+0x4c] ;  /* 0x00004c0001427983 */ /* 0x000f220000100800 */
[----:B------:R-:W-:Y:S01]  /*d8d0*/  ISETP.NE.AND.EX P0, PT, RZ, UR5, PT, P0 ;  /* 0x00000005ff007c0c */ /* 0x000fe2000bf05300 */
[----:B------:R-:W0:Y:S02]  /*d8e0*/  @P1 LDC R67, c[0x0][0xbf0] ;  /* 0x0002fc00ff431b82 */ /* 0x000e240000000800 */
[----:B------:R-:W4:Y:S01]  /*d8f0*/  LDL R72, [R1+0x60] ;  /* 0x0000600001487983 */ /* 0x000f220000100800 */
[----:B------:R-:W1:Y:S01]  /*d900*/  S2R R70, SR_TID.X ;  /* 0x0000000000467919 */ /* 0x000e620000002100 */
[----:B-----5:R-:W-:-:S02]  /*d910*/  IMAD R61, R61, R0, RZ ;  /* 0x000000003d3d7224 */ /* 0x020fc400078e02ff */
[----:B-1----:R-:W-:-:S05]  /*d920*/  VIADD R73, R70, 0xffffff80 ;  /* 0xffffff8046497836 */ /* 0x002fca0000000000 */
[----:B------:R-:W-:-:S04]  /*d930*/  SHF.R.S32.HI R70, RZ, 0x1f, R73 ;  /* 0x0000001fff467819 */ /* 0x000fc80000011449 */
[----:B------:R-:W-:-:S04]  /*d940*/  LEA.HI R70, R70, R73, RZ, 0x7 ;  /* 0x0000004946467211 */ /* 0x000fc800078f38ff */
[----:B------:R-:W-:-:S04]  /*d950*/  LOP3.LUT R70, R70, 0xffffff80, RZ, 0xc0, !PT ;  /* 0xffffff8046467812 */ /* 0x000fc800078ec0ff */
[----:B------:R-:W-:Y:S02]  /*d960*/  IADD3 R70, R73, -R70, RZ ;  /* 0x8000004649467210 */ /* 0x000fe40007ffe0ff */
[----:B--2---:R-:W-:Y:S02]  /*d970*/  SEL R8, R4, RZ, !P0 ;  /* 0x000000ff04087207 */ /* 0x004fe40004000000 */
[----:B------:R-:W1:Y:S01]  /*d980*/  LDC.64 R4, c[0x0][0xba8] ;  /* 0x0002ea00ff047b82 */ /* 0x000e620000000a00 */
[----:B---3--:R-:W-:Y:S02]  /*d990*/  SEL R9, R9, RZ, !P0 ;  /* 0x000000ff09097207 */ /* 0x008fe40004000000 */
[----:B------:R-:W-:-:S04]  /*d9a0*/  IMAD R13, R13, R8, RZ ;  /* 0x000000080d0d7224 */ /* 0x000fc800078e02ff */
[----:B------:R-:W-:Y:S02]  /*d9b0*/  IMAD R65, R12, R9, R13 ;  /* 0x000000090c417224 */ /* 0x000fe400078e020d */
[-C--:B----4-:R-:W-:Y:S02]  /*d9c0*/  IMAD R9, R15, R152.reuse, RZ ;  /* 0x000000980f097224 */ /* 0x090fe400078e02ff */
[----:B------:R-:W-:-:S04]  /*d9d0*/  IMAD.WIDE.U32 R14, R14, R152, RZ ;  /* 0x000000980e0e7225 */ /* 0x000fc800078e00ff */
[----:B------:R-:W-:-:S04]  /*d9e0*/  IMAD.WIDE.U32 R12, R12, R8, RZ ;  /* 0x000000080c0c7225 */ /* 0x000fc800078e00ff */
[----:B------:R-:W-:Y:S01]  /*d9f0*/  IMAD R69, R68, 0xc0, R63 ;  /* 0x000000c044457824 */ /* 0x000fe200078e023f */
[----:B------:R-:W-:-:S03]  /*da00*/  IADD3 R14, P0, P3, R12, R14, R32 ;  /* 0x0000000e0c0e7210 */ /* 0x000fc60007b1e020 */
[----:B------:R-:W-:Y:S01]  /*da10*/  @P1 IMAD.HI.U32 R12, R69, R62, RZ ;  /* 0x0000003e450c1227 */ /* 0x000fe200078e00ff */
[----:B------:R-:W-:Y:S01]  /*da20*/  SEL R63, R66, RZ, P2 ;  /* 0x000000ff423f7207 */ /* 0x000fe20001000000 */
[----:B-1----:R-:W1:Y:S02]  /*da30*/  @!P2 LDC R4, c[0x0][0xb50] ;  /* 0x0002d400ff04ab82 */ /* 0x002e640000000800 */
[----:B------:R-:W-:Y:S02]  /*da40*/  IMAD.IADD R65, R13, 0x1, R65 ;  /* 0x000000010d417824 */ /* 0x000fe400078e0241 */
[----:B------:R-:W-:Y:S01]  /*da50*/  IMAD.MOV.U32 R13, RZ, RZ, R69 ;  /* 0x000000ffff0d7224 */ /* 0x000fe200078e0045 */
[----:B0-----:R-:W-:Y:S01]  /*da60*/  @P1 SHF.R.U32.HI R13, RZ, R67, R12 ;  /* 0x00000043ff0d1219 */ /* 0x001fe2000001160c */
[----:B------:R-:W-:Y:S01]  /*da70*/  IMAD.IADD R64, R15, 0x1, R9 ;  /* 0x000000010f407824 */ /* 0x000fe200078e0209 */
[----:B------:R-:W-:Y:S01]  /*da80*/  SHF.R.S32.HI R9, RZ, 0x1f, R32 ;  /* 0x0000001fff097819 */ /* 0x000fe20000011420 */
[-C--:B------:R-:W-:Y:S01]  /*da90*/  IMAD R15, R11, R63.reuse, RZ ;  /* 0x0000003f0b0f7224 */ /* 0x080fe200078e02ff */
[----:B------:R-:W0:Y:S01]  /*daa0*/  @!P2 LDC R5, c[0x0][0xb54] ;  /* 0x0002d500ff05ab82 */ /* 0x000e220000000800 */
[----:B------:R-:W-:Y:S01]  /*dab0*/  IMAD.WIDE.U32 R10, R10, R63, RZ ;  /* 0x0000003f0a0a7225 */ /* 0x000fe200078e00ff */
[----:B------:R-:W-:-:S03]  /*dac0*/  IADD3.X R12, R65, R64, R9, P0, P3 ;  /* 0x00000040410c7210 */ /* 0x000fc600007e6409 */
[----:B------:R-:W-:Y:S01]  /*dad0*/  IMAD.MOV R63, RZ, RZ, -R13 ;  /* 0x000000ffff3f7224 */ /* 0x000fe200078e0a0d */
[----:B------:R-:W-:Y:S01]  /*dae0*/  IADD3 R10, P0, P3, R13, R14, R10 ;  /* 0x0000000e0d0a7210 */ /* 0x000fe20007b1e00a */
[----:B------:R-:W-:Y:S01]  /*daf0*/  IMAD.IADD R15, R11, 0x1, R15 ;  /* 0x000000010b0f7824 */ /* 0x000fe200078e020f */
[----:B------:R-:W-:Y:S01]  /*db00*/  SHF.R.S32.HI R11, RZ, 0x1f, R13 ;  /* 0x0000001fff0b7819 */ /* 0x000fe2000001140d */
[----:B------:R-:W-:-:S03]  /*db10*/  IMAD R13, R0, R63, R69 ;  /* 0x0000003f000d7224 */ /* 0x000fc600078e0245 */
[----:B------:R-:W-:Y:S01]  /*db20*/  IADD3.X R11, R11, R12, R15, P0, P3 ;  /* 0x0000000c0b0b7210 */ /* 0x000fe200007e640f */
[----:B------:R-:W-:Y:S01]  /*db30*/  IMAD R7, R7, R13, RZ ;  /* 0x0000000d07077224 */ /* 0x000fe200078e02ff */
[----:B------:R-:W-:-:S05]  /*db40*/  SHF.R.S32.HI R15, RZ, 0x1f, R13 ;  /* 0x0000001fff0f7819 */ /* 0x000fca000001140d */
[C---:B------:R-:W-:Y:S02]  /*db50*/  IMAD R15, R6.reuse, R15, R7 ;  /* 0x0000000f060f7224 */ /* 0x040fe400078e0207 */
[----:B------:R-:W-:-:S04]  /*db60*/  IMAD.WIDE.U32 R6, R6, R13, R10 ;  /* 0x0000000d06067225 */ /* 0x000fc800078e000a */
[----:B------:R-:W-:Y:S01]  /*db70*/  IMAD.IADD R7, R7, 0x1, R15 ;  /* 0x0000000107077824 */ /* 0x000fe200078e020f */
[----:B-1----:R-:W-:-:S04]  /*db80*/  LEA R12, P0, R6, R4, 0x2 ;  /* 0x00000004060c7211 */ /* 0x002fc800078010ff */
[----:B0-----:R-:W-:Y:S01]  /*db90*/  LEA.HI.X R7, R6, R5, R7, 0x2, P0 ;  /* 0x0000000506077211 */ /* 0x001fe200000f1407 */
[----:B------:R-:W-:Y:S01]  /*dba0*/  SHFL.IDX PT, R4, R12, RZ, 0x1c1f ;  /* 0x001c1fff0c047589 */ /* 0x000fe200000e0000 */
[----:B------:R-:W-:-:S03]  /*dbb0*/  IMAD R62, R68, 0xc0, R72 ;  /* 0x000000c0443e7824 */ /* 0x000fc600078e0248 */
[----:B------:R-:W0:Y:S04]  /*dbc0*/  SHFL.IDX PT, R5, R7, RZ, 0x1c1f ;  /* 0x001c1fff07057589 */ /* 0x000e2800000e0000 */
[----:B------:R-:W-:Y:S04]  /*dbd0*/  SHFL.IDX PT, R10, R12, 0x1, 0x1c1f ;  /* 0x003c1f000c0a7f89 */ /* 0x000fe800000e0000 */
[----:B------:R-:W1:Y:S01]  /*dbe0*/  SHFL.IDX PT, R11, R7, 0x1, 0x1c1f ;  /* 0x003c1f00070b7f89 */ /* 0x000e6200000e0000 */
[----:B------:R-:W-:Y:S01]  /*dbf0*/  LOP3.LUT P0, RZ, R70, 0x3, RZ, 0xc0, !PT ;  /* 0x0000000346ff7812 */ /* 0x000fe2000780c0ff */
[----:B------:R-:W-:-:S03]  /*dc00*/  VIADD R6, R62, 0x8 ;  /* 0x000000083e067836 */ /* 0x000fc60000000000 */
[-C--:B------:R-:W-:Y:S02]  /*dc10*/  ISETP.GE.OR P3, PT, R62, R61.reuse, P0 ;  /* 0x0000003d3e00720c */ /* 0x080fe40000766670 */
[----:B------:R-:W-:-:S11]  /*dc20*/  ISETP.GE.OR P0, PT, R6, R61, P0 ;  /* 0x0000003d0600720c */ /* 0x000fd60000706670 */
[----:B0-----:R0:W-:Y:S04]  /*dc30*/  @!P3 ST.E desc[UR42][R4.64], R60 ;  /* 0x0000003c0400b985 */ /* 0x0011e8000c10192a */
[----:B-1----:R0:W-:Y:S01]  /*dc40*/  @!P0 ST.E desc[UR42][R10.64], R3 ;  /* 0x000000030a008985 */ /* 0x0021e2000c10192a */
[----:B------:R-:W-:Y:S05]  /*dc50*/  @P2 BRA `(.L_x_606) ;  /* 0x0000000400c42947 */ /* 0x000fea0003800000 */
[----:B------:R-:W-:Y:S01]  /*dc60*/  SHF.R.S32.HI R70, RZ, 0x1f, R71 ;  /* 0x0000001fff467819 */ /* 0x000fe20000011447 */
[----:B------:R-:W1:Y:S01]  /*dc70*/  @P1 LDC R13, c[0x0][0xbec] ;  /* 0x0002fb00ff0d1b82 */ /* 0x000e620000000800 */
[----:B------:R-:W-:Y:S02]  /*dc80*/  ULDC.64 UR4, c[0x0][0xaa0] ;  /* 0x0002a80000047ab9 */ /* 0x000fe40000000a00 */
[----:B------:R-:W-:-:S04]  /*dc90*/  LEA.HI R70, R70, R71, RZ, 0x3 ;  /* 0x0000004746467211 */ /* 0x000fc800078f18ff */
[----:B------:R-:W-:Y:S01]  /*dca0*/  SHF.R.S32.HI R70, RZ, 0x3, R70 ;  /* 0x00000003ff467819 */ /* 0x000fe20000011446 */
[----:B------:R-:W2:Y:S01]  /*dcb0*/  @P1 LDC R14, c[0x0][0xbf0] ;  /* 0x0002fc00ff0e1b82 */ /* 0x000ea20000000800 */
[----:B------:R-:W-:-:S03]  /*dcc0*/  IMAD R9, R9, UR4, RZ ;  /* 0x0000000409097c24 */ /* 0x000fc6000f8e02ff */
[----:B0-----:R-:W-:Y:S02]  /*dcd0*/  IMAD R3, R70, 0x40, R59 ;  /* 0x0000004046037824 */ /* 0x001fe400078e023b */
[----:B------:R-:W-:Y:S02]  /*dce0*/  IMAD R9, R32, UR5, R9 ;  /* 0x0000000520097c24 */ /* 0x000fe4000f8e0209 */
[----:B------:R-:W-:-:S04]  /*dcf0*/  IMAD.WIDE R24, R3, 0x2, R24 ;  /* 0x0000000203187825 */ /* 0x000fc800078e0218 */
[----:B------:R-:W-:Y:S01]  /*dd00*/  IMAD.WIDE.U32 R10, R32, UR4, RZ ;  /* 0x00000004200a7c25 */ /* 0x000fe2000f8e00ff */
[C---:B------:R-:W-:Y:S01]  /*dd10*/  IADD3 R27, P0, R24.reuse, 0x1800, RZ ;  /* 0x00001800181b7810 */ /* 0x040fe20007f1e0ff */
[----:B------:R-:W-:Y:S01]  /*dd20*/  ULDC.64 UR4, c[0x0][0xae8] ;  /* 0x0002ba0000047ab9 */ /* 0x000fe20000000a00 */
[C---:B------:R-:W-:Y:S01]  /*dd30*/  IADD3 R29, P2, R24.reuse, 0x3000, RZ ;  /* 0x00003000181d7810 */ /* 0x040fe20007f5e0ff */
[----:B------:R-:W-:Y:S01]  /*dd40*/  IMAD.IADD R11, R11, 0x1, R9 ;  /* 0x000000010b0b7824 */ /* 0x000fe200078e0209 */
[----:B------:R-:W-:Y:S01]  /*dd50*/  IADD3 R37, P3, R24, 0x4800, RZ ;  /* 0x0000480018257810 */ /* 0x000fe20007f7e0ff */
[----:B------:R-:W-:Y:S01]  /*dd60*/  IMAD R3, R74, 0x30, R70 ;  /* 0x000000304a037824 */ /* 0x000fe200078e0246 */
[----:B------:R-:W-:Y:S01]  /*dd70*/  LOP3.LUT R26, R27, 0x380, RZ, 0xc0, !PT ;  /* 0x000003801b1a7812 */ /* 0x000fe200078ec0ff */
[----:B------:R-:W-:Y:S01]  /*dd80*/  IMAD.WIDE.U32 R10, R152, UR4, R10 ;  /* 0x00000004980a7c25 */ /* 0x000fe2000f8e000a */
[----:B------:R-:W-:Y:S02]  /*dd90*/  LOP3.LUT R28, R29, 0x380, RZ, 0xc0, !PT ;  /* 0x000003801d1c7812 */ /* 0x000fe400078ec0ff */
[----:B------:R-:W-:Y:S01]  /*dda0*/  LOP3.LUT R36, R37, 0x380, RZ, 0xc0, !PT ;  /* 0x0000038025247812 */ /* 0x000fe200078ec0ff */
[----:B------:R-:W-:Y:S01]  /*ddb0*/  IMAD R12, R68, 0xc0, R3 ;  /* 0x000000c0440c7824 */ /* 0x000fe200078e0203 */
[----:B------:R-:W-:-:S02]  /*ddc0*/  LOP3.LUT R5, R24, 0x380, RZ, 0xc0, !PT ;  /* 0x0000038018057812 */ /* 0x000fc400078ec0ff */
[----:B------:R-:W-:Y:S01]  /*ddd0*/  SHF.R.S32.HI R9, RZ, 0x1f, R8 ;  /* 0x0000001fff097819 */ /* 0x000fe20000011408 */
[----:B------:R-:W-:Y:S01]  /*dde0*/  IMAD R11, R152, UR5, R11 ;  /* 0x00000005980b7c24 */ /* 0x000fe2000f8e020b */
[----:B------:R-:W-:Y:S01]  /*ddf0*/  SHF.R.U64 R26, R26, 0x3, RZ ;  /* 0x000000031a1a7819 */ /* 0x000fe200000012ff */
[----:B-1----:R-:W-:Y:S01]  /*de00*/  @P1 IMAD.HI.U32 R3, R12, R13, RZ ;  /* 0x0000000d0c031227 */ /* 0x002fe200078e00ff */
[----:B------:R-:W-:Y:S01]  /*de10*/  SHF.R.U64 R28, R28, 0x3, RZ ;  /* 0x000000031c1c7819 */ /* 0x000fe200000012ff */
[----:B------:R-:W-:Y:S01]  /*de20*/  ULDC.64 UR4, c[0x0][0xaf0] ;  /* 0x0002bc0000047ab9 */ /* 0x000fe20000000a00 */
[----:B------:R-:W-:Y:S02]  /*de30*/  SHF.R.U64 R36, R36, 0x3, RZ ;  /* 0x0000000324247819 */ /* 0x000fe400000012ff */
[----:B------:R-:W-:Y:S01]  /*de40*/  SHF.R.U64 R5, R5, 0x3, RZ ;  /* 0x0000000305057819 */ /* 0x000fe200000012ff */
[----:B------:R-:W-:Y:S01]  /*de50*/  IMAD R9, R9, UR4, RZ ;  /* 0x0000000409097c24 */ /* 0x000fe2000f8e02ff */
[----:B------:R-:W-:Y:S01]  /*de60*/  LOP3.LUT R26, R26, R27, RZ, 0x3c, !PT ;  /* 0x0000001b1a1a7212 */ /* 0x000fe200078e3cff */
[----:B------:R-:W-:Y:S01]  /*de70*/  IMAD.MOV.U32 R13, RZ, RZ, R12 ;  /* 0x000000ffff0d7224 */ /* 0x000fe200078e000c */
[----:B------:R-:W-:Y:S01]  /*de80*/  LOP3.LUT R28, R28, R29, RZ, 0x3c, !PT ;  /* 0x0000001d1c1c7212 */ /* 0x000fe200078e3cff */
[--C-:B------:R-:W-:Y:S01]  /*de90*/  IMAD.X R27, RZ, RZ, R25.reuse, P0 ;  /* 0x000000ffff1b7224 */ /* 0x100fe200000e0619 */
[----:B------:R-:W-:Y:S01]  /*dea0*/  LOP3.LUT R36, R36, R37, RZ, 0x3c, !PT ;  /* 0x0000002524247212 */ /* 0x000fe200078e3cff */
[--C-:B------:R-:W-:Y:S01]  /*deb0*/  IMAD.X R29, RZ, RZ, R25.reuse, P2 ;  /* 0x000000ffff1d7224 */ /* 0x100fe200010e0619 */
[----:B------:R-:W-:Y:S01]  /*dec0*/  LOP3.LUT R4, R5, R24, RZ, 0x3c, !PT ;  /* 0x0000001805047212 */ /* 0x000fe200078e3cff */
[----:B------:R-:W-:Y:S01]  /*ded0*/  IMAD.X R37, RZ, RZ, R25, P3 ;  /* 0x000000ffff257224 */ /* 0x000fe200018e0619 */
[----:B--2---:R-:W-:Y:S01]  /*dee0*/  @P1 SHF.R.U32.HI R13, RZ, R14, R3 ;  /* 0x0000000eff0d1219 */ /* 0x004fe20000011603 */
[----:B------:R-:W-:-:S02]  /*def0*/  IMAD.MOV.U32 R5, RZ, RZ, R25 ;  /* 0x000000ffff057224 */ /* 0x000fc400078e0019 */
[C---:B------:R-:W-:Y:S01]  /*df00*/  IMAD R15, R8.reuse, UR5, R9 ;  /* 0x00000005080f7c24 */ /* 0x040fe2000f8e0209 */
[----:B------:R-:W5:Y:S01]  /*df10*/  LD.E.128 R24, desc[UR42][R26.64] ;  /* 0x0000002a1a187980 */ /* 0x000f62000c101d00 */
[----:B------:R-:W-:Y:S01]  /*df20*/  IMAD.WIDE.U32 R8, R8, UR4, R10 ;  /* 0x0000000408087c25 */ /* 0x000fe2000f8e000a */
[----:B------:R-:W-:Y:S01]  /*df30*/  IADD3 R11, -R13, RZ, RZ ;  /* 0x000000ff0d0b7210 */ /* 0x000fe20007ffe1ff */
[----:B------:R-:W-:Y:S01]  /*df40*/  ULDC.64 UR4, c[0x0][0xae0] ;  /* 0x0002b80000047ab9 */ /* 0x000fe20000000a00 */
[----:B------:R-:W-:Y:S01]  /*df50*/  SHF.R.S32.HI R10, RZ, 0x1f, R13 ;  /* 0x0000001fff0a7819 */ /* 0x000fe2000001140d */
[----:B------:R-:W5:Y:S02]  /*df60*/  LD.E.128 R4, desc[UR42][R4.64] ;  /* 0x0000002a04047980 */ /* 0x000f64000c101d00 */
[----:B------:R-:W-:Y:S02]  /*df70*/  IMAD R11, R0, R11, R12 ;  /* 0x0000000b000b7224 */ /* 0x000fe400078e020c */
[----:B------:R-:W5:Y:S04]  /*df80*/  LD.E.128 R28, desc[UR42][R28.64] ;  /* 0x0000002a1c1c7980 */ /* 0x000f68000c101d00 */
[----:B------:R-:W5:Y:S01]  /*df90*/  LD.E.128 R36, desc[UR42][R36.64] ;  /* 0x0000002a24247980 */ /* 0x000f62000c101d00 */
[----:B------:R-:W-:Y:S01]  /*dfa0*/  IMAD.IADD R9, R9, 0x1, R15 ;  /* 0x0000000109097824 */ /* 0x000fe200078e020f */
[----:B------:R-:W-:Y:S01]  /*dfb0*/  @!PT LDS RZ, [RZ] ;  /* 0x00000000fffff984 */ /* 0x000fe20000000800 */
[----:B------:R-:W-:Y:S01]  /*dfc0*/  @!PT LDS RZ, [RZ] ;  /* 0x00000000fffff984 */ /* 0x000fe20000000800 */
[----:B------:R-:W-:Y:S01]  /*dfd0*/  @!PT LDS RZ, [RZ] ;  /* 0x00000000fffff984 */ /* 0x000fe20000000800 */
[----:B------:R-:W-:Y:S01]  /*dfe0*/  @!PT LDS RZ, [RZ] ;  /* 0x00000000fffff984 */ /* 0x000fe20000000800 */
[----:B------:R0:W-:Y:S06]  /*dff0*/  MEMBAR.ALL.CTA ;  /* 0x0000000000007992 */ /* 0x0001ec0000008000 */
[----:B0-----:R-:W0:Y:S01]  /*e000*/  FENCE.VIEW.ASYNC.S ;  /* 0x00000000000073c6 */ /* 0x001e220000000000 */
[----:B------:R-:W-:Y:S01]  /*e010*/  IMAD R10, R10, UR4, RZ ;  /* 0x000000040a0a7c24 */ /* 0x000fe2000f8e02ff */
[----:B------:R-:W-:Y:S01]  /*e020*/  SHF.R.S32.HI R0, RZ, 0x1f, R11 ;  /* 0x0000001fff007819 */ /* 0x000fe2000001140b */
[----:B------:R-:W-:-:S04]  /*e030*/  IMAD.WIDE.U32 R8, R13, UR4, R8 ;  /* 0x000000040d087c25 */ /* 0x000fc8000f8e0008 */
[----:B------:R-:W-:Y:S01]  /*e040*/  IMAD R15, R13, UR5, R10 ;  /* 0x000000050d0f7c24 */ /* 0x000fe2000f8e020a */
[----:B------:R-:W-:Y:S02]  /*e050*/  ULDC.64 UR4, c[0x0][0xad8] ;  /* 0x0002b60000047ab9 */ /* 0x000fe40000000a00 */
[----:B------:R-:W-:Y:S02]  /*e060*/  IMAD R0, R0, UR4, RZ ;  /* 0x0000000400007c24 */ /* 0x000fe4000f8e02ff */
[----:B------:R-:W-:Y:S02]  /*e070*/  IMAD.IADD R9, R9, 0x1, R15 ;  /* 0x0000000109097824 */ /* 0x000fe400078e020f */
[----:B------:R-:W-:Y:S02]  /*e080*/  VIADD R3, R18, 0x16820 ;  /* 0x0001682012037836 */ /* 0x000fe40000000000 */
[----:B------:R-:W-:-:S04]  /*e090*/  IMAD.WIDE.U32 R8, R11, UR4, R8 ;  /* 0x000000040b087c25 */ /* 0x000fc8000f8e0008 */
[----:B------:R-:W-:Y:S01]  /*e0a0*/  IMAD R41, R11, UR5, R0 ;  /* 0x000000050b297c24 */ /* 0x000fe2000f8e0200 */
[----:B------:R-:W-:Y:S01]  /*e0b0*/  ULDC.64 UR4, c[0x0][0xa80] ;  /* 0x0002a00000047ab9 */ /* 0x000fe20000000a00 */
[----:B------:R-:W-:Y:S02]  /*e0c0*/  PRMT R3, RZ, 0x654, R3 ;  /* 0x00000654ff037816 */ /* 0x000fe40000000003 */
[----:B------:R-:W-:Y:S01]  /*e0d0*/  IMAD.IADD R41, R9, 0x1, R41 ;  /* 0x0000000109297824 */ /* 0x000fe200078e0229 */
[C---:B------:R-:W-:Y:S01]  /*e0e0*/  LEA R40, P0, R8.reuse, UR4, 0x1 ;  /* 0x0000000408287c11 */ /* 0x040fe2000f8008ff */
[----:B------:R-:W-:Y:S01]  /*e0f0*/  UMOV UR4, 0xffffffff ;  /* 0xffffffff00047882 */ /* 0x000fe20000000000 */
[----:B0-----:R0:W-:Y:S02]  /*e100*/  SYNCS.ARRIVE.TRANS64.RED.A1T0 RZ, [R3+URZ], RZ ;  /* 0x000000ff03ff79a7 */ /* 0x0011e4000810043f */
[----:B------:R-:W-:Y:S01]  /*e110*/  LEA.HI.X R41, R8, UR5, R41, 0x1, P0 ;  /* 0x0000000508297c11 */ /* 0x000fe200080f0c29 */
[----:B------:R-:W-:Y:S08]  /*e120*/  BRA.DIV UR4, `(.L_x_607) ;  /* 0x0000009204ec7947 */ /* 0x000ff0000b800000 */
[----:B0-----:R-:W0:Y:S01]  /*e130*/  SHFL.IDX PT, R3, R40, RZ, 0x181f ;  /* 0x00181fff28037589 */ /* 0x001e2200000e0000 */
[----:B------:R-:W-:Y:S01]  /*e140*/  ULDC UR4, c[0x0][0xac8] ;  /* 0x0002b20000047ab9 */ /* 0x000fe20000000800 */
[----:B------:R-:W-:Y:S01]  /*e150*/  IMAD R42, R68, 0xc0, R70 ;  /* 0x000000c0442a7824 */ /* 0x000fe200078e0246 */
[----:B------:R-:W-:Y:S01]  /*e160*/  ISETP.GE.AND P0, PT, R59, UR4, PT ;  /* 0x000000043b007c0c */ /* 0x000fe2000bf06270 */
[----:B------:R-:W1:Y:S02]  /*e170*/  SHFL.IDX PT, R9, R40, 0x1, 0x181f ;  /* 0x00381f0028097f89 */ /* 0x000e6400000e0000 */
[C---:B------:R-:W-:Y:S01]  /*e180*/  VIADD R12, R42.reuse, 0x30 ;  /* 0x000000302a0c7836 */ /* 0x040fe20000000000 */
[CC--:B------:R-:W-:Y:S01]  /*e190*/  ISETP.GE.OR P2, PT, R42.reuse, R61.reuse, P0 ;  /* 0x0000003d2a00720c */ /* 0x0c0fe20000746670 */
[----:B------:R-:W2:Y:S01]  /*e1a0*/  SHFL.IDX PT, R0, R41, RZ, 0x181f ;  /* 0x00181fff29007589 */ /* 0x000ea200000e0000 */
[----:B------:R-:W-:Y:S02]  /*e1b0*/  VIADD R20, R42, 0x60 ;  /* 0x000000602a147836 */ /* 0x000fe40000000000 */
[-C--:B------:R-:W-:Y:S01]  /*e1c0*/  ISETP.GE.OR P3, PT, R12, R61.reuse, P0 ;  /* 0x0000003d0c00720c */ /* 0x080fe20000766670 */
[----:B------:R-:W3:Y:S02]  /*e1d0*/  SHFL.IDX PT, R14, R40, 0x2, 0x181f ;  /* 0x00581f00280e7f89 */ /* 0x000ee400000e0000 */
[----:B------:R-:W-:-:S02]  /*e1e0*/  ISETP.GE.OR P4, PT, R20, R61, P0 ;  /* 0x0000003d1400720c */ /* 0x000fc40000786670 */
[----:B------:R-:W4:Y:S04]  /*e1f0*/  SHFL.IDX PT, R8, R41, 0x1, 0x181f ;  /* 0x00381f0029087f89 */ /* 0x000f2800000e0000 */
[----:B------:R-:W4:Y:S01]  /*e200*/  SHFL.IDX PT, R10, R41, 0x2, 0x181f ;  /* 0x00581f00290a7f89 */ /* 0x000f2200000e0000 */
[----:B0-----:R-:W-:-:S03]  /*e210*/  @!P2 LEA R32, P5, R59, R3, 0x1 ;  /* 0x000000033b20a211 */ /* 0x001fc600078a08ff */
[C---:B-1----:R-:W-:Y:S02]  /*e220*/  @!P3 LEA R20, P1, R59.reuse, R9, 0x1 ;  /* 0x000000093b14b211 */ /* 0x042fe400078208ff */
[C-C-:B--2---:R-:W-:Y:S02]  /*e230*/  @!P2 LEA.HI.X R3, R59.reuse, R0, R58.reuse, 0x1, P5 ;  /* 0x000000003b03a211 */ /* 0x144fe400028f0c3a */
[----:B------:R-:W0:Y:S01]  /*e240*/  SHFL.IDX PT, R0, R41, 0x3, 0x181f ;  /* 0x00781f0029007f89 */ /* 0x000e2200000e0000 */
[C---:B---3--:R-:W-:Y:S02]  /*e250*/  @!P4 LEA R43, P5, R59.reuse, R14, 0x1 ;  /* 0x0000000e3b2bc211 */ /* 0x048fe400078a08ff */
[----:B------:R-:W-:Y:S01]  /*e260*/  @!P2 IMAD.MOV.U32 R9, RZ, RZ, R3 ;  /* 0x000000ffff09a224 */ /* 0x000fe200078e0003 */
[----:B------:R-:W1:Y:S01]  /*e270*/  SHFL.IDX PT, R14, R40, 0x3, 0x181f ;  /* 0x00781f00280e7f89 */ /* 0x000e6200000e0000 */
[C---:B----4-:R-:W-:Y:S01]  /*e280*/  @!P3 LEA.HI.X R21, R59.reuse, R8, R58, 0x1, P1 ;  /* 0x000000083b15b211 */ /* 0x050fe200008f0c3a */
[----:B------:R-:W-:Y:S01]  /*e290*/  @!P2 IMAD.MOV.U32 R8, RZ, RZ, R32 ;  /* 0x000000ffff08a224 */ /* 0x000fe200078e0020 */
[----:B------:R-:W-:-:S04]  /*e2a0*/  @!P4 LEA.HI.X R10, R59, R10, R58, 0x1, P5 ;  /* 0x0000000a3b0ac211 */ /* 0x000fc800028f0c3a */
[----:B-----5:R2:W-:Y:S04]  /*e2b0*/  @!P2 ST.E.128 desc[UR42][R8.64], R4 ;  /* 0x000000040800a985 */ /* 0x0205e8000c101d2a */
[----:B------:R3:W-:Y:S01]  /*e2c0*/  @!P3 ST.E.128 desc[UR42][R20.64], R24 ;  /* 0x000000181400b985 */ /* 0x0007e2000c101d2a */
[----:B--2---:R-:W-:Y:S02]  /*e2d0*/  @!P4 IMAD.MOV.U32 R4, RZ, RZ, R43 ;  /* 0x000000ffff04c224 */ /* 0x004fe400078e002b */
[----:B------:R-:W-:-:S05]  /*e2e0*/  @!P4 IMAD.MOV.U32 R5, RZ, RZ, R10 ;  /* 0x000000ffff05c224 */ /* 0x000fca00078e000a */
[----:B01----:R3:W-:Y:S02]  /*e2f0*/  @!P4 ST.E.128 desc[UR42][R4.64], R28 ;  /* 0x0000001c0400c985 */ /* 0x0037e4000c101d2a */
.L_x_785:
[----:B------:R-:W-:-:S04]  /*e300*/  IADD3 R42, R42, 0x90, RZ ;  /* 0x000000902a2a7810 */ /* 0x000fc80007ffe0ff */
[----:B------:R-:W-:-:S13]  /*e310*/  ISETP.GE.OR P0, PT, R42, R61, P0 ;  /* 0x0000003d2a00720c */ /* 0x000fda0000706670 */
[----:B------:R-:W-:Y:S05]  /*e320*/  @P0 BRA `(.L_x_608) ;  /* 0x0000001000dc0947 */ /* 0x000fea0003800000 */
[----:B------:R-:W-:-:S04]  /*e330*/  LEA R14, P0, R59, R14, 0x1 ;  /* 0x0000000e3b0e7211 */ /* 0x000fc800078008ff */
[----:B------:R-:W-:-:S05]  /*e340*/  LEA.HI.X R15, R59, R0, R58, 0x1, P0 ;  /* 0x000000003b0f7211 */ /* 0x000fca00000f0c3a */
[----:B------:R2:W-:Y:S01]  /*e350*/  ST.E.128 desc[UR42][R14.64], R36 ;  /* 0x000000240e007985 */ /* 0x0005e2000c101d2a */
[----:B------:R-:W-:Y:S05]  /*e360*/  BRA `(.L_x_608) ;  /* 0x0000001000cc7947 */ /* 0x000fea0003800000 */
.L_x_606:
[----:B------:R-:W2:Y:S01]  /*e370*/  LDL R74, [R1+0x30] ;  /* 0x00003000014a7983 */ /* 0x000ea20000100800 */
[----:B0-----:R-:W0:Y:S01]  /*e380*/  @P1 LDC R10, c[0x0][0xbec] ;  /* 0x0002fb00ff0a1b82 */ /* 0x001e220000000800 */
[----:B------:R-:W-:Y:S01]  /*e390*/  ULDC.64 UR4, c[0x0][0xb08] ;  /* 0x0002c20000047ab9 */ /* 0x000fe20000000a00 */
[----:B------:R-:W-:Y:S01]  /*e3a0*/  SHF.R.S32.HI R3, RZ, 0x1f, R8 ;  /* 0x0000001fff037819 */ /* 0x000fe20000011408 */
[----:B------:R-:W-:Y:S01]  /*e3b0*/  IMAD R9, R9, UR4, RZ ;  /* 0x0000000409097c24 */ /* 0x000fe2000f8e02ff */
[----:B------:R-:W-:Y:S01]  /*e3c0*/  ULDC.64 UR6, c[0x0][0xb30] ;  /* 0x0002cc0000067ab9 */ /* 0x000fe20000000a00 */
[----:B------:R-:W-:-:S03]  /*e3d0*/  IMAD.WIDE.U32 R4, R32, UR4, RZ ;  /* 0x0000000420047c25 */ /* 0x000fc6000f8e00ff */
[----:B------:R-:W1:Y:S01]  /*e3e0*/  @P1 LDC R11, c[0x0][0xbf0] ;  /* 0x0002fc00ff0b1b82 */ /* 0x000e620000000800 */
[----:B------:R-:W-:Y:S01]  /*e3f0*/  IMAD R9, R32, UR5, R9 ;  /* 0x0000000520097c24 */ /* 0x000fe2000f8e0209 */
[----:B------:R-:W-:-:S03]  /*e400*/  ULDC.64 UR4, c[0x0][0xb38] ;  /* 0x0002ce0000047ab9 */ /* 0x000fc60000000a00 */
[----:B------:R-:W-:Y:S02]  /*e410*/  IMAD.IADD R5, R5, 0x1, R9 ;  /* 0x0000000105057824 */ /* 0x000fe400078e0209 */
[----:B------:R-:W-:-:S04]  /*e420*/  IMAD.WIDE.U32 R4, R152, UR4, R4 ;  /* 0x0000000498047c25 */ /* 0x000fc8000f8e0004 */
[----:B------:R-:W-:Y:S01]  /*e430*/  IMAD R5, R152, UR5, R5 ;  /* 0x0000000598057c24 */ /* 0x000fe2000f8e0205 */
[----:B------:R-:W-:Y:S02]  /*e440*/  ULDC.64 UR4, c[0x0][0xb40] ;  /* 0x0002d00000047ab9 */ /* 0x000fe40000000a00 */
[----:B------:R-:W-:Y:S02]  /*e450*/  IMAD R3, R3, UR4, RZ ;  /* 0x0000000403037c24 */ /* 0x000fe4000f8e02ff */
[----:B0-----:R-:W-:-:S04]  /*e460*/  @P1 IMAD.HI.U32 R10, R69, R10, RZ ;  /* 0x0000000a450a1227 */ /* 0x001fc800078e00ff */
[C---:B------:R-:W-:Y:S02]  /*e470*/  IMAD R7, R8.reuse, UR5, R3 ;  /* 0x0000000508077c24 */ /* 0x040fe4000f8e0203 */
[----:B------:R-:W-:Y:S01]  /*e480*/  IMAD.WIDE.U32 R8, R8, UR4, R4 ;  /* 0x0000000408087c25 */ /* 0x000fe2000f8e0004 */
[----:B------:R-:W-:-:S03]  /*e490*/  ULDC.64 UR4, c[0x0][0xb48] ;  /* 0x0002d20000047ab9 */ /* 0x000fc60000000a00 */
[----:B------:R-:W-:Y:S01]  /*e4a0*/  IMAD.MOV.U32 R3, RZ, RZ, R69 ;  /* 0x000000ffff037224 */ /* 0x000fe200078e0045 */
[----:B-1----:R-:W-:Y:S01]  /*e4b0*/  @P1 SHF.R.U32.HI R3, RZ, R11, R10 ;  /* 0x0000000bff031219 */ /* 0x002fe2000001160a */
[----:B------:R-:W-:-:S03]  /*e4c0*/  IMAD.IADD R9, R9, 0x1, R7 ;  /* 0x0000000109097824 */ /* 0x000fc600078e0207 */
[--C-:B------:R-:W-:Y:S01]  /*e4d0*/  SHF.R.S32.HI R10, RZ, 0x1f, R3.reuse ;  /* 0x0000001fff0a7819 */ /* 0x100fe20000011403 */
[----:B------:R-:W-:Y:S02]  /*e4e0*/  IMAD.MOV R7, RZ, RZ, -R3 ;  /* 0x000000ffff077224 */ /* 0x000fe400078e0a03 */
[----:B------:R-:W-:-:S04]  /*e4f0*/  IMAD.WIDE.U32 R4, R66, UR4, R8 ;  /* 0x0000000442047c25 */ /* 0x000fc8000f8e0008 */
[----:B------:R-:W-:Y:S02]  /*e500*/  IMAD R7, R0, R7, R69 ;  /* 0x0000000700077224 */ /* 0x000fe400078e0245 */
[----:B------:R-:W-:Y:S02]  /*e510*/  IMAD R10, R10, UR6, RZ ;  /* 0x000000060a0a7c24 */ /* 0x000fe4000f8e02ff */
[----:B------:R-:W-:Y:S01]  /*e520*/  IMAD R5, R66, UR5, R5 ;  /* 0x0000000542057c24 */ /* 0x000fe2000f8e0205 */
[----:B------:R-:W-:Y:S01]  /*e530*/  SHF.R.S32.HI R0, RZ, 0x1f, R7 ;  /* 0x0000001fff007819 */ /* 0x000fe20000011407 */
[C---:B------:R-:W-:Y:S01]  /*e540*/  IMAD R9, R3.reuse, UR7, R10 ;  /* 0x0000000703097c24 */ /* 0x040fe2000f8e020a */
[----:B------:R-:W-:Y:S01]  /*e550*/  ULDC.64 UR4, c[0x0][0xb28] ;  /* 0x0002ca0000047ab9 */ /* 0x000fe20000000a00 */
[----:B------:R-:W-:-:S04]  /*e560*/  IMAD.WIDE.U32 R4, R3, UR6, R4 ;  /* 0x0000000603047c25 */ /* 0x000fc8000f8e0004 */
[----:B------:R-:W-:Y:S02]  /*e570*/  VIADD R3, R18, 0x16820 ;  /* 0x0001682012037836 */ /* 0x000fe40000000000 */
[----:B------:R-:W-:Y:S02]  /*e580*/  IMAD R0, R0, UR4, RZ ;  /* 0x0000000400007c24 */ /* 0x000fe4000f8e02ff */
[----:B------:R-:W-:Y:S01]  /*e590*/  IMAD.IADD R5, R5, 0x1, R9 ;  /* 0x0000000105057824 */ /* 0x000fe200078e0209 */
[----:B------:R-:W-:Y:S01]  /*e5a0*/  PRMT R8, RZ, 0x654, R3 ;  /* 0x00000654ff087816 */ /* 0x000fe20000000003 */
[C---:B------:R-:W-:Y:S02]  /*e5b0*/  IMAD R3, R7.reuse, UR5, R0 ;  /* 0x0000000507037c24 */ /* 0x040fe4000f8e0200 */
[----:B------:R-:W-:Y:S01]  /*e5c0*/  IMAD.WIDE.U32 R4, R7, UR4, R4 ;  /* 0x0000000407047c25 */ /* 0x000fe2000f8e0004 */
[----:B------:R-:W-:Y:S01]  /*e5d0*/  ULDC.64 UR4, c[0x0][0xb00] ;  /* 0x0002c00000047ab9 */ /* 0x000fe20000000a00 */
[----:B------:R0:W-:Y:S02]  /*e5e0*/  SYNCS.ARRIVE.TRANS64.RED.A1T0 RZ, [R8+URZ], RZ ;  /* 0x000000ff08ff79a7 */ /* 0x0001e4000810043f */
[----:B------:R-:W-:Y:S01]  /*e5f0*/  IMAD.IADD R3, R5, 0x1, R3 ;  /* 0x0000000105037824 */ /* 0x000fe200078e0203 */
[----:B------:R-:W-:Y:S01]  /*e600*/  LEA R0, P0, R4, UR4, 0x2 ;  /* 0x0000000404007c11 */ /* 0x000fe2000f8010ff */
[----:B------:R-:W-:-:S03]  /*e610*/  UMOV UR4, 0xffffffff ;  /* 0xffffffff00047882 */ /* 0x000fc60000000000 */
[----:B------:R-:W-:Y:S01]  /*e620*/  LEA.HI.X R4, R4, UR5, R3, 0x2, P0 ;  /* 0x0000000504047c11 */ /* 0x000fe200080f1403 */
[C---:B--2---:R-:W-:Y:S01]  /*e630*/  VIADD R7, R74.reuse, 0x8 ;  /* 0x000000084a077836 */ /* 0x044fe20000000000 */
[C---:B------:R-:W-:Y:S01]  /*e640*/  IADD3 R64, R74.reuse, 0x18, RZ ;  /* 0x000000184a407810 */ /* 0x040fe20007ffe0ff */
[C---:B------:R-:W-:Y:S02]  /*e650*/  VIADD R60, R74.reuse, 0x10 ;  /* 0x000000104a3c7836 */ /* 0x040fe40000000000 */
[C---:B------:R-:W-:Y:S01]  /*e660*/  VIADD R66, R74.reuse, 0x20 ;  /* 0x000000204a427836 */ /* 0x040fe20000000000 */
[----:B------:R-:W-:Y:S01]  /*e670*/  SHF.R.S32.HI R32, RZ, 0x1f, R7 ;  /* 0x0000001fff207819 */ /* 0x000fe20000011407 */
[C---:B------:R-:W-:Y:S01]  /*e680*/  VIADD R68, R74.reuse, 0x28 ;  /* 0x000000284a447836 */ /* 0x040fe20000000000 */
[----:B------:R-:W-:Y:S01]  /*e690*/  SHF.R.S32.HI R63, RZ, 0x1f, R60 ;  /* 0x0000001fff3f7819 */ /* 0x000fe2000001143c */
[C---:B------:R-:W-:Y:S01]  /*e6a0*/  VIADD R70, R74.reuse, 0x30 ;  /* 0x000000304a467836 */ /* 0x040fe20000000000 */
[----:B------:R-:W-:Y:S01]  /*e6b0*/  SHF.R.S32.HI R65, RZ, 0x1f, R64 ;  /* 0x0000001fff417819 */ /* 0x000fe20000011440 */
[----:B------:R-:W-:Y:S01]  /*e6c0*/  VIADD R72, R74, 0x38 ;  /* 0x000000384a487836 */ /* 0x000fe20000000000 */
[----:B------:R-:W-:-:S02]  /*e6d0*/  SHF.R.S32.HI R67, RZ, 0x1f, R66 ;  /* 0x0000001fff437819 */ /* 0x000fc40000011442 */
[----:B------:R-:W-:Y:S02]  /*e6e0*/  SHF.R.S32.HI R69, RZ, 0x1f, R68 ;  /* 0x0000001fff457819 */ /* 0x000fe40000011444 */
[----:B------:R-:W-:Y:S02]  /*e6f0*/  SHF.R.S32.HI R71, RZ, 0x1f, R70 ;  /* 0x0000001fff477819 */ /* 0x000fe40000011446 */
[----:B------:R-:W-:Y:S01]  /*e700*/  SHF.R.S32.HI R73, RZ, 0x1f, R72 ;  /* 0x0000001fff497819 */ /* 0x000fe20000011448 */
[----:B0-----:R-:W-:Y:S06]  /*e710*/  BRA.DIV UR4, `(.L_x_609) ;  /* 0x0000009204787947 */ /* 0x001fec000b800000 */
[----:B------:R0:W1:Y:S04]  /*e720*/  SHFL.IDX PT, R3, R4, RZ, 0x1c1f ;  /* 0x001c1fff04037589 */ /* 0x00006800000e0000 */
[----:B------:R0:W2:Y:S02]  /*e730*/  SHFL.IDX PT, R14, R0, RZ, 0x1c1f ;  /* 0x001c1fff000e7589 */ /* 0x0000a400000e0000 */
.L_x_788:
[----:B------:R-:W-:Y:S01]  /*e740*/  ISETP.GE.AND P0, PT, R62, R61, PT ;  /* 0x0000003d3e00720c */ /* 0x000fe20003f06270 */
[----:B------:R-:W-:-:S12]  /*e750*/  BSSY B1, `(.L_x_610) ;  /* 0x0000023000017945 */ /* 0x000fd80003800000 */
[----:B------:R-:W-:Y:S05]  /*e760*/  @P0 BRA `(.L_x_611) ;  /* 0x0000000000840947 */ /* 0x000fea0003800000 */
[----:B------:R-:W-:Y:S02]  /*e770*/  ULDC UR4, c[0x0][0xac8] ;  /* 0x0002b20000047ab9 */ /* 0x000fe40000000800 */
[----:B------:R-:W-:Y:S02]  /*e780*/  ISETP.GE.AND P3, PT, R74, UR4, PT ;  /* 0x000000044a007c0c */ /* 0x000fe4000bf66270 */
[----:B------:R-:W-:Y:S02]  /*e790*/  ISETP.GE.AND P1, PT, R7, UR4, PT ;  /* 0x0000000407007c0c */ /* 0x000fe4000bf26270 */
[----:B------:R-:W-:Y:S02]  /*e7a0*/  ISETP.GE.AND P0, PT, R60, UR4, PT ;  /* 0x000000043c007c0c */ /* 0x000fe4000bf06270 */
[----:B------:R-:W-:-:S07]  /*e7b0*/  ISETP.GE.AND P4, PT, R64, UR4, PT ;  /* 0x0000000440007c0c */ /* 0x000fce000bf86270 */
[----:B-1----:R-:W-:Y:S02]  /*e7c0*/  @!P3 IMAD.MOV.U32 R15, RZ, RZ, R3 ;  /* 0x000000ffff0fb224 */ /* 0x002fe400078e0003 */
[CC--:B--2---:R-:W-:Y:S01]  /*e7d0*/  @!P1 LEA R10, P5, R7.reuse, R14.reuse, 0x2 ;  /* 0x0000000e070a9211 */ /* 0x0c4fe200078a10ff */
[----:B------:R-:W-:Y:S01]  /*e7e0*/  @!P3 IMAD.WIDE R8, R74, 0x4, R14 ;  /* 0x000000044a08b825 */ /* 0x000fe200078e020e */
[----:B------:R-:W-:Y:S02]  /*e7f0*/  @!P0 LEA R12, P2, R60, R14, 0x2 ;  /* 0x0000000e3c0c8211 */ /* 0x000fe400078410ff */
[-C--:B------:R-:W-:Y:S02]  /*e800*/  @!P1 LEA.HI.X R11, R7, R3.reuse, R32, 0x2, P5 ;  /* 0x00000003070b9211 */ /* 0x080fe400028f1420 */
[----:B------:R1:W-:Y:S01]  /*e810*/  @!P3 ST.E.64 desc[UR42][R8.64], R20 ;  /* 0x000000140800b985 */ /* 0x0003e2000c101b2a */
        /* <DEDUP_REMOVED lines=11> */
[-C--:B-1----:R-:W-:Y:S02]  /*e8d0*/  @!P2 LEA R8, P4, R68, R14.reuse, 0x2 ;  /* 0x0000000e4408a211 */ /* 0x082fe400078810ff */
[-C--:B------:R-:W-:Y:S02]  /*e8e0*/  @!P3 LEA.HI.X R59, R66, R3.reuse, R67, 0x2, P5 ;  /* 0x00000003423bb211 */ /* 0x080fe400028f1443 */
[-C--:B--2---:R-:W-:Y:S02]  /*e8f0*/  @!P1 LEA R10, P5, R70, R14.reuse, 0x2 ;  /* 0x0000000e460a9211 */ /* 0x084fe400078a10ff */
[-C--:B------:R-:W-:Y:S01]  /*e900*/  @!P2 LEA.HI.X R9, R68, R3.reuse, R69, 0x2, P4 ;  /* 0x000000034409a211 */ /* 0x080fe200020f1445 */
[----:B------:R3:W-:Y:S01]  /*e910*/  @!P3 ST.E.64 desc[UR42][R58.64], R36 ;  /* 0x000000243a00b985 */ /* 0x0007e2000c101b2a */
[----:B------:R-:W-:Y:S02]  /*e920*/  @!P0 LEA R14, P4, R72, R14, 0x2 ;  /* 0x0000000e480e8211 */ /* 0x000fe400078810ff */
[-C--:B------:R-:W-:Y:S01]  /*e930*/  @!P1 LEA.HI.X R11, R70, R3.reuse, R71, 0x2, P5 ;  /* 0x00000003460b9211 */ /* 0x080fe200028f1447 */
[----:B------:R3:W-:Y:S01]  /*e940*/  @!P2 ST.E.64 desc[UR42][R8.64], R38 ;  /* 0x000000260800a985 */ /* 0x0007e2000c101b2a */
[----:B------:R-:W-:-:S03]  /*e950*/  @!P0 LEA.HI.X R15, R72, R3, R73, 0x2, P4 ;  /* 0x00000003480f8211 */ /* 0x000fc600020f1449 */
[----:B------:R3:W-:Y:S04]  /*e960*/  @!P1 ST.E.64 desc[UR42][R10.64], R40 ;  /* 0x000000280a009985 */ /* 0x0007e8000c101b2a */
[----:B------:R3:W-:Y:S02]  /*e970*/  @!P0 ST.E.64 desc[UR42][R14.64], R42 ;  /* 0x0000002a0e008985 */ /* 0x0007e4000c101b2a */
.L_x_611:
[----:B------:R-:W-:Y:S05]  /*e980*/  BSYNC B1 ;  /* 0x0000000000017941 */ /* 0x000fea0003800000 */
.L_x_610:
[----:B------:R-:W-:-:S03]  /*e990*/  UMOV UR4, 0xffffffff ;  /* 0xffffffff00047882 */ /* 0x000fc60000000000 */
[----:B------:R-:W-:Y:S05]  /*e9a0*/  BRA.DIV UR4, `(.L_x_612) ;  /* 0x0000009204087947 */ /* 0x000fea000b800000 */
[----:B-1----:R1:W4:Y:S04]  /*e9b0*/  SHFL.IDX PT, R3, R4, 0x1, 0x1c1f ;  /* 0x003c1f0004037f89 */ /* 0x00232800000e0000 */
[----:B--23--:R1:W2:Y:S02]  /*e9c0*/  SHFL.IDX PT, R14, R0, 0x1, 0x1c1f ;  /* 0x003c1f00000e7f89 */ /* 0x00c2a400000e0000 */
.L_x_792:
[----:B------:R-:W-:-:S13]  /*e9d0*/  ISETP.GE.AND P0, PT, R6, R61, PT ;  /* 0x0000003d0600720c */ /* 0x000fda0003f06270 */
[----:B------:R-:W-:Y:S05]  /*e9e0*/  @P0 BRA `(.L_x_608) ;  /* 0x0000000c002c0947 */ /* 0x000fea0003800000 */
[----:B------:R-:W-:Y:S02]  /*e9f0*/  ULDC UR4, c[0x0][0xac8] ;  /* 0x0002b20000047ab9 */ /* 0x000fe40000000800 */
[----:B------:R-:W-:Y:S02]  /*ea00*/  ISETP.GE.AND P4, PT, R74, UR4, PT ;  /* 0x000000044a007c0c */ /* 0x000fe4000bf86270 */
[----:B------:R-:W-:Y:S02]  /*ea10*/  ISETP.GE.AND P5, PT, R7, UR4, PT ;  /* 0x0000000407007c0c */ /* 0x000fe4000bfa6270 */
[----:B------:R-:W-:Y:S02]  /*ea20*/  ISETP.GE.AND P0, PT, R60, UR4, PT ;  /* 0x000000043c007c0c */ /* 0x000fe4000bf06270 */
[----:B------:R-:W-:Y:S02]  /*ea30*/  ISETP.GE.AND P1, PT, R64, UR4, PT ;  /* 0x0000000440007c0c */ /* 0x000fe4000bf26270 */
[----:B------:R-:W-:-:S05]  /*ea40*/  ISETP.GE.AND P2, PT, R66, UR4, PT ;  /* 0x0000000442007c0c */ /* 0x000fca000bf46270 */
[----:B----4-:R-:W-:Y:S02]  /*ea50*/  @!P4 IMAD.MOV.U32 R15, RZ, RZ, R3 ;  /* 0x000000ffff0fc224 */ /* 0x010fe400078e0003 */
[----:B--2---:R-:W-:Y:S01]  /*ea60*/  @!P5 LEA R6, P3, R7, R14, 0x2 ;  /* 0x0000000e0706d211 */ /* 0x004fe200078610ff */
[----:B01----:R-:W-:-:S03]  /*ea70*/  @!P4 IMAD.WIDE R4, R74, 0x4, R14 ;  /* 0x000000044a04c825 */ /* 0x003fc600078e020e */
[----:B------:R-:W-:Y:S02]  /*ea80*/  @!P5 LEA.HI.X R7, R7, R3, R32, 0x2, P3 ;  /* 0x000000030707d211 */ /* 0x000fe400018f1420 */
[----:B------:R-:W-:Y:S01]  /*ea90*/  ISETP.GE.AND P3, PT, R68, UR4, PT ;  /* 0x0000000444007c0c */ /* 0x000fe2000bf66270 */
[----:B------:R0:W-:Y:S01]  /*eaa0*/  @!P4 ST.E.64 desc[UR42][R4.64], R44 ;  /* 0x0000002c0400c985 */ /* 0x0001e2000c101b2a */
[----:B------:R-:W-:-:S03]  /*eab0*/  @!P0 LEA R8, P4, R60, R14, 0x2 ;  /* 0x0000000e3c088211 */ /* 0x000fc600078810ff */
[----:B------:R1:W-:Y:S01]  /*eac0*/  @!P5 ST.E.64 desc[UR42][R6.64], R46 ;  /* 0x0000002e0600d985 */ /* 0x0003e2000c101b2a */
[-C--:B------:R-:W-:Y:S02]  /*ead0*/  @!P1 LEA R10, P5, R64, R14.reuse, 0x2 ;  /* 0x0000000e400a9211 */ /* 0x080fe400078a10ff */
[-C--:B------:R-:W-:Y:S02]  /*eae0*/  @!P0 LEA.HI.X R9, R60, R3.reuse, R63, 0x2, P4 ;  /* 0x000000033c098211 */ /* 0x080fe400020f143f */
[----:B------:R-:W-:Y:S02]  /*eaf0*/  ISETP.GE.AND P4, PT, R70, UR4, PT ;  /* 0x0000000446007c0c */ /* 0x000fe4000bf86270 */
[-C--:B------:R-:W-:Y:S01]  /*eb00*/  @!P1 LEA.HI.X R11, R64, R3.reuse, R65, 0x2, P5 ;  /* 0x00000003400b9211 */ /* 0x080fe200028f1441 */
[----:B------:R1:W-:Y:S01]  /*eb10*/  @!P0 ST.E.64 desc[UR42][R8.64], R48 ;  /* 0x0000003008008985 */ /* 0x0003e2000c101b2a */
[----:B------:R-:W-:Y:S02]  /*eb20*/  @!P2 LEA R12, P5, R66, R14, 0x2 ;  /* 0x0000000e420ca211 */ /* 0x000fe400078a10ff */
[----:B------:R-:W-:Y:S01]  /*eb30*/  ISETP.GE.AND P0, PT, R72, UR4, PT ;  /* 0x0000000448007c0c */ /* 0x000fe2000bf06270 */
[----:B------:R1:W-:Y:S01]  /*eb40*/  @!P1 ST.E.64 desc[UR42][R10.64], R50 ;  /* 0x000000320a009985 */ /* 0x0003e2000c101b2a */
[----:B------:R-:W-:-:S02]  /*eb50*/  @!P2 LEA.HI.X R13, R66, R3, R67, 0x2, P5 ;  /* 0x00000003420da211 */ /* 0x000fc400028f1443 */
[----:B------:R-:W-:-:S03]  /*eb60*/  @!P3 LEA R20, P5, R68, R14, 0x2 ;  /* 0x0000000e4414b211 */ /* 0x000fc600078a10ff */
[----:B------:R1:W-:Y:S01]  /*eb70*/  @!P2 ST.E.64 desc[UR42][R12.64], R52 ;  /* 0x000000340c00a985 */ /* 0x0003e2000c101b2a */
[----:B------:R-:W-:Y:S02]  /*eb80*/  @!P3 LEA.HI.X R21, R68, R3, R69, 0x2, P5 ;  /* 0x000000034415b211 */ /* 0x000fe400028f1445 */
[----:B0-----:R-:W-:-:S03]  /*eb90*/  @!P4 LEA R4, P5, R70, R14, 0x2 ;  /* 0x0000000e4604c211 */ /* 0x001fc600078a10ff */
[----:B------:R1:W-:Y:S01]  /*eba0*/  @!P3 ST.E.64 desc[UR42][R20.64], R54 ;  /* 0x000000361400b985 */ /* 0x0003e2000c101b2a */
[----:B------:R-:W-:-:S05]  /*ebb0*/  @!P4 LEA.HI.X R5, R70, R3, R71, 0x2, P5 ;  /* 0x000000034605c211 */ /* 0x000fca00028f1447 */
[----:B------:R1:W-:Y:S01]  /*ebc0*/  @!P4 ST.E.64 desc[UR42][R4.64], R56 ;  /* 0x000000380400c985 */ /* 0x0003e2000c101b2a */
[----:B------:R-:W-:Y:S05]  /*ebd0*/  @P0 BRA `(.L_x_608) ;  /* 0x0000000800b00947 */ /* 0x000fea0003800000 */
[----:B------:R-:W-:-:S04]  /*ebe0*/  LEA R14, P0, R72, R14, 0x2 ;  /* 0x0000000e480e7211 */ /* 0x000fc800078010ff */
[----:B------:R-:W-:-:S05]  /*ebf0*/  LEA.HI.X R15, R72, R3, R73, 0x2, P0 ;  /* 0x00000003480f7211 */ /* 0x000fca00000f1449 */
[----:B------:R0:W-:Y:S01]  /*ec00*/  ST.E.64 desc[UR42][R14.64], R118 ;  /* 0x000000760e007985 */ /* 0x0001e2000c101b2a */
[----:B------:R-:W-:Y:S05]  /*ec10*/  BRA `(.L_x_608) ;  /* 0x0000000800a07947 */ /* 0x000fea0003800000 */
.L_x_604:
[----:B------:R-:W0:Y:S01]  /*ec20*/  LDL.LU R6, [R1+0x40] ;  /* 0x0000400001067983 */ /* 0x000e220000300800 */
[----:B------:R-:W-:Y:S01]  /*ec30*/  ULDC.64 UR6, c[0x0][0xc08] ;  /* 0x0003020000067ab9 */ /* 0x000fe20000000a00 */
[----:B------:R-:W-:Y:S02]  /*ec40*/  ULDC.64 UR4, c[0x0][0xc00] ;  /* 0x0003000000047ab9 */ /* 0x000fe40000000a00 */
[----:B------:R-:W2:Y:S04]  /*ec50*/  LDL.LU R0, [R1+0x44] ;  /* 0x0000440001007983 */ /* 0x000ea80000300800 */
[----:B------:R-:W4:Y:S01]  /*ec60*/  LDL R8, [R1+0x34] ;  /* 0x0000340001087983 */ /* 0x000f220000100800 */
[----:B------:R-:W-:Y:S01]  /*ec70*/  ISETP.NE.U32.AND P1, PT, RZ, UR6, PT ;  /* 0x00000006ff007c0c */ /* 0x000fe2000bf25070 */
[----:B------:R-:W-:Y:S01]  /*ec80*/  IMAD.MOV.U32 R3, RZ, RZ, RZ ;  /* 0x000000ffff037224 */ /* 0x000fe200078e00ff */
[----:B------:R-:W-:-:S02]  /*ec90*/  ISETP.NE.U32.AND P0, PT, RZ, UR4, PT ;  /* 0x00000004ff007c0c */ /* 0x000fc4000bf05070 */
[----:B------:R-:W-:Y:S02]  /*eca0*/  ISETP.NE.AND.EX P1, PT, RZ, UR7, PT, P1 ;  /* 0x00000007ff007c0c */ /* 0x000fe4000bf25310 */
[----:B------:R-:W-:Y:S01]  /*ecb0*/  ISETP.NE.AND.EX P0, PT, RZ, UR5, PT, P0 ;  /* 0x00000005ff007c0c */ /* 0x000fe2000bf05300 */
[----:B------:R-:W1:Y:S01]  /*ecc0*/  S2R R9, SR_TID.X ;  /* 0x0000000000097919 */ /* 0x000e620000002100 */
[----:B0-----:R-:W-:Y:S01]  /*ecd0*/  IADD3 R4, P2, R6, UR4, RZ ;  /* 0x0000000406047c10 */ /* 0x001fe2000ff5e0ff */
[----:B------:R-:W-:-:S03]  /*ece0*/  ULDC UR4, c[0x0][0xa88] ;  /* 0x0002a20000047ab9 */ /* 0x000fc60000000800 */
[----:B--2---:R-:W-:-:S05]  /*ecf0*/  IADD3.X R5, R0, UR5, RZ, P2, !PT ;  /* 0x0000000500057c10 */ /* 0x004fca00097fe4ff */
[----:B------:R-:W-:Y:S01]  /*ed00*/  @P1 IADD3 R6, P2, R6, UR6, RZ ;  /* 0x0000000606061c10 */ /* 0x000fe2000ff5e0ff */
[----:B-----5:R-:W-:Y:S01]  /*ed10*/  IMAD.U32 R25, RZ, RZ, UR4 ;  /* 0x00000004ff197e24 */ /* 0x020fe2000f8e00ff */
[----:B------:R0:W5:Y:S02]  /*ed20*/  @P0 LDG.E R3, desc[UR42][R4.64] ;  /* 0x0000002a04030981 */ /* 0x000164000c1e1900 */
[----:B------:R-:W-:Y:S01]  /*ed30*/  @P1 IADD3.X R7, R0, UR7, RZ, P2, !PT ;  /* 0x0000000700071c10 */ /* 0x000fe200097fe4ff */
[----:B-1----:R-:W-:-:S04]  /*ed40*/  VIADD R30, R9, 0xffffff80 ;  /* 0xffffff80091e7836 */ /* 0x002fc80000000000 */
[----:B------:R0:W5:Y:S01]  /*ed50*/  @P1 LDG.E R25, desc[UR42][R6.64] ;  /* 0x0000002a06191981 */ /* 0x000162000c1e1900 */
[----:B----4-:R-:W-:Y:S02]  /*ed60*/  ISETP.NE.AND P2, PT, R8, RZ, PT ;  /* 0x000000ff0800720c */ /* 0x010fe40003f45270 */
[----:B------:R-:W-:-:S11]  /*ed70*/  ISETP.GT.AND P3, PT, R30, 0xbf, PT ;  /* 0x000000bf1e00780c */ /* 0x000fd60003f64270 */
[----:B------:R-:W1:Y:S02]  /*ed80*/  @!P2 LDC R8, c[0x0][0xad4] ;  /* 0x0002b500ff08ab82 */ /* 0x000e640000000800 */
[----:B-1----:R0:W-:Y:S01]  /*ed90*/  @!P2 STL [R1+0x34], R8 ;  /* 0x000034080100a387 */ /* 0x0021e20000100800 */
[----:B------:R-:W-:Y:S01]  /*eda0*/  ISETP.GT.AND P2, PT, R8, 0x1, PT ;  /* 0x000000010800780c */ /* 0x000fe20003f44270 */
[----:B------:R-:W-:-:S12]  /*edb0*/  @P1 BRA `(.L_x_613) ;  /* 0x0000000000101947 */ /* 0x000fd80003800000 */
[----:B------:R-:W-:Y:S05]  /*edc0*/  @!P0 BRA `(.L_x_613) ;  /* 0x00000000000c8947 */ /* 0x000fea0003800000 */
[----:B------:R-:W2:Y:S04]  /*edd0*/  LDG.E R0, desc[UR42][R4.64] ;  /* 0x0000002a04007981 */ /* 0x000ea8000c1e1900 */
[----:B-----5:R-:W2:Y:S02]  /*ede0*/  LDG.E R25, desc[UR42][R4.64+0x4] ;  /* 0x0000042a04197981 */ /* 0x020ea4000c1e1900 */
[----:B--2---:R-:W-:-:S07]  /*edf0*/  IADD3 R25, -R0, R25, RZ ;  /* 0x0000001900197210 */ /* 0x004fce0007ffe1ff */
.L_x_613:
[----:B------:R-:W2:Y:S04]  /*ee00*/  LDL.LU R0, [R1+0x50] ;  /* 0x0000500001007983 */ /* 0x000ea80000300800 */
[----:B0-----:R-:W4:Y:S01]  /*ee10*/  LDL.LU R4, [R1+0x38] ;  /* 0x0000380001047983 */ /* 0x001f220000300800 */
[----:B------:R-:W-:Y:S01]  /*ee20*/  BSSY B1, `(.L_x_614) ;  /* 0x0000038000017945 */ /* 0x000fe20003800000 */
[----:B-----5:R-:W-:Y:S02]  /*ee30*/  SHF.R.S32.HI R24, RZ, 0x1f, R3 ;  /* 0x0000001fff187819 */ /* 0x020fe40000011403 */
[----:B--2---:R-:W-:Y:S02]  /*ee40*/  SEL R26, R0, RZ, !P0 ;  /* 0x000000ff001a7207 */ /* 0x004fe40004000000 */
[----:B----4-:R-:W-:Y:S01]  /*ee50*/  SEL R31, R4, RZ, !P0 ;  /* 0x000000ff041f7207 */ /* 0x010fe20004000000 */
[----:B------:R-:W-:Y:S06]  /*ee60*/  @P3 BRA `(.L_x_615) ;  /* 0x0000000000cc3947 */ /* 0x000fec0003800000 */
[----:B------:R-:W2:Y:S01]  /*ee70*/  LDL R0, [R1+0x48] ;  /* 0x0000480001007983 */ /* 0x000ea20000100800 */
[----:B------:R-:W0:Y:S02]  /*ee80*/  LDC R28, c[0x0][0xbe8] ;  /* 0x0002fa00ff1c7b82 */ /* 0x000e240000000800 */
[----:B0-----:R-:W-:Y:S02]  /*ee90*/  IMAD R4, R25, R28, RZ ;  /* 0x0000001c19047224 */ /* 0x001fe400078e02ff */
[----:B--2---:R-:W-:-:S04]  /*eea0*/  IMAD R0, R0, 0xc0, R9 ;  /* 0x000000c000007824 */ /* 0x004fc800078e0209 */
[----:B------:R-:W-:-:S05]  /*eeb0*/  VIADD R37, R0, 0xffffff80 ;  /* 0xffffff8000257836 */ /* 0x000fca0000000000 */
[----:B------:R-:W-:-:S13]  /*eec0*/  ISETP.GE.AND P0, PT, R37, R4, PT ;  /* 0x000000042500720c */ /* 0x000fda0003f06270 */
[----:B------:R-:W-:Y:S05]  /*eed0*/  @P0 BRA `(.L_x_615) ;  /* 0x0000000000b00947 */ /* 0x000fea0003800000 */
[----:B---3--:R-:W2:Y:S01]  /*eee0*/  LDL.LU R32, [R1+0x4c] ;  /* 0x00004c0001207983 */ /* 0x008ea20000300800 */
[----:B------:R-:W-:Y:S01]  /*eef0*/  IMAD.MOV.U32 R20, RZ, RZ, 0x9b8 ;  /* 0x000009b8ff147424 */ /* 0x000fe200078e00ff */
[----:B------:R-:W-:Y:S01]  /*ef00*/  ISETP.GT.AND P0, PT, R8, 0x1, PT ;  /* 0x000000010800780c */ /* 0x000fe20003f04270 */
[----:B------:R-:W0:Y:S01]  /*ef10*/  LDC.64 R4, c[0x0][0xba8] ;  /* 0x0002ea00ff047b82 */ /* 0x000e220000000a00 */
[----:B------:R-:W-:Y:S01]  /*ef20*/  ISETP.NE.AND P1, PT, R28, 0x1, PT ;  /* 0x000000011c00780c */ /* 0x000fe20003f25270 */
[----:B------:R-:W-:Y:S01]  /*ef30*/  IMAD.MOV.U32 R21, RZ, RZ, R37 ;  /* 0x000000ffff157224 */ /* 0x000fe200078e0025 */
[----:B------:R-:W-:-:S05]  /*ef40*/  SEL R20, R20, 0x978, P0 ;  /* 0x0000097814147807 */ /* 0x000fca0000000000 */
[----:B------:R-:W1:Y:S08]  /*ef50*/  LDC.64 R8, c[0x0][R20+0x220] ;  /* 0x0000880014087b82 */ /* 0x000e700000000a00 */
[----:B------:R-:W3:Y:S08]  /*ef60*/  LDC.64 R6, c[0x0][R20+0x218] ;  /* 0x0000860014067b82 */ /* 0x000ef00000000a00 */
[----:B------:R-:W4:Y:S08]  /*ef70*/  LDC.64 R10, c[0x0][R20+0x228] ;  /* 0x00008a00140a7b82 */ /* 0x000f300000000a00 */
[----:B------:R-:W5:Y:S08]  /*ef80*/  @P1 LDC R0, c[0x0][0xbec] ;  /* 0x0002fb00ff001b82 */ /* 0x000f700000000800 */
[----:B------:R-:W4:Y:S08]  /*ef90*/  LDC.64 R12, c[0x0][R20+0x210] ;  /* 0x00008400140c7b82 */ /* 0x000f300000000a00 */
[----:B------:R-:W4:Y:S01]  /*efa0*/  @P1 LDC R29, c[0x0][0xbf0] ;  /* 0x0002fc00ff1d1b82 */ /* 0x000f220000000800 */
[----:B-----5:R-:W-:-:S07]  /*efb0*/  @P1 IMAD.HI.U32 R0, R37, R0, RZ ;  /* 0x0000000025001227 */ /* 0x020fce00078e00ff */
[----:B0-----:R-:W0:Y:S01]  /*efc0*/  @!P0 LDC R4, c[0x0][0xb50] ;  /* 0x0002d400ff048b82 */ /* 0x001e220000000800 */
[-C--:B-1----:R-:W-:Y:S02]  /*efd0*/  IMAD R9, R9, R31.reuse, RZ ;  /* 0x0000001f09097224 */ /* 0x082fe400078e02ff */
[----:B------:R-:W-:-:S05]  /*efe0*/  IMAD.WIDE.U32 R14, R8, R31, RZ ;  /* 0x0000001f080e7225 */ /* 0x000fca00078e00ff */
[----:B------:R-:W1:Y:S01]  /*eff0*/  @!P0 LDC R5, c[0x0][0xb54] ;  /* 0x0002d500ff058b82 */ /* 0x000e620000000800 */
[-C--:B---3--:R-:W-:Y:S02]  /*f000*/  IMAD R27, R7, R152.reuse, RZ ;  /* 0x00000098071b7224 */ /* 0x088fe400078e02ff */
[----:B------:R-:W-:Y:S01]  /*f010*/  IMAD.WIDE.U32 R6, R6, R152, RZ ;  /* 0x0000009806067225 */ /* 0x000fe200078e00ff */
[----:B----4-:R-:W-:-:S03]  /*f020*/  @P1 SHF.R.U32.HI R21, RZ, R29, R0 ;  /* 0x0000001dff151219 */ /* 0x010fc60000011600 */
[----:B------:R-:W-:Y:S01]  /*f030*/  IMAD R29, R8, R26, R9 ;  /* 0x0000001a081d7224 */ /* 0x000fe200078e0209 */
[----:B------:R-:W-:Y:S01]  /*f040*/  IADD3 R0, P1, P3, R14, R6, R3 ;  /* 0x000000060e007210 */ /* 0x000fe20007b3e003 */
[----:B------:R-:W-:Y:S02]  /*f050*/  IMAD.IADD R27, R7, 0x1, R27 ;  /* 0x00000001071b7824 */ /* 0x000fe400078e021b */
[----:B------:R-:W-:Y:S02]  /*f060*/  IMAD.MOV R8, RZ, RZ, -R21 ;  /* 0x000000ffff087224 */ /* 0x000fe400078e0a15 */
[----:B------:R-:W-:Y:S01]  /*f070*/  IMAD.IADD R29, R15, 0x1, R29 ;  /* 0x000000010f1d7824 */ /* 0x000fe200078e021d */
[----:B--2---:R-:W-:-:S05]  /*f080*/  SEL R9, R32, RZ, P0 ;  /* 0x000000ff20097207 */ /* 0x004fca0000000000 */
[----:B------:R-:W-:-:S04]  /*f090*/  IMAD.WIDE.U32 R6, R10, R9, RZ ;  /* 0x000000090a067225 */ /* 0x000fc800078e00ff */
[----:B------:R-:W-:Y:S02]  /*f0a0*/  IMAD R11, R11, R9, RZ ;  /* 0x000000090b0b7224 */ /* 0x000fe400078e02ff */
[----:B------:R-:W-:Y:S01]  /*f0b0*/  IMAD R9, R28, R8, R37 ;  /* 0x000000081c097224 */ /* 0x000fe200078e0225 */
[----:B------:R-:W-:Y:S01]  /*f0c0*/  IADD3.X R8, R29, R27, R24, P1, P3 ;  /* 0x0000001b1d087210 */ /* 0x000fe20000fe6418 */
[----:B------:R-:W-:Y:S01]  /*f0d0*/  IMAD.IADD R11, R7, 0x1, R11 ;  /* 0x00000001070b7824 */ /* 0x000fe200078e020b */
[----:B------:R-:W-:Y:S01]  /*f0e0*/  IADD3 R6, P0, P1, R21, R0, R6 ;  /* 0x0000000015067210 */ /* 0x000fe2000791e006 */
[----:B------:R-:W-:Y:S01]  /*f0f0*/  IMAD R0, R13, R9, RZ ;  /* 0x000000090d007224 */ /* 0x000fe200078e02ff */
[----:B------:R-:W-:-:S04]  /*f100*/  SHF.R.S32.HI R21, RZ, 0x1f, R21 ;  /* 0x0000001fff157819 */ /* 0x000fc80000011415 */
[----:B------:R-:W-:Y:S02]  /*f110*/  IADD3.X R7, R21, R8, R11, P0, P1 ;  /* 0x0000000815077210 */ /* 0x000fe400007e240b */
[----:B------:R-:W-:Y:S01]  /*f120*/  SHF.R.S32.HI R11, RZ, 0x1f, R9 ;  /* 0x0000001fff0b7819 */ /* 0x000fe20000011409 */
[----:B------:R-:W-:-:S04]  /*f130*/  IMAD.WIDE.U32 R6, R12, R9, R6 ;  /* 0x000000090c067225 */ /* 0x000fc800078e0006 */
[----:B------:R-:W-:Y:S01]  /*f140*/  IMAD R11, R12, R11, R0 ;  /* 0x0000000b0c0b7224 */ /* 0x000fe200078e0200 */
[----:B0-----:R-:W-:-:S03]  /*f150*/  LEA R4, P0, R6, R4, 0x2 ;  /* 0x0000000406047211 */ /* 0x001fc600078010ff */
[----:B------:R-:W-:Y:S02]  /*f160*/  IMAD.IADD R0, R7, 0x1, R11 ;  /* 0x0000000107007824 */ /* 0x000fe400078e020b */
[----:B------:R-:W-:-:S03]  /*f170*/  IMAD.MOV.U32 R7, RZ, RZ, -0x800000 ;  /* 0xff800000ff077424 */ /* 0x000fc600078e00ff */
[----:B-1----:R-:W-:-:S05]  /*f180*/  LEA.HI.X R5, R6, R5, R0, 0x2, P0 ;  /* 0x0000000506057211 */ /* 0x002fca00000f1400 */
[----:B------:R0:W-:Y:S02]  /*f190*/  STG.E desc[UR42][R4.64], R7 ;  /* 0x0000000704007986 */ /* 0x0001e4000c10192a */
.L_x_615:
[----:B------:R-:W-:Y:S05]  /*f1a0*/  BSYNC B1 ;  /* 0x0000000000017941 */ /* 0x000fea0003800000 */
.L_x_614:
[----:B------:R-:W-:Y:S05]  /*f1b0*/  @P2 BRA `(.L_x_608) ;  /* 0x0000000400382947 */ /* 0x000fea0003800000 */
[----:B------:R-:W2:Y:S01]  /*f1c0*/  LDL R27, [R1+0x48] ;  /* 0x00004800011b7983 */ /* 0x000ea20000100800 */
[----:B------:R-:W1:Y:S01]  /*f1d0*/  LDC R8, c[0x0][0xbe8] ;  /* 0x0002fa00ff087b82 */ /* 0x000e620000000800 */
[----:B------:R-:W-:Y:S01]  /*f1e0*/  SHF.R.S32.HI R28, RZ, 0x1f, R30 ;  /* 0x0000001fff1c7819 */ /* 0x000fe2000001141e */
[----:B------:R-:W-:Y:S01]  /*f1f0*/  ULDC.64 UR4, c[0x0][0xaa0] ;  /* 0x0002a80000047ab9 */ /* 0x000fe20000000a00 */
[----:B------:R-:W-:Y:S01]  /*f200*/  ULDC.64 UR6, c[0x0][0xaf0] ;  /* 0x0002bc0000067ab9 */ /* 0x000fe20000000a00 */
[----:B------:R-:W-:Y:S01]  /*f210*/  IMAD R0, R24, UR4, RZ ;  /* 0x0000000418007c24 */ /* 0x000fe2000f8e02ff */
[----:B------:R-:W-:Y:S01]  /*f220*/  LEA.HI R28, R28, R30, RZ, 0x3 ;  /* 0x0000001e1c1c7211 */ /* 0x000fe200078f18ff */
[----:B0-----:R-:W-:-:S03]  /*f230*/  IMAD.WIDE.U32 R4, R3, UR4, RZ ;  /* 0x0000000403047c25 */ /* 0x001fc6000f8e00ff */
[----:B------:R-:W-:Y:S01]  /*f240*/  SHF.R.S32.HI R28, RZ, 0x3, R28 ;  /* 0x00000003ff1c7819 */ /* 0x000fe2000001141c */
[----:B------:R-:W-:Y:S01]  /*f250*/  IMAD R7, R3, UR5, R0 ;  /* 0x0000000503077c24 */ /* 0x000fe2000f8e0200 */
[----:B------:R-:W-:-:S03]  /*f260*/  ULDC.64 UR4, c[0x0][0xae8] ;  /* 0x0002ba0000047ab9 */ /* 0x000fc60000000a00 */
[----:B------:R-:W-:Y:S01]  /*f270*/  IMAD R0, R74, 0x30, R28 ;  /* 0x000000304a007824 */ /* 0x000fe200078e021c */
[----:B------:R-:W-:-:S03]  /*f280*/  IADD3 R5, R5, R7, RZ ;  /* 0x0000000705057210 */ /* 0x000fc60007ffe0ff */
[----:B------:R-:W-:Y:S01]  /*f290*/  IMAD.WIDE.U32 R4, R152, UR4, R4 ;  /* 0x0000000498047c25 */ /* 0x000fe2000f8e0004 */
[----:B-1----:R-:W-:-:S03]  /*f2a0*/  ISETP.NE.AND P0, PT, R8, 0x1, PT ;  /* 0x000000010800780c */ /* 0x002fc60003f05270 */
[----:B------:R-:W-:Y:S01]  /*f2b0*/  IMAD R5, R152, UR5, R5 ;  /* 0x0000000598057c24 */ /* 0x000fe2000f8e0205 */
[----:B------:R-:W-:Y:S01]  /*f2c0*/  ULDC.64 UR4, c[0x0][0xae0] ;  /* 0x0002b80000047ab9 */ /* 0x000fe20000000a00 */
[----:B------:R-:W-:-:S08]  /*f2d0*/  IMAD.WIDE.U32 R4, R31, UR6, R4 ;  /* 0x000000061f047c25 */ /* 0x000fd0000f8e0004 */
[----:B------:R-:W0:Y:S08]  /*f2e0*/  @P0 LDC R6, c[0x0][0xbec] ;  /* 0x0002fb00ff060b82 */ /* 0x000e300000000800 */
[----:B------:R-:W1:Y:S01]  /*f2f0*/  @P0 LDC R11, c[0x0][0xbf0] ;  /* 0x0002fc00ff0b0b82 */ /* 0x000e620000000800 */
[----:B--2---:R-:W-:-:S04]  /*f300*/  IMAD R9, R27, 0xc0, R0 ;  /* 0x000000c01b097824 */ /* 0x004fc800078e0200 */
[----:B0-----:R-:W-:-:S04]  /*f310*/  @P0 IMAD.HI.U32 R0, R9, R6, RZ ;  /* 0x0000000609000227 */ /* 0x001fc800078e00ff */
[----:B------:R-:W-:Y:S01]  /*f320*/  IMAD.MOV.U32 R3, RZ, RZ, R9 ;  /* 0x000000ffff037224 */ /* 0x000fe200078e0009 */
[----:B-1----:R-:W-:Y:S01]  /*f330*/  @P0 SHF.R.U32.HI R3, RZ, R11, R0 ;  /* 0x0000000bff030219 */ /* 0x002fe20000011600 */
[----:B------:R-:W-:-:S03]  /*f340*/  IMAD R6, R26, UR6, RZ ;  /* 0x000000061a067c24 */ /* 0x000fc6000f8e02ff */
[--C-:B------:R-:W-:Y:S01]  /*f350*/  SHF.R.S32.HI R0, RZ, 0x1f, R3.reuse ;  /* 0x0000001fff007819 */ /* 0x100fe20000011403 */
[----:B------:R-:W-:Y:S01]  /*f360*/  IMAD R7, R31, UR7, R6 ;  /* 0x000000071f077c24 */ /* 0x000fe2000f8e0206 */
[----:B------:R-:W-:Y:S01]  /*f370*/  ULDC.64 UR6, c[0x0][0xa80] ;  /* 0x0002a00000067ab9 */ /* 0x000fe20000000a00 */
[----:B------:R-:W-:Y:S02]  /*f380*/  IMAD.MOV R6, RZ, RZ, -R3 ;  /* 0x000000ffff067224 */ /* 0x000fe400078e0a03 */
[----:B------:R-:W-:Y:S02]  /*f390*/  IMAD.IADD R5, R5, 0x1, R7 ;  /* 0x0000000105057824 */ /* 0x000fe400078e0207 */
[----:B------:R-:W-:Y:S02]  /*f3a0*/  IMAD R0, R0, UR4, RZ ;  /* 0x0000000400007c24 */ /* 0x000fe4000f8e02ff */
[----:B------:R-:W-:Y:S02]  /*f3b0*/  IMAD R7, R8, R6, R9 ;  /* 0x0000000608077224 */ /* 0x000fe400078e0209 */
[----:B------:R-:W-:-:S02]  /*f3c0*/  IMAD R9, R3, UR5, R0 ;  /* 0x0000000503097c24 */ /* 0x000fc4000f8e0200 */
[----:B------:R-:W-:Y:S01]  /*f3d0*/  IMAD.WIDE.U32 R4, R3, UR4, R4 ;  /* 0x0000000403047c25 */ /* 0x000fe2000f8e0004 */
[----:B------:R-:W-:Y:S01]  /*f3e0*/  SHF.R.S32.HI R0, RZ, 0x1f, R7 ;  /* 0x0000001fff007819 */ /* 0x000fe20000011407 */
[----:B------:R-:W-:Y:S02]  /*f3f0*/  ULDC.64 UR4, c[0x0][0xad8] ;  /* 0x0002b60000047ab9 */ /* 0x000fe40000000a00 */
[----:B------:R-:W-:Y:S02]  /*f400*/  IMAD.IADD R5, R5, 0x1, R9 ;  /* 0x0000000105057824 */ /* 0x000fe400078e0209 */
[----:B------:R-:W-:Y:S02]  /*f410*/  IMAD R0, R0, UR4, RZ ;  /* 0x0000000400007c24 */ /* 0x000fe4000f8e02ff */
[----:B------:R-:W-:Y:S01]  /*f420*/  IMAD.WIDE.U32 R20, R7, UR4, R4 ;  /* 0x0000000407147c25 */ /* 0x000fe2000f8e0004 */
[----:B------:R-:W-:Y:S02]  /*f430*/  ULDC UR4, c[0x0][0xac8] ;  /* 0x0002b20000047ab9 */ /* 0x000fe40000000800 */
[----:B------:R-:W-:Y:S01]  /*f440*/  ISETP.GE.AND P0, PT, R59, UR4, PT ;  /* 0x000000043b007c0c */ /* 0x000fe2000bf06270 */
[----:B------:R-:W-:Y:S01]  /*f450*/  IMAD R3, R7, UR5, R0 ;  /* 0x0000000507037c24 */ /* 0x000fe2000f8e0200 */
[----:B------:R-:W-:Y:S01]  /*f460*/  LEA R7, P1, R20, UR6, 0x1 ;  /* 0x0000000614077c11 */ /* 0x000fe2000f8208ff */
[----:B------:R-:W-:-:S02]  /*f470*/  UMOV UR4, 0xffffffff ;  /* 0xffffffff00047882 */ /* 0x000fc40000000000 */
[----:B------:R-:W-:-:S05]  /*f480*/  IMAD.IADD R3, R21, 0x1, R3 ;  /* 0x0000000115037824 */ /* 0x000fca00078e0203 */
[----:B------:R-:W-:Y:S01]  /*f490*/  LEA.HI.X R20, R20, UR7, R3, 0x1, P1 ;  /* 0x0000000714147c11 */ /* 0x000fe200088f0c03 */
[----:B------:R-:W-:Y:S06]  /*f4a0*/  BRA.DIV UR4, `(.L_x_616) ;  /* 0x0000008604907947 */ /* 0x000fec000b800000 */
[----:B------:R-:W0:Y:S01]  /*f4b0*/  SHFL.IDX PT, R3, R7, RZ, 0x181f ;  /* 0x00181fff07037589 */ /* 0x000e2200000e0000 */
[----:B------:R-:W-:Y:S02]  /*f4c0*/  IMAD R21, R25, R8, RZ ;  /* 0x0000000819157224 */ /* 0x000fe400078e02ff */
[----:B------:R-:W-:Y:S01]  /*f4d0*/  IMAD R24, R27, 0xc0, R28 ;  /* 0x000000c01b187824 */ /* 0x000fe200078e021c */
[----:B------:R-:W1:Y:S03]  /*f4e0*/  SHFL.IDX PT, R0, R20, RZ, 0x181f ;  /* 0x00181fff14007589 */ /* 0x000e6600000e0000 */
[C---:B------:R-:W-:Y:S01]  /*f4f0*/  VIADD R8, R24.reuse, 0x30 ;  /* 0x0000003018087836 */ /* 0x040fe20000000000 */
[----:B------:R-:W2:Y:S01]  /*f500*/  SHFL.IDX PT, R5, R7, 0x1, 0x181f ;  /* 0x00381f0007057f89 */ /* 0x000ea200000e0000 */
[C---:B------:R-:W-:Y:S01]  /*f510*/  ISETP.GE.OR P2, PT, R24.reuse, R21, P0 ;  /* 0x000000151800720c */ /* 0x040fe20000746670 */
[----:B------:R-:W-:-:S02]  /*f520*/  VIADD R10, R24, 0x60 ;  /* 0x00000060180a7836 */ /* 0x000fc40000000000 */
[----:B------:R-:W4:Y:S01]  /*f530*/  SHFL.IDX PT, R14, R7, 0x2, 0x181f ;  /* 0x00581f00070e7f89 */ /* 0x000f2200000e0000 */
[-C--:B------:R-:W-:Y:S02]  /*f540*/  ISETP.GE.OR P3, PT, R8, R21.reuse, P0 ;  /* 0x000000150800720c */ /* 0x080fe40000766670 */
[----:B------:R-:W-:Y:S01]  /*f550*/  ISETP.GE.OR P4, PT, R10, R21, P0 ;  /* 0x000000150a00720c */ /* 0x000fe20000786670 */
[----:B------:R-:W5:Y:S04]  /*f560*/  SHFL.IDX PT, R4, R20, 0x1, 0x181f ;  /* 0x00381f0014047f89 */ /* 0x000f6800000e0000 */
[----:B------:R-:W3:Y:S02]  /*f570*/  SHFL.IDX PT, R6, R20, 0x2, 0x181f ;  /* 0x00581f0014067f89 */ /* 0x000ee400000e0000 */
[----:B0-----:R-:W-:-:S04]  /*f580*/  @!P2 LEA R10, P5, R59, R3, 0x1 ;  /* 0x000000033b0aa211 */ /* 0x001fc800078a08ff */
[C---:B-1----:R-:W-:Y:S02]  /*f590*/  @!P2 LEA.HI.X R3, R59.reuse, R0, R58, 0x1, P5 ;  /* 0x000000003b03a211 */ /* 0x042fe400028f0c3a */
[----:B------:R0:W1:Y:S01]  /*f5a0*/  SHFL.IDX PT, R0, R20, 0x3, 0x181f ;  /* 0x00781f0014007f89 */ /* 0x00006200000e0000 */
[C---:B--2---:R-:W-:Y:S02]  /*f5b0*/  @!P3 LEA R8, P1, R59.reuse, R5, 0x1 ;  /* 0x000000053b08b211 */ /* 0x044fe400078208ff */
[----:B------:R-:W-:Y:S01]  /*f5c0*/  @!P2 IMAD.MOV.U32 R11, RZ, RZ, R3 ;  /* 0x000000ffff0ba224 */ /* 0x000fe200078e0003 */
[----:B----4-:R-:W-:-:S04]  /*f5d0*/  @!P4 LEA R25, P5, R59, R14, 0x1 ;  /* 0x0000000e3b19c211 */ /* 0x010fc800078a08ff */
[----:B------:R0:W-:Y:S01]  /*f5e0*/  @!P2 ST.E.128 desc[UR42][R10.64], RZ ;  /* 0x000000ff0a00a985 */ /* 0x0001e2000c101d2a */
[C-C-:B-----5:R-:W-:Y:S01]  /*f5f0*/  @!P3 LEA.HI.X R9, R59.reuse, R4, R58.reuse, 0x1, P1 ;  /* 0x000000043b09b211 */ /* 0x160fe200008f0c3a */
[----:B------:R-:W-:Y:S02]  /*f600*/  @!P4 IMAD.MOV.U32 R4, RZ, RZ, R25 ;  /* 0x000000ffff04c224 */ /* 0x000fe400078e0019 */
[----:B------:R0:W2:Y:S01]  /*f610*/  SHFL.IDX PT, R14, R7, 0x3, 0x181f ;  /* 0x00781f00070e7f89 */ /* 0x0000a200000e0000 */
[----:B---3--:R-:W-:-:S03]  /*f620*/  @!P4 LEA.HI.X R5, R59, R6, R58, 0x1, P5 ;  /* 0x000000063b05c211 */ /* 0x008fc600028f0c3a */
[----:B------:R0:W-:Y:S04]  /*f630*/  @!P3 ST.E.128 desc[UR42][R8.64], RZ ;  /* 0x000000ff0800b985 */ /* 0x0001e8000c101d2a */
[----:B------:R0:W-:Y:S02]  /*f640*/  @!P4 ST.E.128 desc[UR42][R4.64], RZ ;  /* 0x000000ff0400c985 */ /* 0x0001e4000c101d2a */
.L_x_801:
[----:B------:R-:W-:-:S04]  /*f650*/  IADD3 R24, R24, 0x90, RZ ;  /* 0x0000009018187810 */ /* 0x000fc80007ffe0ff */
[----:B------:R-:W-:-:S13]  /*f660*/  ISETP.GE.OR P0, PT, R24, R21, P0 ;  /* 0x000000151800720c */ /* 0x000fda0000706670 */
[----:B--2---:R-:W-:-:S04]  /*f670*/  @!P0 LEA R14, P1, R59, R14, 0x1 ;  /* 0x0000000e3b0e8211 */ /* 0x004fc800078208ff */
[----:B-1----:R-:W-:-:S05]  /*f680*/  @!P0 LEA.HI.X R15, R59, R0, R58, 0x1, P1 ;  /* 0x000000003b0f8211 */ /* 0x002fca00008f0c3a */
[----:B------:R1:W-:Y:S04]  /*f690*/  @!P0 ST.E.128 desc[UR42][R14.64], RZ ;  /* 0x000000ff0e008985 */ /* 0x0003e8000c101d2a */
.L_x_608:
[----:B------:R-:W-:Y:S05]  /*f6a0*/  BSYNC B0 ;  /* 0x0000000000007941 */ /* 0x000fea0003800000 */
.L_x_603:
[----:B------:R-:W-:Y:S02]  /*f6b0*/  ULDC UR4, c[0x0][0xc3c] ;  /* 0x00030f0000047ab9 */ /* 0x000fe40000000800 */
[----:B---3--:R-:W-:-:S13]  /*f6c0*/  ISETP.GE.AND P0, PT, R35, UR4, PT ;  /* 0x0000000423007c0c */ /* 0x008fda000bf06270 */
[----:B------:R-:W-:Y:S05]  /*f6d0*/  @!P0 BRA `(.L_x_617) ;  /* 0xffffff1800608947 */ /* 0x000fea000383ffff */
[----:B------:R-:W-:Y:S05]  /*f6e0*/  BRA `(.L_x_478) ;  /* 0x0000006c00cc7947 */ /* 0x000fea0003800000 */
.L_x_476:
[----:B------:R-:W-:-:S08]  /*f6f0*/  NOP ;  /* 0x0000000000007918 */ /* 0x000fd00000000000 */
[----:B------:R-:W0:-:S00]  /*f700*/  USETMAXREG.DEALLOC.CTAPOOL 0x20 ;  /* 0x00000020000079c8 */ /* 0x000e0000080e0500 */
[----:B0-----:R-:W2:Y:S01]  /*f710*/  LDL.LU R2, [R1] ;  /* 0x0000000001027983 */ /* 0x001ea20000300800 */
[----:B------:R-:W-:-:S06]  /*f720*/  LOP3.LUT R0, R0, 0x3, RZ, 0xc0, !PT ;  /* 0x0000000300007812 */ /* 0x000fcc00078ec0ff */
[----:B------:R-:W0:Y:S02]  /*f730*/  SHFL.IDX PT, R0, R0, RZ, 0x1f ;  /* 0x00001fff00007589 */ /* 0x000e2400000e0000 */
[----:B0-----:R-:W-:Y:S01]  /*f740*/  ISETP.NE.AND P0, PT, R0, RZ, PT ;  /* 0x000000ff0000720c */ /* 0x001fe20003f05270 */
[----:B------:R-:W-:Y:S01]  /*f750*/  IMAD.MOV.U32 R0, RZ, RZ, RZ ;  /* 0x000000ffff007224 */ /* 0x000fe200078e00ff */
[----:B--2---:R-:W-:-:S11]  /*f760*/  LOP3.LUT R2, R2, 0xfffffffb, RZ, 0xc0, !PT ;  /* 0xfffffffb02027812 */ /* 0x004fd600078ec0ff */
[----:B------:R-:W-:-:S05]  /*f770*/  @P0 LOP3.LUT R2, R2, 0x4, RZ, 0xfc, !PT ;  /* 0x0000000402020812 */ /* 0x000fca00078efcff */
[----:B------:R0:W-:Y:S01]  /*f780*/  STL [R1], R2 ;  /* 0x0000000201007387 */ /* 0x0001e20000100800 */
        /* <DEDUP_REMOVED lines=8> */
.L_x_618:
        /* <DEDUP_REMOVED lines=44> */
.L_x_622:
[----:B------:R-:W0:Y:S01]  /*fad0*/  LDC R0, c[0x0][0xc3c] ;  /* 0x00030f00ff007b82 */ /* 0x000e220000000800 */
[----:B------:R-:W-:Y:S01]  /*fae0*/  UIADD3 UR4, UR4, 0x1f, URZ ;  /* 0x0000001f04047890 */ /* 0x000fe2000fffe03f */
[----:B------:R-:W-:Y:S02]  /*faf0*/  ULDC UR7, c[0x0][0xc3c] ;  /* 0x00030f0000077ab9 */ /* 0x000fe40000000800 */
[----:B------:R-:W-:-:S03]  /*fb00*/  MOV R27, UR7 ;  /* 0x00000007001b7c02 */ /* 0x000fc60008000f00 */
        /* <DEDUP_REMOVED lines=29> */
[----:B0-----:R-:W-:-:S04]  /*fce0*/  IMAD R3, R4, UR5, RZ ;  /* 0x0000000504037c24 */ /* 0x001fc8000f8e02ff */
[----:B------:R-:W-:-:S05]  /*fcf0*/  IMAD.IADD R6, R3, 0x1, R6 ;  /* 0x0000000103067824 */ /* 0x000fca00078e0206 */
[----:B------:R-:W-:-:S13]  /*fd00*/  ISETP.GT.AND P6, PT, R6, UR6, PT ;  /* 0x0000000606007c0c */ /* 0x000fda000bfc4270 */
[----:B------:R-:W-:Y:S05]  /*fd10*/  @!P6 BRA `(.L_x_622) ;  /* 0xfffffffc006ce947 */ /* 0x000fea000383ffff */
.L_x_620:
[----:B------:R-:W-:Y:S01]  /*fd20*/  IADD3 R11, -R3, R6, RZ ;  /* 0x00000006030b7210 */ /* 0x000fe20007ffe1ff */
[----:B------:R-:W-:-:S04]  /*fd30*/  IMAD.MOV.U32 R24, RZ, RZ, RZ ;  /* 0x000000ffff187224 */ /* 0x000fc800078e00ff */
        /* <DEDUP_REMOVED lines=17> */
.L_x_623:
        /* <DEDUP_REMOVED lines=43> */
[----:B------:R-:W-:Y:S01]  /*10100*/  @!P1 IMAD.IADD R4, R4, 0x1, -R5 ;  /* 0x0000000104049824 */ /* 0x000fe200078e0a05 */
[----:B------:R-:W-:Y:S02]  /*10110*/  @!P1 IADD3 R2, R2, 0x1, RZ ;  /* 0x0000000102029810 */ /* 0x000fe40007ffe0ff */
[----:B------:R-:W-:Y:S02]  /*10120*/  ISETP.NE.AND P1, PT, R9, RZ, PT ;  /* 0x000000ff0900720c */ /* 0x000fe40003f25270 */
[----:B------:R-:W-:-:S13]  /*10130*/  ISETP.GE.U32.AND P0, PT, R4, R5, PT ;  /* 0x000000050400720c */ /* 0x000fda0003f06070 */
[----:B------:R-:W-:-:S04]  /*10140*/  @P0 VIADD R2, R2, 0x1 ;  /* 0x0000000102020836 */ /* 0x000fc80000000000 */
[----:B------:R-:W-:Y:S01]  /*10150*/  @!P2 IMAD.MOV R2, RZ, RZ, -R2 ;  /* 0x000000ffff02a224 */ /* 0x000fe200078e0a02 */
[----:B------:R-:W-:-:S05]  /*10160*/  @!P1 LOP3.LUT R2, RZ, R9, RZ, 0x33, !PT ;  /* 0x00000009ff029212 */ /* 0x000fca00078e33ff */
[----:B------:R-:W-:-:S04]  /*10170*/  IMAD.MOV R26, RZ, RZ, -R2 ;  /* 0x000000ffff1a7224 */ /* 0x000fc800078e0a02 */
[C---:B------:R-:W-:Y:S02]  /*10180*/  IMAD R26, R9.reuse, R26, R6 ;  /* 0x0000001a091a7224 */ /* 0x040fe400078e0206 */
[----:B------:R-:W-:-:S04]  /*10190*/  IMAD R9, R9, 0x1000000, R2 ;  /* 0x0100000009097824 */ /* 0x000fc800078e0202 */
[----:B------:R-:W-:Y:S01]  /*101a0*/  IMAD R26, R26, 0x10000, R9 ;  /* 0x000100001a1a7824 */ /* 0x000fe200078e0209 */
[----:B------:R-:W-:Y:S06]  /*101b0*/  BRA `(.L_x_624) ;  /* 0x00000000000c7947 */ /* 0x000fec0003800000 */
.L_x_621:
[----:B------:R-:W-:Y:S01]  /*101c0*/  IMAD.MOV.U32 R25, RZ, RZ, RZ ;  /* 0x000000ffff197224 */ /* 0x000fe200078e00ff */
[----:B------:R-:W-:Y:S01]  /*101d0*/  MOV R26, RZ ;  /* 0x000000ff001a7202 */ /* 0x000fe20000000f00 */
[----:B------:R-:W-:-:S07]  /*101e0*/  IMAD.U32 R24, RZ, RZ, UR6 ;  /* 0x00000006ff187e24 */ /* 0x000fce000f8e00ff */
.L_x_624:
[----:B------:R-:W-:-:S13]  /*101f0*/  ISETP.NE.AND P0, PT, R7, RZ, PT ;  /* 0x000000ff0700720c */ /* 0x000fda0003f05270 */
[----:B------:R-:W0:Y:S01]  /*10200*/  @!P0 S2R R3, SR_CgaCtaId ;  /* 0x0000000000038919 */ /* 0x000e220000008800 */
[----:B------:R-:W-:-:S04]  /*10210*/  @!P0 MOV R0, 0x400 ;  /* 0x0000040000008802 */ /* 0x000fc80000000f00 */
[----:B0-----:R-:W-:-:S05]  /*10220*/  @!P0 LEA R0, R3, R0, 0x18 ;  /* 0x0000000003008211 */ /* 0x001fca00078ec0ff */
[----:B------:R0:W-:Y:S01]  /*10230*/  @!P0 STS.128 [R0+0x168d0], R24 ;  /* 0x0168d01800008388 */ /* 0x0001e20000000c00 */
[----:B------:R-:W-:Y:S06]  /*10240*/  BAR.ARV 0x5, 0x200 ;  /* 0x0148000000007b1d */ /* 0x000fec0000002000 */
.L_x_619:
[----:B------:R2:W-:Y:S01]  /*10250*/  STL [R1+0x44], RZ ;  /* 0x000044ff01007387 */ /* 0x0005e20000100800 */
[----:B------:R-:W-:Y:S01]  /*10260*/  ULDC UR4, c[0x0][0xc3c] ;  /* 0x00030f0000047ab9 */ /* 0x000fe20000000800 */
[----:B------:R-:W-:Y:S01]  /*10270*/  IMAD.MOV.U32 R29, RZ, RZ, 0x1 ;  /* 0x00000001ff1d7424 */ /* 0x000fe200078e00ff */
[----:B-1----:R-:W-:Y:S01]  /*10280*/  ISETP.GE.AND P0, PT, R27, UR4, PT ;  /* 0x000000041b007c0c */ /* 0x002fe2000bf06270 */
[----:B------:R-:W-:-:S12]  /*10290*/  IMAD.MOV.U32 R22, RZ, RZ, RZ ;  /* 0x000000ffff167224 */ /* 0x000fd800078e00ff */
[----:B--2---:R-:W-:Y:S05]  /*102a0*/  @P0 BRA `(.L_x_625) ;  /* 0x0000006000000947 */ /* 0x004fea0003800000 */
[----:B------:R-:W1:Y:S01]  /*102b0*/  S2R R6, SR_TID.X ;  /* 0x0000000000067919 */ /* 0x000e620000002100 */
[----:B------:R-:W2:Y:S01]  /*102c0*/  S2UR UR5, SR_CgaCtaId ;  /* 0x00000000000579c3 */ /* 0x000ea20000008800 */
[----:B------:R-:W-:Y:S01]  /*102d0*/  UMOV UR4, 0x400 ;  /* 0x0000040000047882 */ /* 0x000fe20000000000 */
[----:B------:R-:W-:Y:S01]  /*102e0*/  BSSY B8, `(.L_x_625) ;  /* 0x00005fc000087945 */ /* 0x000fe20003800000 */
[----:B------:R-:W-:Y:S01]  /*102f0*/  STL [R1+0x44], RZ ;  /* 0x000044ff01007387 */ /* 0x000fe20000100800 */
[----:B------:R-:W-:Y:S01]  /*10300*/  IMAD.MOV.U32 R28, RZ, RZ, RZ ;  /* 0x000000ffff1c7224 */ /* 0x000fe200078e00ff */
[----:B------:R-:W-:Y:S01]  /*10310*/  MOV R29, 0x1 ;  /* 0x00000001001d7802 */ /* 0x000fe20000000f00 */
[----:B------:R-:W-:Y:S01]  /*10320*/  IMAD.MOV.U32 R22, RZ, RZ, RZ ;  /* 0x000000ffff167224 */ /* 0x000fe200078e00ff */
[----:B------:R-:W-:Y:S01]  /*10330*/  ULDC.64 UR40, c[0x0][0x198] ;  /* 0x0000660000287ab9 */ /* 0x000fe20000000a00 */
[----:B------:R-:W-:Y:S01]  /*10340*/  ULOP3.LUT UR38, UR36, 0x2, URZ, 0xfc, !UPT ;  /* 0x0000000224267892 */ /* 0x000fe2000f8efc3f */
[----:B------:R-:W-:Y:S01]  /*10350*/  ULDC UR37, c[0x0][0xc] ;  /* 0x0000030000257ab9 */ /* 0x000fe20000000800 */
[----:B--2---:R-:W-:-:S06]  /*10360*/  ULEA UR4, UR5, UR4, 0x18 ;  /* 0x0000000405047291 */ /* 0x004fcc000f8ec03f */
[----:B------:R-:W-:Y:S01]  /*10370*/  IMAD.U32 R16, RZ, RZ, UR4 ;  /* 0x00000004ff107e24 */ /* 0x000fe2000f8e00ff */
[C---:B-1----:R-:W-:Y:S01]  /*10380*/  LOP3.LUT R5, R6.reuse, 0x7f, RZ, 0xc0, !PT ;  /* 0x0000007f06057812 */ /* 0x042fe200078ec0ff */
[----:B0-----:R-:W-:-:S04]  /*10390*/  IMAD.SHL.U32 R0, R6, 0x8, RZ ;  /* 0x0000000806007824 */ /* 0x001fc800078e00ff */
[----:B------:R-:W-:Y:S01]  /*103a0*/  IMAD.SHL.U32 R3, R5, 0x8, RZ ;  /* 0x0000000805037824 */ /* 0x000fe200078e00ff */
[----:B------:R-:W-:Y:S01]  /*103b0*/  LOP3.LUT R2, R0, 0x1f8, RZ, 0xc0, !PT ;  /* 0x000001f800027812 */ /* 0x000fe200078ec0ff */
[----:B------:R-:W-:-:S03]  /*103c0*/  IMAD.MOV.U32 R0, RZ, RZ, 0x1 ;  /* 0x00000001ff007424 */ /* 0x000fc600078e00ff */
[----:B------:R-:W-:Y:S02]  /*103d0*/  LOP3.LUT R2, R2, 0x38, R6, 0x78, !PT ;  /* 0x0000003802027812 */ /* 0x000fe400078e7806 */
[----:B------:R0:W-:Y:S02]  /*103e0*/  STL [R1+0x4], R0 ;  /* 0x0000040001007387 */ /* 0x0001e40000100800 */
[----:B------:R-:W-:Y:S01]  /*103f0*/  LOP3.LUT R4, R2, 0x200, R3, 0xf8, !PT ;  /* 0x0000020002047812 */ /* 0x000fe200078ef803 */
[----:B------:R-:W-:Y:S01]  /*10400*/  IMAD.SHL.U32 R2, R6, 0x10, RZ ;  /* 0x0000001006027824 */ /* 0x000fe200078e00ff */
[----:B------:R-:W-:-:S04]  /*10410*/  SHF.R.U32.HI R3, RZ, 0x3, R5 ;  /* 0x00000003ff037819 */ /* 0x000fc80000011605 */
[----:B------:R-:W-:Y:S01]  /*10420*/  LOP3.LUT R2, R2, 0x70, RZ, 0xc0, !PT ;  /* 0x0000007002027812 */ /* 0x000fe200078ec0ff */
[----:B0-----:R-:W-:-:S03]  /*10430*/  IMAD R0, R4, 0x2, R16 ;  /* 0x0000000204007824 */ /* 0x001fc600078e0210 */
[----:B------:R-:W-:Y:S02]  /*10440*/  LOP3.LUT R2, R3, R2, RZ, 0xfc, !PT ;  /* 0x0000000203027212 */ /* 0x000fe400078efcff */
[----:B------:R0:W-:Y:S05]  /*10450*/  STL [R1+0x28], R0 ;  /* 0x0000280001007387 */ /* 0x0001ea0000100800 */
.L_x_720:
[----:B-1----:R-:W1:Y:S02]  /*10460*/  LDC.64 R2, c[0x0][0xc88] ;  /* 0x00032200ff027b82 */ /* 0x002e640000000a00 */
[----:B-1----:R-:W-:-:S05]  /*10470*/  IMAD.WIDE R2, R27, 0x4, R2 ;  /* 0x000000041b027825 */ /* 0x002fca00078e0202 */
[----:B0-----:R-:W0:Y:S01]  /*10480*/  LDG.E R10, desc[UR42][R2.64] ;  /* 0x0000002a020a7981 */ /* 0x001e22000c1e1900 */
[----:B------:R-:W-:Y:S05]  /*10490*/  YIELD ;  /* 0x0000000000007946 */ /* 0x000fea0003800000 */
[----:B------:R-:W-:Y:S01]  /*104a0*/  ULDC.64 UR4, c[0x0][0xa28] ;  /* 0x00028a0000047ab9 */ /* 0x000fe20000000a00 */
[----:B------:R-:W-:Y:S01]  /*104b0*/  IMAD.MOV.U32 R9, RZ, RZ, RZ ;  /* 0x000000ffff097224 */ /* 0x000fe200078e00ff */
[----:B------:R-:W-:Y:S01]  /*104c0*/  ISETP.NE.U32.AND P0, PT, RZ, UR4, PT ;  /* 0x00000004ff007c0c */ /* 0x000fe2000bf05070 */
[----:B------:R-:W-:Y:S01]  /*104d0*/  IMAD.MOV.U32 R6, RZ, RZ, RZ ;  /* 0x000000ffff067224 */ /* 0x000fe200078e00ff */
[----:B------:R-:W-:Y:S01]  /*104e0*/  ULDC.64 UR8, c[0x0][0xa18] ;  /* 0x0002860000087ab9 */ /* 0x000fe20000000a00 */
[----:B------:R-:W-:Y:S01]  /*104f0*/  ULDC.64 UR6, c[0x0][0xa10] ;  /* 0x0002840000067ab9 */ /* 0x000fe20000000a00 */
[----:B------:R-:W-:-:S02]  /*10500*/  ISETP.NE.AND.EX P0, PT, RZ, UR5, PT, P0 ;  /* 0x00000005ff007c0c */ /* 0x000fc4000bf05300 */
[----:B0-----:R-:W-:Y:S01]  /*10510*/  SHF.R.S32.HI R0, RZ, 0x1f, R10 ;  /* 0x0000001fff007819 */ /* 0x001fe2000001140a */
[----:B------:R-:W-:-:S10]  /*10520*/  IMAD.SHL.U32 R18, R10, 0x4, RZ ;  /* 0x000000040a127824 */ /* 0x000fd400078e00ff */
[C---:B------:R-:W-:Y:S01]  /*10530*/  @P0 LEA R2, P1, R10.reuse, UR4, 0x2 ;  /* 0x000000040a020c11 */ /* 0x040fe2000f8210ff */
[----:B------:R-:W-:Y:S03]  /*10540*/  STL [R1+0x24], R10 ;  /* 0x0000240a01007387 */ /* 0x000fe60000100800 */
[C-C-:B------:R-:W-:Y:S01]  /*10550*/  @P0 LEA.HI.X R3, R10.reuse, UR5, R0.reuse, 0x2, P1 ;  /* 0x000000050a030c11 */ /* 0x140fe200088f1400 */
[----:B------:R-:W-:Y:S01]  /*10560*/  ULDC.64 UR4, c[0x0][0xa00] ;  /* 0x0002800000047ab9 */ /* 0x000fe20000000a00 */
[----:B------:R-:W-:Y:S01]  /*10570*/  SHF.L.U64.HI R19, R10, 0x2, R0 ;  /* 0x000000020a137819 */ /* 0x000fe20000010200 */
[----:B------:R0:W-:Y:S04]  /*10580*/  STL [R1+0x38], R0 ;  /* 0x0000380001007387 */ /* 0x0001e80000100800 */
[----:B--2---:R1:W2:Y:S01]  /*10590*/  @P0 LDG.E R9, desc[UR42][R2.64] ;  /* 0x0000002a02090981 */ /* 0x0042a2000c1e1900 */
[----:B------:R-:W-:-:S02]  /*105a0*/  ISETP.NE.U32.AND P0, PT, RZ, UR4, PT ;  /* 0x00000004ff007c0c */ /* 0x000fc4000bf05070 */
[----:B------:R-:W-:Y:S02]  /*105b0*/  ISETP.NE.U32.AND P1, PT, RZ, UR8, PT ;  /* 0x00000008ff007c0c */ /* 0x000fe4000bf25070 */
[----:B------:R-:W-:Y:S01]  /*105c0*/  ISETP.NE.AND.EX P0, PT, RZ, UR5, PT, P0 ;  /* 0x00000005ff007c0c */ /* 0x000fe2000bf05300 */
[----:B0-----:R-:W-:Y:S01]  /*105d0*/  IMAD.MOV.U32 R0, RZ, RZ, RZ ;  /* 0x000000ffff007224 */ /* 0x001fe200078e00ff */
[----:B------:R-:W-:Y:S02]  /*105e0*/  ISETP.NE.AND.EX P1, PT, RZ, UR9, PT, P1 ;  /* 0x00000009ff007c0c */ /* 0x000fe4000bf25310 */
[----:B------:R-:W-:Y:S02]  /*105f0*/  ISETP.NE.U32.AND P2, PT, RZ, UR6, PT ;  /* 0x00000006ff007c0c */ /* 0x000fe4000bf45070 */
[----:B-1----:R-:W-:Y:S02]  /*10600*/  IADD3 R2, P3, R18, UR4, RZ ;  /* 0x0000000412027c10 */ /* 0x002fe4000ff7e0ff */
[----:B------:R-:W-:-:S02]  /*10610*/  ISETP.NE.AND.EX P2, PT, RZ, UR7, PT, P2 ;  /* 0x00000007ff007c0c */ /* 0x000fc4000bf45320 */
[----:B------:R-:W-:Y:S02]  /*10620*/  IADD3.X R3, R19, UR5, RZ, P3, !PT ;  /* 0x0000000513037c10 */ /* 0x000fe40009ffe4ff */
[----:B------:R-:W-:-:S03]  /*10630*/  IADD3 R4, P4, R18, UR6, RZ ;  /* 0x0000000612047c10 */ /* 0x000fc6000ff9e0ff */
[----:B------:R-:W3:Y:S01]  /*10640*/  @P0 LDG.E R6, desc[UR42][R2.64] ;  /* 0x0000002a02060981 */ /* 0x000ee2000c1e1900 */
[----:B------:R-:W-:Y:S01]  /*10650*/  ULDC UR4, c[0x0][0x288] ;  /* 0x0000a20000047ab9 */ /* 0x000fe20000000800 */
[----:B------:R-:W-:Y:S01]  /*10660*/  IADD3.X R5, R19, UR7, RZ, P4, !PT ;  /* 0x0000000713057c10 */ /* 0x000fe2000a7fe4ff */
[----:B------:R-:W-:Y:S01]  /*10670*/  IMAD.U32 R8, RZ, RZ, UR4 ;  /* 0x00000004ff087e24 */ /* 0x000fe2000f8e00ff */
[----:B------:R-:W-:-:S03]  /*10680*/  ULDC.64 UR4, c[0x0][0x418] ;  /* 0x0001060000047ab9 */ /* 0x000fc60000000a00 */
[----:B------:R-:W5:Y:S04]  /*10690*/  @P2 LDG.E R0, desc[UR42][R4.64] ;  /* 0x0000002a04002981 */ /* 0x000f68000c1e1900 */
[----:B---3--:R0:W-:Y:S02]  /*106a0*/  STL [R1+0x2c], R6 ;  /* 0x00002c0601007387 */ /* 0x0081e40000100800 */
[----:B0-----:R-:W-:-:S04]  /*106b0*/  @P1 IADD3 R6, P3, R18, UR8, RZ ;  /* 0x0000000812061c10 */ /* 0x001fc8000ff7e0ff */
[----:B------:R-:W-:-:S05]  /*106c0*/  @P1 IADD3.X R7, R19, UR9, RZ, P3, !PT ;  /* 0x0000000913071c10 */ /* 0x000fca0009ffe4ff */
[----:B------:R0:W3:Y:S01]  /*106d0*/  @P1 LDG.E R8, desc[UR42][R6.64] ;  /* 0x0000002a06081981 */ /* 0x0000e2000c1e1900 */
[----:B------:R-:W-:-:S03]  /*106e0*/  UISETP.NE.U32.AND UP0, UPT, UR4, URZ, UPT ;  /* 0x0000003f0400728c */ /* 0x000fc6000bf05070 */
[----:B------:R-:W-:Y:S01]  /*106f0*/  ULDC UR4, c[0x0][0x424] ;  /* 0x0001090000047ab9 */ /* 0x000fe20000000800 */
[----:B------:R-:W-:-:S03]  /*10700*/  UISETP.NE.AND.EX UP0, UPT, UR5, URZ, UPT, UP0 ;  /* 0x0000003f0500728c */ /* 0x000fc6000bf05300 */
[----:B------:R-:W-:Y:S01]  /*10710*/  ULDC UR5, c[0x0][0x2f0] ;  /* 0x0000bc0000057ab9 */ /* 0x000fe20000000800 */
[----:B------:R-:W-:-:S04]  /*10720*/  USEL UR4, UR4, 0x1, UP0 ;  /* 0x0000000104047887 */ /* 0x000fc80008000000 */
[----:B------:R-:W-:Y:S01]  /*10730*/  UIMAD UR4, UR4, UR5, URZ ;  /* 0x00000005040472a4 */ /* 0x000fe2000f8e023f */
[----:B--2---:R-:W-:Y:S02]  /*10740*/  STL [R1+0x1c], R9 ;  /* 0x00001c0901007387 */ /* 0x004fe40000100800 */
[----:B------:R-:W-:Y:S02]  /*10750*/  ULDC UR5, c[0x0][0x348] ;  /* 0x0000d20000057ab9 */ /* 0x000fe40000000800 */
[----:B0-----:R-:W-:Y:S01]  /*10760*/  IMAD.U32 R6, RZ, RZ, UR5 ;  /* 0x00000005ff067e24 */ /* 0x001fe2000f8e00ff */
[----:B---3--:R0:W-:Y:S02]  /*10770*/  STL [R1+0x40], R8 ;  /* 0x0000400801007387 */ /* 0x0081e40000100800 */
[----:B0-----:R-:W-:Y:S01]  /*10780*/  IMAD.U32 R8, RZ, RZ, UR4 ;  /* 0x00000004ff087e24 */ /* 0x001fe2000f8e00ff */
[----:B----4-:R-:W-:Y:S06]  /*10790*/  @P1 BRA `(.L_x_626) ;  /* 0x0000000000141947 */ /* 0x010fec0003800000 */
[----:B------:R-:W-:Y:S05]  /*107a0*/  @!P0 BRA `(.L_x_626) ;  /* 0x0000000000108947 */ /* 0x000fea0003800000 */
[----:B------:R-:W2:Y:S04]  /*107b0*/  LDG.E R7, desc[UR42][R2.64] ;  /* 0x0000002a02077981 */ /* 0x000ea8000c1e1900 */
[----:B------:R-:W2:Y:S02]  /*107c0*/  LDG.E R2, desc[UR42][R2.64+0x4] ;  /* 0x0000042a02027981 */ /* 0x000ea4000c1e1900 */
[----:B--2---:R-:W-:-:S05]  /*107d0*/  IMAD.IADD R2, R2, 0x1, -R7 ;  /* 0x0000000102027824 */ /* 0x004fca00078e0a07 */
[----:B------:R0:W-:Y:S02]  /*107e0*/  STL [R1+0x40], R2 ;  /* 0x0000400201007387 */ /* 0x0001e40000100800 */
.L_x_626:
[----:B------:R-:W-:Y:S01]  /*107f0*/  MOV R11, R10 ;  /* 0x0000000a000b7202 */ /* 0x000fe20000000f00 */
[----:B------:R-:W-:Y:S01]  /*10800*/  ULDC.64 UR4, c[0x0][0xa20] ;  /* 0x0002880000047ab9 */ /* 0x000fe20000000a00 */
[C---:B------:R-:W-:Y:S02]  /*10810*/  LOP3.LUT R7, R26.reuse, 0xff000000, RZ, 0xc0, !PT ;  /* 0xff0000001a077812 */ /* 0x040fe400078ec0ff */
[----:B------:R-:W-:Y:S01]  /*10820*/  ISETP.NE.U32.AND P0, PT, RZ, UR4, PT ;  /* 0x00000004ff007c0c */ /* 0x000fe2000bf05070 */
[----:B------:R1:W-:Y:S01]  /*10830*/  STL [R1+0xc], R11 ;  /* 0x00000c0b01007387 */ /* 0x0003e20000100800 */
[----:B------:R-:W-:Y:S02]  /*10840*/  SHF.R.U32.HI R7, RZ, 0x8, R7 ;  /* 0x00000008ff077819 */ /* 0x000fe40000011607 */
[----:B------:R-:W-:Y:S02]  /*10850*/  ISETP.NE.AND.EX P0, PT, RZ, UR5, PT, P0 ;  /* 0x00000005ff007c0c */ /* 0x000fe4000bf05300 */
[----:B0-----:R-:W-:-:S02]  /*10860*/  LOP3.LUT R2, R26, 0xff0000, RZ, 0xc0, !PT ;  /* 0x00ff00001a027812 */ /* 0x001fc400078ec0ff */
[----:B------:R-:W-:Y:S02]  /*10870*/  LOP3.LUT R17, R26, 0xffff, RZ, 0xc0, !PT ;  /* 0x0000ffff1a117812 */ /* 0x000fe400078ec0ff */
[----:B------:R-:W-:-:S07]  /*10880*/  LEA.HI R7, R2, R7, RZ, 0x10 ;  /* 0x0000000702077211 */ /* 0x000fce00078f80ff */
[----:B-1----:R-:W-:Y:S05]  /*10890*/  @!P0 BRA `(.L_x_627) ;  /* 0x0000000000108947 */ /* 0x002fea0003800000 */
[----:B------:R-:W-:-:S04]  /*108a0*/  IADD3 R2, P0, R18, UR4, RZ ;  /* 0x0000000412027c10 */ /* 0x000fc8000ff1e0ff */
[----:B------:R-:W-:-:S05]  /*108b0*/  IADD3.X R3, R19, UR5, RZ, P0, !PT ;  /* 0x0000000513037c10 */ /* 0x000fca00087fe4ff */
[----:B------:R0:W5:Y:S01]  /*108c0*/  LDG.E R8, desc[UR42][R2.64] ;  /* 0x0000002a02087981 */ /* 0x000162000c1e1900 */
[----:B------:R-:W-:Y:S05]  /*108d0*/  BRA `(.L_x_628) ;  /* 0x0000000000247947 */ /* 0x000fea0003800000 */
.L_x_627:
[----:B------:R-:W-:Y:S02]  /*108e0*/  ULDC.64 UR4, c[0x0][0xa08] ;  /* 0x0002820000047ab9 */ /* 0x000fe40000000a00 */
[----:B------:R-:W-:-:S04]  /*108f0*/  ISETP.NE.U32.AND P0, PT, RZ, UR4, PT ;  /* 0x00000004ff007c0c */ /* 0x000fc8000bf05070 */
[----:B------:R-:W-:-:S13]  /*10900*/  ISETP.NE.AND.EX P0, PT, RZ, UR5, PT, P0 ;  /* 0x00000005ff007c0c */ /* 0x000fda000bf05300 */
[----:B------:R-:W-:Y:S05]  /*10910*/  @!P0 BRA `(.L_x_628) ;  /* 0x0000000000148947 */ /* 0x000fea0003800000 */
[----:B------:R-:W0:Y:S02]  /*10920*/  LDC.64 R2, c[0x0][0xa08] ;  /* 0x00028200ff027b82 */ /* 0x000e240000000a00 */
[----:B0-----:R-:W-:-:S05]  /*10930*/  IMAD.WIDE R2, R11, 0x4, R2 ;  /* 0x000000040b027825 */ /* 0x001fca00078e0202 */
[----:B------:R-:W2:Y:S04]  /*10940*/  LDG.E R8, desc[UR42][R2.64] ;  /* 0x0000002a02087981 */ /* 0x000ea8000c1e1900 */
[----:B------:R-:W2:Y:S02]  /*10950*/  LDG.E R2, desc[UR42][R2.64+0x4] ;  /* 0x0000042a02027981 */ /* 0x000ea4000c1e1900 */
[----:B--2---:R-:W-:-:S07]  /*10960*/  IMAD.IADD R8, R2, 0x1, -R8 ;  /* 0x0000000102087824 */ /* 0x004fce00078e0a08 */
.L_x_628:
[----:B0-----:R-:W2:Y:S04]  /*10970*/  @P2 LDG.E R2, desc[UR42][R4.64] ;  /* 0x0000002a04022981 */ /* 0x001ea8000c1e1900 */
[----:B------:R0:W2:Y:S01]  /*10980*/  @P2 LDG.E R4, desc[UR42][R4.64+0x4] ;  /* 0x0000042a04042981 */ /* 0x0000a2000c1e1900 */
[----:B------:R-:W-:Y:S01]  /*10990*/  BSSY B0, `(.L_x_629) ;  /* 0x000002c000007945 */ /* 0x000fe20003800000 */
[----:B------:R-:W-:Y:S01]  /*109a0*/  LOP3.LUT R21, R7, 0xff, RZ, 0xc0, !PT ;  /* 0x000000ff07157812 */ /* 0x000fe200078ec0ff */
[----:B------:R-:W-:Y:S02]  /*109b0*/  IMAD.MOV.U32 R3, RZ, RZ, RZ ;  /* 0x000000ffff037224 */ /* 0x000fe400078e00ff */
[----:B0----5:R-:W-:Y:S02]  /*109c0*/  IMAD.IADD R5, R8, 0x1, -R9 ;  /* 0x0000000108057824 */ /* 0x021fe400078e0a09 */
[----:B--2---:R-:W-:Y:S01]  /*109d0*/  @P2 IMAD.IADD R6, R4, 0x1, -R2 ;  /* 0x0000000104062824 */ /* 0x004fe200078e0a02 */
[----:B------:R-:W-:-:S03]  /*109e0*/  SHF.R.U32.HI R4, RZ, 0x10, R7 ;  /* 0x00000010ff047819 */ /* 0x000fc60000011607 */
[----:B------:R-:W-:-:S04]  /*109f0*/  IMAD.IADD R2, R5, 0x1, R6 ;  /* 0x0000000105027824 */ /* 0x000fc800078e0206 */
[C---:B------:R-:W-:Y:S01]  /*10a00*/  VIADD R20, R2.reuse, 0x7f ;  /* 0x0000007f02147836 */ /* 0x040fe20000000000 */
[----:B------:R-:W-:Y:S01]  /*10a10*/  ISETP.GE.AND P1, PT, R2, 0x1, PT ;  /* 0x000000010200780c */ /* 0x000fe20003f26270 */
[----:B------:R0:W-:Y:S03]  /*10a20*/  STL [R1+0x14], R2 ;  /* 0x0000140201007387 */ /* 0x0001e60000100800 */
[----:B0-----:R-:W-:-:S04]  /*10a30*/  SHF.R.S32.HI R2, RZ, 0x1f, R20 ;  /* 0x0000001fff027819 */ /* 0x001fc80000011414 */
[----:B------:R-:W-:-:S04]  /*10a40*/  LEA.HI R20, R2, R20, RZ, 0x7 ;  /* 0x0000001402147211 */ /* 0x000fc800078f38ff */
[----:B------:R-:W-:Y:S01]  /*10a50*/  SHF.R.S32.HI R20, RZ, 0x7, R20 ;  /* 0x00000007ff147819 */ /* 0x000fe20000011414 */
[----:B------:R-:W-:Y:S06]  /*10a60*/  @!P1 BRA `(.L_x_630) ;  /* 0x0000000000789947 */ /* 0x000fec0003800000 */
[----:B------:R-:W-:Y:S01]  /*10a70*/  ISETP.NE.AND P0, PT, R4, RZ, PT ;  /* 0x000000ff0400720c */ /* 0x000fe20003f05270 */
[----:B------:R-:W-:-:S03]  /*10a80*/  ULDC UR4, c[0x0][0x9f0] ;  /* 0x00027c0000047ab9 */ /* 0x000fc60000000800 */
[----:B------:R-:W-:-:S04]  /*10a90*/  SEL R7, R4, UR4, P0 ;  /* 0x0000000404077c07 */ /* 0x000fc80008000000 */
[----:B------:R-:W-:Y:S02]  /*10aa0*/  IABS R8, R7 ;  /* 0x0000000700087213 */ /* 0x000fe40000000000 */
        /* <DEDUP_REMOVED lines=12> */
[----:B------:R-:W-:Y:S02]  /*10b70*/  IABS R3, R9 ;  /* 0x0000000900037213 */ /* 0x000fe40000000000 */
[----:B------:R-:W-:-:S05]  /*10b80*/  IADD3 R2, RZ, -R2, RZ ;  /* 0x80000002ff027210 */ /* 0x000fca0007ffe0ff */
[----:B------:R-:W-:Y:S02]  /*10b90*/  IMAD.MOV.U32 R9, RZ, RZ, R2 ;  /* 0x000000ffff097224 */ /* 0x000fe400078e0002 */
        /* <DEDUP_REMOVED lines=11> */
.L_x_630:
[----:B------:R-:W-:Y:S05]  /*10c50*/  BSYNC B0 ;  /* 0x0000000000007941 */ /* 0x000fea0003800000 */
.L_x_629:
[-C--:B------:R-:W-:Y:S01]  /*10c60*/  IMAD R2, R21, R3.reuse, RZ ;  /* 0x0000000315027224 */ /* 0x080fe200078e02ff */
[----:B------:R-:W-:Y:S04]  /*10c70*/  BSSY B0, `(.L_x_631) ;  /* 0x00000dc000007945 */ /* 0x000fe80003800000 */
[C---:B------:R-:W-:Y:S01]  /*10c80*/  VIADDMNMX R3, R2.reuse, R3, R20, PT ;  /* 0x0000000302037246 */ /* 0x040fe20003800114 */
[----:B------:R-:W-:-:S04]  /*10c90*/  IMAD R2, R2, 0x80, -R5 ;  /* 0x0000008002027824 */ /* 0x000fc800078e0a05 */
[----:B------:R-:W-:Y:S01]  /*10ca0*/  IMAD R3, R3, 0x80, -R5 ;  /* 0x0000008003037824 */ /* 0x000fe200078e0a05 */
[----:B------:R-:W-:-:S04]  /*10cb0*/  VIMNMX R5, RZ, R2, !PT ;  /* 0x00000002ff057248 */ /* 0x000fc80007fe0100 */
[----:B------:R-:W-:-:S04]  /*10cc0*/  VIMNMX R3, R3, R6, PT ;  /* 0x0000000603037248 */ /* 0x000fc80003fe0100 */
[----:B------:R-:W-:-:S13]  /*10cd0*/  ISETP.GT.AND P0, PT, R3, R5, PT ;  /* 0x000000050300720c */ /* 0x000fda0003f04270 */
[----:B------:R-:W-:Y:S01]  /*10ce0*/  @P0 VIADD R2, R3, 0x7f ;  /* 0x0000007f03020836 */ /* 0x000fe20000000000 */
[----:B------:R-:W-:-:S04]  /*10cf0*/  SHF.R.U32.HI R3, RZ, 0x7, R5 ;  /* 0x00000007ff037819 */ /* 0x000fc80000011605 */
[----:B------:R-:W-:-:S04]  /*10d00*/  @P0 SHF.R.S32.HI R5, RZ, 0x1f, R2 ;  /* 0x0000001fff050819 */ /* 0x000fc80000011402 */
[----:B------:R-:W-:Y:S02]  /*10d10*/  @P0 LEA.HI R2, R5, R2, RZ, 0x7 ;  /* 0x0000000205020211 */ /* 0x000fe400078f38ff */
[-C--:B------:R-:W-:Y:S02]  /*10d20*/  MOV R5, R3.reuse ;  /* 0x0000000300057202 */ /* 0x080fe40000000f00 */
[----:B------:R-:W-:Y:S02]  /*10d30*/  @P0 SHF.R.S32.HI R5, RZ, 0x7, R2 ;  /* 0x00000007ff050819 */ /* 0x000fe40000011402 */
[----:B------:R-:W-:Y:S02]  /*10d40*/  PLOP3.LUT P0, PT, PT, PT, PT, 0x80, 0x0 ;  /* 0x000000000000781c */ /* 0x000fe40003f0f070 */
[----:B------:R-:W-:-:S13]  /*10d50*/  ISETP.GT.AND P3, PT, R5, R3, PT ;  /* 0x000000030500720c */ /* 0x000fda0003f64270 */
[----:B------:R-:W-:Y:S05]  /*10d60*/  @!P3 BRA `(.L_x_632) ;  /* 0x0000000c0030b947 */ /* 0x000fea0003800000 */
[----:B------:R-:W-:Y:S01]  /*10d70*/  UMOV UR4, 0xffffffff ;  /* 0xffffffff00047882 */ /* 0x000fe20000000000 */
[----:B------:R-:W-:Y:S02]  /*10d80*/  SEL R2, R11, RZ, !P2 ;  /* 0x000000ff0b027207 */ /* 0x000fe40005000000 */
[----:B------:R-:W-:Y:S05]  /*10d90*/  BRA.DIV UR4, `(.L_x_633) ;  /* 0x0000007204547947 */ /* 0x000fea000b800000 */
[----:B------:R-:W0:Y:S02]  /*10da0*/  S2R R6, SR_TID.X ;  /* 0x0000000000067919 */ /* 0x000e240000002100 */
[----:B0-----:R-:W-:-:S04]  /*10db0*/  SHF.R.U32.HI R6, RZ, 0x5, R6 ;  /* 0x00000005ff067819 */ /* 0x001fc80000011606 */
[----:B------:R-:W-:-:S05]  /*10dc0*/  LOP3.LUT R6, R6, 0x3, RZ, 0xc0, !PT ;  /* 0x0000000306067812 */ /* 0x000fca00078ec0ff */
[----:B------:R0:W1:Y:S02]  /*10dd0*/  SHFL.IDX PT, R14, R6, RZ, 0x1f ;  /* 0x00001fff060e7589 */ /* 0x00006400000e0000 */
.L_x_804:
[----:B-1----:R-:W-:Y:S02]  /*10de0*/  ISETP.NE.AND P0, PT, R14, RZ, PT ;  /* 0x000000ff0e00720c */ /* 0x002fe40003f05270 */
[----:B------:R-:W-:-:S11]  /*10df0*/  PLOP3.LUT P6, PT, PT, PT, PT, 0x8, 0x0 ;  /* 0x000000000000781c */ /* 0x000fd60003fce170 */
[----:B------:R-:W-:Y:S05]  /*10e00*/  @P0 BRA `(.L_x_634) ;  /* 0x00000000000c0947 */ /* 0x000fea0003800000 */
[----:B------:R-:W-:-:S03]  /*10e10*/  UMOV UR4, 0xffffffff ;  /* 0xffffffff00047882 */ /* 0x000fc60000000000 */
[----:B------:R-:W-:Y:S05]  /*10e20*/  BRA.DIV UR4, `(.L_x_635) ;  /* 0x0000007204647947 */ /* 0x000fea000b800000 */
[----:B------:R-:W-:-:S13]  /*10e30*/  ELECT P6, URZ, PT ;  /* 0x00000000003f782f */ /* 0x000fda00038c0000 */
.L_x_634:
[----:B0-----:R-:W2:Y:S01]  /*10e40*/  LDL R6, [R1+0x44] ;  /* 0x0000440001067983 */ /* 0x001ea20000100800 */
[----:B------:R-:W-:Y:S01]  /*10e50*/  BSSY B1, `(.L_x_636) ;  /* 0x0000008000017945 */ /* 0x000fe20003800000 */
[----:B--2---:R-:W-:-:S05]  /*10e60*/  VIADD R6, R6, 0x1 ;  /* 0x0000000106067836 */ /* 0x004fca0000000000 */
[----:B------:R-:W-:-:S04]  /*10e70*/  LEA.HI R7, R6, R6, RZ, 0x1 ;  /* 0x0000000606077211 */ /* 0x000fc800078f08ff */
[----:B------:R-:W-:-:S05]  /*10e80*/  LOP3.LUT R7, R7, 0xfffffffe, RZ, 0xc0, !PT ;  /* 0xfffffffe07077812 */ /* 0x000fca00078ec0ff */
[----:B------:R-:W-:-:S05]  /*10e90*/  IMAD.IADD R6, R6, 0x1, -R7 ;  /* 0x0000000106067824 */ /* 0x000fca00078e0a07 */
[----:B------:R-:W-:-:S04]  /*10ea0*/  SHF.L.U32 R6, R6, 0x1f, RZ ;  /* 0x0000001f06067819 */ /* 0x000fc800000006ff */
[----:B------:R-:W0:Y:S02]  /*10eb0*/  SYNCS.PHASECHK.TRANS64.TRYWAIT P0, [R16+URZ+0x16820], R6 ;  /* 0x01682006100075a7 */ /* 0x000e24000800017f */
[----:B0-----:R-:W-:Y:S05]  /*10ec0*/  @!P0 BRA `(.L_x_637) ;  /* 0x00000070005c8947 */ /* 0x001fea0003800000 */
.L_x_807:
[----:B------:R-:W-:Y:S05]  /*10ed0*/  BSYNC B1 ;  /* 0x0000000000017941 */ /* 0x000fea0003800000 */
.L_x_636:
[----:B------:R-:W-:Y:S04]  /*10ee0*/  BSSY B1, `(.L_x_638) ;  /* 0x0000050000017945 */ /* 0x000fe80003800000 */
[----:B------:R-:W-:Y:S05]  /*10ef0*/  @!P6 BRA `(.L_x_639) ;  /* 0x000000040038e947 */ /* 0x000fea0003800000 */
[----:B------:R-:W2:Y:S01]  /*10f00*/  LDL R8, [R1+0x4] ;  /* 0x0000040001087983 */ /* 0x000ea20000100800 */
[----:B0-----:R-:W-:Y:S01]  /*10f10*/  IMAD R6, R28, 0x8, R16 ;  /* 0x000000081c067824 */ /* 0x001fe200078e0210 */
[----:B------:R-:W0:Y:S01]  /*10f20*/  S2R R7, SR_TID.X ;  /* 0x0000000000077919 */ /* 0x000e220000002100 */
[----:B------:R-:W-:Y:S01]  /*10f30*/  BSSY B2, `(.L_x_640) ;  /* 0x0000006000027945 */ /* 0x000fe20003800000 */
[----:B0-----:R-:W-:-:S04]  /*10f40*/  LOP3.LUT R7, R7, 0x7f, RZ, 0xc0, !PT ;  /* 0x0000007f07077812 */ /* 0x001fc800078ec0ff */
[----:B------:R-:W-:Y:S02]  /*10f50*/  ISETP.NE.AND P2, PT, R7, RZ, PT ;  /* 0x000000ff0700720c */ /* 0x000fe40003f45270 */
[----:B--2---:R-:W-:-:S04]  /*10f60*/  SHF.L.U32 R10, R8, 0x1f, RZ ;  /* 0x0000001f080a7819 */ /* 0x004fc800000006ff */
[----:B------:R-:W0:Y:S02]  /*10f70*/  SYNCS.PHASECHK.TRANS64.TRYWAIT P0, [R6+URZ+0x168a0], R10 ;  /* 0x0168a00a060075a7 */ /* 0x000e24000800017f */
[----:B0-----:R-:W-:Y:S05]  /*10f80*/  @!P0 BRA `(.L_x_641) ;  /* 0x0000007000408947 */ /* 0x001fea0003800000 */
.L_x_808:
[----:B------:R-:W-:Y:S05]  /*10f90*/  BSYNC B2 ;  /* 0x0000000000027941 */ /* 0x000fea0003800000 */
.L_x_640:
[----:B------:R-:W-:Y:S04]  /*10fa0*/  BSSY B2, `(.L_x_642) ;  /* 0x0000009000027945 */ /* 0x000fe80003800000 */
[----:B------:R-:W-:Y:S05]  /*10fb0*/  @P2 BRA `(.L_x_643) ;  /* 0x00000000001c2947 */ /* 0x000fea0003800000 */
[----:B------:R-:W1:Y:S02]  /*10fc0*/  S2R R7, SR_TID.X ;  /* 0x0000000000077919 */ /* 0x000e640000002100 */
[----:B-1----:R-:W-:Y:S01]  /*10fd0*/  LOP3.LUT R8, R7, 0x1f, RZ, 0xc0, !PT ;  /* 0x0000001f07087812 */ /* 0x002fe200078ec0ff */
[----:B------:R-:W-:-:S03]  /*10fe0*/  IMAD.MOV.U32 R7, RZ, RZ, 0x4000 ;  /* 0x00004000ff077424 */ /* 0x000fc600078e00ff */
[----:B------:R-:W-:Y:S01]  /*10ff0*/  ISETP.NE.AND P0, PT, R8, RZ, PT ;  /* 0x000000ff0800720c */ /* 0x000fe20003f05270 */
[----:B------:R1:W-:-:S12]  /*11000*/  SYNCS.ARRIVE.TRANS64 RZ, [R6+URZ+0x16890], R7 ;  /* 0x0168900706ff79a7 */ /* 0x0003d8000800003f */
[----:B-1----:R-:W-:Y:S05]  /*11010*/  @!P0 BRA `(.L_x_643) ;  /* 0x0000000000048947 */ /* 0x002fea0003800000 */
[----:B------:R-:W-:Y:S01]  /*11020*/  BPT.TRAP 0x1 ;  /* 0x000000040000795c */ /* 0x000fe20000300000 */
.L_x_643:
[----:B------:R-:W-:Y:S05]  /*11030*/  BSYNC B2 ;  /* 0x0000000000027941 */ /* 0x000fea0003800000 */
.L_x_642:
[----:B------:R-:W-:Y:S01]  /*11040*/  IMAD.MOV.U32 R12, RZ, RZ, RZ ;  /* 0x000000ffff0c7224 */ /* 0x000fe200078e00ff */
[----:B------:R-:W-:Y:S01]  /*11050*/  UIADD3 UR4, UP0, UR40, 0x570, URZ ;  /* 0x0000057028047890 */ /* 0x000fe2000ff1e03f */
[----:B------:R-:W-:Y:S01]  /*11060*/  IMAD R7, R5, 0x80, R0 ;  /* 0x0000008005077824 */ /* 0x000fe200078e0200 */
[----:B------:R-:W-:Y:S01]  /*11070*/  PLOP3.LUT P0, PT, PT, PT, PT, 0x80, 0x0 ;  /* 0x000000000000781c */ /* 0x000fe20003f0f070 */
[----:B------:R-:W-:Y:S01]  /*11080*/  IMAD R8, R28, 0x4000, R16 ;  /* 0x000040001c087824 */ /* 0x000fe200078e0210 */
[----:B------:R-:W-:Y:S01]  /*11090*/  R2UR UR10, R12 ;  /* 0x000000000c0a72ca */ /* 0x000fe200000e0000 */
[----:B------:R-:W-:Y:S01]  /*110a0*/  VIADD R7, R7, 0xffffff80 ;  /* 0xffffff8007077836 */ /* 0x000fe20000000000 */
[----:B------:R-:W-:Y:S01]  /*110b0*/  SHF.L.U32 R11, R28, 0xd, RZ ;  /* 0x0000000d1c0b7819 */ /* 0x000fe200000006ff */
[----:B------:R-:W-:Y:S01]  /*110c0*/  VIADD R8, R8, 0xe400 ;  /* 0x0000e40008087836 */ /* 0x000fe20000000000 */
[----:B------:R-:W-:Y:S01]  /*110d0*/  UIADD3.X UR5, URZ, UR41, URZ, UP0, !UPT ;  /* 0x000000293f057290 */ /* 0x000fe200087fe43f */
[----:B------:R-:W-:Y:S01]  /*110e0*/  VIADD R9, R6, 0x16890 ;  /* 0x0001689006097836 */ /* 0x000fe20000000000 */
[----:B------:R-:W-:Y:S01]  /*110f0*/  UMOV UR6, 0x0 ;  /* 0x0000000000067882 */ /* 0x000fe20000000000 */
[----:B------:R-:W-:-:S09]  /*11100*/  UMOV UR7, 0x12f00000 ;  /* 0x12f0000000077882 */ /* 0x000fd20000000000 */
.L_x_644:
[----:B------:R-:W-:-:S13]  /*11110*/  @P0 ELECT P3, URZ, PT ;  /* 0x00000000003f082f */ /* 0x000fda0003860000 */
[----:B------:R-:W-:Y:S02]  /*11120*/  @P3 R2UR UR13, R2 ;  /* 0x00000000020d32ca */ /* 0x000fe400000e0000 */
[----:B------:R-:W-:Y:S02]  /*11130*/  @P3 R2UR UR12, R17 ;  /* 0x00000000110c32ca */ /* 0x000fe400000e0000 */
[----:B------:R-:W-:Y:S02]  /*11140*/  @P3 R2UR UR11, R7 ;  /* 0x00000000070b32ca */ /* 0x000fe400000e0000 */
[----:B------:R-:W-:Y:S02]  /*11150*/  @P3 R2UR UR9, R9 ;  /* 0x00000000090932ca */ /* 0x000fe400000e0000 */
[----:B------:R-:W-:Y:S02]  /*11160*/  @P3 R2UR UR8, R8 ;  /* 0x00000000080832ca */ /* 0x000fe400000e0000 */
[----:B------:R-:W-:-:S02]  /*11170*/  @P3 PLOP3.LUT P0, PT, P3, PT, PT, 0x8, 0x0 ;  /* 0x000000000000381c */ /* 0x000fc40001f0e170 */
[----:B------:R-:W-:-:S09]  /*11180*/  PLOP3.LUT P3, PT, PT, PT, PT, 0x8, 0x0 ;  /* 0x000000000000781c */ /* 0x000fd20003f6e170 */
[----:B------:R1:W-:Y:S02]  /*11190*/  UTMALDG.4D [UR8], [UR4], desc[UR6] ;  /* 0x00000608040075b4 */ /* 0x0003e40008019000 */
[----:B-1----:R-:W-:Y:S05]  /*111a0*/  @P0 BRA.U.ANY `(.L_x_644) ;  /* 0xfffffffd00d80947 */ /* 0x002fea000393ffff */
[----:B------:R-:W1:Y:S01]  /*111b0*/  SYNCS.PHASECHK.TRANS64.TRYWAIT P0, [R6+URZ+0x168c0], R10 ;  /* 0x0168c00a060075a7 */ /* 0x000e62000800017f */
[----:B------:R-:W-:Y:S04]  /*111c0*/  BSSY B2, `(.L_x_645) ;  /* 0x0000002000027945 */ /* 0x000fe80003800000 */
[----:B-1----:R-:W-:Y:S05]  /*111d0*/  @!P0 BRA `(.L_x_646) ;  /* 0x0000006c00c08947 */ /* 0x002fea0003800000 */
.L_x_809:
[----:B------:R-:W-:Y:S05]  /*111e0*/  BSYNC B2 ;  /* 0x0000000000027941 */ /* 0x000fea0003800000 */
.L_x_645:
[----:B------:R-:W-:Y:S01]  /*111f0*/  BSSY B2, `(.L_x_647) ;  /* 0x000000b000027945 */ /* 0x000fe20003800000 */
[----:B------:R-:W-:Y:S02]  /*11200*/  IMAD.MOV.U32 R8, RZ, RZ, 0x0 ;  /* 0x00000000ff087424 */ /* 0x000fe400078e00ff */
[----:B------:R-:W-:Y:S01]  /*11210*/  IMAD.MOV.U32 R9, RZ, RZ, 0x12f00000 ;  /* 0x12f00000ff097424 */ /* 0x000fe200078e00ff */
[----:B------:R-:W-:Y:S06]  /*11220*/  @P2 BRA `(.L_x_648) ;  /* 0x00000000001c2947 */ /* 0x000fec0003800000 */
[----:B------:R-:W2:Y:S01]  /*11230*/  S2R R13, SR_TID.X ;  /* 0x00000000000d7919 */ /* 0x000ea20000002100 */
[----:B01----:R-:W-:-:S04]  /*11240*/  IMAD.MOV.U32 R10, RZ, RZ, 0x4000 ;  /* 0x00004000ff0a7424 */ /* 0x003fc800078e00ff */
[----:B------:R3:W-:Y:S01]  /*11250*/  SYNCS.ARRIVE.TRANS64 RZ, [R6+URZ+0x168b0], R10 ;  /* 0x0168b00a06ff79a7 */ /* 0x0007e2000800003f */
[----:B--2---:R-:W-:-:S04]  /*11260*/  LOP3.LUT R13, R13, 0x1f, RZ, 0xc0, !PT ;  /* 0x0000001f0d0d7812 */ /* 0x004fc800078ec0ff */
[----:B------:R-:W-:-:S13]  /*11270*/  ISETP.NE.AND P0, PT, R13, RZ, PT ;  /* 0x000000ff0d00720c */ /* 0x000fda0003f05270 */
[----:B---3--:R-:W-:Y:S05]  /*11280*/  @!P0 BRA `(.L_x_648) ;  /* 0x0000000000048947 */ /* 0x008fea0003800000 */
[----:B------:R-:W-:Y:S01]  /*11290*/  BPT.TRAP 0x1 ;  /* 0x000000040000795c */ /* 0x000fe20000300000 */
.L_x_648:
[----:B------:R-:W-:Y:S05]  /*112a0*/  BSYNC B2 ;  /* 0x0000000000027941 */ /* 0x000fea0003800000 */
.L_x_647:
[----:B------:R-:W-:Y:S01]  /*112b0*/  R2UR UR10, R12 ;  /* 0x000000000c0a72ca */ /* 0x000fe200000e0000 */
[----:B------:R-:W-:Y:S01]  /*112c0*/  UIADD3 UR4, UP0, UR40, 0x670, URZ ;  /* 0x0000067028047890 */ /* 0x000fe2000ff1e03f */
[----:B------:R-:W-:Y:S01]  /*112d0*/  R2UR UR7, R9 ;  /* 0x00000000090772ca */ /* 0x000fe200000e0000 */
[----:B01----:R-:W-:Y:S01]  /*112e0*/  VIADD R6, R6, 0x168b0 ;  /* 0x000168b006067836 */ /* 0x003fe20000000000 */
[----:B------:R-:W-:Y:S01]  /*112f0*/  R2UR UR6, R8 ;  /* 0x00000000080672ca */ /* 0x000fe200000e0000 */
[----:B------:R-:W-:Y:S01]  /*11300*/  IMAD R8, R11, 0x2, R16 ;  /* 0x000000020b087824 */ /* 0x000fe200078e0210 */
[----:B------:R-:W-:Y:S01]  /*11310*/  PLOP3.LUT P0, PT, PT, PT, PT, 0x80, 0x0 ;  /* 0x000000000000781c */ /* 0x000fe20003f0f070 */
[----:B------:R-:W-:Y:S02]  /*11320*/  UIADD3.X UR5, URZ, UR41, URZ, UP0, !UPT ;  /* 0x000000293f057290 */ /* 0x000fe400087fe43f */
[----:B------:R-:W-:-:S10]  /*11330*/  VIADD R8, R8, 0x400 ;  /* 0x0000040008087836 */ /* 0x000fd40000000000 */
.L_x_649:
        /* <DEDUP_REMOVED lines=10> */
.L_x_639:
[----:B------:R-:W-:Y:S05]  /*113e0*/  BSYNC B1 ;  /* 0x0000000000017941 */ /* 0x000fea0003800000 */
.L_x_638:
[----:B------:R-:W2:Y:S01]  /*113f0*/  LDL.LU R9, [R1+0x4] ;  /* 0x0000040001097983 */ /* 0x000ea20000300800 */
[----:B------:R-:W-:Y:S01]  /*11400*/  VIADD R28, R28, 0x1 ;  /* 0x000000011c1c7836 */ /* 0x000fe20000000000 */
[----:B------:R-:W-:Y:S01]  /*11410*/  PLOP3.LUT P0, PT, PT, PT, PT, 0x8, 0x0 ;  /* 0x000000000000781c */ /* 0x000fe20003f0e170 */
[----:B------:R-:W-:-:S03]  /*11420*/  VIADD R5, R5, 0xfffffffe ;  /* 0xfffffffe05057836 */ /* 0x000fc60000000000 */
[C---:B------:R-:W-:Y:S02]  /*11430*/  ISETP.NE.AND P2, PT, R28.reuse, 0x2, PT ;  /* 0x000000021c00780c */ /* 0x040fe40003f45270 */
[----:B------:R-:W-:Y:S02]  /*11440*/  ISETP.GE.AND P3, PT, R5, R3, PT ;  /* 0x000000030500720c */ /* 0x000fe40003f66270 */
[----:B0-----:R-:W-:Y:S02]  /*11450*/  SEL R6, RZ, 0x1, P2 ;  /* 0x00000001ff067807 */ /* 0x001fe40001000000 */
[----:B------:R-:W-:Y:S02]  /*11460*/  SEL R28, R28, RZ, P2 ;  /* 0x000000ff1c1c7207 */ /* 0x000fe40001000000 */
[----:B--2---:R-:W-:-:S05]  /*11470*/  LOP3.LUT R9, R9, R6, RZ, 0x3c, !PT ;  /* 0x0000000609097212 */ /* 0x004fca00078e3cff */
[----:B------:R0:W-:Y:S02]  /*11480*/  STL [R1+0x4], R9 ;  /* 0x0000040901007387 */ /* 0x0001e40000100800 */
[----:B------:R-:W-:Y:S05]  /*11490*/  @!P3 BRA `(.L_x_632) ;  /* 0x000000040064b947 */ /* 0x000fea0003800000 */
.L_x_662:
[----:B------:R-:W-:Y:S05]  /*114a0*/  YIELD ;  /* 0x0000000000007946 */ /* 0x000fea0003800000 */
[----:B------:R-:W-:Y:S04]  /*114b0*/  BSSY B1, `(.L_x_650) ;  /* 0x000004d000017945 */ /* 0x000fe80003800000 */
[----:B-1----:R-:W-:Y:S05]  /*114c0*/  @!P6 BRA `(.L_x_651) ;  /* 0x00000004002ce947 */ /* 0x002fea0003800000 */
[----:B------:R-:W2:Y:S01]  /*114d0*/  LDL R7, [R1+0x4] ;  /* 0x0000040001077983 */ /* 0x000ea20000100800 */
[----:B------:R-:W1:Y:S02]  /*114e0*/  S2R R6, SR_TID.X ;  /* 0x0000000000067919 */ /* 0x000e640000002100 */
[----:B-1----:R-:W-:Y:S02]  /*114f0*/  LOP3.LUT R8, R6, 0x7f, RZ, 0xc0, !PT ;  /* 0x0000007f06087812 */ /* 0x002fe400078ec0ff */
[----:B------:R-:W-:Y:S01]  /*11500*/  LEA R6, R28, R16, 0x3 ;  /* 0x000000101c067211 */ /* 0x000fe200078e18ff */
[----:B------:R-:W-:Y:S01]  /*11510*/  BSSY B2, `(.L_x_652) ;  /* 0x0000005000027945 */ /* 0x000fe20003800000 */
[----:B------:R-:W-:Y:S02]  /*11520*/  ISETP.NE.AND P3, PT, R8, RZ, PT ;  /* 0x000000ff0800720c */ /* 0x000fe40003f65270 */
[----:B--2---:R-:W-:-:S04]  /*11530*/  SHF.L.U32 R7, R7, 0x1f, RZ ;  /* 0x0000001f07077819 */ /* 0x004fc800000006ff */
[----:B------:R-:W1:Y:S02]  /*11540*/  SYNCS.PHASECHK.TRANS64.TRYWAIT P2, [R6+URZ+0x168a0], R7 ;  /* 0x0168a007060075a7 */ /* 0x000e64000804017f */
[----:B-1----:R-:W-:Y:S05]  /*11550*/  @!P2 BRA `(.L_x_653) ;  /* 0x0000006800f4a947 */ /* 0x002fea0003800000 */
.L_x_810:
[----:B------:R-:W-:Y:S05]  /*11560*/  BSYNC B2 ;  /* 0x0000000000027941 */ /* 0x000fea0003800000 */
.L_x_652:
[----:B------:R-:W-:Y:S04]  /*11570*/  BSSY B2, `(.L_x_654) ;  /* 0x0000009000027945 */ /* 0x000fe80003800000 */
[----:B------:R-:W-:Y:S05]  /*11580*/  @P3 BRA `(.L_x_655) ;  /* 0x00000000001c3947 */ /* 0x000fea0003800000 */
[----:B------:R-:W0:Y:S02]  /*11590*/  S2R R8, SR_TID.X ;  /* 0x0000000000087919 */ /* 0x000e240000002100 */
[----:B0-----:R-:W-:Y:S01]  /*115a0*/  LOP3.LUT R9, R8, 0x1f, RZ, 0xc0, !PT ;  /* 0x0000001f08097812 */ /* 0x001fe200078ec0ff */
[----:B------:R-:W-:-:S03]  /*115b0*/  IMAD.MOV.U32 R8, RZ, RZ, 0x4000 ;  /* 0x00004000ff087424 */ /* 0x000fc600078e00ff */
[----:B------:R-:W-:Y:S01]  /*115c0*/  ISETP.NE.AND P2, PT, R9, RZ, PT ;  /* 0x000000ff0900720c */ /* 0x000fe20003f45270 */
[----:B------:R2:W-:-:S12]  /*115d0*/  SYNCS.ARRIVE.TRANS64 RZ, [R6+URZ+0x16890], R8 ;  /* 0x0168900806ff79a7 */ /* 0x0005d8000800003f */
[----:B--2---:R-:W-:Y:S05]  /*115e0*/  @!P2 BRA `(.L_x_655) ;  /* 0x000000000004a947 */ /* 0x004fea0003800000 */
[----:B------:R-:W-:Y:S01]  /*115f0*/  BPT.TRAP 0x1 ;  /* 0x000000040000795c */ /* 0x000fe20000300000 */
.L_x_655:
[----:B------:R-:W-:Y:S05]  /*11600*/  BSYNC B2 ;  /* 0x0000000000027941 */ /* 0x000fea0003800000 */
.L_x_654:
[----:B------:R-:W-:Y:S01]  /*11610*/  IMAD.MOV.U32 R12, RZ, RZ, RZ ;  /* 0x000000ffff0c7224 */ /* 0x000fe200078e00ff */
[----:B------:R-:W-:Y:S01]  /*11620*/  UIADD3 UR4, UP0, UR40, 0x570, URZ ;  /* 0x0000057028047890 */ /* 0x000fe2000ff1e03f */
[----:B------:R-:W-:Y:S01]  /*11630*/  IMAD R8, R28, 0x4000, R16 ;  /* 0x000040001c087824 */ /* 0x000fe200078e0210 */
[----:B------:R-:W-:Y:S01]  /*11640*/  PLOP3.LUT P2, PT, PT, PT, PT, 0x80, 0x0 ;  /* 0x000000000000781c */ /* 0x000fe20003f4f070 */
[----:B0-----:R-:W-:Y:S01]  /*11650*/  IMAD R9, R5, 0x80, R0 ;  /* 0x0000008005097824 */ /* 0x001fe200078e0200 */
[----:B------:R-:W-:Y:S01]  /*11660*/  R2UR UR10, R12 ;  /* 0x000000000c0a72ca */ /* 0x000fe200000e0000 */
[----:B------:R-:W-:Y:S01]  /*11670*/  VIADD R10, R6, 0x16890 ;  /* 0x00016890060a7836 */ /* 0x000fe20000000000 */
[----:B------:R-:W-:Y:S01]  /*11680*/  UIADD3.X UR5, URZ, UR41, URZ, UP0, !UPT ;  /* 0x000000293f057290 */ /* 0x000fe200087fe43f */
[----:B------:R-:W-:Y:S01]  /*11690*/  VIADD R11, R8, 0xe400 ;  /* 0x0000e400080b7836 */ /* 0x000fe20000000000 */
[----:B------:R-:W-:Y:S01]  /*116a0*/  UMOV UR6, 0x0 ;  /* 0x0000000000067882 */ /* 0x000fe20000000000 */
[----:B------:R-:W-:-:S10]  /*116b0*/  UMOV UR7, 0x12f00000 ;  /* 0x12f0000000077882 */ /* 0x000fd40000000000 */
.L_x_656:
        /* <DEDUP_REMOVED lines=9> */
[----:B0-----:R-:W-:Y:S05]  /*11750*/  @P2 BRA.U.ANY `(.L_x_656) ;  /* 0xfffffffd00d82947 */ /* 0x001fea000393ffff */
[----:B------:R-:W0:Y:S01]  /*11760*/  SYNCS.PHASECHK.TRANS64.TRYWAIT P2, [R6+URZ+0x168c0], R7 ;  /* 0x0168c007060075a7 */ /* 0x000e22000804017f */
[----:B------:R-:W-:Y:S04]  /*11770*/  BSSY B2, `(.L_x_657) ;  /* 0x0000002000027945 */ /* 0x000fe80003800000 */
[----:B0-----:R-:W-:Y:S05]  /*11780*/  @!P2 BRA `(.L_x_658) ;  /* 0x00000068007ca947 */ /* 0x001fea0003800000 */
.L_x_811:
[----:B------:R-:W-:Y:S05]  /*11790*/  BSYNC B2 ;  /* 0x0000000000027941 */ /* 0x000fea0003800000 */
.L_x_657:
        /* <DEDUP_REMOVED lines=11> */
.L_x_660:
[----:B------:R-:W-:Y:S05]  /*11850*/  BSYNC B2 ;  /* 0x0000000000027941 */ /* 0x000fea0003800000 */
.L_x_659:
[----:B------:R-:W-:Y:S01]  /*11860*/  R2UR UR10, R12 ;  /* 0x000000000c0a72ca */ /* 0x000fe200000e0000 */
[----:B------:R-:W-:Y:S01]  /*11870*/  UIADD3 UR4, UP0, UR40, 0x670, URZ ;  /* 0x0000067028047890 */ /* 0x000fe2000ff1e03f */
[----:B------:R-:W-:Y:S01]  /*11880*/  R2UR UR6, R10 ;  /* 0x000000000a0672ca */ /* 0x000fe200000e0000 */
[----:B01----:R-:W-:Y:S01]  /*11890*/  VIADD R6, R6, 0x168b0 ;  /* 0x000168b006067836 */ /* 0x003fe20000000000 */
[----:B------:R-:W-:Y:S01]  /*118a0*/  R2UR UR7, R11 ;  /* 0x000000000b0772ca */ /* 0x000fe200000e0000 */
[----:B------:R-:W-:Y:S01]  /*118b0*/  UIADD3.X UR5, URZ, UR41, URZ, UP0, !UPT ;  /* 0x000000293f057290 */ /* 0x000fe200087fe43f */
[----:B------:R-:W-:Y:S02]  /*118c0*/  PLOP3.LUT P2, PT, PT, PT, PT, 0x80, 0x0 ;  /* 0x000000000000781c */ /* 0x000fe40003f4f070 */
[----:B------:R-:W-:-:S11]  /*118d0*/  IADD3 R8, R8, 0x400, RZ ;  /* 0x0000040008087810 */ /* 0x000fd60007ffe0ff */
.L_x_661:
        /* <DEDUP_REMOVED lines=10> */
.L_x_651:
[----:B------:R-:W-:Y:S05]  /*11980*/  BSYNC B1 ;  /* 0x0000000000017941 */ /* 0x000fea0003800000 */
.L_x_650:
[----:B------:R-:W2:Y:S01]  /*11990*/  LDL.LU R7, [R1+0x4] ;  /* 0x0000040001077983 */ /* 0x000ea20000300800 */
[----:B------:R-:W-:Y:S01]  /*119a0*/  VIADD R28, R28, 0x1 ;  /* 0x000000011c1c7836 */ /* 0x000fe20000000000 */
[C---:B------:R-:W-:Y:S01]  /*119b0*/  ISETP.GT.AND P3, PT, R5.reuse, R3, PT ;  /* 0x000000030500720c */ /* 0x040fe20003f64270 */
[----:B------:R-:W-:-:S03]  /*119c0*/  VIADD R5, R5, 0xffffffff ;  /* 0xffffffff05057836 */ /* 0x000fc60000000000 */
[----:B------:R-:W-:-:S04]  /*119d0*/  ISETP.NE.AND P2, PT, R28, 0x2, PT ;  /* 0x000000021c00780c */ /* 0x000fc80003f45270 */
[----:B------:R-:W-:Y:S02]  /*119e0*/  SEL R6, RZ, 0x1, P2 ;  /* 0x00000001ff067807 */ /* 0x000fe40001000000 */
[----:B------:R-:W-:Y:S02]  /*119f0*/  SEL R28, R28, RZ, P2 ;  /* 0x000000ff1c1c7207 */ /* 0x000fe40001000000 */
[----:B--2---:R-:W-:-:S05]  /*11a00*/  LOP3.LUT R7, R7, R6, RZ, 0x3c, !PT ;  /* 0x0000000607077212 */ /* 0x004fca00078e3cff */
[----:B------:R1:W-:Y:S01]  /*11a10*/  STL [R1+0x4], R7 ;  /* 0x0000040701007387 */ /* 0x0003e20000100800 */
[----:B------:R-:W-:Y:S05]  /*11a20*/  @P3 BRA `(.L_x_662) ;  /* 0xfffffff8009c3947 */ /* 0x000fea000383ffff */
.L_x_632:
[----:B------:R-:W-:Y:S05]  /*11a30*/  BSYNC B0 ;  /* 0x0000000000007941 */ /* 0x000fea0003800000 */
.L_x_631:
[----:B------:R-:W-:Y:S05]  /*11a40*/  @!P0 WARPSYNC.ALL ;  /* 0x0000000000008948 */ /* 0x000fea0003800000 */
[----:B------:R-:W-:Y:S01]  /*11a50*/  @!P0 BAR.SYNC.DEFER_BLOCKING 0xc, 0x200 ;  /* 0x0308000000008b1d */ /* 0x000fe20000010000 */
[----:B------:R-:W-:-:S05]  /*11a60*/  IMAD.MOV.U32 R0, RZ, RZ, RZ ;  /* 0x000000ffff007224 */ /* 0x000fca00078e00ff */
[----:B------:R-:W-:Y:S04]  /*11a70*/  BSSY B0, `(.L_x_663) ;  /* 0x000001e000007945 */ /* 0x000fe80003800000 */
[----:B------:R-:W-:Y:S05]  /*11a80*/  @!P1 BRA `(.L_x_664) ;  /* 0x0000000000709947 */ /* 0x000fea0003800000 */
[----:B------:R-:W-:-:S13]  /*11a90*/  ISETP.NE.AND P0, PT, R4, RZ, PT ;  /* 0x000000ff0400720c */ /* 0x000fda0003f05270 */
[----:B------:R-:W2:Y:S02]  /*11aa0*/  @!P0 LDC R4, c[0x0][0x9f0] ;  /* 0x00027c00ff048b82 */ /* 0x000ea40000000800 */
[-C--:B--2---:R-:W-:Y:S02]  /*11ab0*/  IABS R0, R4.reuse ;  /* 0x0000000400007213 */ /* 0x084fe40000000000 */
[----:B------:R-:W-:Y:S02]  /*11ac0*/  IABS R6, R4 ;  /* 0x0000000400067213 */ /* 0x000fe40000000000 */
[----:B------:R-:W2:Y:S03]  /*11ad0*/  I2F.RP R2, R0 ;  /* 0x0000000000027306 */ /* 0x000ea60000209400 */
[----:B------:R-:W-:-:S05]  /*11ae0*/  IMAD.MOV R6, RZ, RZ, -R6 ;  /* 0x000000ffff067224 */ /* 0x000fca00078e0a06 */
[----:B--2---:R-:W2:Y:S02]  /*11af0*/  MUFU.RCP R2, R2 ;  /* 0x0000000200027308 */ /* 0x004ea40000001000 */
[----:B--2---:R-:W-:-:S06]  /*11b00*/  VIADD R2, R2, 0xffffffe ;  /* 0x0ffffffe02027836 */ /* 0x004fcc0000000000 */
[----:B------:R-:W2:Y:S02]  /*11b10*/  F2I.FTZ.U32.TRUNC.NTZ R3, R2 ;  /* 0x0000000200037305 */ /* 0x000ea4000021f000 */
[----:B--2---:R-:W-:-:S04]  /*11b20*/  IMAD.MOV R2, RZ, RZ, -R3 ;  /* 0x000000ffff027224 */ /* 0x004fc800078e0a03 */
[----:B------:R-:W-:Y:S02]  /*11b30*/  IMAD R5, R2, R0, RZ ;  /* 0x0000000002057224 */ /* 0x000fe400078e02ff */
[----:B------:R-:W-:-:S04]  /*11b40*/  IMAD.MOV.U32 R2, RZ, RZ, RZ ;  /* 0x000000ffff027224 */ /* 0x000fc800078e00ff */
[----:B------:R-:W-:Y:S01]  /*11b50*/  IMAD.HI.U32 R5, R3, R5, R2 ;  /* 0x0000000503057227 */ /* 0x000fe200078e0002 */
[----:B------:R-:W-:-:S04]  /*11b60*/  IADD3 R3, R20, -0x1, R4 ;  /* 0xffffffff14037810 */ /* 0x000fc80007ffe004 */
[----:B------:R-:W-:Y:S02]  /*11b70*/  IABS R2, R3 ;  /* 0x0000000300027213 */ /* 0x000fe40000000000 */
[----:B------:R-:W-:-:S03]  /*11b80*/  LOP3.LUT R3, R3, R4, RZ, 0x3c, !PT ;  /* 0x0000000403037212 */ /* 0x000fc600078e3cff */
[----:B------:R-:W-:Y:S01]  /*11b90*/  IMAD.HI.U32 R5, R5, R2, RZ ;  /* 0x0000000205057227 */ /* 0x000fe200078e00ff */
[----:B------:R-:W-:-:S03]  /*11ba0*/  ISETP.GE.AND P2, PT, R3, RZ, PT ;  /* 0x000000ff0300720c */ /* 0x000fc60003f46270 */
[----:B------:R-:W-:-:S05]  /*11bb0*/  IMAD R2, R5, R6, R2 ;  /* 0x0000000605027224 */ /* 0x000fca00078e0202 */
[----:B------:R-:W-:-:S13]  /*11bc0*/  ISETP.GT.U32.AND P1, PT, R0, R2, PT ;  /* 0x000000020000720c */ /* 0x000fda0003f24070 */
[----:B------:R-:W-:Y:S01]  /*11bd0*/  @!P1 IMAD.IADD R2, R2, 0x1, -R0 ;  /* 0x0000000102029824 */ /* 0x000fe200078e0a00 */
[----:B------:R-:W-:Y:S02]  /*11be0*/  @!P1 IADD3 R5, R5, 0x1, RZ ;  /* 0x0000000105059810 */ /* 0x000fe40007ffe0ff */
[----:B------:R-:W-:Y:S02]  /*11bf0*/  ISETP.NE.AND P1, PT, R4, RZ, PT ;  /* 0x000000ff0400720c */ /* 0x000fe40003f25270 */
[----:B------:R-:W-:-:S13]  /*11c00*/  ISETP.GE.U32.AND P0, PT, R2, R0, PT ;  /* 0x000000000200720c */ /* 0x000fda0003f06070 */
[----:B------:R-:W-:-:S04]  /*11c10*/  @P0 VIADD R5, R5, 0x1 ;  /* 0x0000000105050836 */ /* 0x000fc80000000000 */
[----:B------:R-:W-:-:S04]  /*11c20*/  IMAD.MOV.U32 R0, RZ, RZ, R5 ;  /* 0x000000ffff007224 */ /* 0x000fc800078e0005 */
[----:B------:R-:W-:Y:S01]  /*11c30*/  @!P2 IMAD.MOV R0, RZ, RZ, -R0 ;  /* 0x000000ffff00a224 */ /* 0x000fe200078e0a00 */
[----:B------:R-:W-:-:S07]  /*11c40*/  @!P1 LOP3.LUT R0, RZ, R4, RZ, 0x33, !PT ;  /* 0x00000004ff009212 */ /* 0x000fce00078e33ff */
.L_x_664:
[----:B------:R-:W-:Y:S05]  /*11c50*/  BSYNC B0 ;  /* 0x0000000000007941 */ /* 0x000fea0003800000 */
.L_x_663:
[-C--:B------:R-:W-:Y:S01]  /*11c60*/  IMAD R2, R21, R0.reuse, RZ ;  /* 0x0000000015027224 */ /* 0x080fe200078e02ff */
[----:B------:R-:W-:Y:S04]  /*11c70*/  BSSY B7, `(.L_x_665) ;  /* 0x000039f000077945 */ /* 0x000fe80003800000 */
[----:B------:R-:W-:Y:S01]  /*11c80*/  VIADDMNMX R26, R2, R0, R20, PT ;  /* 0x00000000021a7246 */ /* 0x000fe20003800114 */
[----:B------:R2:W-:Y:S03]  /*11c90*/  STL [R1+0x18], R2 ;  /* 0x0000180201007387 */ /* 0x0005e60000100800 */
[----:B------:R-:W-:Y:S01]  /*11ca0*/  ISETP.GT.AND P0, PT, R26, R2, PT ;  /* 0x000000021a00720c */ /* 0x000fe20003f04270 */
[----:B------:R2:W-:-:S12]  /*11cb0*/  STL [R1+0x3c], R26 ;  /* 0x00003c1a01007387 */ /* 0x0005d80000100800 */
[----:B--2---:R-:W-:Y:S05]  /*11cc0*/  @P0 BRA `(.L_x_666) ;  /* 0x0000000000440947 */ /* 0x004fea0003800000 */
[----:B------:R-:W2:Y:S02]  /*11cd0*/  S2R R2, SR_TID.X ;  /* 0x0000000000027919 */ /* 0x000ea40000002100 */
[----:B--2---:R-:W-:-:S04]  /*11ce0*/  LOP3.LUT R2, R2, 0x7f, RZ, 0xc0, !PT ;  /* 0x0000007f02027812 */ /* 0x004fc800078ec0ff */
[----:B------:R-:W-:-:S13]  /*11cf0*/  ISETP.NE.AND P0, PT, R2, RZ, PT ;  /* 0x000000ff0200720c */ /* 0x000fda0003f05270 */
[----:B------:R-:W-:Y:S05]  /*11d00*/  @P0 BRA `(.L_x_667) ;  /* 0x0000003800540947 */ /* 0x000fea0003800000 */
[----:B------:R-:W2:Y:S01]  /*11d10*/  S2R R5, SR_LANEID ;  /* 0x0000000000057919 */ /* 0x000ea20000000000 */
[----:B------:R-:W-:Y:S01]  /*11d20*/  VOTEU.ANY UR4, UPT, PT ;  /* 0x0000000000047886 */ /* 0x000fe200038e0100 */
[----:B------:R-:W3:Y:S01]  /*11d30*/  LDC.64 R2, c[0x0][0xc60] ;  /* 0x00031800ff027b82 */ /* 0x000ee20000000a00 */
[----:B------:R-:W2:Y:S02]  /*11d40*/  FLO.U32 R0, UR4 ;  /* 0x0000000400007d00 */ /* 0x000ea400080e0000 */
[----:B--2---:R-:W-:-:S06]  /*11d50*/  ISETP.EQ.U32.AND P0, PT, R0, R5, PT ;  /* 0x000000050000720c */ /* 0x004fcc0003f02070 */
[----:B------:R-:W3:Y:S07]  /*11d60*/  POPC R5, UR4 ;  /* 0x0000000400057d09 */ /* 0x000eee0008000000 */
[----:B---3--:R-:W2:Y:S01]  /*11d70*/  @P0 ATOMG.E.ADD.STRONG.GPU PT, R3, desc[UR42][R2.64], R5 ;  /* 0x00000005020309a8 */ /* 0x008ea200081ee1ea */
[----:B------:R-:W3:Y:S02]  /*11d80*/  S2R R4, SR_LTMASK ;  /* 0x0000000000047919 */ /* 0x000ee40000003900 */
[----:B---3--:R-:W-:-:S04]  /*11d90*/  LOP3.LUT R4, R4, UR4, RZ, 0xc0, !PT ;  /* 0x0000000404047c12 */ /* 0x008fc8000f8ec0ff */
[----:B-1----:R-:W1:Y:S01]  /*11da0*/  POPC R7, R4 ;  /* 0x0000000400077309 */ /* 0x002e620000000000 */
[----:B--2---:R-:W1:Y:S02]  /*11db0*/  SHFL.IDX PT, R0, R3, R0, 0x1f ;  /* 0x00001f0003007589 */ /* 0x004e6400000e0000 */
[----:B-1----:R-:W-:Y:S01]  /*11dc0*/  IADD3 R24, R0, UR37, R7 ;  /* 0x0000002500187c10 */ /* 0x002fe2000fffe007 */
[----:B------:R-:W-:Y:S06]  /*11dd0*/  BRA `(.L_x_667) ;  /* 0x0000003800207947 */ /* 0x000fec0003800000 */
.L_x_666:
        /* <DEDUP_REMOVED lines=10> */
[----:B------:R-:W2:Y:S01]  /*11e80*/  LDC.64 R2, c[0x4][R2] ;  /* 0x0100000002027b82 */ /* 0x000ea20000000a00 */
[----:B------:R-:W-:Y:S02]  /*11e90*/  IMAD.U32 R5, RZ, RZ, UR7 ;  /* 0x00000007ff057e24 */ /* 0x000fe4000f8e00ff */
[----:B------:R-:W-:Y:S02]  /*11ea0*/  IMAD.U32 R6, RZ, RZ, UR8 ;  /* 0x00000008ff067e24 */ /* 0x000fe4000f8e00ff */
[----:B-1----:R-:W-:-:S02]  /*11eb0*/  IMAD.U32 R7, RZ, RZ, UR9 ;  /* 0x00000009ff077e24 */ /* 0x002fc4000f8e00ff */
[----:B------:R-:W-:Y:S02]  /*11ec0*/  IMAD.U32 R10, RZ, RZ, UR4 ;  /* 0x00000004ff0a7e24 */ /* 0x000fe4000f8e00ff */
[----:B------:R-:W-:Y:S02]  /*11ed0*/  IMAD.MOV.U32 R8, RZ, RZ, 0x70 ;  /* 0x00000070ff087424 */ /* 0x000fe400078e00ff */
[----:B------:R-:W-:Y:S02]  /*11ee0*/  IMAD.MOV.U32 R12, RZ, RZ, 0x1 ;  /* 0x00000001ff0c7424 */ /* 0x000fe400078e00ff */
[----:B------:R-:W-:-:S07]  /*11ef0*/  IMAD.MOV.U32 R13, RZ, RZ, RZ ;  /* 0x000000ffff0d7224 */ /* 0x000fce00078e00ff */
[----:B------:R-:W-:-:S07]  /*11f00*/  LEPC R20, `(.L_x_669) ;  /* 0x000000001014794e */ /* 0x000fce0000000000 */
[----:B0-2---:R-:W-:Y:S05]  /*11f10*/  CALL.ABS.NOINC R2 ;  /* 0x0000000002007343 */ /* 0x005fea0003c00000 */
.L_x_669:
[----:B------:R-:W-:Y:S05]  /*11f20*/  BSYNC B6 ;  /* 0x0000000000067941 */ /* 0x000fea0003800000 */
.L_x_668:
        /* <DEDUP_REMOVED lines=8> */
[----:B------:R2:W3:Y:S01]  /*11fb0*/  LDC.64 R2, c[0x4][R23] ;  /* 0x0100000017027b82 */ /* 0x0004e20000000a00 */
[----:B------:R-:W-:Y:S01]  /*11fc0*/  IMAD.U32 R4, RZ, RZ, UR6 ;  /* 0x00000006ff047e24 */ /* 0x000fe2000f8e00ff */
[----:B------:R-:W-:Y:S01]  /*11fd0*/  MOV R11, UR5 ;  /* 0x00000005000b7c02 */ /* 0x000fe20008000f00 */
[----:B------:R-:W-:Y:S02]  /*11fe0*/  IMAD.U32 R5, RZ, RZ, UR7 ;  /* 0x00000007ff057e24 */ /* 0x000fe4000f8e00ff */
[----:B------:R-:W-:Y:S02]  /*11ff0*/  IMAD.U32 R6, RZ, RZ, UR8 ;  /* 0x00000008ff067e24 */ /* 0x000fe4000f8e00ff */
[----:B-1----:R-:W-:-:S02]  /*12000*/  IMAD.U32 R7, RZ, RZ, UR9 ;  /* 0x00000009ff077e24 */ /* 0x002fc4000f8e00ff */
[----:B------:R-:W-:Y:S02]  /*12010*/  IMAD.U32 R10, RZ, RZ, UR4 ;  /* 0x00000004ff0a7e24 */ /* 0x000fe4000f8e00ff */
[----:B------:R-:W-:Y:S02]  /*12020*/  IMAD.MOV.U32 R8, RZ, RZ, 0x70 ;  /* 0x00000070ff087424 */ /* 0x000fe400078e00ff */
[----:B------:R-:W-:Y:S02]  /*12030*/  IMAD.MOV.U32 R12, RZ, RZ, 0x1 ;  /* 0x00000001ff0c7424 */ /* 0x000fe400078e00ff */
[----:B--2---:R-:W-:-:S07]  /*12040*/  IMAD.MOV.U32 R13, RZ, RZ, RZ ;  /* 0x000000ffff0d7224 */ /* 0x004fce00078e00ff */
[----:B------:R-:W-:-:S07]  /*12050*/  LEPC R20, `(.L_x_672) ;  /* 0x000000001014794e */ /* 0x000fce0000000000 */
[----:B0--3--:R-:W-:Y:S05]  /*12060*/  CALL.ABS.NOINC R2 ;  /* 0x0000000002007343 */ /* 0x009fea0003c00000 */
.L_x_672:
        /* <DEDUP_REMOVED lines=15> */
.L_x_671:
[----:B------:R-:W-:Y:S05]  /*12160*/  BSYNC B6 ;  /* 0x0000000000067941 */ /* 0x000fea0003800000 */
.L_x_670:
[----:B------:R2:W3:Y:S01]  /*12170*/  LDL R20, [R1+0xc] ;  /* 0x00000c0001147983 */ /* 0x0004e20000100800 */
[----:B------:R-:W-:Y:S01]  /*12180*/  ULDC.64 UR4, c[0x0][0x9f8] ;  /* 0x00027e0000047ab9 */ /* 0x000fe20000000a00 */
[----:B------:R-:W-:Y:S01]  /*12190*/  IMAD.MOV.U32 R2, RZ, RZ, R26 ;  /* 0x000000ffff027224 */ /* 0x000fe200078e001a */
[----:B------:R-:W-:Y:S01]  /*121a0*/  ISETP.NE.U32.AND P0, PT, RZ, UR4, PT ;  /* 0x00000004ff007c0c */ /* 0x000fe2000bf05070 */
[----:B------:R-:W4:Y:S01]  /*121b0*/  LDL R26, [R1+0x14] ;  /* 0x00001400011a7983 */ /* 0x000f220000100800 */
[----:B------:R-:W1:Y:S02]  /*121c0*/  LDC R6, c[0x0][0x430] ;  /* 0x00010c00ff067b82 */ /* 0x000e640000000800 */
[----:B------:R-:W-:Y:S01]  /*121d0*/  ISETP.NE.AND.EX P0, PT, RZ, UR5, PT, P0 ;  /* 0x00000005ff007c0c */ /* 0x000fe2000bf05300 */
[----:B------:R-:W2:Y:S01]  /*121e0*/  LDL R21, [R1+0x1c] ;  /* 0x00001c0001157983 */ /* 0x000ea20000100800 */
[----:B------:R-:W3:Y:S03]  /*121f0*/  S2R R23, SR_TID.X ;  /* 0x0000000000177919 */ /* 0x000ee60000002100 */
[----:B0-----:R-:W2:Y:S08]  /*12200*/  LDL.LU R9, [R1] ;  /* 0x0000000001097983 */ /* 0x001eb00000300800 */
[----:B------:R-:W-:-:S04]  /*12210*/  @P0 IADD3 R18, P1, R18, UR4, RZ ;  /* 0x0000000412120c10 */ /* 0x000fc8000ff3e0ff */
[----:B------:R-:W-:Y:S02]  /*12220*/  @P0 IADD3.X R19, R19, UR5, RZ, P1, !PT ;  /* 0x0000000513130c10 */ /* 0x000fe40008ffe4ff */
[----:B-1----:R-:W-:-:S13]  /*12230*/  ISETP.NE.AND P1, PT, R6, 0x1, PT ;  /* 0x000000010600780c */ /* 0x002fda0003f25270 */
[----:B------:R-:W0:Y:S01]  /*12240*/  @P1 LDC R3, c[0x0][0x434] ;  /* 0x00010d00ff031b82 */ /* 0x000e220000000800 */
[----:B---3--:R-:W3:Y:S01]  /*12250*/  @P0 LDG.E R20, desc[UR42][R18.64] ;  /* 0x0000002a12140981 */ /* 0x008ee2000c1e1900 */
[C---:B------:R-:W-:Y:S01]  /*12260*/  LOP3.LUT R0, R23.reuse, 0x7f, RZ, 0xc0, !PT ;  /* 0x0000007f17007812 */ /* 0x040fe200078ec0ff */
[----:B------:R-:W-:Y:S02]  /*12270*/  IMAD.SHL.U32 R4, R23, 0x10, RZ ;  /* 0x0000001017047824 */ /* 0x000fe400078e00ff */
[----:B------:R-:W-:-:S03]  /*12280*/  VIADD R23, R2, 0xffffffff ;  /* 0xffffffff02177836 */ /* 0x000fc60000000000 */
[----:B------:R-:W1:Y:S01]  /*12290*/  @P1 LDC R2, c[0x0][0x438] ;  /* 0x00010e00ff021b82 */ /* 0x000e620000000800 */
[----:B------:R-:W-:Y:S01]  /*122a0*/  SHF.R.U32.HI R0, RZ, 0x3, R0 ;  /* 0x00000003ff007819 */ /* 0x000fe20000011600 */
[----:B------:R-:W-:Y:S01]  /*122b0*/  IMAD.SHL.U32 R8, R23, 0x80, RZ ;  /* 0x0000008017087824 */ /* 0x000fe200078e00ff */
[----:B------:R-:W-:-:S04]  /*122c0*/  LOP3.LUT R4, R4, 0x70, RZ, 0xc0, !PT ;  /* 0x0000007004047812 */ /* 0x000fc800078ec0ff */
[----:B------:R-:W-:Y:S01]  /*122d0*/  LOP3.LUT R0, R8, R0, R4, 0xfe, !PT ;  /* 0x0000000008007212 */ /* 0x000fe200078efe04 */
[----:B---3--:R-:W-:Y:S03]  /*122e0*/  @P0 STL [R1+0xc], R20 ;  /* 0x00000c1401000387 */ /* 0x008fe60000100800 */
[C---:B----4-:R-:W-:Y:S01]  /*122f0*/  ISETP.GE.AND P0, PT, R0.reuse, R26, PT ;  /* 0x0000001a0000720c */ /* 0x050fe20003f06270 */
[----:B--2---:R-:W-:-:S04]  /*12300*/  IMAD.IADD R0, R0, 0x1, R21 ;  /* 0x0000000100007824 */ /* 0x004fc800078e0215 */
[----:B0-----:R-:W-:-:S04]  /*12310*/  @P1 IMAD.HI.U32 R3, R0, R3, RZ ;  /* 0x0000000300031227 */ /* 0x001fc800078e00ff */
[----:B------:R-:W-:Y:S01]  /*12320*/  IMAD.MOV.U32 R4, RZ, RZ, R0 ;  /* 0x000000ffff047224 */ /* 0x000fe200078e0000 */
[----:B-1----:R-:W-:-:S03]  /*12330*/  @P1 SHF.R.U32.HI R4, RZ, R2, R3 ;  /* 0x00000002ff041219 */ /* 0x002fc60000011603 */
[----:B------:R-:W0:Y:S01]  /*12340*/  @!P0 LDC.64 R2, c[0x0][0x428] ;  /* 0x00010a00ff028b82 */ /* 0x000e220000000a00 */
[----:B------:R-:W-:Y:S01]  /*12350*/  SHF.R.S32.HI R7, RZ, 0x1f, R20 ;  /* 0x0000001fff077819 */ /* 0x000fe20000011414 */
[----:B------:R-:W-:-:S04]  /*12360*/  IMAD.MOV R5, RZ, RZ, -R4 ;  /* 0x000000ffff057224 */ /* 0x000fc800078e0a04 */
[----:B------:R-:W-:Y:S01]  /*12370*/  IMAD R0, R6, R5, R0 ;  /* 0x0000000506007224 */ /* 0x000fe200078e0200 */
[--C-:B------:R-:W-:Y:S01]  /*12380*/  @!P0 SHF.R.S32.HI R5, RZ, 0x1f, R4.reuse ;  /* 0x0000001fff058819 */ /* 0x100fe20000011404 */
[----:B------:R0:W-:Y:S02]  /*12390*/  STL [R1+0x20], R7 ;  /* 0x0000200701007387 */ /* 0x0001e40000100800 */
[-C--:B0-----:R-:W-:Y:S02]  /*123a0*/  @!P0 IMAD R7, R7, R2.reuse, RZ ;  /* 0x0000000207078224 */ /* 0x081fe400078e02ff */
[----:B------:R-:W-:-:S04]  /*123b0*/  @!P0 IMAD.WIDE.U32 R4, R20, R2, R4 ;  /* 0x0000000214048225 */ /* 0x000fc800078e0004 */
[----:B------:R-:W-:Y:S02]  /*123c0*/  @!P0 IMAD R7, R20, R3, R7 ;  /* 0x0000000314078224 */ /* 0x000fe400078e0207 */
[----:B------:R-:W0:Y:S03]  /*123d0*/  @!P0 LDC.64 R2, c[0x0][0x418] ;  /* 0x00010600ff028b82 */ /* 0x000e260000000a00 */
[----:B------:R-:W-:Y:S02]  /*123e0*/  @!P0 IADD3 R7, R5, R7, RZ ;  /* 0x0000000705078210 */ /* 0x000fe40007ffe0ff */
[----:B0-----:R-:W-:Y:S01]  /*123f0*/  @!P0 LEA R6, P1, R4, R2, 0x2 ;  /* 0x0000000204068211 */ /* 0x001fe200078210ff */
[----:B------:R-:W-:-:S03]  /*12400*/  IMAD.MOV.U32 R2, RZ, RZ, RZ ;  /* 0x000000ffff027224 */ /* 0x000fc600078e00ff */
[----:B------:R-:W-:-:S05]  /*12410*/  @!P0 LEA.HI.X R7, R4, R3, R7, 0x2, P1 ;  /* 0x0000000304078211 */ /* 0x000fca00008f1407 */
[----:B------:R0:W5:Y:S01]  /*12420*/  @!P0 LDG.E R2, desc[UR42][R6.64] ;  /* 0x0000002a06028981 */ /* 0x000162000c1e1900 */
[----:B------:R-:W-:-:S05]  /*12430*/  IMAD.U32 R10, RZ, RZ, UR38 ;  /* 0x00000026ff0a7e24 */ /* 0x000fca000f8e00ff */
[----:B------:R-:W-:Y:S02]  /*12440*/  ISETP.NE.AND P2, PT, R10, 0x3, PT ;  /* 0x000000030a00780c */ /* 0x000fe40003f45270 */
[----:B------:R-:W-:-:S11]  /*12450*/  LOP3.LUT R9, R9, 0xfffffffd, RZ, 0xc0, !PT ;  /* 0xfffffffd09097812 */ /* 0x000fd600078ec0ff */
[----:B------:R-:W-:-:S05]  /*12460*/  @P2 LOP3.LUT R9, R9, 0x2, RZ, 0xfc, !PT ;  /* 0x0000000209092812 */ /* 0x000fca00078efcff */
[----:B------:R0:W-:Y:S01]  /*12470*/  STL [R1], R9 ;  /* 0x0000000901007387 */ /* 0x0001e20000100800 */
[----:B------:R-:W-:-:S03]  /*12480*/  UMOV UR4, 0xffffffff ;  /* 0xffffffff00047882 */ /* 0x000fc60000000000 */
[----:B------:R-:W-:Y:S05]  /*12490*/  BRA.DIV UR4, `(.L_x_673) ;  /* 0x0000005e044c7947 */ /* 0x000fea000b800000 */
.L_x_814:
[----:B------:R-:W-:Y:S05]  /*124a0*/  @!P2 BRA `(.L_x_674) ;  /* 0x000000000004a947 */ /* 0x000fea0003800000 */
[----:B------:R-:W-:Y:S01]  /*124b0*/  BPT.TRAP 0x1 ;  /* 0x000000040000795c */ /* 0x000fe20000300000 */
.L_x_674:
        /* <DEDUP_REMOVED lines=13> */
[----:B------:R-:W-:-:S03]  /*12590*/  ULDC.64 UR4, c[0x0][0x330] ;  /* 0x0000cc0000047ab9 */ /* 0x000fc60000000a00 */
[----:B------:R-:W-:Y:S02]  /*125a0*/  IMAD.IADD R5, R5, 0x1, R3 ;  /* 0x0000000105057824 */ /* 0x000fe400078e0203 */
        /* <DEDUP_REMOVED lines=8> */
.L_x_815:
[----:B------:R-:W-:Y:S05]  /*12630*/  BSYNC B0 ;  /* 0x0000000000007941 */ /* 0x000fea0003800000 */
.L_x_675:
[----:B------:R-:W2:Y:S01]  /*12640*/  LDL R14, [R1+0x14] ;  /* 0x00001400010e7983 */ /* 0x000ea20000100800 */
[----:B------:R-:W-:Y:S01]  /*12650*/  ULDC.64 UR4, c[0x0][0x300] ;  /* 0x0000c00000047ab9 */ /* 0x000fe20000000a00 */
[----:B------:R-:W-:Y:S02]  /*12660*/  ULDC.64 UR6, c[0x0][0x2e8] ;  /* 0x0000ba0000067ab9 */ /* 0x000fe40000000a00 */
[----:B------:R-:W3:Y:S01]  /*12670*/  LDL.LU R10, [R1] ;  /* 0x00000000010a7983 */ /* 0x000ee20000300800 */
[----:B------:R-:W-:Y:S02]  /*12680*/  IMAD R6, R6, UR4, RZ ;  /* 0x0000000406067c24 */ /* 0x000fe4000f8e02ff */
[C---:B0-----:R-:W-:Y:S01]  /*12690*/  IMAD.WIDE.U32 R4, R0.reuse, UR4, RZ ;  /* 0x0000000400047c25 */ /* 0x041fe2000f8e00ff */
[----:B------:R-:W0:Y:S03]  /*126a0*/  S2R R9, SR_TID.X ;  /* 0x0000000000097919 */ /* 0x000e260000002100 */
[----:B------:R-:W-:Y:S01]  /*126b0*/  IMAD R6, R0, UR5, R6 ;  /* 0x0000000500067c24 */ /* 0x000fe2000f8e0206 */
[----:B------:R-:W1:Y:S01]  /*126c0*/  S2R R13, SR_TID.X ;  /* 0x00000000000d7919 */ /* 0x000e620000002100 */
[----:B------:R-:W-:-:S02]  /*126d0*/  ULDC.64 UR4, c[0x0][0x310] ;  /* 0x0000c40000047ab9 */ /* 0x000fc40000000a00 */
[----:B------:R-:W-:Y:S02]  /*126e0*/  IMAD.IADD R5, R5, 0x1, R6 ;  /* 0x0000000105057824 */ /* 0x000fe400078e0206 */
[----:B------:R-:W-:Y:S02]  /*126f0*/  IMAD R7, R7, UR4, RZ ;  /* 0x0000000407077c24 */ /* 0x000fe4000f8e02ff */
[----:B------:R-:W-:-:S04]  /*12700*/  IMAD.WIDE.U32 R4, R2, UR4, R4 ;  /* 0x0000000402047c25 */ /* 0x000fc8000f8e0004 */
[----:B------:R-:W-:Y:S01]  /*12710*/  IMAD R7, R2, UR5, R7 ;  /* 0x0000000502077c24 */ /* 0x000fe2000f8e0207 */
[----:B------:R-:W-:-:S03]  /*12720*/  ULDC.64 UR4, c[0x0][0x308] ;  /* 0x0000c20000047ab9 */ /* 0x000fc60000000a00 */
[----:B------:R-:W-:Y:S02]  /*12730*/  IMAD.IADD R5, R5, 0x1, R7 ;  /* 0x0000000105057824 */ /* 0x000fe400078e0207 */
[----:B------:R-:W-:Y:S01]  /*12740*/  IMAD.WIDE.U32 R4, R17, UR4, R4 ;  /* 0x0000000411047c25 */ /* 0x000fe2000f8e0004 */
[----:B------:R-:W-:-:S03]  /*12750*/  ULDC UR4, c[0x0][0x2f4] ;  /* 0x0000bd0000047ab9 */ /* 0x000fc60000000800 */
[----:B------:R-:W-:Y:S01]  /*12760*/  IMAD R2, R17, UR5, R5 ;  /* 0x0000000511027c24 */ /* 0x000fe2000f8e0205 */
[C---:B------:R-:W-:Y:S02]  /*12770*/  LEA R0, P0, R4.reuse, UR6, 0x1 ;  /* 0x0000000604007c11 */ /* 0x040fe4000f8008ff */
[----:B0-----:R-:W-:Y:S02]  /*12780*/  LOP3.LUT R11, R9, 0x7f, RZ, 0xc0, !PT ;  /* 0x0000007f090b7812 */ /* 0x001fe400078ec0ff */
[----:B------:R-:W-:Y:S01]  /*12790*/  LEA.HI.X R2, R4, UR7, R2, 0x1, P0 ;  /* 0x0000000704027c11 */ /* 0x000fe200080f0c02 */
[----:B-1----:R-:W-:Y:S01]  /*127a0*/  IMAD.SHL.U32 R9, R13, 0x8, RZ ;  /* 0x000000080d097824 */ /* 0x002fe200078e00ff */
[----:B------:R-:W-:-:S04]  /*127b0*/  SHF.R.U32.HI R12, RZ, 0x3, R11 ;  /* 0x00000003ff0c7819 */ /* 0x000fc8000001160b */
[----:B------:R-:W-:-:S04]  /*127c0*/  LOP3.LUT R9, R9, 0x38, RZ, 0xc0, !PT ;  /* 0x0000003809097812 */ /* 0x000fc800078ec0ff */
[----:B------:R-:W-:Y:S01]  /*127d0*/  ISETP.GE.AND P2, PT, R9, UR4, PT ;  /* 0x0000000409007c0c */ /* 0x000fe2000bf46270 */
[----:B------:R-:W-:Y:S01]  /*127e0*/  UMOV UR4, 0xffffffff ;  /* 0xffffffff00047882 */ /* 0x000fe20000000000 */
[----:B--2---:R-:W-:Y:S01]  /*127f0*/  IADD3 R4, -R12, R14, -R8 ;  /* 0x0000000e0c047210 */ /* 0x004fe20007ffe908 */
[----:B------:R-:W-:Y:S01]  /*12800*/  IMAD.SHL.U32 R12, R11, 0x8, RZ ;  /* 0x000000080b0c7824 */ /* 0x000fe200078e00ff */
[----:B------:R-:W-:Y:S02]  /*12810*/  SHF.L.U32 R11, R13, 0x3, RZ ;  /* 0x000000030d0b7819 */ /* 0x000fe400000006ff */
[----:B---3--:R-:W-:Y:S02]  /*12820*/  LOP3.LUT R10, R10, 0xfffffffe, RZ, 0xc0, !PT ;  /* 0xfffffffe0a0a7812 */ /* 0x008fe400078ec0ff */
[----:B------:R-:W-:-:S05]  /*12830*/  LOP3.LUT R11, R11, 0x1f8, RZ, 0xc0, !PT ;  /* 0x000001f80b0b7812 */ /* 0x000fca00078ec0ff */
[----:B------:R-:W-:Y:S02]  /*12840*/  @P2 LOP3.LUT R10, R10, 0x1, RZ, 0xfc, !PT ;  /* 0x000000010a0a2812 */ /* 0x000fe400078efcff */
[----:B------:R-:W-:Y:S02]  /*12850*/  LOP3.LUT R11, R11, 0x38, R13, 0x78, !PT ;  /* 0x000000380b0b7812 */ /* 0x000fe400078e780d */
[----:B------:R-:W-:Y:S01]  /*12860*/  ISETP.GE.AND P0, PT, R4, 0x1, PT ;  /* 0x000000010400780c */ /* 0x000fe20003f06270 */
[----:B------:R0:W-:Y:S01]  /*12870*/  STL [R1], R10 ;  /* 0x0000000a01007387 */ /* 0x0001e20000100800 */
[----:B------:R-:W-:-:S05]  /*12880*/  LOP3.LUT R11, R11, 0x200, R12, 0xf8, !PT ;  /* 0x000002000b0b7812 */ /* 0x000fca00078ef80c */
[----:B------:R-:W-:Y:S01]  /*12890*/  IMAD R5, R22, 0x2000, R11 ;  /* 0x0000200016057824 */ /* 0x000fe200078e020b */
[----:B------:R-:W-:Y:S06]  /*128a0*/  BRA.DIV UR4, `(.L_x_677) ;  /* 0x0000005a04907947 */ /* 0x000fec000b800000 */
[----:B------:R-:W1:Y:S01]  /*128b0*/  SHFL.IDX PT, R7, R0, RZ, 0x181f ;  /* 0x00181fff00077589 */ /* 0x000e6200000e0000 */
[----:B------:R-:W-:-:S03]  /*128c0*/  @P0 IMAD R8, R5, 0x2, R16 ;  /* 0x0000000205080824 */ /* 0x000fc600078e0210 */
[----:B------:R-:W2:Y:S01]  /*128d0*/  SHFL.IDX PT, R6, R2, RZ, 0x181f ;  /* 0x00181fff02067589 */ /* 0x000ea200000e0000 */
[----:B-1----:R-:W-:-:S05]  /*128e0*/  @P0 LEA R7, P1, R9, R7, 0x1 ;  /* 0x0000000709070211 */ /* 0x002fca00078208ff */
[----:B--2---:R-:W-:-:S05]  /*128f0*/  @P0 IMAD.X R6, RZ, RZ, R6, P1 ;  /* 0x000000ffff060224 */ /* 0x004fca00008e0606 */
[----:B------:R-:W-:-:S04]  /*12900*/  @P0 LOP3.LUT R7, R7, R6, RZ, 0x3c, !PT ;  /* 0x0000000607070212 */ /* 0x000fc800078e3cff */
[----:B------:R-:W-:-:S04]  /*12910*/  @P0 LOP3.LUT R6, R7, R6, RZ, 0x3c, !PT ;  /* 0x0000000607060212 */ /* 0x000fc800078e3cff */
[----:B------:R-:W-:-:S05]  /*12920*/  @P0 LOP3.LUT R7, R7, R6, RZ, 0x3c, !PT ;  /* 0x0000000607070212 */ /* 0x000fca00078e3cff */
[----:B------:R-:W-:Y:S01]  /*12930*/  @!PT LDS RZ, [RZ] ;  /* 0x00000000fffff984 */ /* 0x000fe20000000800 */
        /* <DEDUP_REMOVED lines=63> */
.L_x_833:
[----:B------:R-:W-:-:S13]  /*12d30*/  ISETP.GE.AND P0, PT, R4, 0x71, PT ;  /* 0x000000710400780c */ /* 0x000fda0003f06270 */
[----:B01----:R-:W-:Y:S01]  /*12d40*/  @P0 LEA R6, P1, R9, R0, 0x1 ;  /* 0x0000000009060211 */ /* 0x003fe200078208ff */
[----:B------:R-:W-:-:S04]  /*12d50*/  @P0 IMAD R5, R5, 0x2, R16 ;  /* 0x0000000205050824 */ /* 0x000fc800078e0210 */
[----:B------:R-:W-:-:S05]  /*12d60*/  @P0 IMAD.X R7, RZ, RZ, R2, P1 ;  /* 0x000000ffff070224 */ /* 0x000fca00008e0602 */
[----:B------:R-:W-:Y:S01]  /*12d70*/  @!PT LDS RZ, [RZ] ;  /* 0x00000000fffff984 */ /* 0x000fe20000000800 */
[----:B------:R-:W-:Y:S01]  /*12d80*/  @!PT LDS RZ, [RZ] ;  /* 0x00000000fffff984 */ /* 0x000fe20000000800 */
[----:B------:R-:W-:Y:S01]  /*12d90*/  @!PT LDS RZ, [RZ] ;  /* 0x00000000fffff984 */ /* 0x000fe20000000800 */
[----:B------:R0:W-:Y:S01]  /*12da0*/  @P0 LDGSTS.E.BYPASS.LTC128B.128 [R5+0x11c00], desc[UR42][R6.64], !P2 ;  /* 0x11c0000006050fae */ /* 0x0001e2000d101d6a */
[----:B------:R-:W-:Y:S01]  /*12db0*/  PLOP3.LUT P0, PT, PT, PT, PT, 0x80, 0x0 ;  /* 0x000000000000781c */ /* 0x000fe20003f0f070 */
[----:B------:R-:W-:-:S12]  /*12dc0*/  NOP ;  /* 0x0000000000007918 */ /* 0x000fd80000000000 */
.L_x_678:
[----:B------:R-:W-:Y:S02]  /*12dd0*/  PLOP3.LUT P1, PT, P1, P0, PT, 0xa2, 0x0 ;  /* 0x000000000000781c */ /* 0x000fe40000f21472 */
[----:B------:R-:W-:-:S08]  /*12de0*/  @P0 R2UR P1, UR4, R3 ;  /* 0x00000000030402ca */ /* 0x000fd00000020000 */
[----:B------:R-:W-:-:S05]  /*12df0*/  @P0 PLOP3.LUT P0, PT, P1, PT, PT, 0x80, 0x0 ;  /* 0x000000000000081c */ /* 0x000fca0000f0f070 */
[----:B------:R-:W-:Y:S01]  /*12e00*/  @!P1 SYNCS.ARRIVE.TRANS64.RED.A0T1 RZ, [UR4+0x16830], RZ ;  /* 0x016830ffffff99a7 */ /* 0x000fe20008200404 */
[----:B------:R-:W-:Y:S07]  /*12e10*/  @!P1 ARRIVES.LDGSTSBAR.64.TRANSCNT [UR4+0x16830] ;  /* 0x01683000ff0099b0 */ /* 0x000fee0008000a84 */
[----:B------:R-:W-:Y:S05]  /*12e20*/  @P0 BRA.U.ANY `(.L_x_678) ;  /* 0xfffffffd00e80947 */ /* 0x000fea000393ffff */
[----:B------:R-:W-:Y:S01]  /*12e30*/  NOP ;  /* 0x0000000000007918 */ /* 0x000fe20000000000 */
[----:B------:R-:W-:-:S05]  /*12e40*/  IMAD.U32 R0, RZ, RZ, UR38 ;  /* 0x00000026ff007e24 */ /* 0x000fca000f8e00ff */
[----:B------:R-:W-:-:S13]  /*12e50*/  ISETP.NE.AND P2, PT, R0, 0x3, PT ;  /* 0x000000030000780c */ /* 0x000fda0003f45270 */
[----:B------:R-:W-:Y:S05]  /*12e60*/  @!P2 BRA `(.L_x_679) ;  /* 0x000000000004a947 */ /* 0x000fea0003800000 */
[----:B------:R-:W-:Y:S01]  /*12e70*/  BPT.TRAP 0x1 ;  /* 0x000000040000795c */ /* 0x000fe20000300000 */
.L_x_679:
[----:B------:R1:W5:Y:S01]  /*12e80*/  LDL.LU R4, [R1+0x2c] ;  /* 0x00002c0001047983 */ /* 0x0003620000300800 */
[----:B------:R1:W-:Y:S03]  /*12e90*/  SYNCS.ARRIVE.TRANS64.A1T0 RZ, [R3+URZ+0x16830], RZ ;  /* 0x016830ff03ff79a7 */ /* 0x0003e6000810003f */
[----:B0-----:R1:W5:Y:S04]  /*12ea0*/  LDL.LU R7, [R1+0x24] ;  /* 0x0000240001077983 */ /* 0x0013680000300800 */
[----:B------:R1:W5:Y:S02]  /*12eb0*/  LDL.LU R6, [R1+0x38] ;  /* 0x0000380001067983 */ /* 0x0003640000300800 */
[----:B------:R-:W-:Y:S05]  /*12ec0*/  WARPSYNC.ALL ;  /* 0x0000000000007948 */ /* 0x000fea0003800000 */
[----:B------:R-:W-:Y:S01]  /*12ed0*/  ULDC.64 UR4, c[0x0][0x298] ;  /* 0x0000a60000047ab9 */ /* 0x000fe20000000a00 */
[----:B------:R-:W-:Y:S01]  /*12ee0*/  VIADD R0, R16, 0x8400 ;  /* 0x0000840010007836 */ /* 0x000fe20000000000 */
[----:B------:R-:W-:Y:S01]  /*12ef0*/  ULDC.64 UR6, c[0x0][0xa00] ;  /* 0x0002800000067ab9 */ /* 0x000fe20000000a00 */
[----:B------:R-:W-:Y:S01]  /*12f00*/  BSSY B6, `(.L_x_680) ;  /* 0x0000020000067945 */ /* 0x000fe20003800000 */
[----:B------:R-:W-:Y:S01]  /*12f10*/  BAR.SYNC.DEFER_BLOCKING 0x8, 0x200 ;  /* 0x0208000000007b1d */ /* 0x000fe20000010000 */
[----:B------:R-:W-:-:S02]  /*12f20*/  ISETP.NE.U32.AND P0, PT, RZ, UR6, PT ;  /* 0x00000006ff007c0c */ /* 0x000fc4000bf05070 */
[----:B------:R-:W-:Y:S02]  /*12f30*/  LOP3.LUT P1, RZ, R0, 0x3ff, RZ, 0xc0, !PT ;  /* 0x000003ff00ff7812 */ /* 0x000fe4000782c0ff */
[----:B------:R-:W-:Y:S02]  /*12f40*/  ISETP.NE.AND.EX P0, PT, RZ, UR7, PT, P0 ;  /* 0x00000007ff007c0c */ /* 0x000fe4000bf05300 */
[----:B-----5:R-:W-:Y:S02]  /*12f50*/  SHF.R.S32.HI R2, RZ, 0x1f, R4 ;  /* 0x0000001fff027819 */ /* 0x020fe40000011404 */
[----:B------:R-:W-:-:S03]  /*12f60*/  SEL R26, R7, RZ, !P0 ;  /* 0x000000ff071a7207 */ /* 0x000fc60004000000 */
[----:B------:R-:W-:-:S04]  /*12f70*/  IMAD R2, R2, UR4, RZ ;  /* 0x0000000402027c24 */ /* 0x000fc8000f8e02ff */
[----:B------:R-:W-:Y:S01]  /*12f80*/  IMAD R0, R4, UR5, R2 ;  /* 0x0000000504007c24 */ /* 0x000fe2000f8e0202 */
[----:B------:R-:W-:Y:S01]  /*12f90*/  SEL R2, R6, RZ, !P0 ;  /* 0x000000ff06027207 */ /* 0x000fe20004000000 */
[----:B------:R-:W-:-:S05]  /*12fa0*/  IMAD.WIDE.U32 R4, R4, UR4, RZ ;  /* 0x0000000404047c25 */ /* 0x000fca000f8e00ff */
[----:B------:R-:W-:Y:S01]  /*12fb0*/  IADD3 R0, R5, R0, RZ ;  /* 0x0000000005007210 */ /* 0x000fe20007ffe0ff */
[----:B------:R0:W-:Y:S04]  /*12fc0*/  STL.64 [R1+0x30], R4 ;  /* 0x0000300401007387 */ /* 0x0001e80000100a00 */
[----:B------:R0:W-:Y:S04]  /*12fd0*/  STL [R1+0x2c], R2 ;  /* 0x00002c0201007387 */ /* 0x0001e80000100800 */
[----:B------:R0:W-:Y:S01]  /*12fe0*/  STL [R1+0x24], R0 ;  /* 0x0000240001007387 */ /* 0x0001e20000100800 */
[----:B------:R-:W-:Y:S05]  /*12ff0*/  @!P1 BRA `(.L_x_681) ;  /* 0x0000000000409947 */ /* 0x000fea0003800000 */
[----:B0-----:R-:W-:Y:S01]  /*13000*/  MOV R2, 0x0 ;  /* 0x0000000000027802 */ /* 0x001fe20000000f00 */
[----:B------:R-:W-:Y:S01]  /*13010*/  ULDC.64 UR4, c[0x4][0x88] ;  /* 0x0100220000047ab9 */ /* 0x000fe20000000a00 */
[----:B------:R-:W-:Y:S01]  /*13020*/  ULDC.64 UR6, c[0x4][0x90] ;  /* 0x0100240000067ab9 */ /* 0x000fe20000000a00 */
[----:B------:R-:W-:Y:S01]  /*13030*/  ULDC.64 UR8, c[0x4][0x20] ;  /* 0x0100080000087ab9 */ /* 0x000fe20000000a00 */
[----:B------:R-:W-:Y:S02]  /*13040*/  IMAD.U32 R4, RZ, RZ, UR4 ;  /* 0x00000004ff047e24 */ /* 0x000fe4000f8e00ff */
[----:B-1----:R-:W0:Y:S01]  /*13050*/  LDC.64 R2, c[0x4][R2] ;  /* 0x0100000002027b82 */ /* 0x002e220000000a00 */
[----:B------:R-:W-:Y:S02]  /*13060*/  IMAD.U32 R5, RZ, RZ, UR5 ;  /* 0x00000005ff057e24 */ /* 0x000fe4000f8e00ff */
[----:B------:R-:W-:Y:S02]  /*13070*/  IMAD.U32 R6, RZ, RZ, UR6 ;  /* 0x00000006ff067e24 */ /* 0x000fe4000f8e00ff */
[----:B------:R-:W-:-:S02]  /*13080*/  IMAD.U32 R7, RZ, RZ, UR7 ;  /* 0x00000007ff077e24 */ /* 0x000fc4000f8e00ff */
[----:B------:R-:W-:Y:S02]  /*13090*/  IMAD.U32 R10, RZ, RZ, UR8 ;  /* 0x00000008ff0a7e24 */ /* 0x000fe4000f8e00ff */
[----:B------:R-:W-:Y:S02]  /*130a0*/  IMAD.U32 R11, RZ, RZ, UR9 ;  /* 0x00000009ff0b7e24 */ /* 0x000fe4000f8e00ff */
[----:B------:R-:W-:Y:S02]  /*130b0*/  IMAD.MOV.U32 R8, RZ, RZ, 0x70 ;  /* 0x00000070ff087424 */ /* 0x000fe400078e00ff */
[----:B------:R-:W-:Y:S02]  /*130c0*/  IMAD.MOV.U32 R12, RZ, RZ, 0x1 ;  /* 0x00000001ff0c7424 */ /* 0x000fe400078e00ff */
[----:B------:R-:W-:-:S07]  /*130d0*/  IMAD.MOV.U32 R13, RZ, RZ, RZ ;  /* 0x000000ffff0d7224 */ /* 0x000fce00078e00ff */
[----:B------:R-:W-:-:S07]  /*130e0*/  LEPC R20, `(.L_x_681) ;  /* 0x000000001014794e */ /* 0x000fce0000000000 */
[----:B0-----:R-:W-:Y:S05]  /*130f0*/  CALL.ABS.NOINC R2 ;  /* 0x0000000002007343 */ /* 0x001fea0003c00000 */
.L_x_681:
[----:B------:R-:W-:Y:S05]  /*13100*/  BSYNC B6 ;  /* 0x0000000000067941 */ /* 0x000fea0003800000 */
.L_x_680:
[----:B0-----:R-:W1:Y:S01]  /*13110*/  LDL.LU R2, [R1+0x24] ;  /* 0x0000240001027983 */ /* 0x001e620000300800 */
[----:B------:R-:W-:Y:S01]  /*13120*/  ULDC.64 UR4, c[0x0][0x2d8] ;  /* 0x0000b60000047ab9 */ /* 0x000fe20000000a00 */
[----:B------:R-:W-:Y:S01]  /*13130*/  ULDC.64 UR6, c[0x0][0x2e0] ;  /* 0x0000b80000067ab9 */ /* 0x000fe20000000a00 */
[----:B------:R-:W0:Y:S01]  /*13140*/  LDC R10, c[0x0][0x448] ;  /* 0x00011200ff0a7b82 */ /* 0x000e220000000800 */
[----:B------:R-:W2:Y:S01]  /*13150*/  LDL.LU.64 R20, [R1+0x30] ;  /* 0x0000300001147983 */ /* 0x000ea20000300a00 */
[----:B------:R-:W-:-:S03]  /*13160*/  ULDC.64 UR8, c[0x0][0x280] ;  /* 0x0000a00000087ab9 */ /* 0x000fc60000000a00 */
[----:B------:R-:W3:Y:S01]  /*13170*/  LDL.LU R0, [R1+0x2c] ;  /* 0x00002c0001007983 */ /* 0x000ee20000300800 */
[----:B0-----:R-:W-:-:S13]  /*13180*/  ISETP.NE.AND P0, PT, R10, 0x1, PT ;  /* 0x000000010a00780c */ /* 0x001fda0003f05270 */
[----:B------:R-:W0:Y:S08]  /*13190*/  @P0 LDC R7, c[0x0][0x44c] ;  /* 0x00011300ff070b82 */ /* 0x000e300000000800 */
[----:B------:R-:W4:Y:S01]  /*131a0*/  @P0 LDC R8, c[0x0][0x450] ;  /* 0x00011400ff080b82 */ /* 0x000f220000000800 */
[----:B-1----:R-:W-:Y:S01]  /*131b0*/  MOV R3, R2 ;  /* 0x0000000200037202 */ /* 0x002fe20000000f00 */
[----:B--2---:R-:W-:Y:S01]  /*131c0*/  IMAD.MOV.U32 R2, RZ, RZ, R20 ;  /* 0x000000ffff027224 */ /* 0x004fe200078e0014 */
[----:B------:R-:W1:Y:S03]  /*131d0*/  S2R R21, SR_TID.X ;  /* 0x0000000000157919 */ /* 0x000e660000002100 */
[C---:B------:R-:W-:Y:S01]  /*131e0*/  IMAD.WIDE.U32 R2, R17.reuse, UR4, R2 ;  /* 0x0000000411027c25 */ /* 0x040fe2000f8e0002 */
[----:B------:R-:W2:Y:S03]  /*131f0*/  S2R R20, SR_TID.X ;  /* 0x0000000000147919 */ /* 0x000ea60000002100 */
[----:B------:R-:W-:Y:S01]  /*13200*/  IMAD R3, R17, UR5, R3 ;  /* 0x0000000511037c24 */ /* 0x000fe2000f8e0203 */
[----:B------:R-:W-:Y:S01]  /*13210*/  ULDC.64 UR4, c[0x0][0x2d0] ;  /* 0x0000b40000047ab9 */ /* 0x000fe20000000a00 */
[----:B---3--:R-:W-:-:S02]  /*13220*/  IMAD R0, R0, UR6, RZ ;  /* 0x0000000600007c24 */ /* 0x008fc4000f8e02ff */
[----:B------:R-:W-:-:S04]  /*13230*/  IMAD.WIDE.U32 R2, R26, UR6, R2 ;  /* 0x000000061a027c25 */ /* 0x000fc8000f8e0002 */
[----:B------:R-:W-:Y:S01]  /*13240*/  IMAD R0, R26, UR7, R0 ;  /* 0x000000071a007c24 */ /* 0x000fe2000f8e0200 */
[----:B------:R-:W-:Y:S01]  /*13250*/  ULDC.64 UR6, c[0x0][0x2c8] ;  /* 0x0000b20000067ab9 */ /* 0x000fe20000000a00 */
[----:B------:R3:W5:Y:S01]  /*13260*/  LDL R26, [R1+0x40] ;  /* 0x00004000011a7983 */ /* 0x0007620000100800 */
[----:B------:R-:W-:Y:S02]  /*13270*/  IMAD.MOV.U32 R4, RZ, RZ, R2 ;  /* 0x000000ffff047224 */ /* 0x000fe400078e0002 */
[----:B------:R-:W-:Y:S02]  /*13280*/  IMAD.IADD R5, R3, 0x1, R0 ;  /* 0x0000000103057824 */ /* 0x000fe400078e0200 */
[----:B-1----:R-:W-:Y:S01]  /*13290*/  IMAD.SHL.U32 R21, R21, 0x10, RZ ;  /* 0x0000001015157824 */ /* 0x002fe200078e00ff */
[----:B--2---:R-:W-:-:S04]  /*132a0*/  LOP3.LUT R20, R20, 0x7f, RZ, 0xc0, !PT ;  /* 0x0000007f14147812 */ /* 0x004fc800078ec0ff */
[----:B------:R-:W-:Y:S02]  /*132b0*/  LOP3.LUT R21, R21, 0x70, RZ, 0xc0, !PT ;  /* 0x0000007015157812 */ /* 0x000fe400078ec0ff */
[----:B------:R-:W-:-:S04]  /*132c0*/  SHF.R.U32.HI R20, RZ, 0x3, R20 ;  /* 0x00000003ff147819 */ /* 0x000fc80000011614 */
[----:B------:R-:W-:-:S05]  /*132d0*/  LOP3.LUT R20, R20, R21, RZ, 0xfc, !PT ;  /* 0x0000001514147212 */ /* 0x000fca00078efcff */
[----:B------:R-:W-:Y:S02]  /*132e0*/  IMAD R6, R25, 0xc0, R20 ;  /* 0x000000c019067824 */ /* 0x000fe400078e0214 */
[----:B------:R3:W5:Y:S02]  /*132f0*/  LDL R20, [R1+0x28] ;  /* 0x0000280001147983 */ /* 0x0007640000100800 */
[----:B0-----:R-:W-:-:S04]  /*13300*/  @P0 IMAD.HI.U32 R7, R6, R7, RZ ;  /* 0x0000000706070227 */ /* 0x001fc800078e00ff */
[----:B------:R-:W-:Y:S01]  /*13310*/  IMAD.MOV.U32 R2, RZ, RZ, R6 ;  /* 0x000000ffff027224 */ /* 0x000fe200078e0006 */
[----:B----4-:R-:W-:-:S04]  /*13320*/  @P0 SHF.R.U32.HI R2, RZ, R8, R7 ;  /* 0x00000008ff020219 */ /* 0x010fc80000011607 */
[----:B------:R-:W-:-:S05]  /*13330*/  SHF.R.S32.HI R0, RZ, 0x1f, R2 ;  /* 0x0000001fff007819 */ /* 0x000fca0000011402 */
[----:B------:R-:W-:-:S04]  /*13340*/  IMAD R0, R0, UR4, RZ ;  /* 0x0000000400007c24 */ /* 0x000fc8000f8e02ff */
[C---:B------:R-:W-:Y:S02]  /*13350*/  IMAD R7, R2.reuse, UR5, R0 ;  /* 0x0000000502077c24 */ /* 0x040fe4000f8e0200 */
[----:B------:R-:W-:Y:S02]  /*13360*/  IMAD.MOV R0, RZ, RZ, -R2 ;  /* 0x000000ffff007224 */ /* 0x000fe400078e0a02 */
[----:B------:R-:W-:-:S04]  /*13370*/  IMAD.WIDE.U32 R2, R2, UR4, R4 ;  /* 0x0000000402027c25 */ /* 0x000fc8000f8e0004 */
[----:B------:R-:W-:Y:S02]  /*13380*/  IMAD R0, R10, R0, R6 ;  /* 0x000000000a007224 */ /* 0x000fe400078e0206 */
[----:B------:R-:W-:-:S03]  /*13390*/  IMAD.IADD R3, R3, 0x1, R7 ;  /* 0x0000000103037824 */ /* 0x000fc600078e0207 */
[----:B------:R-:W-:Y:S01]  /*133a0*/  SHF.R.S32.HI R7, RZ, 0x1f, R0 ;  /* 0x0000001fff077819 */ /* 0x000fe20000011400 */
[----:B------:R-:W-:-:S04]  /*133b0*/  IMAD.WIDE.U32 R8, R0, UR6, R2 ;  /* 0x0000000600087c25 */ /* 0x000fc8000f8e0002 */
[----:B------:R-:W-:-:S04]  /*133c0*/  IMAD R7, R7, UR6, RZ ;  /* 0x0000000607077c24 */ /* 0x000fc8000f8e02ff */
[----:B------:R-:W-:Y:S01]  /*133d0*/  IMAD R0, R0, UR7, R7 ;  /* 0x0000000700007c24 */ /* 0x000fe2000f8e0207 */
[----:B------:R-:W-:Y:S01]  /*133e0*/  LEA R2, P1, R8, UR8, 0x1 ;  /* 0x0000000808027c11 */ /* 0x000fe2000f8208ff */
[----:B------:R-:W0:Y:S02]  /*133f0*/  @P0 LDC R7, c[0x0][0x44c] ;  /* 0x00011300ff070b82 */ /* 0x000e240000000800 */
[----:B------:R-:W-:-:S05]  /*13400*/  IMAD.IADD R0, R9, 0x1, R0 ;  /* 0x0000000109007824 */ /* 0x000fca00078e0200 */
[----:B------:R-:W-:Y:S02]  /*13410*/  LEA.HI.X R0, R8, UR9, R0, 0x1, P1 ;  /* 0x0000000908007c11 */ /* 0x000fe400088f0c00 */
[----:B------:R-:W1:Y:S01]  /*13420*/  @P0 LDC R8, c[0x0][0x450] ;  /* 0x00011400ff080b82 */ /* 0x000e620000000800 */
[----:B------:R-:W-:Y:S01]  /*13430*/  VIADD R3, R6, 0x80 ;  /* 0x0000008006037836 */ /* 0x000fe20000000000 */
[----:B------:R-:W2:Y:S04]  /*13440*/  S2R R11, SR_TID.X ;  /* 0x00000000000b7919 */ /* 0x000ea80000002100 */
[----:B------:R-:W-:Y:S01]  /*13450*/  MOV R6, R3 ;  /* 0x0000000300067202 */ /* 0x000fe20000000f00 */
[----:B0-----:R-:W-:-:S05]  /*13460*/  @P0 IMAD.HI.U32 R7, R3, R7, RZ ;  /* 0x0000000703070227 */ /* 0x001fca00078e00ff */
[----:B-1----:R-:W-:-:S05]  /*13470*/  @P0 SHF.R.U32.HI R6, RZ, R8, R7 ;  /* 0x00000008ff060219 */ /* 0x002fca0000011607 */
[----:B------:R-:W-:-:S04]  /*13480*/  IMAD.MOV R7, RZ, RZ, -R6 ;  /* 0x000000ffff077224 */ /* 0x000fc800078e0a06 */
[----:B------:R-:W-:Y:S01]  /*13490*/  IMAD R3, R10, R7, R3 ;  /* 0x000000070a037224 */ /* 0x000fe200078e0203 */
[----:B------:R-:W-:Y:S01]  /*134a0*/  SHF.R.S32.HI R7, RZ, 0x1f, R6 ;  /* 0x0000001fff077819 */ /* 0x000fe20000011406 */
[----:B------:R-:W-:-:S04]  /*134b0*/  IMAD.WIDE.U32 R4, R6, UR4, R4 ;  /* 0x0000000406047c25 */ /* 0x000fc8000f8e0004 */
[----:B------:R-:W-:Y:S01]  /*134c0*/  IMAD R7, R7, UR4, RZ ;  /* 0x0000000407077c24 */ /* 0x000fe2000f8e02ff */
[----:B------:R-:W-:Y:S01]  /*134d0*/  SHF.R.S32.HI R8, RZ, 0x1f, R3 ;  /* 0x0000001fff087819 */ /* 0x000fe20000011403 */
[----:B--2---:R-:W-:Y:S01]  /*134e0*/  IMAD.SHL.U32 R21, R11, 0x8, RZ ;  /* 0x000000080b157824 */ /* 0x004fe200078e00ff */
[----:B------:R-:W-:Y:S01]  /*134f0*/  ULDC UR4, c[0x0][0x2b8] ;  /* 0x0000ae0000047ab9 */ /* 0x000fe20000000800 */
[----:B------:R-:W-:Y:S02]  /*13500*/  IMAD R7, R6, UR5, R7 ;  /* 0x0000000506077c24 */ /* 0x000fe4000f8e0207 */
[----:B------:R-:W-:Y:S02]  /*13510*/  IMAD R8, R8, UR6, RZ ;  /* 0x0000000608087c24 */ /* 0x000fe4000f8e02ff */
[----:B------:R-:W-:Y:S02]  /*13520*/  IMAD.IADD R5, R5, 0x1, R7 ;  /* 0x0000000105057824 */ /* 0x000fe400078e0207 */
[----:B------:R-:W-:-:S02]  /*13530*/  IMAD R8, R3, UR7, R8 ;  /* 0x0000000703087c24 */ /* 0x000fc4000f8e0208 */
[----:B------:R-:W-:Y:S01]  /*13540*/  IMAD.WIDE.U32 R6, R3, UR6, R4 ;  /* 0x0000000603067c25 */ /* 0x000fe2000f8e0004 */
[----:B------:R-:W-:-:S03]  /*13550*/  LOP3.LUT R21, R21, 0x38, RZ, 0xc0, !PT ;  /* 0x0000003815157812 */ /* 0x000fc600078ec0ff */
[----:B------:R-:W-:Y:S01]  /*13560*/  IMAD.IADD R4, R7, 0x1, R8 ;  /* 0x0000000107047824 */ /* 0x000fe200078e0208 */
[C---:B------:R-:W-:Y:S02]  /*13570*/  LEA R5, P1, R6.reuse, UR8, 0x1 ;  /* 0x0000000806057c11 */ /* 0x040fe4000f8208ff */
[----:B------:R-:W-:Y:S01]  /*13580*/  ISETP.GE.AND P0, PT, R21, UR4, PT ;  /* 0x0000000415007c0c */ /* 0x000fe2000bf06270 */
[----:B------:R-:W-:Y:S01]  /*13590*/  UMOV UR4, 0xffffffff ;  /* 0xffffffff00047882 */ /* 0x000fe20000000000 */
[----:B------:R-:W-:Y:S02]  /*135a0*/  LOP3.LUT R11, R11, 0x7f, RZ, 0xc0, !PT ;  /* 0x0000007f0b0b7812 */ /* 0x000fe400078ec0ff */
[----:B------:R-:W-:Y:S02]  /*135b0*/  LEA.HI.X R4, R6, UR9, R4, 0x1, P1 ;  /* 0x0000000906047c11 */ /* 0x000fe400088f0c04 */
[----:B------:R-:W-:Y:S01]  /*135c0*/  SHF.R.U32.HI R9, RZ, 0x3, R11 ;  /* 0x00000003ff097819 */ /* 0x000fe2000001160b */
[----:B---3--:R-:W-:Y:S06]  /*135d0*/  BRA.DIV UR4, `(.L_x_682) ;  /* 0x0000005604f47947 */ /* 0x008fec000b800000 */
[----:B------:R-:W0:Y:S01]  /*135e0*/  SHFL.IDX PT, R7, R2, RZ, 0x181f ;  /* 0x00181fff02077589 */ /* 0x000e2200000e0000 */
[----:B-----5:R-:W-:Y:S02]  /*135f0*/  IMAD R3, R26, R10, RZ ;  /* 0x0000000a1a037224 */ /* 0x020fe400078e02ff */
[----:B------:R-:W-:Y:S01]  /*13600*/  IMAD R25, R25, 0xc0, R9 ;  /* 0x000000c019197824 */ /* 0x000fe200078e0209 */
[----:B------:R-:W1:Y:S04]  /*13610*/  SHFL.IDX PT, R6, R0, RZ, 0x181f ;  /* 0x00181fff00067589 */ /* 0x000e6800000e0000 */
[----:B------:R-:W-:Y:S01]  /*13620*/  ISETP.GE.AND P1, PT, R25, R3, PT ;  /* 0x000000031900720c */ /* 0x000fe20003f26270 */
[----:B------:R-:W-:-:S12]  /*13630*/  SHFL.IDX PT, R8, R5, RZ, 0x181f ;  /* 0x00181fff05087589 */ /* 0x000fd800000e0000 */
        /* <DEDUP_REMOVED lines=26> */
[----:B0-----:R-:W-:Y:S02]  /*137e0*/  IADD3 R6, R25, 0x30, RZ ;  /* 0x0000003019067810 */ /* 0x001fe40007ffe0ff */
[----:B------:R-:W0:Y:S02]  /*137f0*/  SHFL.IDX PT, R7, R2, 0x3, 0x181f ;  /* 0x00781f0002077f89 */ /* 0x000e2400000e0000 */
        /* <DEDUP_REMOVED lines=44> */
[----:B------:R-:W0:Y:S11]  /*13ac0*/  SHFL.IDX PT, R2, R4, RZ, 0x181f ;  /* 0x00181fff04027589 */ /* 0x000e3600000e0000 */
[----:B-1----:R-:W-:-:S04]  /*13ad0*/  @!P3 LEA R6, P2, R21, R6, 0x1 ;  /* 0x000000061506b211 */ /* 0x002fc800078408ff */
[----:B------:R-:W-:-:S05]  /*13ae0*/  @!P3 IADD3.X R0, RZ, R0, RZ, P2, !PT ;  /* 0x00000000ff00b210 */ /* 0x000fca00017fe4ff */
[----:B------:R-:W-:Y:S02]  /*13af0*/  @!P3 IMAD.MOV.U32 R7, RZ, RZ, R0 ;  /* 0x000000ffff07b224 */ /* 0x000fe400078e0000 */
[----:B------:R-:W-:-:S03]  /*13b00*/  VIADD R0, R25, 0x90 ;  /* 0x0000009019007836 */ /* 0x000fc60000000000 */
[----:B------:R1:W-:Y:S02]  /*13b10*/  @!P3 LDGSTS.E.BYPASS.LTC128B.128 [R20+0xbc00], desc[UR42][R6.64], !P0 ;  /* 0x0bc000000614bfae */ /* 0x0003e4000c101d6a */
[----:B-1----:R-:W-:-:S05]  /*13b20*/  @!P1 LEA R6, P2, R21, R8, 0x1 ;  /* 0x0000000815069211 */ /* 0x002fca00078408ff */
[----:B0-----:R-:W-:-:S04]  /*13b30*/  @!P1 IMAD.X R2, RZ, RZ, R2, P2 ;  /* 0x000000ffff029224 */ /* 0x001fc800010e0602 */
[----:B------:R-:W-:Y:S02]  /*13b40*/  @!P1 IMAD.MOV.U32 R7, RZ, RZ, R2 ;  /* 0x000000ffff079224 */ /* 0x000fe400078e0002 */
[----:B------:R-:W-:Y:S04]  /*13b50*/  SHFL.IDX PT, R2, R5, 0x3, 0x181f ;  /* 0x00781f0005027f89 */ /* 0x000fe800000e0000 */
        /* <DEDUP_REMOVED lines=11> */
[----:B------:R-:W-:Y:S04]  /*13c10*/  SHFL.IDX PT, R4, R4, 0x3, 0x181f ;  /* 0x00781f0004047f89 */ /* 0x000fe800000e0000 */
[----:B0-----:R-:W0:Y:S03]  /*13c20*/  SHFL.IDX PT, R6, R5, 0x2, 0x181f ;  /* 0x00581f0005067f89 */ /* 0x001e2600000e0000 */
[----:B0-----:R-:W-:-:S05]  /*13c30*/  @!P1 LEA R6, P2, R21, R6, 0x1 ;  /* 0x0000000615069211 */ /* 0x001fca00078408ff */
[----:B------:R-:W-:-:S04]  /*13c40*/  @!P1 IMAD.X R0, RZ, RZ, R0, P2 ;  /* 0x000000ffff009224 */ /* 0x000fc800010e0600 */
[----:B------:R-:W-:-:S05]  /*13c50*/  @!P1 IMAD.MOV.U32 R7, RZ, RZ, R0 ;  /* 0x000000ffff079224 */ /* 0x000fca00078e0000 */
[----:B------:R0:W-:Y:S02]  /*13c60*/  @!P1 LDGSTS.E.BYPASS.LTC128B.128 [R20+0xd400], desc[UR42][R6.64], !P0 ;  /* 0x0d40000006149fae */ /* 0x0001e4000c101d6a */
.L_x_858:
[----:B------:R-:W-:-:S04]  /*13c70*/  IADD3 R25, R25, 0xb0, RZ ;  /* 0x000000b019197810 */ /* 0x000fc80007ffe0ff */
[----:B------:R-:W-:-:S13]  /*13c80*/  ISETP.GE.AND P1, PT, R25, R3, PT ;  /* 0x000000031900720c */ /* 0x000fda0003f26270 */
[----:B------:R-:W-:-:S05]  /*13c90*/  @!P1 LEA R2, P2, R21, R2, 0x1 ;  /* 0x0000000215029211 */ /* 0x000fca00078408ff */
[----:B------:R-:W-:-:S05]  /*13ca0*/  @!P1 IMAD.X R3, RZ, RZ, R4, P2 ;  /* 0x000000ffff039224 */ /* 0x000fca00010e0604 */
[----:B------:R-:W-:Y:S01]  /*13cb0*/  @!PT LDS RZ, [RZ] ;  /* 0x00000000fffff984 */ /* 0x000fe20000000800 */
[----:B------:R-:W-:Y:S01]  /*13cc0*/  @!PT LDS RZ, [RZ] ;  /* 0x00000000fffff984 */ /* 0x000fe20000000800 */
[----:B------:R-:W-:Y:S01]  /*13cd0*/  @!PT LDS RZ, [RZ] ;  /* 0x00000000fffff984 */ /* 0x000fe20000000800 */
[----:B------:R1:W-:Y:S01]  /*13ce0*/  @!P1 LDGSTS.E.BYPASS.LTC128B.128 [R20+0xdc00], desc[UR42][R2.64], !P0 ;  /* 0x0dc0000002149fae */ /* 0x0003e2000c101d6a */
[----:B------:R-:W-:Y:S01]  /*13cf0*/  PLOP3.LUT P0, PT, PT, PT, PT, 0x80, 0x0 ;  /* 0x000000000000781c */ /* 0x000fe20003f0f070 */
[----:B------:R-:W-:-:S12]  /*13d00*/  NOP ;  /* 0x0000000000007918 */ /* 0x000fd80000000000 */
.L_x_683:
[----:B------:R-:W-:Y:S02]  /*13d10*/  PLOP3.LUT P1, PT, P1, P0, PT, 0xa2, 0x0 ;  /* 0x000000000000781c */ /* 0x000fe40000f21472 */
[----:B------:R-:W-:-:S08]  /*13d20*/  @P0 R2UR P1, UR4, R16 ;  /* 0x00000000100402ca */ /* 0x000fd00000020000 */
[----:B------:R-:W-:-:S05]  /*13d30*/  @P0 PLOP3.LUT P0, PT, P1, PT, PT, 0x80, 0x0 ;  /* 0x000000000000081c */ /* 0x000fca0000f0f070 */
[----:B------:R-:W-:Y:S01]  /*13d40*/  @!P1 SYNCS.ARRIVE.TRANS64.RED.A0T1 RZ, [UR4+0x16800], RZ ;  /* 0x016800ffffff99a7 */ /* 0x000fe20008200404 */
[----:B------:R-:W-:Y:S07]  /*13d50*/  @!P1 ARRIVES.LDGSTSBAR.64.TRANSCNT [UR4+0x16800] ;  /* 0x01680000ff0099b0 */ /* 0x000fee0008000a84 */
[----:B------:R-:W-:Y:S05]  /*13d60*/  @P0 BRA.U.ANY `(.L_x_683) ;  /* 0xfffffffd00e80947 */ /* 0x000fea000393ffff */
[----:B-1----:R-:W2:Y:S02]  /*13d70*/  LDL.LU R2, [R1+0x44] ;  /* 0x0000440001027983 */ /* 0x002ea40000300800 */
        /* <DEDUP_REMOVED lines=9> */
[----:B------:R-:W2:Y:S03]  /*13e10*/  SYNCS.PHASECHK.TRANS64.TRYWAIT P0, [R16+URZ+0x16820], R0 ;  /* 0x01682000100075a7 */ /* 0x000ea6000800017f */
[----:B-12---:R-:W-:Y:S05]  /*13e20*/  @!P0 BRA `(.L_x_685) ;  /* 0x0000005c00c48947 */ /* 0x006fea0003800000 */
.L_x_859:
[----:B------:R-:W-:Y:S05]  /*13e30*/  BSYNC B0 ;  /* 0x0000000000007941 */ /* 0x000fea0003800000 */
.L_x_684:
[----:B------:R-:W0:Y:S04]  /*13e40*/  LDL.LU R3, [R1+0x3c] ;  /* 0x00003c0001037983 */ /* 0x000e280000300800 */
[----:B------:R-:W2:Y:S01]  /*13e50*/  LDL R2, [R1+0x18] ;  /* 0x0000180001027983 */ /* 0x000ea20000100800 */
[----:B------:R-:W-:Y:S01]  /*13e60*/  BSSY B0, `(.L_x_686) ;  /* 0x0000109000007945 */ /* 0x000fe20003800000 */
[----:B0-----:R-:W-:-:S05]  /*13e70*/  VIADD R7, R3, 0xfffffffe ;  /* 0xfffffffe03077836 */ /* 0x001fca0000000000 */
[----:B--2---:R-:W-:-:S13]  /*13e80*/  ISETP.GE.AND P0, PT, R7, R2, PT ;  /* 0x000000020700720c */ /* 0x004fda0003f06270 */
[----:B------:R-:W-:Y:S05]  /*13e90*/  @!P0 BRA `(.L_x_687) ;  /* 0x0000001000148947 */ /* 0x000fea0003800000 */
[----:B------:R-:W0:Y:S01]  /*13ea0*/  S2R R2, SR_TID.X ;  /* 0x0000000000027919 */ /* 0x000e220000002100 */
[----:B------:R-:W-:Y:S01]  /*13eb0*/  ULDC UR4, c[0x0][0x2f4] ;  /* 0x0000bd0000047ab9 */ /* 0x000fe20000000800 */
[----:B------:R-:W-:Y:S02]  /*13ec0*/  IMAD.MOV.U32 R6, RZ, RZ, R22 ;  /* 0x000000ffff067224 */ /* 0x000fe400078e0016 */
[----:B------:R-:W-:Y:S02]  /*13ed0*/  IMAD.MOV.U32 R20, RZ, RZ, R29 ;  /* 0x000000ffff147224 */ /* 0x000fe400078e001d */
[----:B------:R-:W-:Y:S02]  /*13ee0*/  IMAD.MOV.U32 R26, RZ, RZ, R23 ;  /* 0x000000ffff1a7224 */ /* 0x000fe400078e0017 */
[----:B0-----:R-:W-:-:S05]  /*13ef0*/  IMAD.SHL.U32 R2, R2, 0x8, RZ ;  /* 0x0000000802027824 */ /* 0x001fca00078e00ff */
[----:B------:R-:W-:-:S04]  /*13f00*/  LOP3.LUT R2, R2, 0x38, RZ, 0xc0, !PT ;  /* 0x0000003802027812 */ /* 0x000fc800078ec0ff */
[----:B------:R-:W-:-:S13]  /*13f10*/  ISETP.GE.AND P1, PT, R2, UR4, PT ;  /* 0x0000000402007c0c */ /* 0x000fda000bf26270 */
.L_x_700:
[----:B------:R-:W2:Y:S01]  /*13f20*/  LDL R10, [R1+0x1c] ;  /* 0x00001c00010a7983 */ /* 0x000ea20000100800 */
[----:B-1----:R-:W0:Y:S03]  /*13f30*/  LDC R0, c[0x0][0x430] ;  /* 0x00010c00ff007b82 */ /* 0x002e260000000800 */
[----:B------:R-:W3:Y:S04]  /*13f40*/  LDL R9, [R1+0x20] ;  /* 0x0000200001097983 */ /* 0x000ee80000100800 */
[----:B------:R-:W4:Y:S01]  /*13f50*/  LDL R8, [R1+0xc] ;  /* 0x00000c0001087983 */ /* 0x000f220000100800 */
[----:B------:R-:W1:Y:S01]  /*13f60*/  S2R R2, SR_TID.X ;  /* 0x0000000000027919 */ /* 0x000e620000002100 */
[----:B0-----:R-:W-:-:S13]  /*13f70*/  ISETP.NE.AND P0, PT, R0, 0x1, PT ;  /* 0x000000010000780c */ /* 0x001fda0003f05270 */
[----:B------:R-:W0:Y:S01]  /*13f80*/  @P0 LDC R5, c[0x0][0x434] ;  /* 0x00010d00ff050b82 */ /* 0x000e220000000800 */
[----:B-1----:R-:W-:-:S04]  /*13f90*/  LOP3.LUT R3, R2, 0x7f, RZ, 0xc0, !PT ;  /* 0x0000007f02037812 */ /* 0x002fc800078ec0ff */
[----:B------:R-:W-:-:S03]  /*13fa0*/  SHF.R.U32.HI R4, RZ, 0x3, R3 ;  /* 0x00000003ff047819 */ /* 0x000fc60000011603 */
[----:B------:R-:W1:Y:S01]  /*13fb0*/  @P0 LDC R3, c[0x0][0x438] ;  /* 0x00010e00ff030b82 */ /* 0x000e620000000800 */
[----:B------:R-:W-:Y:S01]  /*13fc0*/  IMAD.SHL.U32 R2, R2, 0x10, RZ ;  /* 0x0000001002027824 */ /* 0x000fe200078e00ff */
[----:B------:R-:W-:-:S04]  /*13fd0*/  LEA R4, R7, R4, 0x7 ;  /* 0x0000000407047211 */ /* 0x000fc800078e38ff */
[----:B------:R-:W-:Y:S01]  /*13fe0*/  LOP3.LUT R2, R2, 0x70, RZ, 0xc0, !PT ;  /* 0x0000007002027812 */ /* 0x000fe200078ec0ff */
[----:B------:R-:W-:Y:S05]  /*13ff0*/  YIELD ;  /* 0x0000000000007946 */ /* 0x000fea0003800000 */
[----:B------:R-:W-:Y:S01]  /*14000*/  ULDC.64 UR4, c[0x0][0x428] ;  /* 0x00010a0000047ab9 */ /* 0x000fe20000000a00 */
[----:B--2---:R-:W-:-:S05]  /*14010*/  IADD3 R4, R2, R4, R10 ;  /* 0x0000000402047210 */ /* 0x004fca0007ffe00a */
[----:B0-----:R-:W-:-:S04]  /*14020*/  @P0 IMAD.HI.U32 R5, R4, R5, RZ ;  /* 0x0000000504050227 */ /* 0x001fc800078e00ff */
[----:B------:R-:W-:Y:S01]  /*14030*/  IMAD.MOV.U32 R2, RZ, RZ, R4 ;  /* 0x000000ffff027224 */ /* 0x000fe200078e0004 */
[----:B-1----:R-:W-:-:S05]  /*14040*/  @P0 SHF.R.U32.HI R2, RZ, R3, R5 ;  /* 0x00000003ff020219 */ /* 0x002fca0000011605 */
[----:B------:R-:W-:-:S04]  /*14050*/  IMAD.MOV R3, RZ, RZ, -R2 ;  /* 0x000000ffff037224 */ /* 0x000fc800078e0a02 */
[----:B------:R-:W-:Y:S01]  /*14060*/  IMAD R0, R0, R3, R4 ;  /* 0x0000000300007224 */ /* 0x000fe200078e0204 */
        /* <DEDUP_REMOVED lines=9> */
[----:B------:R-:W-:Y:S02]  /*14100*/  IMAD.U32 R8, RZ, RZ, UR38 ;  /* 0x00000026ff087e24 */ /* 0x000fe4000f8e00ff */
[----:B------:R-:W-:-:S03]  /*14110*/  VIADD R22, R6, 0x1 ;  /* 0x0000000106167836 */ /* 0x000fc60000000000 */
[----:B------:R-:W-:Y:S02]  /*14120*/  ISETP.NE.AND P2, PT, R8, 0x3, PT ;  /* 0x000000030800780c */ /* 0x000fe40003f45270 */
        /* <DEDUP_REMOVED lines=8> */
.L_x_688:
[----:B------:R-:W-:Y:S01]  /*141b0*/  IMAD R5, R22, 0x8, R16 ;  /* 0x0000000816057824 */ /* 0x000fe200078e0210 */
[----:B------:R-:W-:Y:S01]  /*141c0*/  SHF.L.U32 R2, R29, 0x1f, RZ ;  /* 0x0000001f1d027819 */ /* 0x000fe200000006ff */
[----:B------:R-:W-:Y:S03]  /*141d0*/  BSSY B1, `(.L_x_689) ;  /* 0x0000003000017945 */ /* 0x000fe60003800000 */
[----:B------:R-:W0:Y:S02]  /*141e0*/  SYNCS.PHASECHK.TRANS64.TRYWAIT P0, [R5+URZ+0x16840], R2 ;  /* 0x01684002050075a7 */ /* 0x000e24000800017f */
[----:B0-----:R-:W-:Y:S05]  /*141f0*/  @!P0 BRA `(.L_x_690) ;  /* 0x0000005800e48947 */ /* 0x001fea0003800000 */
.L_x_860:
[----:B------:R-:W-:Y:S05]  /*14200*/  BSYNC B1 ;  /* 0x0000000000017941 */ /* 0x000fea0003800000 */
.L_x_689:
[----:B------:R-:W2:Y:S01]  /*14210*/  LDL R3, [R1] ;  /* 0x0000000001037983 */ /* 0x000ea20000100800 */
[----:B------:R-:W-:Y:S01]  /*14220*/  SHF.R.S32.HI R21, RZ, 0x1f, R0 ;  /* 0x0000001fff157819 */ /* 0x000fe20000011400 */
[----:B------:R-:W-:Y:S01]  /*14230*/  ULDC.64 UR4, c[0x0][0x300] ;  /* 0x0000c00000047ab9 */ /* 0x000fe20000000a00 */
[----:B------:R-:W-:Y:S01]  /*14240*/  ULDC.64 UR6, c[0x0][0x2e8] ;  /* 0x0000ba0000067ab9 */ /* 0x000fe20000000a00 */
[----:B------:R-:W1:Y:S02]  /*14250*/  S2R R8, SR_TID.X ;  /* 0x0000000000087919 */ /* 0x000e640000002100 */
[----:B------:R-:W-:Y:S01]  /*14260*/  IMAD R7, R21, UR4, RZ ;  /* 0x0000000415077c24 */ /* 0x000fe2000f8e02ff */
[----:B------:R-:W3:Y:S03]  /*14270*/  S2R R9, SR_TID.X ;  /* 0x0000000000097919 */ /* 0x000ee60000002100 */
[----:B------:R-:W-:Y:S01]  /*14280*/  IMAD R7, R0, UR5, R7 ;  /* 0x0000000500077c24 */ /* 0x000fe2000f8e0207 */
[----:B-1----:R-:W-:-:S04]  /*14290*/  LOP3.LUT R8, R8, 0x7f, RZ, 0xc0, !PT ;  /* 0x0000007f08087812 */ /* 0x002fc800078ec0ff */
[----:B------:R-:W-:Y:S01]  /*142a0*/  SHF.L.U32 R11, R8, 0x3, RZ ;  /* 0x00000003080b7819 */ /* 0x000fe200000006ff */
[----:B---3--:R-:W-:-:S05]  /*142b0*/  IMAD.SHL.U32 R8, R9, 0x8, RZ ;  /* 0x0000000809087824 */ /* 0x008fca00078e00ff */
[----:B------:R-:W-:-:S04]  /*142c0*/  LOP3.LUT R8, R8, 0x1f8, RZ, 0xc0, !PT ;  /* 0x000001f808087812 */ /* 0x000fc800078ec0ff */
[----:B------:R-:W-:-:S04]  /*142d0*/  LOP3.LUT R8, R8, 0x38, R9, 0x78, !PT ;  /* 0x0000003808087812 */ /* 0x000fc800078e7809 */
[----:B------:R-:W-:-:S05]  /*142e0*/  LOP3.LUT R8, R8, 0x200, R11, 0xf8, !PT ;  /* 0x0000020008087812 */ /* 0x000fca00078ef80b */
[----:B------:R-:W-:Y:S01]  /*142f0*/  IMAD R8, R22, 0x2000, R8 ;  /* 0x0000200016087824 */ /* 0x000fe200078e0208 */
[----:B--2---:R-:W-:Y:S01]  /*14300*/  LOP3.LUT P2, RZ, R3, 0x1, RZ, 0xc0, !PT ;  /* 0x0000000103ff7812 */ /* 0x004fe2000784c0ff */
        /* <DEDUP_REMOVED lines=14> */
[----:B------:R-:W0:Y:S01]  /*143f0*/  S2R R3, SR_TID.X ;  /* 0x0000000000037919 */ /* 0x000e220000002100 */
[----:B------:R-:W-:Y:S01]  /*14400*/  IMAD R8, R8, 0x2, R16 ;  /* 0x0000000208087824 */ /* 0x000fe200078e0210 */
[----:B------:R-:W1:Y:S01]  /*14410*/  SHFL.IDX PT, R2, R9, RZ, 0x181f ;  /* 0x00181fff09027589 */ /* 0x000e6200000e0000 */
[----:B0-----:R-:W-:-:S03]  /*14420*/  IMAD.SHL.U32 R11, R3, 0x8, RZ ;  /* 0x00000008030b7824 */ /* 0x001fc600078e00ff */
[----:B------:R-:W0:Y:S02]  /*14430*/  SHFL.IDX PT, R3, R10, RZ, 0x181f ;  /* 0x00181fff0a037589 */ /* 0x000e2400000e0000 */
[----:B------:R-:W-:-:S05]  /*14440*/  LOP3.LUT R11, R11, 0x38, RZ, 0xc0, !PT ;  /* 0x000000380b0b7812 */ /* 0x000fca00078ec0ff */
[----:B------:R-:W-:-:S05]  /*14450*/  IMAD.SHL.U32 R7, R11, 0x2, RZ ;  /* 0x000000020b077824 */ /* 0x000fca00078e00ff */
[----:B-1----:R-:W-:-:S05]  /*14460*/  IADD3 R2, P0, R2, R7, RZ ;  /* 0x0000000702027210 */ /* 0x002fca0007f1e0ff */
[----:B0-----:R-:W-:-:S05]  /*14470*/  IMAD.X R3, RZ, RZ, R3, P0 ;  /* 0x000000ffff037224 */ /* 0x001fca00000e0603 */
        /* <DEDUP_REMOVED lines=34> */
.L_x_878:
        /* <DEDUP_REMOVED lines=8> */
.L_x_692:
[----:B------:R-:W-:Y:S02]  /*14720*/  PLOP3.LUT P2, PT, P2, P0, PT, 0xa2, 0x0 ;  /* 0x000000000000781c */ /* 0x000fe40001741472 */
[----:B------:R-:W-:-:S08]  /*14730*/  @P0 R2UR P2, UR4, R5 ;  /* 0x00000000050402ca */ /* 0x000fd00000040000 */
[----:B------:R-:W-:-:S05]  /*14740*/  @P0 PLOP3.LUT P0, PT, P2, PT, PT, 0x80, 0x0 ;  /* 0x000000000000081c */ /* 0x000fca000170f070 */
[----:B------:R-:W-:Y:S01]  /*14750*/  @!P2 SYNCS.ARRIVE.TRANS64.RED.A0T1 RZ, [UR4+0x16830], RZ ;  /* 0x016830ffffffa9a7 */ /* 0x000fe20008200404 */
[----:B------:R-:W-:Y:S07]  /*14760*/  @!P2 ARRIVES.LDGSTSBAR.64.TRANSCNT [UR4+0x16830] ;  /* 0x01683000ff00a9b0 */ /* 0x000fee0008000a84 */
[----:B------:R-:W-:Y:S05]  /*14770*/  @P0 BRA.U.ANY `(.L_x_692) ;  /* 0xfffffffd00e80947 */ /* 0x000fea000393ffff */
[----:B------:R-:W-:Y:S01]  /*14780*/  NOP ;  /* 0x0000000000007918 */ /* 0x000fe20000000000 */
[----:B-1----:R-:W-:-:S05]  /*14790*/  IMAD.U32 R2, RZ, RZ, UR38 ;  /* 0x00000026ff027e24 */ /* 0x002fca000f8e00ff */
[----:B------:R-:W-:-:S13]  /*147a0*/  ISETP.NE.AND P3, PT, R2, 0x3, PT ;  /* 0x000000030200780c */ /* 0x000fda0003f65270 */
[----:B------:R-:W-:Y:S05]  /*147b0*/  @!P3 BRA `(.L_x_693) ;  /* 0x000000000004b947 */ /* 0x000fea0003800000 */
[----:B------:R-:W-:Y:S01]  /*147c0*/  BPT.TRAP 0x1 ;  /* 0x000000040000795c */ /* 0x000fe20000300000 */
.L_x_693:
[----:B------:R1:W-:Y:S01]  /*147d0*/  SYNCS.ARRIVE.TRANS64.A1T0 RZ, [R5+URZ+0x16830], RZ ;  /* 0x016830ff05ff79a7 */ /* 0x0003e2000810003f */
[----:B------:R-:W-:Y:S05]  /*147e0*/  @!P3 BRA `(.L_x_694) ;  /* 0x000000000004b947 */ /* 0x000fea0003800000 */
[----:B------:R-:W-:Y:S01]  /*147f0*/  BPT.TRAP 0x1 ;  /* 0x000000040000795c */ /* 0x000fe20000300000 */
.L_x_694:
[----:B------:R-:W-:Y:S01]  /*14800*/  SHF.L.U32 R2, R20, 0x1f, RZ ;  /* 0x0000001f14027819 */ /* 0x000fe200000006ff */
[----:B-1----:R-:W-:Y:S01]  /*14810*/  IMAD R5, R6, 0x8, R16 ;  /* 0x0000000806057824 */ /* 0x002fe200078e0210 */
[----:B------:R-:W-:Y:S03]  /*14820*/  BSSY B1, `(.L_x_695) ;  /* 0x0000003000017945 */ /* 0x000fe60003800000 */
[----:B------:R-:W1:Y:S02]  /*14830*/  SYNCS.PHASECHK.TRANS64.TRYWAIT P0, [R5+URZ+0x16860], R2 ;  /* 0x01686002050075a7 */ /* 0x000e64000800017f */
[----:B-1----:R-:W-:Y:S05]  /*14840*/  @!P0 BRA `(.L_x_696) ;  /* 0x0000005c00a08947 */ /* 0x002fea0003800000 */
.L_x_879:
[----:B------:R-:W-:Y:S05]  /*14850*/  BSYNC B1 ;  /* 0x0000000000017941 */ /* 0x000fea0003800000 */
.L_x_695:
[----:B------:R-:W2:Y:S01]  /*14860*/  LDL R8, [R1+0x14] ;  /* 0x0000140001087983 */ /* 0x000ea20000100800 */
[----:B------:R-:W0:Y:S01]  /*14870*/  S2R R11, SR_TID.X ;  /* 0x00000000000b7919 */ /* 0x000e220000002100 */
[----:B------:R-:W-:Y:S01]  /*14880*/  UMOV UR4, 0xffffffff ;  /* 0xffffffff00047882 */ /* 0x000fe20000000000 */
[C---:B0-----:R-:W-:Y:S01]  /*14890*/  IMAD.SHL.U32 R9, R11.reuse, 0x8, RZ ;  /* 0x000000080b097824 */ /* 0x041fe200078e00ff */
[----:B------:R-:W-:-:S04]  /*148a0*/  LOP3.LUT R3, R11, 0x7f, RZ, 0xc0, !PT ;  /* 0x0000007f0b037812 */ /* 0x000fc800078ec0ff */
[----:B------:R-:W-:Y:S01]  /*148b0*/  LOP3.LUT R9, R9, 0x1f8, RZ, 0xc0, !PT ;  /* 0x000001f809097812 */ /* 0x000fe200078ec0ff */
[----:B------:R-:W-:-:S03]  /*148c0*/  IMAD.SHL.U32 R10, R3, 0x8, RZ ;  /* 0x00000008030a7824 */ /* 0x000fc600078e00ff */
        /* <DEDUP_REMOVED lines=11> */
[----:B0-----:R-:W-:-:S04]  /*14980*/  IADD3 R2, P2, R2, R7, RZ ;  /* 0x0000000702027210 */ /* 0x001fc80007f5e0ff */
[----:B-1----:R-:W-:-:S05]  /*14990*/  IADD3.X R3, RZ, R3, RZ, P2, !PT ;  /* 0x00000003ff037210 */ /* 0x002fca00017fe4ff */
[----:B------:R-:W-:Y:S01]  /*149a0*/  @!PT LDS RZ, [RZ] ;  /* 0x00000000fffff984 */ /* 0x000fe20000000800 */
        /* <DEDUP_REMOVED lines=39> */
.L_x_897:
        /* <DEDUP_REMOVED lines=19> */
[----:B------:R-:W-:-:S04]  /*14d50*/  ULDC.64 UR4, c[0x0][0x330] ;  /* 0x0000cc0000047ab9 */ /* 0x000fc80000000a00 */
[----:B------:R-:W-:-:S03]  /*14d60*/  IADD3 R3, R3, R0, RZ ;  /* 0x0000000003037210 */ /* 0x000fc60007ffe0ff */
[----:B------:R-:W-:-:S04]  /*14d70*/  IMAD.WIDE.U32 R2, R17, UR4, R2 ;  /* 0x0000000411027c25 */ /* 0x000fc8000f8e0002 */
[----:B------:R-:W-:Y:S01]  /*14d80*/  IMAD R0, R17, UR5, R3 ;  /* 0x0000000511007c24 */ /* 0x000fe2000f8e0203 */
[----:B0-----:R-:W-:-:S04]  /*14d90*/  LEA R18, P2, R2, UR6, 0x1 ;  /* 0x0000000602127c11 */ /* 0x001fc8000f8408ff */
[----:B------:R-:W-:-:S09]  /*14da0*/  LEA.HI.X R0, R2, UR7, R0, 0x1, P2 ;  /* 0x0000000702007c11 */ /* 0x000fd200090f0c00 */
.L_x_698:
[----:B------:R-:W-:Y:S02]  /*14db0*/  PLOP3.LUT P2, PT, P2, P0, PT, 0xa2, 0x0 ;  /* 0x000000000000781c */ /* 0x000fe40001741472 */
[----:B------:R-:W-:-:S08]  /*14dc0*/  @P0 R2UR P2, UR4, R5 ;  /* 0x00000000050402ca */ /* 0x000fd00000040000 */
[----:B------:R-:W-:-:S05]  /*14dd0*/  @P0 PLOP3.LUT P0, PT, P2, PT, PT, 0x80, 0x0 ;  /* 0x000000000000081c */ /* 0x000fca000170f070 */
[----:B------:R-:W-:Y:S01]  /*14de0*/  @!P2 SYNCS.ARRIVE.TRANS64.RED.A0T1 RZ, [UR4+0x16850], RZ ;  /* 0x016850ffffffa9a7 */ /* 0x000fe20008200404 */
[----:B------:R-:W-:Y:S07]  /*14df0*/  @!P2 ARRIVES.LDGSTSBAR.64.TRANSCNT [UR4+0x16850] ;  /* 0x01685000ff00a9b0 */ /* 0x000fee0008000a84 */
[----:B------:R-:W-:Y:S05]  /*14e00*/  @P0 BRA.U.ANY `(.L_x_698) ;  /* 0xfffffffd00e80947 */ /* 0x000fea000393ffff */
[----:B------:R-:W-:Y:S01]  /*14e10*/  NOP ;  /* 0x0000000000007918 */ /* 0x000fe20000000000 */
[----:B------:R-:W-:Y:S02]  /*14e20*/  IMAD.U32 R2, RZ, RZ, UR38 ;  /* 0x00000026ff027e24 */ /* 0x000fe4000f8e00ff */
[----:B------:R-:W-:-:S03]  /*14e30*/  IMAD.MOV.U32 R19, RZ, RZ, R0 ;  /* 0x000000ffff137224 */ /* 0x000fc600078e0000 */
[----:B------:R-:W-:-:S13]  /*14e40*/  ISETP.NE.AND P3, PT, R2, 0x3, PT ;  /* 0x000000030200780c */ /* 0x000fda0003f65270 */
[----:B------:R-:W-:Y:S05]  /*14e50*/  @!P3 BRA `(.L_x_699) ;  /* 0x000000000004b947 */ /* 0x000fea0003800000 */
[----:B------:R-:W-:Y:S01]  /*14e60*/  BPT.TRAP 0x1 ;  /* 0x000000040000795c */ /* 0x000fe20000300000 */
.L_x_699:
[----:B------:R-:W2:Y:S01]  /*14e70*/  LDL R0, [R1+0x18] ;  /* 0x0000180001007983 */ /* 0x000ea20000100800 */
[----:B------:R0:W-:Y:S01]  /*14e80*/  SYNCS.ARRIVE.TRANS64.A1T0 RZ, [R5+URZ+0x16850], RZ ;  /* 0x016850ff05ff79a7 */ /* 0x0001e2000810003f */
[C---:B------:R-:W-:Y:S02]  /*14e90*/  VIADD R7, R23.reuse, 0xffffffff ;  /* 0xffffffff17077836 */ /* 0x040fe40000000000 */
[----:B------:R-:W-:Y:S02]  /*14ea0*/  IMAD.MOV.U32 R6, RZ, RZ, R22 ;  /* 0x000000ffff067224 */ /* 0x000fe400078e0016 */
[----:B------:R-:W-:Y:S02]  /*14eb0*/  IMAD.MOV.U32 R20, RZ, RZ, R29 ;  /* 0x000000ffff147224 */ /* 0x000fe400078e001d */
[----:B------:R-:W-:Y:S01]  /*14ec0*/  IMAD.MOV.U32 R26, RZ, RZ, R23 ;  /* 0x000000ffff1a7224 */ /* 0x000fe200078e0017 */
[----:B--2---:R-:W-:-:S13]  /*14ed0*/  ISETP.GT.AND P0, PT, R23, R0, PT ;  /* 0x000000001700720c */ /* 0x004fda0003f04270 */
[----:B0-----:R-:W-:Y:S05]  /*14ee0*/  @P0 BRA `(.L_x_700) ;  /* 0xfffffff0000c0947 */ /* 0x001fea000383ffff */
.L_x_687:
[----:B------:R-:W-:Y:S05]  /*14ef0*/  BSYNC B0 ;  /* 0x0000000000007941 */ /* 0x000fea0003800000 */
.L_x_686:
[----:B-1----:R-:W0:Y:S01]  /*14f00*/  S2R R0, SR_TID.X ;  /* 0x0000000000007919 */ /* 0x002e220000002100 */
        /* <DEDUP_REMOVED lines=16> */
.L_x_702:
[----:B------:R-:W-:Y:S05]  /*15010*/  BSYNC B0 ;  /* 0x0000000000007941 */ /* 0x000fea0003800000 */
.L_x_701:
[----:B------:R-:W-:-:S05]  /*15020*/  IMAD.U32 R0, RZ, RZ, UR38 ;  /* 0x00000026ff007e24 */ /* 0x000fca000f8e00ff */
[----:B------:R-:W-:-:S13]  /*15030*/  ISETP.NE.AND P0, PT, R0, 0x3, PT ;  /* 0x000000030000780c */ /* 0x000fda0003f05270 */
[----:B------:R-:W-:Y:S05]  /*15040*/  @!P0 BRA `(.L_x_703) ;  /* 0x0000000000048947 */ /* 0x000fea0003800000 */
[----:B------:R-:W-:Y:S01]  /*15050*/  BPT.TRAP 0x1 ;  /* 0x000000040000795c */ /* 0x000fe20000300000 */
.L_x_703:
[----:B------:R-:W2:Y:S01]  /*15060*/  LDL.LU R2, [R1+0x14] ;  /* 0x0000140001027983 */ /* 0x000ea20000300800 */
[----:B------:R-:W-:Y:S01]  /*15070*/  IMAD R0, R22, 0x8, R16 ;  /* 0x0000000816007824 */ /* 0x000fe200078e0210 */
[----:B------:R-:W-:Y:S01]  /*15080*/  SHF.L.U32 R3, R29, 0x1f, RZ ;  /* 0x0000001f1d037819 */ /* 0x000fe200000006ff */
[----:B------:R-:W-:Y:S03]  /*15090*/  BSSY B0, `(.L_x_704) ;  /* 0x0000004000007945 */ /* 0x000fe60003800000 */
[----:B------:R-:W0:Y:S01]  /*150a0*/  SYNCS.PHASECHK.TRANS64.TRYWAIT P0, [R0+URZ+0x16860], R3 ;  /* 0x01686003000075a7 */ /* 0x000e22000800017f */
[----:B--2---:R-:W-:Y:S01]  /*150b0*/  IMAD R6, R23, -0x80, R2 ;  /* 0xffffff8017067824 */ /* 0x004fe200078e0202 */
[----:B0-----:R-:W-:Y:S06]  /*150c0*/  @!P0 BRA `(.L_x_705) ;  /* 0x0000005c00dc8947 */ /* 0x001fec0003800000 */
.L_x_898:
[----:B------:R-:W-:Y:S05]  /*150d0*/  BSYNC B0 ;  /* 0x0000000000007941 */ /* 0x000fea0003800000 */
.L_x_704:
[----:B------:R-:W1:Y:S01]  /*150e0*/  S2R R8, SR_TID.X ;  /* 0x0000000000087919 */ /* 0x000e620000002100 */
[----:B------:R-:W-:Y:S01]  /*150f0*/  ULDC UR4, c[0x0][0x2f4] ;  /* 0x0000bd0000047ab9 */ /* 0x000fe20000000800 */
[C---:B-1----:R-:W-:Y:S01]  /*15100*/  IMAD.SHL.U32 R2, R8.reuse, 0x8, RZ ;  /* 0x0000000808027824 */ /* 0x042fe200078e00ff */
[C---:B------:R-:W-:Y:S01]  /*15110*/  LOP3.LUT R5, R8.reuse, 0x7f, RZ, 0xc0, !PT ;  /* 0x0000007f08057812 */ /* 0x040fe200078ec0ff */
[----:B------:R-:W-:-:S03]  /*15120*/  IMAD.SHL.U32 R7, R8, 0x8, RZ ;  /* 0x0000000808077824 */ /* 0x000fc600078e00ff */
[----:B------:R-:W-:Y:S02]  /*15130*/  LOP3.LUT R2, R2, 0x1f8, RZ, 0xc0, !PT ;  /* 0x000001f802027812 */ /* 0x000fe400078ec0ff */
[----:B------:R-:W-:Y:S02]  /*15140*/  LOP3.LUT R7, R7, 0x38, RZ, 0xc0, !PT ;  /* 0x0000003807077812 */ /* 0x000fe400078ec0ff */
[----:B------:R-:W-:Y:S02]  /*15150*/  SHF.L.U32 R4, R5, 0x3, RZ ;  /* 0x0000000305047819 */ /* 0x000fe400000006ff */
[----:B------:R-:W-:Y:S02]  /*15160*/  LOP3.LUT R2, R2, 0x38, R8, 0x78, !PT ;  /* 0x0000003802027812 */ /* 0x000fe400078e7808 */
[----:B------:R-:W-:Y:S01]  /*15170*/  ISETP.GE.AND P0, PT, R7, UR4, PT ;  /* 0x0000000407007c0c */ /* 0x000fe2000bf06270 */
[----:B------:R-:W-:Y:S01]  /*15180*/  UMOV UR4, 0xffffffff ;  /* 0xffffffff00047882 */ /* 0x000fe20000000000 */
[----:B------:R-:W-:-:S02]  /*15190*/  SHF.R.U32.HI R5, RZ, 0x3, R5 ;  /* 0x00000003ff057819 */ /* 0x000fc40000011605 */
[----:B------:R-:W-:-:S03]  /*151a0*/  LOP3.LUT R2, R2, 0x200, R4, 0xf8, !PT ;  /* 0x0000020002027812 */ /* 0x000fc600078ef804 */
[----:B------:R-:W-:Y:S02]  /*151b0*/  IMAD.IADD R6, R6, 0x1, -R5 ;  /* 0x0000000106067824 */ /* 0x000fe400078e0a05 */
        /* <DEDUP_REMOVED lines=48> */
.L_x_916:
        /* <DEDUP_REMOVED lines=9> */
.L_x_707:
[----:B------:R-:W-:Y:S02]  /*15550*/  PLOP3.LUT P1, PT, P1, P0, PT, 0xa2, 0x0 ;  /* 0x000000000000781c */ /* 0x000fe40000f21472 */
[----:B------:R-:W-:-:S08]  /*15560*/  @P0 R2UR P1, UR4, R0 ;  /* 0x00000000000402ca */ /* 0x000fd00000020000 */
[----:B------:R-:W-:-:S05]  /*15570*/  @P0 PLOP3.LUT P0, PT, P1, PT, PT, 0x80, 0x0 ;  /* 0x000000000000081c */ /* 0x000fca0000f0f070 */
[----:B------:R-:W-:Y:S01]  /*15580*/  @!P1 SYNCS.ARRIVE.TRANS64.RED.A0T1 RZ, [UR4+0x16850], RZ ;  /* 0x016850ffffff99a7 */ /* 0x000fe20008200404 */
[----:B------:R-:W-:Y:S07]  /*15590*/  @!P1 ARRIVES.LDGSTSBAR.64.TRANSCNT [UR4+0x16850] ;  /* 0x01685000ff0099b0 */ /* 0x000fee0008000a84 */
[----:B------:R-:W-:Y:S05]  /*155a0*/  @P0 BRA.U.ANY `(.L_x_707) ;  /* 0xfffffffd00e80947 */ /* 0x000fea000393ffff */
[----:B------:R-:W-:Y:S01]  /*155b0*/  NOP ;  /* 0x0000000000007918 */ /* 0x000fe20000000000 */
[----:B0-----:R-:W-:-:S05]  /*155c0*/  IMAD.U32 R2, RZ, RZ, UR38 ;  /* 0x00000026ff027e24 */ /* 0x001fca000f8e00ff */
[----:B------:R-:W-:-:S13]  /*155d0*/  ISETP.NE.AND P2, PT, R2, 0x3, PT ;  /* 0x000000030200780c */ /* 0x000fda0003f45270 */
[----:B------:R-:W-:Y:S05]  /*155e0*/  @!P2 BRA `(.L_x_708) ;  /* 0x000000000004a947 */ /* 0x000fea0003800000 */
[----:B------:R-:W-:Y:S01]  /*155f0*/  BPT.TRAP 0x1 ;  /* 0x000000040000795c */ /* 0x000fe20000300000 */
.L_x_708:
[----:B------:R-:W-:Y:S01]  /*15600*/  VIADD R22, R22, 0x1 ;  /* 0x0000000116167836 */ /* 0x000fe20000000000 */
[----:B------:R0:W-:Y:S04]  /*15610*/  SYNCS.ARRIVE.TRANS64.A1T0 RZ, [R0+URZ+0x16850], RZ ;  /* 0x016850ff00ff79a7 */ /* 0x0001e8000810003f */
[----:B------:R-:W-:-:S04]  /*15620*/  ISETP.NE.AND P0, PT, R22, 0x2, PT ;  /* 0x000000021600780c */ /* 0x000fc80003f05270 */
[----:B0-----:R-:W-:Y:S02]  /*15630*/  SEL R0, RZ, 0x1, P0 ;  /* 0x00000001ff007807 */ /* 0x001fe40000000000 */
[----:B------:R-:W-:Y:S02]  /*15640*/  SEL R22, R22, RZ, P0 ;  /* 0x000000ff16167207 */ /* 0x000fe40000000000 */
[----:B------:R-:W-:-:S07]  /*15650*/  LOP3.LUT R29, R29, R0, RZ, 0x3c, !PT ;  /* 0x000000001d1d7212 */ /* 0x000fce00078e3cff */
.L_x_667:
[----:B------:R-:W-:Y:S05]  /*15660*/  BSYNC B7 ;  /* 0x0000000000077941 */ /* 0x000fea0003800000 */
.L_x_665:
[----:B------:R-:W2:Y:S02]  /*15670*/  LDL R0, [R1] ;  /* 0x0000000001007983 */ /* 0x000ea40000100800 */
[----:B--2---:R-:W-:-:S13]  /*15680*/  LOP3.LUT P0, RZ, R0, 0x4, RZ, 0xc0, !PT ;  /* 0x0000000400ff7812 */ /* 0x004fda000780c0ff */
[----:B------:R-:W-:Y:S05]  /*15690*/  @!P0 BRA `(.L_x_709) ;  /* 0x0000000000248947 */ /* 0x000fea0003800000 */
[----:B------:R-:W-:Y:S05]  /*156a0*/  WARPSYNC.ALL ;  /* 0x0000000000007948 */ /* 0x000fea0003800000 */
[----:B------:R-:W2:Y:S08]  /*156b0*/  S2UR UR5, SR_CgaCtaId ;  /* 0x00000000000579c3 */ /* 0x000eb00000008800 */
[----:B------:R-:W-:Y:S06]  /*156c0*/  BAR.SYNC.DEFER_BLOCKING 0x5, 0x200 ;  /* 0x0148000000007b1d */ /* 0x000fec0000010000 */
[----:B------:R-:W-:-:S02]  /*156d0*/  UMOV UR4, 0x400 ;  /* 0x0000040000047882 */ /* 0x000fc40000000000 */
[----:B--2---:R-:W-:-:S06]  /*156e0*/  ULEA UR4, UR5, UR4, 0x18 ;  /* 0x0000000405047291 */ /* 0x004fcc000f8ec03f */
[----:B------:R-:W-:-:S05]  /*156f0*/  IMAD.U32 R16, RZ, RZ, UR4 ;  /* 0x00000004ff107e24 */ /* 0x000fca000f8e00ff */
[----:B------:R2:W3:Y:S01]  /*15700*/  LDS.128 R24, [R16+0x168d0] ;  /* 0x0168d00010187984 */ /* 0x0004e20000000c00 */
[----:B------:R-:W-:Y:S06]  /*15710*/  BAR.ARV 0x4, 0x200 ;  /* 0x0108000000007b1d */ /* 0x000fec0000002000 */
[----:B------:R-:W-:Y:S05]  /*15720*/  BRA `(.L_x_710) ;  /* 0x0000000800d07947 */ /* 0x000fea0003800000 */
.L_x_709:
[----:B------:R-:W0:Y:S01]  /*15730*/  S2R R0, SR_TID.X ;  /* 0x0000000000007919 */ /* 0x000e220000002100 */
[----:B------:R-:W-:Y:S01]  /*15740*/  UMOV UR4, 0xffffffff ;  /* 0xffffffff00047882 */ /* 0x000fe20000000000 */
[----:B0-----:R-:W-:-:S04]  /*15750*/  LOP3.LUT R9, R0, 0x1f, RZ, 0xc0, !PT ;  /* 0x0000001f00097812 */ /* 0x001fc800078ec0ff */
[----:B------:R-:W-:Y:S01]  /*15760*/  ISETP.NE.AND P0, PT, R9, 0x1f, PT ;  /* 0x0000001f0900780c */ /* 0x000fe20003f05270 */
[----:B------:R-:W-:-:S12]  /*15770*/  BRA.DIV UR4, `(.L_x_711) ;  /* 0x0000006204707947 */ /* 0x000fd8000b800000 */
[----:B-1----:R-:W-:Y:S01]  /*15780*/  IMAD.IADD R7, R27, 0x1, R9 ;  /* 0x000000011b077824 */ /* 0x002fe200078e0209 */
        /* <DEDUP_REMOVED lines=9> */
[----:B------:R-:W-:Y:S02]  /*15820*/  MOV R4, RZ ;  /* 0x000000ff00047202 */ /* 0x000fe40000000f00 */
[C---:B------:R-:W-:Y:S01]  /*15830*/  ISETP.GE.U32.AND P2, PT, R9.reuse, 0x2, PT ;  /* 0x000000020900780c */ /* 0x040fe20003f46070 */
[----:B------:R-:W-:Y:S01]  /*15840*/  SHFL.IDX PT, R0, R24, RZ, 0x1f ;  /* 0x00001fff18007589 */ /* 0x000fe200000e0000 */
[C---:B------:R-:W-:Y:S02]  /*15850*/  ISETP.GE.U32.AND P3, PT, R9.reuse, 0x4, PT ;  /* 0x000000040900780c */ /* 0x040fe40003f66070 */
[C---:B------:R-:W-:Y:S01]  /*15860*/  ISETP.GE.U32.AND P4, PT, R9.reuse, 0x8, PT ;  /* 0x000000080900780c */ /* 0x040fe20003f86070 */
[----:B------:R0:W-:Y:S01]  /*15870*/  SHFL.IDX PT, R6, R24, 0x1, 0x1f ;  /* 0x00201f0018067f89 */ /* 0x0001e200000e0000 */
[----:B------:R-:W-:Y:S01]  /*15880*/  ISETP.GE.U32.AND P5, PT, R9, 0x10, PT ;  /* 0x000000100900780c */ /* 0x000fe20003fa6070 */
[----:B0-----:R-:W-:-:S02]  /*15890*/  IMAD.MOV.U32 R24, RZ, RZ, RZ ;  /* 0x000000ffff187224 */ /* 0x001fc400078e00ff */
[----:B--2---:R-:W-:Y:S02]  /*158a0*/  @!P1 IMAD.MOV.U32 R7, RZ, RZ, R8 ;  /* 0x000000ffff079224 */ /* 0x004fe400078e0008 */
        /* <DEDUP_REMOVED lines=19> */
.L_x_926:
[----:B------:R-:W-:Y:S02]  /*159e0*/  ULDC UR4, c[0x0][0xc38] ;  /* 0x00030e0000047ab9 */ /* 0x000fe40000000800 */
[----:B------:R-:W-:-:S04]  /*159f0*/  IMAD.U32 R2, RZ, RZ, UR4 ;  /* 0x00000004ff027e24 */ /* 0x000fc8000f8e00ff */
[----:B-1----:R-:W-:-:S04]  /*15a00*/  IMAD R5, R14, R2, RZ ;  /* 0x000000020e057224 */ /* 0x002fc800078e02ff */
[----:B------:R-:W-:-:S05]  /*15a10*/  IMAD.IADD R6, R6, 0x1, R5 ;  /* 0x0000000106067824 */ /* 0x000fca00078e0205 */
[----:B------:R-:W-:-:S13]  /*15a20*/  ISETP.GT.AND P6, PT, R6, R0, PT ;  /* 0x000000000600720c */ /* 0x000fda0003fc4270 */
[----:B------:R-:W-:Y:S05]  /*15a30*/  @P6 BRA `(.L_x_712) ;  /* 0x0000000000a46947 */ /* 0x000fea0003800000 */
.L_x_715:
        /* <DEDUP_REMOVED lines=35> */
.L_x_934:
[----:B------:R-:W-:Y:S02]  /*15c70*/  ULDC UR4, c[0x0][0xc38] ;  /* 0x00030e0000047ab9 */ /* 0x000fe40000000800 */
[----:B------:R-:W-:-:S04]  /*15c80*/  IMAD.U32 R2, RZ, RZ, UR4 ;  /* 0x00000004ff027e24 */ /* 0x000fc8000f8e00ff */
[----:B-1----:R-:W-:-:S05]  /*15c90*/  IMAD R5, R14, R2, RZ ;  /* 0x000000020e057224 */ /* 0x002fca00078e02ff */
[----:B------:R-:W-:-:S04]  /*15ca0*/  IADD3 R6, R5, R6, RZ ;  /* 0x0000000605067210 */ /* 0x000fc80007ffe0ff */
[----:B------:R-:W-:-:S13]  /*15cb0*/  ISETP.GT.AND P6, PT, R6, R0, PT ;  /* 0x000000000600720c */ /* 0x000fda0003fc4270 */
[----:B------:R-:W-:Y:S05]  /*15cc0*/  @!P6 BRA `(.L_x_715) ;  /* 0xfffffffc005ce947 */ /* 0x000fea000383ffff */
.L_x_712:
[----:B------:R-:W-:Y:S01]  /*15cd0*/  IMAD.IADD R6, R6, 0x1, -R5 ;  /* 0x0000000106067824 */ /* 0x000fe200078e0a05 */
[----:B------:R-:W-:-:S03]  /*15ce0*/  UMOV UR4, 0xffffffff ;  /* 0xffffffff00047882 */ /* 0x000fc60000000000 */
[----:B------:R-:W-:-:S05]  /*15cf0*/  IMAD R5, R3, R2, R6 ;  /* 0x0000000203057224 */ /* 0x000fca00078e0206 */
[----:B------:R-:W-:Y:S01]  /*15d00*/  ISETP.GT.AND P6, PT, R5, R0, PT ;  /* 0x000000000500720c */ /* 0x000fe20003fc4270 */
[----:B------:R-:W-:-:S12]  /*15d10*/  BRA.DIV UR4, `(.L_x_716) ;  /* 0x0000006204fc7947 */ /* 0x000fd8000b800000 */
[----:B------:R-:W-:-:S04]  /*15d20*/  VOTE.ANY R8, PT, !P6 ;  /* 0x0000000000087806 */ /* 0x000fc800070e0100 */
[----:B------:R-:W1:Y:S02]  /*15d30*/  POPC R5, R8 ;  /* 0x0000000800057309 */ /* 0x000e640000000000 */
[----:B-1----:R1:W2:Y:S04]  /*15d40*/  SHFL.IDX PT, R7, R7, R5, 0x1f ;  /* 0x00001f0507077589 */ /* 0x0022a800000e0000 */
[----:B------:R1:W3:Y:S02]  /*15d50*/  SHFL.IDX PT, R4, R4, R5, 0x1f ;  /* 0x00001f0504047589 */ /* 0x0002e400000e0000 */
.L_x_939:
[----:B------:R-:W-:-:S13]  /*15d60*/  ISETP.NE.AND P0, PT, R8, RZ, PT ;  /* 0x000000ff0800720c */ /* 0x000fda0003f05270 */
[----:B------:R-:W-:Y:S05]  /*15d70*/  @!P0 BRA `(.L_x_717) ;  /* 0x0000000000108947 */ /* 0x000fea0003800000 */
[----:B------:R-:W-:Y:S01]  /*15d80*/  UMOV UR4, 0xffffffff ;  /* 0xffffffff00047882 */ /* 0x000fe20000000000 */
[----:B------:R-:W-:Y:S02]  /*15d90*/  VIADD R12, R5, 0xffffffff ;  /* 0xffffffff050c7836 */ /* 0x000fe40000000000 */
[----:B------:R-:W-:Y:S05]  /*15da0*/  BRA.DIV UR4, `(.L_x_718) ;  /* 0x0000006604347947 */ /* 0x000fea000b800000 */
[----:B------:R4:W0:Y:S02]  /*15db0*/  SHFL.IDX PT, R24, R3, R12, 0x1f ;  /* 0x00001f0c03187589 */ /* 0x00082400000e0000 */
.L_x_717:
        /* <DEDUP_REMOVED lines=22> */
[----:B------:R-:W-:Y:S02]  /*15f20*/  @!P1 IMAD.IADD R11, R11, 0x1, -R8 ;  /* 0x000000010b0b9824 */ /* 0x000fe400078e0a08 */
[----:B------:R-:W-:Y:S01]  /*15f30*/  @!P1 VIADD R9, R9, 0x1 ;  /* 0x0000000109099836 */ /* 0x000fe20000000000 */
[----:B------:R-:W-:-:S02]  /*15f40*/  ISETP.NE.AND P1, PT, R7, RZ, PT ;  /* 0x000000ff0700720c */ /* 0x000fc40003f25270 */
[----:B------:R-:W-:Y:S02]  /*15f50*/  ISETP.GE.U32.AND P0, PT, R11, R8, PT ;  /* 0x000000080b00720c */ /* 0x000fe40003f06070 */
[----:B------:R-:W-:-:S05]  /*15f60*/  IABS R8, R4 ;  /* 0x0000000400087213 */ /* 0x000fca0000000000 */
[----:B------:R-:W-:Y:S02]  /*15f70*/  IMAD.MOV R8, RZ, RZ, -R8 ;  /* 0x000000ffff087224 */ /* 0x000fe400078e0a08 */
[----:B0-----:R-:W-:-:S04]  /*15f80*/  VIADD R12, R10, 0xffffffe ;  /* 0x0ffffffe0a0c7836 */ /* 0x001fc80000000000 */
[----:B------:R-:W-:Y:S01]  /*15f90*/  @P0 VIADD R9, R9, 0x1 ;  /* 0x0000000109090836 */ /* 0x000fe20000000000 */
[----:B------:R-:W0:Y:S02]  /*15fa0*/  F2I.FTZ.U32.TRUNC.NTZ R3, R12 ;  /* 0x0000000c00037305 */ /* 0x000e24000021f000 */
[----:B0-----:R-:W-:-:S05]  /*15fb0*/  IADD3 R11, RZ, -R3, RZ ;  /* 0x80000003ff0b7210 */ /* 0x001fca0007ffe0ff */
        /* <DEDUP_REMOVED lines=8> */
[----:B------:R-:W-:-:S04]  /*16040*/  IMAD.HI.U32 R2, R2, R3, RZ ;  /* 0x0000000302027227 */ /* 0x000fc800078e00ff */
[----:B------:R-:W-:Y:S02]  /*16050*/  IMAD R3, R2, R8, R3 ;  /* 0x0000000802037224 */ /* 0x000fe400078e0203 */
[----:B------:R-:W-:-:S03]  /*16060*/  IMAD.IADD R25, R0, 0x1, -R7 ;  /* 0x0000000100197824 */ /* 0x000fc600078e0a07 */
        /* <DEDUP_REMOVED lines=9> */
[----:B------:R-:W-:-:S04]  /*16100*/  @!P1 LOP3.LUT R2, RZ, R4, RZ, 0x33, !PT ;  /* 0x00000004ff029212 */ /* 0x000fc800078e33ff */
[----:B------:R-:W-:Y:S01]  /*16110*/  IADD3 R3, -R2, RZ, RZ ;  /* 0x000000ff02037210 */ /* 0x000fe20007ffe1ff */
[----:B------:R-:W-:-:S04]  /*16120*/  IMAD R2, R4, 0x1000000, R2 ;  /* 0x0100000004027824 */ /* 0x000fc800078e0202 */
[----:B------:R-:W-:-:S04]  /*16130*/  IMAD R9, R4, R3, R9 ;  /* 0x0000000304097224 */ /* 0x000fc800078e0209 */
[----:B------:R-:W-:Y:S01]  /*16140*/  IMAD R26, R9, 0x10000, R2 ;  /* 0x00010000091a7824 */ /* 0x000fe200078e0202 */
[----:B------:R-:W-:Y:S06]  /*16150*/  BRA `(.L_x_719) ;  /* 0x00000000001c7947 */ /* 0x000fec0003800000 */
.L_x_713:
[----:B------:R-:W-:Y:S01]  /*16160*/  UMOV UR4, URZ ;  /* 0x0000003f00047c82 */ /* 0x000fe20008000000 */
[----:B------:R-:W-:Y:S01]  /*16170*/  UMOV UR5, URZ ;  /* 0x0000003f00057c82 */ /* 0x000fe20008000000 */
[----:B------:R-:W-:Y:S01]  /*16180*/  ULDC UR6, c[0x0][0xc3c] ;  /* 0x00030f0000067ab9 */ /* 0x000fe20000000800 */
[----:B------:R-:W-:Y:S02]  /*16190*/  IMAD.MOV.U32 R24, RZ, RZ, R0 ;  /* 0x000000ffff187224 */ /* 0x000fe400078e0000 */
[----:B------:R-:W-:Y:S02]  /*161a0*/  IMAD.U32 R25, RZ, RZ, UR4 ;  /* 0x00000004ff197e24 */ /* 0x000fe4000f8e00ff */
[----:B------:R-:W-:Y:S02]  /*161b0*/  IMAD.U32 R26, RZ, RZ, UR5 ;  /* 0x00000005ff1a7e24 */ /* 0x000fe4000f8e00ff */
[----:B------:R-:W-:-:S07]  /*161c0*/  IMAD.U32 R27, RZ, RZ, UR6 ;  /* 0x00000006ff1b7e24 */ /* 0x000fce000f8e00ff */
.L_x_719:
        /* <DEDUP_REMOVED lines=10> */
.L_x_710:
[----:B------:R-:W-:Y:S02]  /*16270*/  ULDC UR4, c[0x0][0xc3c] ;  /* 0x00030f0000047ab9 */ /* 0x000fe40000000800 */
[----:B---3--:R-:W-:-:S13]  /*16280*/  ISETP.GE.AND P0, PT, R27, UR4, PT ;  /* 0x000000041b007c0c */ /* 0x008fda000bf06270 */
[----:B------:R-:W-:Y:S05]  /*16290*/  @!P0 BRA `(.L_x_720) ;  /* 0xffffffa000708947 */ /* 0x000fea000383ffff */
[----:B------:R-:W-:Y:S05]  /*162a0*/  BSYNC B8 ;  /* 0x0000000000087941 */ /* 0x000fea0003800000 */
.L_x_625:
[----:B0-----:R-:W3:Y:S01]  /*162b0*/  LDL.LU R0, [R1+0x44] ;  /* 0x0000440001007983 */ /* 0x001ee20000300800 */
[----:B------:R-:W-:Y:S01]  /*162c0*/  BSSY B0, `(.L_x_721) ;  /* 0x000000b000007945 */ /* 0x000fe20003800000 */
[----:B-1----:R-:W0:Y:S01]  /*162d0*/  S2R R5, SR_CgaCtaId ;  /* 0x0000000000057919 */ /* 0x002e220000008800 */
[----:B---3--:R-:W-:-:S05]  /*162e0*/  VIADD R0, R0, 0x1 ;  /* 0x0000000100007836 */ /* 0x008fca0000000000 */
[----:B------:R-:W-:-:S04]  /*162f0*/  LEA.HI R2, R0, R0, RZ, 0x1 ;  /* 0x0000000000027211 */ /* 0x000fc800078f08ff */
[----:B------:R-:W-:Y:S02]  /*16300*/  LOP3.LUT R3, R2, 0xfffffffe, RZ, 0xc0, !PT ;  /* 0xfffffffe02037812 */ /* 0x000fe400078ec0ff */
[----:B------:R-:W-:Y:S02]  /*16310*/  MOV R2, 0x400 ;  /* 0x0000040000027802 */ /* 0x000fe40000000f00 */
[----:B------:R-:W-:Y:S02]  /*16320*/  IADD3 R0, R0, -R3, RZ ;  /* 0x8000000300007210 */ /* 0x000fe40007ffe0ff */
[----:B0-----:R-:W-:Y:S02]  /*16330*/  LEA R5, R5, R2, 0x18 ;  /* 0x0000000205057211 */ /* 0x001fe400078ec0ff */
[----:B------:R-:W-:-:S04]  /*16340*/  SHF.L.U32 R0, R0, 0x1f, RZ ;  /* 0x0000001f00007819 */ /* 0x000fc800000006ff */
[----:B------:R-:W0:Y:S02]  /*16350*/  SYNCS.PHASECHK.TRANS64.TRYWAIT P0, [R5+URZ+0x16820], R0 ;  /* 0x01682000050075a7 */ /* 0x000e24000800017f */
[----:B0-----:R-:W-:Y:S05]  /*16360*/  @!P0 BRA `(.L_x_722) ;  /* 0x0000005c00ec8947 */ /* 0x001fea0003800000 */
.L_x_942:
[----:B------:R-:W-:Y:S05]  /*16370*/  BSYNC B0 ;  /* 0x0000000000007941 */ /* 0x000fea0003800000 */
.L_x_721:
[----:B------:R-:W-:-:S03]  /*16380*/  UMOV UR4, 0xffffffff ;  /* 0xffffffff00047882 */ /* 0x000fc60000000000 */
[----:B------:R-:W-:Y:S05]  /*16390*/  BRA.DIV UR4, `(.L_x_723) ;  /* 0x0000005e04f47947 */ /* 0x000fea000b800000 */
[----:B0-----:R-:W0:Y:S02]  /*163a0*/  S2R R0, SR_TID.X ;  /* 0x0000000000007919 */ /* 0x001e240000002100 */
[----:B0-----:R-:W-:-:S04]  /*163b0*/  SHF.R.U32.HI R0, RZ, 0x5, R0 ;  /* 0x00000005ff007819 */ /* 0x001fc80000011600 */
[----:B------:R-:W-:-:S05]  /*163c0*/  LOP3.LUT R0, R0, 0x3, RZ, 0xc0, !PT ;  /* 0x0000000300007812 */ /* 0x000fca00078ec0ff */
[----:B------:R0:W1:Y:S02]  /*163d0*/  SHFL.IDX PT, R14, R0, RZ, 0x1f ;  /* 0x00001fff000e7589 */ /* 0x00006400000e0000 */
.L_x_945:
[----:B-1----:R-:W-:-:S13]  /*163e0*/  ISETP.NE.AND P0, PT, R14, RZ, PT ;  /* 0x000000ff0e00720c */ /* 0x002fda0003f05270 */
[----:B------:R-:W-:Y:S05]  /*163f0*/  @P0 BRA `(.L_x_478) ;  /* 0x0000000000880947 */ /* 0x000fea0003800000 */
[----:B------:R-:W-:-:S03]  /*16400*/  UMOV UR4, 0xffffffff ;  /* 0xffffffff00047882 */ /* 0x000fc60000000000 */
[----:B------:R-:W-:Y:S05]  /*16410*/  BRA.DIV UR4, `(.L_x_724) ;  /* 0x0000006204087947 */ /* 0x000fea000b800000 */
[----:B------:R-:W-:-:S13]  /*16420*/  ELECT P6, URZ, PT ;  /* 0x00000000003f782f */ /* 0x000fda00038c0000 */
.L_x_948:
[----:B------:R-:W-:Y:S05]  /*16430*/  @!P6 BRA `(.L_x_478) ;  /* 0x000000000078e947 */ /* 0x000fea0003800000 */
[----:B------:R-:W-:-:S06]  /*16440*/  ULOP3.LUT UR4, UR36, 0x2, URZ, 0xfc, !UPT ;  /* 0x0000000224047892 */ /* 0x000fcc000f8efc3f */
[----:B0-----:R-:W-:-:S05]  /*16450*/  IMAD.U32 R0, RZ, RZ, UR4 ;  /* 0x00000004ff007e24 */ /* 0x001fca000f8e00ff */
[----:B------:R-:W-:-:S13]  /*16460*/  ISETP.NE.AND P0, PT, R0, 0x3, PT ;  /* 0x000000030000780c */ /* 0x000fda0003f05270 */
[----:B------:R-:W-:Y:S05]  /*16470*/  @!P0 BRA `(.L_x_725) ;  /* 0x0000000000048947 */ /* 0x000fea0003800000 */
[----:B------:R-:W-:Y:S01]  /*16480*/  BPT.TRAP 0x1 ;  /* 0x000000040000795c */ /* 0x000fe20000300000 */
.L_x_725:
[C---:B------:R-:W-:Y:S01]  /*16490*/  IMAD R3, R22.reuse, 0x8, R5 ;  /* 0x0000000816037824 */ /* 0x040fe200078e0205 */
[----:B------:R-:W-:Y:S01]  /*164a0*/  SHF.L.U32 R2, R29, 0x1f, RZ ;  /* 0x0000001f1d027819 */ /* 0x000fe200000006ff */
[----:B------:R-:W-:-:S03]  /*164b0*/  VIADD R22, R22, 0x1 ;  /* 0x0000000116167836 */ /* 0x000fc60000000000 */
[----:B------:R-:W0:Y:S02]  /*164c0*/  SYNCS.PHASECHK.TRANS64.TRYWAIT P1, [R3+URZ+0x16840], R2 ;  /* 0x01684002030075a7 */ /* 0x000e24000802017f */
[----:B------:R-:W-:-:S04]  /*164d0*/  ISETP.NE.AND P2, PT, R22, 0x2, PT ;  /* 0x000000021600780c */ /* 0x000fc80003f45270 */
[----:B------:R-:W-:Y:S01]  /*164e0*/  SEL R0, RZ, 0x1, P2 ;  /* 0x00000001ff007807 */ /* 0x000fe20001000000 */
[----:B0-----:R-:W-:Y:S08]  /*164f0*/  @!P1 BRA `(.L_x_726) ;  /* 0x0000005c00f09947 */ /* 0x001ff00003800000 */
.L_x_949:
[----:B------:R-:W-:Y:S02]  /*16500*/  SEL R22, R22, RZ, P2 ;  /* 0x000000ff16167207 */ /* 0x000fe40001000000 */
[----:B------:R-:W-:Y:S01]  /*16510*/  LOP3.LUT R0, R29, R0, RZ, 0x3c, !PT ;  /* 0x000000001d007212 */ /* 0x000fe200078e3cff */
[----:B------:R-:W-:Y:S06]  /*16520*/  @!P0 BRA `(.L_x_727) ;  /* 0x0000000000048947 */ /* 0x000fec0003800000 */
[----:B------:R-:W-:Y:S01]  /*16530*/  BPT.TRAP 0x1 ;  /* 0x000000040000795c */ /* 0x000fe20000300000 */
.L_x_727:
[----:B------:R-:W-:Y:S01]  /*16540*/  IMAD R5, R22, 0x8, R5 ;  /* 0x0000000816057824 */ /* 0x000fe200078e0205 */
[----:B------:R-:W-:-:S04]  /*16550*/  SHF.L.U32 R0, R0, 0x1f, RZ ;  /* 0x0000001f00007819 */ /* 0x000fc800000006ff */
[----:B------:R-:W1:Y:S02]  /*16560*/  SYNCS.PHASECHK.TRANS64.TRYWAIT P1, [R5+URZ+0x16840], R0 ;  /* 0x01684000050075a7 */ /* 0x000e64000802017f */
[----:B-1----:R-:W-:Y:S05]  /*16570*/  @!P1 BRA `(.L_x_728) ;  /* 0x0000005c00e49947 */ /* 0x002fea0003800000 */
.L_x_950:
[----:B------:R-:W-:Y:S05]  /*16580*/  @!P0 BRA `(.L_x_729) ;  /* 0x0000000000048947 */ /* 0x000fea0003800000 */
[----:B------:R-:W-:Y:S01]  /*16590*/  BPT.TRAP 0x1 ;  /* 0x000000040000795c */ /* 0x000fe20000300000 */
.L_x_729:
[----:B------:R-:W3:Y:S02]  /*165a0*/  SYNCS.PHASECHK.TRANS64.TRYWAIT P1, [R3+URZ+0x16860], R2 ;  /* 0x01686002030075a7 */ /* 0x000ee4000802017f */
[----:B---3--:R-:W-:Y:S05]  /*165b0*/  @!P1 BRA `(.L_x_730) ;  /* 0x0000005c00e89947 */ /* 0x008fea0003800000 */
.L_x_951:
[----:B------:R-:W-:Y:S05]  /*165c0*/  @!P0 BRA `(.L_x_731) ;  /* 0x0000000000048947 */ /* 0x000fea0003800000 */
[----:B------:R-:W-:Y:S01]  /*165d0*/  BPT.TRAP 0x1 ;  /* 0x000000040000795c */ /* 0x000fe20000300000 */
.L_x_731:
[----:B------:R0:W0:Y:S02]  /*165e0*/  SYNCS.PHASECHK.TRANS64.TRYWAIT P0, [R5+URZ+0x16860], R0 ;  /* 0x01686000050075a7 */ /* 0x000024000800017f */
[----:B0-----:R-:W-:Y:S05]  /*165f0*/  @!P0 NANOSLEEP.SYNCS 0x989680 ;  /* 0x009896800000895d */ /* 0x001fea0003900000 */
[----:B------:R-:W0:Y:S02]  /*16600*/  @!P0 SYNCS.PHASECHK.TRANS64 P0, [R5+URZ+0x16860], R0 ;  /* 0x01686000050085a7 */ /* 0x000e24000800007f */
[----:B0-----:R-:W-:Y:S05]  /*16610*/  @!P0 BRA `(.L_x_731) ;  /* 0xfffffffc00f08947 */ /* 0x001fea000383ffff */
.L_x_478:
[----:B------:R-:W-:Y:S05]  /*16620*/  BSYNC B9 ;  /* 0x0000000000097941 */ /* 0x000fea0003800000 */
.L_x_475:
[----:B------:R-:W-:Y:S05]  /*16630*/  EXIT ;  /* 0x000000000000794d */ /* 0x000fea0003800000 */
.L_x_498:
[----:B0-----:R0:W1:Y:S02]  /*16640*/  SYNCS.PHASECHK.TRANS64.TRYWAIT P6, [R70+URZ+0x16890], R79 ;  /* 0x0168904f460075a7 */ /* 0x00106400080c017f */
[----:B-1----:R-:W-:Y:S05]  /*16650*/  @!P6 NANOSLEEP.SYNCS 0x989680 ;  /* 0x009896800000e95d */ /* 0x002fea0003900000 */
[----:B------:R-:W1:Y:S02]  /*16660*/  @!P6 SYNCS.PHASECHK.TRANS64 P6, [R70+URZ+0x16890], R79 ;  /* 0x0168904f4600e5a7 */ /* 0x000e6400080c007f */
[----:B-1----:R-:W-:Y:S05]  /*16670*/  @!P6 BRA `(.L_x_498) ;  /* 0xfffffffc00f0e947 */ /* 0x002fea000383ffff */
[----:B------:R-:W-:Y:S05]  /*16680*/  BRA `(.L_x_732) ;  /* 0xfffffec400bc7947 */ /* 0x000fea000383ffff */
.L_x_499:
        /* <DEDUP_REMOVED lines=8> */
.L_x_734:
[----:B------:R-:W-:Y:S05]  /*16710*/  BSYNC B1 ;  /* 0x0000000000017941 */ /* 0x000fea0003800000 */
.L_x_733:
[----:B------:R-:W-:Y:S01]  /*16720*/  MOV R13, R84 ;  /* 0x00000054000d7202 */ /* 0x000fe20000000f00 */
[----:B------:R-:W-:Y:S02]  /*16730*/  IMAD.MOV.U32 R12, RZ, RZ, RZ ;  /* 0x000000ffff0c7224 */ /* 0x000fe400078e00ff */
[----:B------:R-:W-:Y:S02]  /*16740*/  IMAD.MOV.U32 R11, RZ, RZ, 0x1c1f ;  /* 0x00001c1fff0b7424 */ /* 0x000fe400078e00ff */
[----:B------:R-:W-:Y:S02]  /*16750*/  IMAD.MOV.U32 R15, RZ, RZ, -0x1 ;  /* 0xffffffffff0f7424 */ /* 0x000fe400078e00ff */
[----:B------:R-:W-:-:S07]  /*16760*/  IMAD.MOV.U32 R81, RZ, RZ, R14 ;  /* 0x000000ffff517224 */ /* 0x000fce00078e000e */
[----:B------:R-:W-:Y:S05]  /*16770*/  WARPSYNC.COLLECTIVE R15, `(.L_x_735) ;  /* 0x000000000f087348 */ /* 0x000fea0003c00000 */
[----:B------:R0:W1:Y:S02]  /*16780*/  SHFL.IDX P6, R14, R13, R12, R11 ;  /* 0x0000000c0d0e7389 */ /* 0x00006400000c000b */
[----:B01----:R-:W-:Y:S01]  /*16790*/  ENDCOLLECTIVE ;  /* 0x000000000000791b */ /* 0x003fe20003800000 */
.L_x_735:
[----:B------:R-:W-:Y:S05]  /*167a0*/  BRA `(.L_x_736) ;  /* 0xfffffec400887947 */ /* 0x000fea000383ffff */
.L_x_508:
[----:B------:R-:W-:Y:S01]  /*167b0*/  BSSY B1, `(.L_x_737) ;  /* 0x0000008000017945 */ /* 0x000fe20003800000 */
[----:B0---4-:R-:W-:Y:S02]  /*167c0*/  IMAD.MOV.U32 R13, RZ, RZ, R85 ;  /* 0x000000ffff0d7224 */ /* 0x011fe400078e0055 */
[----:B------:R-:W-:Y:S02]  /*167d0*/  IMAD.MOV.U32 R12, RZ, RZ, 0x1 ;  /* 0x00000001ff0c7424 */ /* 0x000fe400078e00ff */
[----:B------:R-:W-:Y:S02]  /*167e0*/  IMAD.MOV.U32 R11, RZ, RZ, 0x1c1f ;  /* 0x00001c1fff0b7424 */ /* 0x000fe400078e00ff */
[----:B------:R-:W-:-:S07]  /*167f0*/  IMAD.MOV.U32 R15, RZ, RZ, -0x1 ;  /* 0xffffffffff0f7424 */ /* 0x000fce00078e00ff */
[----:B-123--:R-:W-:Y:S05]  /*16800*/  WARPSYNC.COLLECTIVE R15, `(.L_x_738) ;  /* 0x000000000f087348 */ /* 0x00efea0003c00000 */
[----:B---3--:R0:W3:Y:S02]  /*16810*/  SHFL.IDX P6, R14, R13, R12, R11 ;  /* 0x0000000c0d0e7389 */ /* 0x0080e400000c000b */
[----:B0123--:R-:W-:Y:S01]  /*16820*/  ENDCOLLECTIVE ;  /* 0x000000000000791b */ /* 0x00ffe20003800000 */
.L_x_738:
[----:B------:R-:W-:Y:S05]  /*16830*/  BSYNC B1 ;  /* 0x0000000000017941 */ /* 0x000fea0003800000 */
.L_x_737:
[----:B------:R-:W-:Y:S01]  /*16840*/  IMAD.MOV.U32 R13, RZ, RZ, R84 ;  /* 0x000000ffff0d7224 */ /* 0x000fe200078e0054 */
[----:B------:R-:W-:Y:S01]  /*16850*/  MOV R12, 0x1 ;  /* 0x00000001000c7802 */ /* 0x000fe20000000f00 */
[----:B------:R-:W-:Y:S02]  /*16860*/  IMAD.MOV.U32 R11, RZ, RZ, 0x1c1f ;  /* 0x00001c1fff0b7424 */ /* 0x000fe400078e00ff */
[----:B------:R-:W-:Y:S02]  /*16870*/  IMAD.MOV.U32 R15, RZ, RZ, -0x1 ;  /* 0xffffffffff0f7424 */ /* 0x000fe400078e00ff */
[----:B------:R-:W-:-:S07]  /*16880*/  IMAD.MOV.U32 R85, RZ, RZ, R14 ;  /* 0x000000ffff557224 */ /* 0x000fce00078e000e */
[----:B------:R-:W-:Y:S05]  /*16890*/  WARPSYNC.COLLECTIVE R15, `(.L_x_739) ;  /* 0x000000000f087348 */ /* 0x000fea0003c00000 */
[----:B------:R0:W1:Y:S02]  /*168a0*/  SHFL.IDX P6, R14, R13, R12, R11 ;  /* 0x0000000c0d0e7389 */ /* 0x00006400000c000b */
[----:B01----:R-:W-:Y:S01]  /*168b0*/  ENDCOLLECTIVE ;  /* 0x000000000000791b */ /* 0x003fe20003800000 */
.L_x_739:
[----:B------:R-:W-:Y:S05]  /*168c0*/  BRA `(.L_x_740) ;  /* 0xfffffecc00187947 */ /* 0x000fea000383ffff */
.L_x_520:
[----:B-1----:R1:W2:Y:S02]  /*168d0*/  SYNCS.PHASECHK.TRANS64.TRYWAIT P4, [R70+URZ+0x16890], R79 ;  /* 0x0168904f460075a7 */ /* 0x0022a4000808017f */
[----:B--2---:R-:W-:Y:S05]  /*168e0*/  @!P4 NANOSLEEP.SYNCS 0x989680 ;  /* 0x009896800000c95d */ /* 0x004fea0003900000 */
[----:B------:R-:W2:Y:S02]  /*168f0*/  @!P4 SYNCS.PHASECHK.TRANS64 P4, [R70+URZ+0x16890], R79 ;  /* 0x0168904f4600c5a7 */ /* 0x000ea4000808007f */
[----:B--2---:R-:W-:Y:S05]  /*16900*/  @!P4 BRA `(.L_x_520) ;  /* 0xfffffffc00f0c947 */ /* 0x004fea000383ffff */
[----:B------:R-:W-:Y:S05]  /*16910*/  BRA `(.L_x_741) ;  /* 0xfffffed800387947 */ /* 0x000fea000383ffff */
.L_x_521:
[----:B------:R-:W-:Y:S01]  /*16920*/  BSSY B1, `(.L_x_742) ;  /* 0x0000008000017945 */ /* 0x000fe20003800000 */
[----:B------:R-:W-:Y:S02]  /*16930*/  IMAD.MOV.U32 R13, RZ, RZ, R85 ;  /* 0x000000ffff0d7224 */ /* 0x000fe400078e0055 */
[----:B------:R-:W-:Y:S02]  /*16940*/  IMAD.MOV.U32 R12, RZ, RZ, RZ ;  /* 0x000000ffff0c7224 */ /* 0x000fe400078e00ff */
[----:B------:R-:W-:Y:S02]  /*16950*/  IMAD.MOV.U32 R11, RZ, RZ, 0x1c1f ;  /* 0x00001c1fff0b7424 */ /* 0x000fe400078e00ff */
[----:B------:R-:W-:-:S07]  /*16960*/  IMAD.MOV.U32 R15, RZ, RZ, -0x1 ;  /* 0xffffffffff0f7424 */ /* 0x000fce00078e00ff */
[----:B-1----:R-:W-:Y:S05]  /*16970*/  WARPSYNC.COLLECTIVE R15, `(.L_x_743) ;  /* 0x000000000f087348 */ /* 0x002fea0003c00000 */
[----:B------:R0:W2:Y:S02]  /*16980*/  SHFL.IDX P6, R14, R13, R12, R11 ;  /* 0x0000000c0d0e7389 */ /* 0x0000a400000c000b */
[----:B012---:R-:W-:Y:S01]  /*16990*/  ENDCOLLECTIVE ;  /* 0x000000000000791b */ /* 0x007fe20003800000 */
.L_x_743:
[----:B------:R-:W-:Y:S05]  /*169a0*/  BSYNC B1 ;  /* 0x0000000000017941 */ /* 0x000fea0003800000 */
.L_x_742:
[----:B------:R-:W-:Y:S01]  /*169b0*/  IMAD.MOV.U32 R13, RZ, RZ, R84 ;  /* 0x000000ffff0d7224 */ /* 0x000fe200078e0054 */
[----:B------:R-:W-:Y:S01]  /*169c0*/  MOV R11, 0x1c1f ;  /* 0x00001c1f000b7802 */ /* 0x000fe20000000f00 */
[----:B------:R-:W-:Y:S02]  /*169d0*/  IMAD.MOV.U32 R12, RZ, RZ, RZ ;  /* 0x000000ffff0c7224 */ /* 0x000fe400078e00ff */
[----:B------:R-:W-:Y:S02]  /*169e0*/  IMAD.MOV.U32 R15, RZ, RZ, -0x1 ;  /* 0xffffffffff0f7424 */ /* 0x000fe400078e00ff */
[----:B------:R-:W-:-:S07]  /*169f0*/  IMAD.MOV.U32 R83, RZ, RZ, R14 ;  /* 0x000000ffff537224 */ /* 0x000fce00078e000e */
[----:B------:R-:W-:Y:S05]  /*16a00*/  WARPSYNC.COLLECTIVE R15, `(.L_x_744) ;  /* 0x000000000f087348 */ /* 0x000fea0003c00000 */
[----:B------:R0:W1:Y:S02]  /*16a10*/  SHFL.IDX P6, R14, R13, R12, R11 ;  /* 0x0000000c0d0e7389 */ /* 0x00006400000c000b */
[----:B01----:R-:W-:Y:S01]  /*16a20*/  ENDCOLLECTIVE ;  /* 0x000000000000791b */ /* 0x003fe20003800000 */
.L_x_744:
[----:B------:R-:W-:Y:S01]  /*16a30*/  IMAD.MOV.U32 R82, RZ, RZ, R14 ;  /* 0x000000ffff527224 */ /* 0x000fe200078e000e */
[----:B------:R-:W-:Y:S06]  /*16a40*/  BRA `(.L_x_745) ;  /* 0xfffffed800047947 */ /* 0x000fec000383ffff */
.L_x_526:
[----:B------:R-:W-:Y:S01]  /*16a50*/  BSSY B1, `(.L_x_746) ;  /* 0x0000008000017945 */ /* 0x000fe20003800000 */
[----:B---3--:R-:W-:Y:S02]  /*16a60*/  IMAD.MOV.U32 R13, RZ, RZ, R85 ;  /* 0x000000ffff0d7224 */ /* 0x008fe400078e0055 */
[----:B------:R-:W-:Y:S02]  /*16a70*/  IMAD.MOV.U32 R12, RZ, RZ, 0x1 ;  /* 0x00000001ff0c7424 */ /* 0x000fe400078e00ff */
[----:B--2---:R-:W-:Y:S02]  /*16a80*/  IMAD.MOV.U32 R11, RZ, RZ, 0x1c1f ;  /* 0x00001c1fff0b7424 */ /* 0x004fe400078e00ff */
[----:B------:R-:W-:-:S07]  /*16a90*/  IMAD.MOV.U32 R15, RZ, RZ, -0x1 ;  /* 0xffffffffff0f7424 */ /* 0x000fce00078e00ff */
[----:B01----:R-:W-:Y:S05]  /*16aa0*/  WARPSYNC.COLLECTIVE R15, `(.L_x_747) ;  /* 0x000000000f087348 */ /* 0x003fea0003c00000 */
[----:B------:R2:W3:Y:S02]  /*16ab0*/  SHFL.IDX P6, R14, R13, R12, R11 ;  /* 0x0000000c0d0e7389 */ /* 0x0004e400000c000b */
[----:B0123--:R-:W-:Y:S01]  /*16ac0*/  ENDCOLLECTIVE ;  /* 0x000000000000791b */ /* 0x00ffe20003800000 */
.L_x_747:
[----:B------:R-:W-:Y:S05]  /*16ad0*/  BSYNC B1 ;  /* 0x0000000000017941 */ /* 0x000fea0003800000 */
.L_x_746:
        /* <DEDUP_REMOVED lines=8> */
.L_x_748:
[----:B------:R-:W-:Y:S01]  /*16b60*/  IMAD.MOV.U32 R84, RZ, RZ, R14 ;  /* 0x000000ffff547224 */ /* 0x000fe200078e000e */
[----:B------:R-:W-:Y:S06]  /*16b70*/  BRA `(.L_x_749) ;  /* 0xfffffedc00bc7947 */ /* 0x000fec000383ffff */
.L_x_531:
[----:B0-----:R0:W1:Y:S02]  /*16b80*/  SYNCS.PHASECHK.TRANS64.TRYWAIT P3, [R70+URZ+0x16890], R79 ;  /* 0x0168904f460075a7 */ /* 0x001064000806017f */
[----:B-1----:R-:W-:Y:S05]  /*16b90*/  @!P3 NANOSLEEP.SYNCS 0x989680 ;  /* 0x009896800000b95d */ /* 0x002fea0003900000 */
[----:B------:R-:W1:Y:S02]  /*16ba0*/  @!P3 SYNCS.PHASECHK.TRANS64 P3, [R70+URZ+0x16890], R79 ;  /* 0x0168904f4600b5a7 */ /* 0x000e64000806007f */
[----:B-1----:R-:W-:Y:S05]  /*16bb0*/  @!P3 BRA `(.L_x_531) ;  /* 0xfffffffc00f0b947 */ /* 0x002fea000383ffff */
[----:B------:R-:W-:Y:S05]  /*16bc0*/  BRA `(.L_x_750) ;  /* 0xfffffee400cc7947 */ /* 0x000fea000383ffff */
.L_x_532:
        /* <DEDUP_REMOVED lines=8> */
.L_x_752:
[----:B------:R-:W-:Y:S05]  /*16c50*/  BSYNC B1 ;  /* 0x0000000000017941 */ /* 0x000fea0003800000 */
.L_x_751:
        /* <DEDUP_REMOVED lines=8> */
.L_x_753:
[----:B------:R-:W-:Y:S01]  /*16ce0*/  IMAD.MOV.U32 R7, RZ, RZ, R14 ;  /* 0x000000ffff077224 */ /* 0x000fe200078e000e */
[----:B------:R-:W-:Y:S06]  /*16cf0*/  BRA `(.L_x_754) ;  /* 0xfffffee400e87947 */ /* 0x000fec000383ffff */
.L_x_535:
[----:B------:R-:W-:Y:S01]  /*16d00*/  BSSY B1, `(.L_x_755) ;  /* 0x0000008000017945 */ /* 0x000fe20003800000 */
[----:B----4-:R-:W-:Y:S02]  /*16d10*/  IMAD.MOV.U32 R13, RZ, RZ, R37 ;  /* 0x000000ffff0d7224 */ /* 0x010fe400078e0025 */
[----:B------:R-:W-:Y:S02]  /*16d20*/  IMAD.MOV.U32 R12, RZ, RZ, 0x1 ;  /* 0x00000001ff0c7424 */ /* 0x000fe400078e00ff */
[----:B------:R-:W-:Y:S02]  /*16d30*/  IMAD.MOV.U32 R11, RZ, RZ, 0x1c1f ;  /* 0x00001c1fff0b7424 */ /* 0x000fe400078e00ff */
[----:B------:R-:W-:-:S07]  /*16d40*/  IMAD.MOV.U32 R15, RZ, RZ, -0x1 ;  /* 0xffffffffff0f7424 */ /* 0x000fce00078e00ff */
[----:B0123--:R-:W-:Y:S05]  /*16d50*/  WARPSYNC.COLLECTIVE R15, `(.L_x_756) ;  /* 0x000000000f087348 */ /* 0x00ffea0003c00000 */
[----:B------:R4:W0:Y:S02]  /*16d60*/  SHFL.IDX P6, R14, R13, R12, R11 ;  /* 0x0000000c0d0e7389 */ /* 0x00082400000c000b */
[----:B01234-:R-:W-:Y:S01]  /*16d70*/  ENDCOLLECTIVE ;  /* 0x000000000000791b */ /* 0x01ffe20003800000 */
.L_x_756:
[----:B------:R-:W-:Y:S05]  /*16d80*/  BSYNC B1 ;  /* 0x0000000000017941 */ /* 0x000fea0003800000 */
.L_x_755:
        /* <DEDUP_REMOVED lines=8> */
.L_x_757:
[----:B------:R-:W-:Y:S01]  /*16e10*/  IMAD.MOV.U32 R7, RZ, RZ, R14 ;  /* 0x000000ffff077224 */ /* 0x000fe200078e000e */
[----:B------:R-:W-:Y:S06]  /*16e20*/  BRA `(.L_x_758) ;  /* 0xfffffee400e47947 */ /* 0x000fec000383ffff */
.L_x_539:
[----:B0-----:R0:W4:Y:S02]  /*16e30*/  SYNCS.PHASECHK.TRANS64.TRYWAIT P4, [R70+URZ+0x168b0], R79 ;  /* 0x0168b04f460075a7 */ /* 0x001124000808017f */
[----:B----4-:R-:W-:Y:S05]  /*16e40*/  @!P4 NANOSLEEP.SYNCS 0x989680 ;  /* 0x009896800000c95d */ /* 0x010fea0003900000 */
[----:B------:R-:W4:Y:S02]  /*16e50*/  @!P4 SYNCS.PHASECHK.TRANS64 P4, [R70+URZ+0x168b0], R79 ;  /* 0x0168b04f4600c5a7 */ /* 0x000f24000808007f */
[----:B----4-:R-:W-:Y:S05]  /*16e60*/  @!P4 BRA `(.L_x_539) ;  /* 0xfffffffc00f0c947 */ /* 0x010fea000383ffff */
[----:B------:R-:W-:Y:S05]  /*16e70*/  BRA `(.L_x_759) ;  /* 0xfffffee8005c7947 */ /* 0x000fea000383ffff */
.L_x_549:
[----:B------:R-:W0:Y:S01]  /*16e80*/  S2R R0, SR_TID.X ;  /* 0x0000000000007919 */ /* 0x000e220000002100 */
[----:B------:R-:W-:Y:S01]  /*16e90*/  BSSY B0, `(.L_x_760) ;  /* 0x000000c000007945 */ /* 0x000fe20003800000 */
[----:B-1----:R-:W-:Y:S02]  /*16ea0*/  IMAD.MOV.U32 R12, RZ, RZ, RZ ;  /* 0x000000ffff0c7224 */ /* 0x002fe400078e00ff */
[----:B----4-:R-:W-:Y:S02]  /*16eb0*/  IMAD.MOV.U32 R11, RZ, RZ, 0x1f ;  /* 0x0000001fff0b7424 */ /* 0x010fe400078e00ff */
[----:B------:R-:W-:Y:S02]  /*16ec0*/  IMAD.MOV.U32 R15, RZ, RZ, -0x1 ;  /* 0xffffffffff0f7424 */ /* 0x000fe400078e00ff */
[----:B0-----:R-:W-:-:S05]  /*16ed0*/  VIADD R4, R0, 0xffffff80 ;  /* 0xffffff8000047836 */ /* 0x001fca0000000000 */
[----:B------:R-:W-:-:S04]  /*16ee0*/  SHF.R.S32.HI R0, RZ, 0x1f, R4 ;  /* 0x0000001fff007819 */ /* 0x000fc80000011404 */
[----:B------:R-:W-:-:S04]  /*16ef0*/  LEA.HI R0, R0, R4, RZ, 0x7 ;  /* 0x0000000400007211 */ /* 0x000fc800078f38ff */
[----:B------:R-:W-:-:S05]  /*16f00*/  SHF.R.S32.HI R0, RZ, 0x7, R0 ;  /* 0x00000007ff007819 */ /* 0x000fca0000011400 */
[----:B--2---:R-:W-:-:S07]  /*16f10*/  IMAD.MOV.U32 R13, RZ, RZ, R0 ;  /* 0x000000ffff0d7224 */ /* 0x004fce00078e0000 */
[----:B-----5:R-:W-:Y:S05]  /*16f20*/  WARPSYNC.COLLECTIVE R15, `(.L_x_761) ;  /* 0x000000000f087348 */ /* 0x020fea0003c00000 */
[----:B------:R0:W1:Y:S02]  /*16f30*/  SHFL.IDX P6, R14, R13, R12, R11 ;  /* 0x0000000c0d0e7389 */ /* 0x00006400000c000b */
[----:B01---5:R-:W-:Y:S01]  /*16f40*/  ENDCOLLECTIVE ;  /* 0x000000000000791b */ /* 0x023fe20003800000 */
.L_x_761:
[----:B------:R-:W-:Y:S05]  /*16f50*/  BSYNC B0 ;  /* 0x0000000000007941 */ /* 0x000fea0003800000 */
.L_x_760:
[----:B------:R3:W-:Y:S01]  /*16f60*/  STL [R1+0x28], R14 ;  /* 0x0000280e01007387 */ /* 0x0007e20000100800 */
[----:B------:R-:W-:Y:S05]  /*16f70*/  BRA `(.L_x_762) ;  /* 0xfffffef000647947 */ /* 0x000fea000383ffff */
.L_x_561:
[----:B------:R-:W-:Y:S01]  /*16f80*/  BSSY B1, `(.L_x_763) ;  /* 0x0000008000017945 */ /* 0x000fe20003800000 */
[----:B--2---:R-:W-:Y:S01]  /*16f90*/  IMAD.MOV.U32 R13, RZ, RZ, R26 ;  /* 0x000000ffff0d7224 */ /* 0x004fe200078e001a */
[----:B----4-:R-:W-:Y:S01]  /*16fa0*/  MOV R11, 0x1c1f ;  /* 0x00001c1f000b7802 */ /* 0x010fe20000000f00 */
[----:B------:R-:W-:Y:S02]  /*16fb0*/  IMAD.MOV.U32 R12, RZ, RZ, RZ ;  /* 0x000000ffff0c7224 */ /* 0x000fe400078e00ff */
[----:B------:R-:W-:-:S07]  /*16fc0*/  IMAD.MOV.U32 R15, RZ, RZ, -0x1 ;  /* 0xffffffffff0f7424 */ /* 0x000fce00078e00ff */
[----:B---3--:R-:W-:Y:S05]  /*16fd0*/  WARPSYNC.COLLECTIVE R15, `(.L_x_764) ;  /* 0x000000000f087348 */ /* 0x008fea0003c00000 */
[----:B---3--:R0:W1:Y:S02]  /*16fe0*/  SHFL.IDX P6, R14, R13, R12, R11 ;  /* 0x0000000c0d0e7389 */ /* 0x00806400000c000b */
[----:B01----:R-:W-:Y:S01]  /*16ff0*/  ENDCOLLECTIVE ;  /* 0x000000000000791b */ /* 0x003fe20003800000 */
.L_x_764:
[----:B------:R-:W-:Y:S05]  /*17000*/  BSYNC B1 ;  /* 0x0000000000017941 */ /* 0x000fea0003800000 */
.L_x_763:
[----:B------:R-:W-:Y:S02]  /*17010*/  IMAD.MOV.U32 R13, RZ, RZ, R25 ;  /* 0x000000ffff0d7224 */ /* 0x000fe400078e0019 */
[----:B------:R-:W-:Y:S02]  /*17020*/  IMAD.MOV.U32 R12, RZ, RZ, RZ ;  /* 0x000000ffff0c7224 */ /* 0x000fe400078e00ff */
[----:B------:R-:W-:Y:S02]  /*17030*/  IMAD.MOV.U32 R11, RZ, RZ, 0x1c1f ;  /* 0x00001c1fff0b7424 */ /* 0x000fe400078e00ff */
[----:B------:R-:W-:Y:S02]  /*17040*/  IMAD.MOV.U32 R15, RZ, RZ, -0x1 ;  /* 0xffffffffff0f7424 */ /* 0x000fe400078e00ff */
[----:B------:R-:W-:-:S07]  /*17050*/  IMAD.MOV.U32 R3, RZ, RZ, R14 ;  /* 0x000000ffff037224 */ /* 0x000fce00078e000e */
[----:B------:R-:W-:Y:S05]  /*17060*/  WARPSYNC.COLLECTIVE R15, `(.L_x_765) ;  /* 0x000000000f087348 */ /* 0x000fea0003c00000 */
[----:B------:R0:W1:Y:S02]  /*17070*/  SHFL.IDX P6, R14, R13, R12, R11 ;  /* 0x0000000c0d0e7389 */ /* 0x00006400000c000b */
[----:B01----:R-:W-:Y:S01]  /*17080*/  ENDCOLLECTIVE ;  /* 0x000000000000791b */ /* 0x003fe20003800000 */
.L_x_765:
[----:B------:R-:W-:Y:S02]  /*17090*/  IMAD.MOV.U32 R13, RZ, RZ, R28 ;  /* 0x000000ffff0d7224 */ /* 0x000fe400078e001c */
[----:B------:R-:W-:-:S07]  /*170a0*/  IMAD.MOV.U32 R0, RZ, RZ, R14 ;  /* 0x000000ffff007224 */ /* 0x000fce00078e000e */
[----:B------:R-:W-:Y:S05]  /*170b0*/  WARPSYNC.COLLECTIVE R15, `(.L_x_766) ;  /* 0x000000000f087348 */ /* 0x000fea0003c00000 */
[----:B------:R0:W1:Y:S02]  /*170c0*/  SHFL.IDX P6, R14, R13, R12, R11 ;  /* 0x0000000c0d0e7389 */ /* 0x00006400000c000b */
[----:B01----:R-:W-:Y:S01]  /*170d0*/  ENDCOLLECTIVE ;  /* 0x000000000000791b */ /* 0x003fe20003800000 */
.L_x_766:
[----:B------:R-:W-:Y:S01]  /*170e0*/  MOV R13, R27 ;  /* 0x0000001b000d7202 */ /* 0x000fe20000000f00 */
[----:B------:R-:W-:-:S07]  /*170f0*/  IMAD.MOV.U32 R5, RZ, RZ, R14 ;  /* 0x000000ffff057224 */ /* 0x000fce00078e000e */
[----:B------:R-:W-:Y:S05]  /*17100*/  WARPSYNC.COLLECTIVE R15, `(.L_x_767) ;  /* 0x000000000f087348 */ /* 0x000fea0003c00000 */
[----:B------:R0:W1:Y:S02]  /*17110*/  SHFL.IDX P6, R14, R13, R12, R11 ;  /* 0x0000000c0d0e7389 */ /* 0x00006400000c000b */
[----:B01----:R-:W-:Y:S01]  /*17120*/  ENDCOLLECTIVE ;  /* 0x000000000000791b */ /* 0x003fe20003800000 */
.L_x_767:
[----:B------:R-:W-:Y:S05]  /*17130*/  BRA `(.L_x_768) ;  /* 0xfffffef400747947 */ /* 0x000fea000383ffff */
.L_x_565:
[----:B0-----:R0:W1:Y:S02]  /*17140*/  SYNCS.PHASECHK.TRANS64.TRYWAIT P0, [R18+URZ+0x16800], R5 ;  /* 0x01680005120075a7 */ /* 0x001064000800017f */
[----:B-1----:R-:W-:Y:S05]  /*17150*/  @!P0 NANOSLEEP.SYNCS 0x989680 ;  /* 0x009896800000895d */ /* 0x002fea0003900000 */
[----:B------:R-:W1:Y:S02]  /*17160*/  @!P0 SYNCS.PHASECHK.TRANS64 P0, [R18+URZ+0x16800], R5 ;  /* 0x01680005120085a7 */ /* 0x000e64000800007f */
[----:B-1----:R-:W-:Y:S05]  /*17170*/  @!P0 BRA `(.L_x_565) ;  /* 0xfffffffc00f08947 */ /* 0x002fea000383ffff */
[----:B------:R-:W-:Y:S05]  /*17180*/  BRA `(.L_x_769) ;  /* 0xfffffef800a07947 */ /* 0x000fea000383ffff */
.L_x_573:
[----:B------:R-:W-:Y:S01]  /*17190*/  BSSY B1, `(.L_x_770) ;  /* 0x0000008000017945 */ /* 0x000fe20003800000 */
[----:B--2---:R-:W-:Y:S02]  /*171a0*/  IMAD.MOV.U32 R13, RZ, RZ, R26 ;  /* 0x000000ffff0d7224 */ /* 0x004fe400078e001a */
[----:B------:R-:W-:Y:S02]  /*171b0*/  IMAD.MOV.U32 R12, RZ, RZ, RZ ;  /* 0x000000ffff0c7224 */ /* 0x000fe400078e00ff */
[----:B----4-:R-:W-:Y:S02]  /*171c0*/  IMAD.MOV.U32 R11, RZ, RZ, 0x1c1f ;  /* 0x00001c1fff0b7424 */ /* 0x010fe400078e00ff */
[----:B------:R-:W-:-:S07]  /*171d0*/  IMAD.MOV.U32 R15, RZ, RZ, -0x1 ;  /* 0xffffffffff0f7424 */ /* 0x000fce00078e00ff */
[----:B---3--:R-:W-:Y:S05]  /*171e0*/  WARPSYNC.COLLECTIVE R15, `(.L_x_771) ;  /* 0x000000000f087348 */ /* 0x008fea0003c00000 */
[----:B---3--:R0:W1:Y:S02]  /*171f0*/  SHFL.IDX P6, R14, R13, R12, R11 ;  /* 0x0000000c0d0e7389 */ /* 0x00806400000c000b */
[----:B01----:R-:W-:Y:S01]  /*17200*/  ENDCOLLECTIVE ;  /* 0x000000000000791b */ /* 0x003fe20003800000 */
.L_x_771:
[----:B------:R-:W-:Y:S05]  /*17210*/  BSYNC B1 ;  /* 0x0000000000017941 */ /* 0x000fea0003800000 */
.L_x_770:
        /* <DEDUP_REMOVED lines=8> */
.L_x_772:
[----:B------:R-:W-:Y:S01]  /*172a0*/  IMAD.MOV.U32 R13, RZ, RZ, R28 ;  /* 0x000000ffff0d7224 */ /* 0x000fe200078e001c */
[----:B------:R-:W-:-:S07]  /*172b0*/  MOV R3, R14 ;  /* 0x0000000e00037202 */ /* 0x000fce0000000f00 */
[----:B------:R-:W-:Y:S05]  /*172c0*/  WARPSYNC.COLLECTIVE R15, `(.L_x_773) ;  /* 0x000000000f087348 */ /* 0x000fea0003c00000 */
[----:B------:R0:W1:Y:S02]  /*172d0*/  SHFL.IDX P6, R14, R13, R12, R11 ;  /* 0x0000000c0d0e7389 */ /* 0x00006400000c000b */
[----:B01----:R-:W-:Y:S01]  /*172e0*/  ENDCOLLECTIVE ;  /* 0x000000000000791b */ /* 0x003fe20003800000 */
.L_x_773:
[----:B------:R-:W-:Y:S02]  /*172f0*/  IMAD.MOV.U32 R13, RZ, RZ, R27 ;  /* 0x000000ffff0d7224 */ /* 0x000fe400078e001b */
[----:B------:R-:W-:-:S07]  /*17300*/  IMAD.MOV.U32 R20, RZ, RZ, R14 ;  /* 0x000000ffff147224 */ /* 0x000fce00078e000e */
[----:B------:R-:W-:Y:S05]  /*17310*/  WARPSYNC.COLLECTIVE R15, `(.L_x_774) ;  /* 0x000000000f087348 */ /* 0x000fea0003c00000 */
[----:B------:R0:W1:Y:S02]  /*17320*/  SHFL.IDX P6, R14, R13, R12, R11 ;  /* 0x0000000c0d0e7389 */ /* 0x00006400000c000b */
[----:B01----:R-:W-:Y:S01]  /*17330*/  ENDCOLLECTIVE ;  /* 0x000000000000791b */ /* 0x003fe20003800000 */
.L_x_774:
[----:B------:R-:W-:Y:S05]  /*17340*/  BRA `(.L_x_775) ;  /* 0xffffff0400107947 */ /* 0x000fea000383ffff */
.L_x_577:
[----:B0-----:R0:W1:Y:S02]  /*17350*/  SYNCS.PHASECHK.TRANS64.TRYWAIT P1, [R18+URZ+0x16800], R27 ;  /* 0x0168001b120075a7 */ /* 0x001064000802017f */
[----:B-1----:R-:W-:Y:S05]  /*17360*/  @!P1 NANOSLEEP.SYNCS 0x989680 ;  /* 0x009896800000995d */ /* 0x002fea0003900000 */
[----:B------:R-:W1:Y:S02]  /*17370*/  @!P1 SYNCS.PHASECHK.TRANS64 P1, [R18+URZ+0x16800], R27 ;  /* 0x0168001b120095a7 */ /* 0x000e64000802007f */
[----:B-1----:R-:W-:Y:S05]  /*17380*/  @!P1 BRA `(.L_x_577) ;  /* 0xfffffffc00f09947 */ /* 0x002fea000383ffff */
[----:B------:R-:W-:Y:S05]  /*17390*/  BRA `(.L_x_776) ;  /* 0xffffff0400f07947 */ /* 0x000fea000383ffff */
.L_x_583:
[----:B--2---:R2:W3:Y:S02]  /*173a0*/  SYNCS.PHASECHK.TRANS64.TRYWAIT P1, [R3+URZ+0x16830], R4 ;  /* 0x01683004030075a7 */ /* 0x0044e4000802017f */
[----:B---3--:R-:W-:Y:S05]  /*173b0*/  @!P1 NANOSLEEP.SYNCS 0x989680 ;  /* 0x009896800000995d */ /* 0x008fea0003900000 */
[----:B------:R-:W3:Y:S02]  /*173c0*/  @!P1 SYNCS.PHASECHK.TRANS64 P1, [R3+URZ+0x16830], R4 ;  /* 0x01683004030095a7 */ /* 0x000ee4000802007f */
[----:B---3--:R-:W-:Y:S05]  /*173d0*/  @!P1 BRA `(.L_x_583) ;  /* 0xfffffffc00f09947 */ /* 0x008fea000383ffff */
[----:B------:R-:W-:Y:S05]  /*173e0*/  BRA `(.L_x_582) ;  /* 0xffffff1400407947 */ /* 0x000fea000383ffff */
.L_x_590:
[----:B--2---:R2:W3:Y:S02]  /*173f0*/  SYNCS.PHASECHK.TRANS64.TRYWAIT P2, [R9+URZ+0x16830], R0 ;  /* 0x01683000090075a7 */ /* 0x0044e4000804017f */
[----:B---3--:R-:W-:Y:S05]  /*17400*/  @!P2 NANOSLEEP.SYNCS 0x989680 ;  /* 0x009896800000a95d */ /* 0x008fea0003900000 */
[----:B------:R-:W3:Y:S02]  /*17410*/  @!P2 SYNCS.PHASECHK.TRANS64 P2, [R9+URZ+0x16830], R0 ;  /* 0x016830000900a5a7 */ /* 0x000ee4000804007f */
[----:B---3--:R-:W-:Y:S05]  /*17420*/  @!P2 BRA `(.L_x_590) ;  /* 0xfffffffc00f0a947 */ /* 0x008fea000383ffff */
[----:B------:R-:W-:Y:S05]  /*17430*/  BRA `(.L_x_589) ;  /* 0xffffff3400947947 */ /* 0x000fea000383ffff */
.L_x_594:
[----:B-1----:R1:W2:Y:S02]  /*17440*/  SYNCS.PHASECHK.TRANS64.TRYWAIT P1, [R4+URZ+0x16850], R0 ;  /* 0x01685000040075a7 */ /* 0x0022a4000802017f */
[----:B--2---:R-:W-:Y:S05]  /*17450*/  @!P1 NANOSLEEP.SYNCS 0x989680 ;  /* 0x009896800000995d */ /* 0x004fea0003900000 */
[----:B------:R-:W2:Y:S02]  /*17460*/  @!P1 SYNCS.PHASECHK.TRANS64 P1, [R4+URZ+0x16850], R0 ;  /* 0x01685000040095a7 */ /* 0x000ea4000802007f */
[----:B--2---:R-:W-:Y:S05]  /*17470*/  @!P1 BRA `(.L_x_594) ;  /* 0xfffffffc00f09947 */ /* 0x004fea000383ffff */
[----:B------:R-:W-:Y:S05]  /*17480*/  BRA `(.L_x_591) ;  /* 0xffffff38006c7947 */ /* 0x000fea000383ffff */
.L_x_601:
[----:B-1----:R1:W2:Y:S02]  /*17490*/  SYNCS.PHASECHK.TRANS64.TRYWAIT P1, [R12+URZ+0x16850], R5 ;  /* 0x016850050c0075a7 */ /* 0x0022a4000802017f */
[----:B--2---:R-:W-:Y:S05]  /*174a0*/  @!P1 NANOSLEEP.SYNCS 0x989680 ;  /* 0x009896800000995d */ /* 0x004fea0003900000 */
[----:B------:R-:W2:Y:S02]  /*174b0*/  @!P1 SYNCS.PHASECHK.TRANS64 P1, [R12+URZ+0x16850], R5 ;  /* 0x016850050c0095a7 */ /* 0x000ea4000802007f */
[----:B--2---:R-:W-:Y:S05]  /*174c0*/  @!P1 BRA `(.L_x_601) ;  /* 0xfffffffc00f09947 */ /* 0x004fea000383ffff */
[----:B------:R-:W-:Y:S05]  /*174d0*/  BRA `(.L_x_600) ;  /* 0xffffff54003c7947 */ /* 0x000fea000383ffff */
.L_x_607:
[----:B------:R-:W-:Y:S02]  /*174e0*/  IMAD.MOV.U32 R13, RZ, RZ, R41 ;  /* 0x000000ffff0d7224 */ /* 0x000fe400078e0029 */
[----:B------:R-:W-:Y:S02]  /*174f0*/  IMAD.MOV.U32 R12, RZ, RZ, RZ ;  /* 0x000000ffff0c7224 */ /* 0x000fe400078e00ff */
[----:B------:R-:W-:Y:S02]  /*17500*/  IMAD.MOV.U32 R11, RZ, RZ, 0x181f ;  /* 0x0000181fff0b7424 */ /* 0x000fe400078e00ff */
[----:B------:R-:W-:Y:S02]  /*17510*/  IMAD.MOV.U32 R15, RZ, RZ, -0x1 ;  /* 0xffffffffff0f7424 */ /* 0x000fe400078e00ff */
[----:B------:R-:W-:-:S07]  /*17520*/  IMAD R42, R68, 0xc0, R70 ;  /* 0x000000c0442a7824 */ /* 0x000fce00078e0246 */
[----:B0----5:R-:W-:Y:S05]  /*17530*/  WARPSYNC.COLLECTIVE R15, `(.L_x_777) ;  /* 0x000000000f087348 */ /* 0x021fea0003c00000 */
[----:B------:R1:W2:Y:S02]  /*17540*/  SHFL.IDX P6, R14, R13, R12, R11 ;  /* 0x0000000c0d0e7389 */ /* 0x0002a400000c000b */
[----:B012--5:R-:W-:Y:S01]  /*17550*/  ENDCOLLECTIVE ;  /* 0x000000000000791b */ /* 0x027fe20003800000 */
.L_x_777:
[----:B------:R-:W-:Y:S02]  /*17560*/  VIADD R20, R42, 0x30 ;  /* 0x000000302a147836 */ /* 0x000fe40000000000 */
[----:B------:R-:W-:Y:S02]  /*17570*/  IMAD.MOV.U32 R13, RZ, RZ, R40 ;  /* 0x000000ffff0d7224 */ /* 0x000fe400078e0028 */
[----:B------:R-:W-:-:S07]  /*17580*/  IMAD.MOV.U32 R0, RZ, RZ, R14 ;  /* 0x000000ffff007224 */ /* 0x000fce00078e000e */
[----:B------:R-:W-:Y:S05]  /*17590*/  WARPSYNC.COLLECTIVE R15, `(.L_x_778) ;  /* 0x000000000f087348 */ /* 0x000fea0003c00000 */
[----:B------:R0:W1:Y:S02]  /*175a0*/  SHFL.IDX P6, R14, R13, R12, R11 ;  /* 0x0000000c0d0e7389 */ /* 0x00006400000c000b */
[----:B01----:R-:W-:Y:S01]  /*175b0*/  ENDCOLLECTIVE ;  /* 0x000000000000791b */ /* 0x003fe20003800000 */
.L_x_778:
[----:B------:R-:W-:Y:S02]  /*175c0*/  ULDC UR4, c[0x0][0xac8] ;  /* 0x0002b20000047ab9 */ /* 0x000fe40000000800 */
[----:B------:R-:W-:-:S04]  /*175d0*/  ISETP.GE.AND P0, PT, R59, UR4, PT ;  /* 0x000000043b007c0c */ /* 0x000fc8000bf06270 */
[-C--:B------:R-:W-:Y:S01]  /*175e0*/  ISETP.GE.OR P4, PT, R20, R61.reuse, P0 ;  /* 0x0000003d1400720c */ /* 0x080fe20000786670 */
[C---:B------:R-:W-:Y:S01]  /*175f0*/  VIADD R20, R42.reuse, 0x60 ;  /* 0x000000602a147836 */ /* 0x040fe20000000000 */
[----:B------:R-:W-:-:S04]  /*17600*/  ISETP.GE.OR P3, PT, R42, R61, P0 ;  /* 0x0000003d2a00720c */ /* 0x000fc80000766670 */
[----:B------:R-:W-:Y:S01]  /*17610*/  ISETP.GE.OR P2, PT, R20, R61, P0 ;  /* 0x0000003d1400720c */ /* 0x000fe20000746670 */
[----:B------:R-:W-:Y:S02]  /*17620*/  IMAD.MOV.U32 R13, RZ, RZ, R41 ;  /* 0x000000ffff0d7224 */ /* 0x000fe400078e0029 */
[----:B------:R-:W-:Y:S01]  /*17630*/  IMAD.MOV.U32 R12, RZ, RZ, 0x1 ;  /* 0x00000001ff0c7424 */ /* 0x000fe200078e00ff */
[----:B------:R-:W-:-:S09]  /*17640*/  MOV R3, R14 ;  /* 0x0000000e00037202 */ /* 0x000fd20000000f00 */
[----:B------:R-:W-:Y:S05]  /*17650*/  WARPSYNC.COLLECTIVE R15, `(.L_x_779) ;  /* 0x000000000f087348 */ /* 0x000fea0003c00000 */
[----:B------:R0:W1:Y:S02]  /*17660*/  SHFL.IDX P6, R14, R13, R12, R11 ;  /* 0x0000000c0d0e7389 */ /* 0x00006400000c000b */
[----:B01----:R-:W-:Y:S01]  /*17670*/  ENDCOLLECTIVE ;  /* 0x000000000000791b */ /* 0x003fe20003800000 */
.L_x_779:
[----:B------:R-:W-:-:S04]  /*17680*/  @!P3 LEA R32, P5, R59, R3, 0x1 ;  /* 0x000000033b20b211 */ /* 0x000fc800078a08ff */
[----:B------:R-:W-:Y:S01]  /*17690*/  @!P3 LEA.HI.X R3, R59, R0, R58, 0x1, P5 ;  /* 0x000000003b03b211 */ /* 0x000fe200028f0c3a */
[----:B------:R-:W-:Y:S02]  /*176a0*/  IMAD.MOV.U32 R13, RZ, RZ, R40 ;  /* 0x000000ffff0d7224 */ /* 0x000fe400078e0028 */
[----:B------:R-:W-:-:S07]  /*176b0*/  IMAD.MOV.U32 R8, RZ, RZ, R14 ;  /* 0x000000ffff087224 */ /* 0x000fce00078e000e */
[----:B------:R-:W-:Y:S05]  /*176c0*/  WARPSYNC.COLLECTIVE R15, `(.L_x_780) ;  /* 0x000000000f087348 */ /* 0x000fea0003c00000 */
[----:B------:R0:W1:Y:S02]  /*176d0*/  SHFL.IDX P6, R14, R13, R12, R11 ;  /* 0x0000000c0d0e7389 */ /* 0x00006400000c000b */
[----:B01----:R-:W-:Y:S01]  /*176e0*/  ENDCOLLECTIVE ;  /* 0x000000000000791b */ /* 0x003fe20003800000 */
.L_x_780:
[----:B------:R-:W-:Y:S02]  /*176f0*/  IMAD.MOV.U32 R13, RZ, RZ, R41 ;  /* 0x000000ffff0d7224 */ /* 0x000fe400078e0029 */
[----:B------:R-:W-:Y:S02]  /*17700*/  IMAD.MOV.U32 R12, RZ, RZ, 0x2 ;  /* 0x00000002ff0c7424 */ /* 0x000fe400078e00ff */
[----:B------:R-:W-:-:S07]  /*17710*/  IMAD.MOV.U32 R9, RZ, RZ, R14 ;  /* 0x000000ffff097224 */ /* 0x000fce00078e000e */
[----:B------:R-:W-:Y:S05]  /*17720*/  WARPSYNC.COLLECTIVE R15, `(.L_x_781) ;  /* 0x000000000f087348 */ /* 0x000fea0003c00000 */
[----:B------:R0:W1:Y:S02]  /*17730*/  SHFL.IDX P6, R14, R13, R12, R11 ;  /* 0x0000000c0d0e7389 */ /* 0x00006400000c000b */
[----:B01----:R-:W-:Y:S01]  /*17740*/  ENDCOLLECTIVE ;  /* 0x000000000000791b */ /* 0x003fe20003800000 */
.L_x_781:
[----:B------:R-:W-:Y:S01]  /*17750*/  @!P4 LEA R20, P1, R59, R9, 0x1 ;  /* 0x000000093b14c211 */ /* 0x000fe200078208ff */
[----:B------:R-:W-:-:S03]  /*17760*/  @!P3 IMAD.MOV.U32 R9, RZ, RZ, R3 ;  /* 0x000000ffff09b224 */ /* 0x000fc600078e0003 */
[----:B------:R-:W-:Y:S01]  /*17770*/  @!P4 LEA.HI.X R21, R59, R8, R58, 0x1, P1 ;  /* 0x000000083b15c211 */ /* 0x000fe200008f0c3a */
[----:B------:R-:W-:-:S05]  /*17780*/  @!P3 IMAD.MOV.U32 R8, RZ, RZ, R32 ;  /* 0x000000ffff08b224 */ /* 0x000fca00078e0020 */
[----:B------:R0:W-:Y:S01]  /*17790*/  @!P3 ST.E.128 desc[UR42][R8.64], R4 ;  /* 0x000000040800b985 */ /* 0x0001e2000c101d2a */
[----:B------:R-:W-:-:S03]  /*177a0*/  MOV R13, R40 ;  /* 0x00000028000d7202 */ /* 0x000fc60000000f00 */
[----:B------:R0:W-:Y:S01]  /*177b0*/  @!P4 ST.E.128 desc[UR42][R20.64], R24 ;  /* 0x000000181400c985 */ /* 0x0001e2000c101d2a */
[----:B------:R-:W-:-:S07]  /*177c0*/  IMAD.MOV.U32 R10, RZ, RZ, R14 ;  /* 0x000000ffff0a7224 */ /* 0x000fce00078e000e */
[----:B0-----:R-:W-:Y:S05]  /*177d0*/  WARPSYNC.COLLECTIVE R15, `(.L_x_782) ;  /* 0x000000000f087348 */ /* 0x001fea0003c00000 */
[----:B------:R1:W2:Y:S02]  /*177e0*/  SHFL.IDX P6, R14, R13, R12, R11 ;  /* 0x0000000c0d0e7389 */ /* 0x0002a400000c000b */
[----:B012---:R-:W-:Y:S01]  /*177f0*/  ENDCOLLECTIVE ;  /* 0x000000000000791b */ /* 0x007fe20003800000 */
.L_x_782:
[----:B------:R-:W-:Y:S02]  /*17800*/  IMAD.MOV.U32 R13, RZ, RZ, R41 ;  /* 0x000000ffff0d7224 */ /* 0x000fe400078e0029 */
[----:B------:R-:W-:Y:S01]  /*17810*/  IMAD.MOV.U32 R12, RZ, RZ, 0x3 ;  /* 0x00000003ff0c7424 */ /* 0x000fe200078e00ff */
[----:B------:R-:W-:-:S13]  /*17820*/  @!P2 LEA R43, P5, R59, R14, 0x1 ;  /* 0x0000000e3b2ba211 */ /* 0x000fda00078a08ff */
[----:B------:R-:W-:Y:S05]  /*17830*/  WARPSYNC.COLLECTIVE R15, `(.L_x_783) ;  /* 0x000000000f087348 */ /* 0x000fea0003c00000 */
[----:B------:R0:W1:Y:S02]  /*17840*/  SHFL.IDX P6, R14, R13, R12, R11 ;  /* 0x0000000c0d0e7389 */ /* 0x00006400000c000b */
[----:B01----:R-:W-:Y:S01]  /*17850*/  ENDCOLLECTIVE ;  /* 0x000000000000791b */ /* 0x003fe20003800000 */
.L_x_783:
[----:B------:R-:W-:Y:S02]  /*17860*/  @!P2 LEA.HI.X R10, R59, R10, R58, 0x1, P5 ;  /* 0x0000000a3b0aa211 */ /* 0x000fe400028f0c3a */
[----:B------:R-:W-:-:S03]  /*17870*/  @!P2 MOV R4, R43 ;  /* 0x0000002b0004a202 */ /* 0x000fc60000000f00 */
[----:B------:R-:W-:-:S05]  /*17880*/  @!P2 IMAD.MOV.U32 R5, RZ, RZ, R10 ;  /* 0x000000ffff05a224 */ /* 0x000fca00078e000a */
[----:B------:R0:W-:Y:S01]  /*17890*/  @!P2 ST.E.128 desc[UR42][R4.64], R28 ;  /* 0x0000001c0400a985 */ /* 0x0001e2000c101d2a */
[----:B------:R-:W-:Y:S02]  /*178a0*/  IMAD.MOV.U32 R13, RZ, RZ, R40 ;  /* 0x000000ffff0d7224 */ /* 0x000fe400078e0028 */
[----:B------:R-:W-:-:S07]  /*178b0*/  IMAD.MOV.U32 R0, RZ, RZ, R14 ;  /* 0x000000ffff007224 */ /* 0x000fce00078e000e */
[----:B0-----:R-:W-:Y:S05]  /*178c0*/  WARPSYNC.COLLECTIVE R15, `(.L_x_784) ;  /* 0x000000000f087348 */ /* 0x001fea0003c00000 */
[----:B------:R1:W2:Y:S02]  /*178d0*/  SHFL.IDX P6, R14, R13, R12, R11 ;  /* 0x0000000c0d0e7389 */ /* 0x0002a400000c000b */
[----:B012---:R-:W-:Y:S01]  /*178e0*/  ENDCOLLECTIVE ;  /* 0x000000000000791b */ /* 0x007fe20003800000 */
.L_x_784:
[----:B------:R-:W-:Y:S05]  /*178f0*/  BRA `(.L_x_785) ;  /* 0xffffff6800807947 */ /* 0x000fea000383ffff */
.L_x_609:
[----:B------:R-:W-:Y:S02]  /*17900*/  IMAD.MOV.U32 R13, RZ, RZ, R4 ;  /* 0x000000ffff0d7224 */ /* 0x000fe400078e0004 */
[----:B------:R-:W-:Y:S02]  /*17910*/  IMAD.MOV.U32 R12, RZ, RZ, RZ ;  /* 0x000000ffff0c7224 */ /* 0x000fe400078e00ff */
[----:B------:R-:W-:Y:S02]  /*17920*/  IMAD.MOV.U32 R11, RZ, RZ, 0x1c1f ;  /* 0x00001c1fff0b7424 */ /* 0x000fe400078e00ff */
[----:B------:R-:W-:-:S07]  /*17930*/  IMAD.MOV.U32 R15, RZ, RZ, -0x1 ;  /* 0xffffffffff0f7424 */ /* 0x000fce00078e00ff */
[----:B------:R-:W-:Y:S05]  /*17940*/  WARPSYNC.COLLECTIVE R15, `(.L_x_786) ;  /* 0x000000000f087348 */ /* 0x000fea0003c00000 */
[----:B------:R0:W1:Y:S02]  /*17950*/  SHFL.IDX P6, R14, R13, R12, R11 ;  /* 0x0000000c0d0e7389 */ /* 0x00006400000c000b */
[----:B01----:R-:W-:Y:S01]  /*17960*/  ENDCOLLECTIVE ;  /* 0x000000000000791b */ /* 0x003fe20003800000 */
.L_x_786:
[----:B------:R-:W-:Y:S02]  /*17970*/  IMAD.MOV.U32 R13, RZ, RZ, R0 ;  /* 0x000000ffff0d7224 */ /* 0x000fe400078e0000 */
[----:B------:R-:W-:-:S07]  /*17980*/  IMAD.MOV.U32 R3, RZ, RZ, R14 ;  /* 0x000000ffff037224 */ /* 0x000fce00078e000e */
[----:B------:R-:W-:Y:S05]  /*17990*/  WARPSYNC.COLLECTIVE R15, `(.L_x_787) ;  /* 0x000000000f087348 */ /* 0x000fea0003c00000 */
[----:B------:R0:W1:Y:S02]  /*179a0*/  SHFL.IDX P6, R14, R13, R12, R11 ;  /* 0x0000000c0d0e7389 */ /* 0x00006400000c000b */
[----:B01----:R-:W-:Y:S01]  /*179b0*/  ENDCOLLECTIVE ;  /* 0x000000000000791b */ /* 0x003fe20003800000 */
.L_x_787:
[----:B------:R-:W-:Y:S05]  /*179c0*/  BRA `(.L_x_788) ;  /* 0xffffff6c005c7947 */ /* 0x000fea000383ffff */
.L_x_612:
[----:B------:R-:W-:Y:S01]  /*179d0*/  BSSY B1, `(.L_x_789) ;  /* 0x0000008000017945 */ /* 0x000fe20003800000 */
[----:B---3--:R-:W-:Y:S01]  /*179e0*/  IMAD.MOV.U32 R13, RZ, RZ, R4 ;  /* 0x000000ffff0d7224 */ /* 0x008fe200078e0004 */
[----:B------:R-:W-:Y:S01]  /*179f0*/  MOV R12, 0x1 ;  /* 0x00000001000c7802 */ /* 0x000fe20000000f00 */
[----:B------:R-:W-:Y:S02]  /*17a00*/  IMAD.MOV.U32 R11, RZ, RZ, 0x1c1f ;  /* 0x00001c1fff0b7424 */ /* 0x000fe400078e00ff */
[----:B------:R-:W-:-:S07]  /*17a10*/  IMAD.MOV.U32 R15, RZ, RZ, -0x1 ;  /* 0xffffffffff0f7424 */ /* 0x000fce00078e00ff */
[----:B012---:R-:W-:Y:S05]  /*17a20*/  WARPSYNC.COLLECTIVE R15, `(.L_x_790) ;  /* 0x000000000f087348 */ /* 0x007fea0003c00000 */
[----:B--2---:R2:W3:Y:S02]  /*17a30*/  SHFL.IDX P6, R14, R13, R12, R11 ;  /* 0x0000000c0d0e7389 */ /* 0x0044e400000c000b */
[----:B0123--:R-:W-:Y:S01]  /*17a40*/  ENDCOLLECTIVE ;  /* 0x000000000000791b */ /* 0x00ffe20003800000 */
.L_x_790:
[----:B------:R-:W-:Y:S05]  /*17a50*/  BSYNC B1 ;  /* 0x0000000000017941 */ /* 0x000fea0003800000 */
.L_x_789:
[----:B------:R-:W-:Y:S02]  /*17a60*/  IMAD.MOV.U32 R13, RZ, RZ, R0 ;  /* 0x000000ffff0d7224 */ /* 0x000fe400078e0000 */
[----:B------:R-:W-:Y:S02]  /*17a70*/  IMAD.MOV.U32 R12, RZ, RZ, 0x1 ;  /* 0x00000001ff0c7424 */ /* 0x000fe400078e00ff */
[----:B------:R-:W-:Y:S02]  /*17a80*/  IMAD.MOV.U32 R11, RZ, RZ, 0x1c1f ;  /* 0x00001c1fff0b7424 */ /* 0x000fe400078e00ff */
[----:B------:R-:W-:Y:S02]  /*17a90*/  IMAD.MOV.U32 R15, RZ, RZ, -0x1 ;  /* 0xffffffffff0f7424 */ /* 0x000fe400078e00ff */
[----:B------:R-:W-:-:S07]  /*17aa0*/  IMAD.MOV.U32 R3, RZ, RZ, R14 ;  /* 0x000000ffff037224 */ /* 0x000fce00078e000e */
[----:B------:R-:W-:Y:S05]  /*17ab0*/  WARPSYNC.COLLECTIVE R15, `(.L_x_791) ;  /* 0x000000000f087348 */ /* 0x000fea0003c00000 */
[----:B------:R0:W1:Y:S02]  /*17ac0*/  SHFL.IDX P6, R14, R13, R12, R11 ;  /* 0x0000000c0d0e7389 */ /* 0x00006400000c000b */
[----:B01----:R-:W-:Y:S01]  /*17ad0*/  ENDCOLLECTIVE ;  /* 0x000000000000791b */ /* 0x003fe20003800000 */
.L_x_791:
[----:B------:R-:W-:Y:S05]  /*17ae0*/  BRA `(.L_x_792) ;  /* 0xffffff6c00b87947 */ /* 0x000fea000383ffff */
.L_x_616:
[----:B------:R-:W-:Y:S01]  /*17af0*/  IMAD.MOV.U32 R13, RZ, RZ, R20 ;  /* 0x000000ffff0d7224 */ /* 0x000fe200078e0014 */
[----:B------:R-:W-:Y:S01]  /*17b00*/  MOV R12, RZ ;  /* 0x000000ff000c7202 */ /* 0x000fe20000000f00 */
[----:B------:R-:W-:Y:S02]  /*17b10*/  IMAD.MOV.U32 R11, RZ, RZ, 0x181f ;  /* 0x0000181fff0b7424 */ /* 0x000fe400078e00ff */
[----:B------:R-:W-:Y:S02]  /*17b20*/  IMAD.MOV.U32 R15, RZ, RZ, -0x1 ;  /* 0xffffffffff0f7424 */ /* 0x000fe400078e00ff */
[----:B------:R-:W-:Y:S02]  /*17b30*/  IMAD R24, R27, 0xc0, R28 ;  /* 0x000000c01b187824 */ /* 0x000fe400078e021c */
[----:B------:R-:W-:-:S07]  /*17b40*/  IMAD R21, R25, R8, RZ ;  /* 0x0000000819157224 */ /* 0x000fce00078e02ff */
[----:B---3--:R-:W-:Y:S05]  /*17b50*/  WARPSYNC.COLLECTIVE R15, `(.L_x_793) ;  /* 0x000000000f087348 */ /* 0x008fea0003c00000 */
[----:B------:R0:W1:Y:S02]  /*17b60*/  SHFL.IDX P6, R14, R13, R12, R11 ;  /* 0x0000000c0d0e7389 */ /* 0x00006400000c000b */
[----:B01-3--:R-:W-:Y:S01]  /*17b70*/  ENDCOLLECTIVE ;  /* 0x000000000000791b */ /* 0x00bfe20003800000 */
.L_x_793:
[C---:B------:R-:W-:Y:S01]  /*17b80*/  VIADD R8, R24.reuse, 0x30 ;  /* 0x0000003018087836 */ /* 0x040fe20000000000 */
[----:B------:R-:W-:-:S04]  /*17b90*/  ISETP.GE.OR P3, PT, R24, R21, P0 ;  /* 0x000000151800720c */ /* 0x000fc80000766670 */
[----:B------:R-:W-:Y:S01]  /*17ba0*/  ISETP.GE.OR P4, PT, R8, R21, P0 ;  /* 0x000000150800720c */ /* 0x000fe20000786670 */
[----:B------:R-:W-:-:S05]  /*17bb0*/  VIADD R8, R24, 0x60 ;  /* 0x0000006018087836 */ /* 0x000fca0000000000 */
[----:B------:R-:W-:Y:S01]  /*17bc0*/  ISETP.GE.OR P2, PT, R8, R21, P0 ;  /* 0x000000150800720c */ /* 0x000fe20000746670 */
[----:B------:R-:W-:Y:S02]  /*17bd0*/  IMAD.MOV.U32 R13, RZ, RZ, R7 ;  /* 0x000000ffff0d7224 */ /* 0x000fe400078e0007 */
[----:B------:R-:W-:-:S10]  /*17be0*/  IMAD.MOV.U32 R0, RZ, RZ, R14 ;  /* 0x000000ffff007224 */ /* 0x000fd400078e000e */
[----:B------:R-:W-:Y:S05]  /*17bf0*/  WARPSYNC.COLLECTIVE R15, `(.L_x_794) ;  /* 0x000000000f087348 */ /* 0x000fea0003c00000 */
[----:B------:R0:W1:Y:S02]  /*17c00*/  SHFL.IDX P6, R14, R13, R12, R11 ;  /* 0x0000000c0d0e7389 */ /* 0x00006400000c000b */
[----:B01----:R-:W-:Y:S01]  /*17c10*/  ENDCOLLECTIVE ;  /* 0x000000000000791b */ /* 0x003fe20003800000 */
.L_x_794:
[----:B------:R-:W-:Y:S02]  /*17c20*/  IMAD.MOV.U32 R13, RZ, RZ, R20 ;  /* 0x000000ffff0d7224 */ /* 0x000fe400078e0014 */
[----:B------:R-:W-:Y:S02]  /*17c30*/  IMAD.MOV.U32 R12, RZ, RZ, 0x1 ;  /* 0x00000001ff0c7424 */ /* 0x000fe400078e00ff */
[----:B------:R-:W-:-:S07]  /*17c40*/  IMAD.MOV.U32 R3, RZ, RZ, R14 ;  /* 0x000000ffff037224 */ /* 0x000fce00078e000e */
[----:B------:R-:W-:Y:S05]  /*17c50*/  WARPSYNC.COLLECTIVE R15, `(.L_x_795) ;  /* 0x000000000f087348 */ /* 0x000fea0003c00000 */
[----:B------:R0:W1:Y:S02]  /*17c60*/  SHFL.IDX P6, R14, R13, R12, R11 ;  /* 0x0000000c0d0e7389 */ /* 0x00006400000c000b */
[----:B01----:R-:W-:Y:S01]  /*17c70*/  ENDCOLLECTIVE ;  /* 0x000000000000791b */ /* 0x003fe20003800000 */
.L_x_795:
[----:B------:R-:W-:-:S04]  /*17c80*/  @!P3 LEA R10, P5, R59, R3, 0x1 ;  /* 0x000000033b0ab211 */ /* 0x000fc800078a08ff */
[----:B------:R-:W-:Y:S02]  /*17c90*/  @!P3 LEA.HI.X R3, R59, R0, R58, 0x1, P5 ;  /* 0x000000003b03b211 */ /* 0x000fe400028f0c3a */
[----:B------:R-:W-:Y:S01]  /*17ca0*/  MOV R13, R7 ;  /* 0x00000007000d7202 */ /* 0x000fe20000000f00 */
[----:B------:R-:W-:-:S07]  /*17cb0*/  IMAD.MOV.U32 R4, RZ, RZ, R14 ;  /* 0x000000ffff047224 */ /* 0x000fce00078e000e */
[----:B------:R-:W-:Y:S05]  /*17cc0*/  WARPSYNC.COLLECTIVE R15, `(.L_x_796) ;  /* 0x000000000f087348 */ /* 0x000fea0003c00000 */
[----:B------:R0:W1:Y:S02]  /*17cd0*/  SHFL.IDX P6, R14, R13, R12, R11 ;  /* 0x0000000c0d0e7389 */ /* 0x00006400000c000b */
[----:B01----:R-:W-:Y:S01]  /*17ce0*/  ENDCOLLECTIVE ;  /* 0x000000000000791b */ /* 0x003fe20003800000 */
.L_x_796:
[----:B------:R-:W-:Y:S02]  /*17cf0*/  IMAD.MOV.U32 R13, RZ, RZ, R20 ;  /* 0x000000ffff0d7224 */ /* 0x000fe400078e0014 */
[----:B------:R-:W-:Y:S02]  /*17d00*/  IMAD.MOV.U32 R12, RZ, RZ, 0x2 ;  /* 0x00000002ff0c7424 */ /* 0x000fe400078e00ff */
[----:B------:R-:W-:-:S07]  /*17d10*/  IMAD.MOV.U32 R5, RZ, RZ, R14 ;  /* 0x000000ffff057224 */ /* 0x000fce00078e000e */
[----:B------:R-:W-:Y:S05]  /*17d20*/  WARPSYNC.COLLECTIVE R15, `(.L_x_797) ;  /* 0x000000000f087348 */ /* 0x000fea0003c00000 */
[----:B------:R0:W1:Y:S02]  /*17d30*/  SHFL.IDX P6, R14, R13, R12, R11 ;  /* 0x0000000c0d0e7389 */ /* 0x00006400000c000b */
[----:B01----:R-:W-:Y:S01]  /*17d40*/  ENDCOLLECTIVE ;  /* 0x000000000000791b */ /* 0x003fe20003800000 */
.L_x_797:
[----:B------:R-:W-:-:S04]  /*17d50*/  @!P4 LEA R8, P1, R59, R5, 0x1 ;  /* 0x000000053b08c211 */ /* 0x000fc800078208ff */
[----:B------:R-:W-:Y:S01]  /*17d60*/  @!P4 LEA.HI.X R9, R59, R4, R58, 0x1, P1 ;  /* 0x000000043b09c211 */ /* 0x000fe200008f0c3a */
[----:B------:R-:W-:Y:S02]  /*17d70*/  IMAD.MOV.U32 R13, RZ, RZ, R7 ;  /* 0x000000ffff0d7224 */ /* 0x000fe400078e0007 */
[----:B------:R-:W-:-:S07]  /*17d80*/  IMAD.MOV.U32 R6, RZ, RZ, R14 ;  /* 0x000000ffff067224 */ /* 0x000fce00078e000e */
[----:B------:R-:W-:Y:S05]  /*17d90*/  WARPSYNC.COLLECTIVE R15, `(.L_x_798) ;  /* 0x000000000f087348 */ /* 0x000fea0003c00000 */
[----:B------:R0:W1:Y:S02]  /*17da0*/  SHFL.IDX P6, R14, R13, R12, R11 ;  /* 0x0000000c0d0e7389 */ /* 0x00006400000c000b */
[----:B01----:R-:W-:Y:S01]  /*17db0*/  ENDCOLLECTIVE ;  /* 0x000000000000791b */ /* 0x003fe20003800000 */
.L_x_798:
[----:B------:R-:W-:Y:S01]  /*17dc0*/  @!P3 IMAD.MOV.U32 R11, RZ, RZ, R3 ;  /* 0x000000ffff0bb224 */ /* 0x000fe200078e0003 */
[----:B------:R-:W-:Y:S01]  /*17dd0*/  MOV R13, R20 ;  /* 0x00000014000d7202 */ /* 0x000fe20000000f00 */
[----:B------:R-:W-:-:S03]  /*17de0*/  IMAD.MOV.U32 R12, RZ, RZ, 0x3 ;  /* 0x00000003ff0c7424 */ /* 0x000fc600078e00ff */
[----:B------:R0:W-:Y:S04]  /*17df0*/  @!P3 ST.E.128 desc[UR42][R10.64], RZ ;  /* 0x000000ff0a00b985 */ /* 0x0001e8000c101d2a */
[----:B------:R1:W-:Y:S01]  /*17e00*/  @!P4 ST.E.128 desc[UR42][R8.64], RZ ;  /* 0x000000ff0800c985 */ /* 0x0003e2000c101d2a */
[----:B------:R-:W-:-:S04]  /*17e10*/  @!P2 LEA R25, P5, R59, R14, 0x1 ;  /* 0x0000000e3b19a211 */ /* 0x000fc800078a08ff */
[----:B------:R-:W-:Y:S01]  /*17e20*/  @!P2 LEA.HI.X R5, R59, R6, R58, 0x1, P5 ;  /* 0x000000063b05a211 */ /* 0x000fe200028f0c3a */
[----:B0-----:R-:W-:Y:S02]  /*17e30*/  IMAD.MOV.U32 R11, RZ, RZ, 0x181f ;  /* 0x0000181fff0b7424 */ /* 0x001fe400078e00ff */
[----:B------:R-:W-:-:S07]  /*17e40*/  @!P2 IMAD.MOV.U32 R4, RZ, RZ, R25 ;  /* 0x000000ffff04a224 */ /* 0x000fce00078e0019 */
[----:B-1----:R-:W-:Y:S05]  /*17e50*/  WARPSYNC.COLLECTIVE R15, `(.L_x_799) ;  /* 0x000000000f087348 */ /* 0x002fea0003c00000 */
[----:B------:R0:W2:Y:S02]  /*17e60*/  SHFL.IDX P6, R14, R13, R12, R11 ;  /* 0x0000000c0d0e7389 */ /* 0x0000a400000c000b */
[----:B012---:R-:W-:Y:S01]  /*17e70*/  ENDCOLLECTIVE ;  /* 0x000000000000791b */ /* 0x007fe20003800000 */
.L_x_799:
[----:B------:R0:W-:Y:S01]  /*17e80*/  @!P2 ST.E.128 desc[UR42][R4.64], RZ ;  /* 0x000000ff0400a985 */ /* 0x0001e2000c101d2a */
[----:B------:R-:W-:Y:S02]  /*17e90*/  IMAD.MOV.U32 R13, RZ, RZ, R7 ;  /* 0x000000ffff0d7224 */ /* 0x000fe400078e0007 */
[----:B------:R-:W-:-:S07]  /*17ea0*/  IMAD.MOV.U32 R0, RZ, RZ, R14 ;  /* 0x000000ffff007224 */ /* 0x000fce00078e000e */
[----:B0-----:R-:W-:Y:S05]  /*17eb0*/  WARPSYNC.COLLECTIVE R15, `(.L_x_800) ;  /* 0x000000000f087348 */ /* 0x001fea0003c00000 */
[----:B------:R1:W2:Y:S02]  /*17ec0*/  SHFL.IDX P6, R14, R13, R12, R11 ;  /* 0x0000000c0d0e7389 */ /* 0x0002a400000c000b */
[----:B012---:R-:W-:Y:S01]  /*17ed0*/  ENDCOLLECTIVE ;  /* 0x000000000000791b */ /* 0x007fe20003800000 */
.L_x_800:
[----:B------:R-:W-:Y:S05]  /*17ee0*/  BRA `(.L_x_801) ;  /* 0xffffff7400d87947 */ /* 0x000fea000383ffff */
.L_x_633:
[----:B------:R-:W0:Y:S01]  /*17ef0*/  S2R R7, SR_TID.X ;  /* 0x0000000000077919 */ /* 0x000e220000002100 */
[----:B------:R-:W-:Y:S01]  /*17f00*/  BSSY B1, `(.L_x_802) ;  /* 0x000000a000017945 */ /* 0x000fe20003800000 */
[----:B------:R-:W-:Y:S01]  /*17f10*/  IMAD.MOV.U32 R12, RZ, RZ, RZ ;  /* 0x000000ffff0c7224 */ /* 0x000fe200078e00ff */
[----:B------:R-:W-:Y:S01]  /*17f20*/  MOV R15, 0xffffffff ;  /* 0xffffffff000f7802 */ /* 0x000fe20000000f00 */
[----:B------:R-:W-:Y:S01]  /*17f30*/  IMAD.MOV.U32 R11, RZ, RZ, 0x1f ;  /* 0x0000001fff0b7424 */ /* 0x000fe200078e00ff */
[----:B0-----:R-:W-:-:S04]  /*17f40*/  SHF.R.U32.HI R7, RZ, 0x5, R7 ;  /* 0x00000005ff077819 */ /* 0x001fc80000011607 */
[----:B------:R-:W-:-:S05]  /*17f50*/  LOP3.LUT R7, R7, 0x3, RZ, 0xc0, !PT ;  /* 0x0000000307077812 */ /* 0x000fca00078ec0ff */
[----:B------:R-:W-:-:S07]  /*17f60*/  IMAD.MOV.U32 R13, RZ, RZ, R7 ;  /* 0x000000ffff0d7224 */ /* 0x000fce00078e0007 */
[----:B------:R-:W-:Y:S05]  /*17f70*/  WARPSYNC.COLLECTIVE R15, `(.L_x_803) ;  /* 0x000000000f087348 */ /* 0x000fea0003c00000 */
[----:B------:R0:W1:Y:S02]  /*17f80*/  SHFL.IDX P6, R14, R13, R12, R11 ;  /* 0x0000000c0d0e7389 */ /* 0x00006400000c000b */
[----:B01----:R-:W-:Y:S01]  /*17f90*/  ENDCOLLECTIVE ;  /* 0x000000000000791b */ /* 0x003fe20003800000 */
.L_x_803:
[----:B------:R-:W-:Y:S05]  /*17fa0*/  BSYNC B1 ;  /* 0x0000000000017941 */ /* 0x000fea0003800000 */
.L_x_802:
[----:B------:R-:W-:Y:S05]  /*17fb0*/  BRA `(.L_x_804) ;  /* 0xffffff8c00887947 */ /* 0x000fea000383ffff */
.L_x_635:
[----:B------:R-:W-:Y:S01]  /*17fc0*/  BSSY B1, `(.L_x_805) ;  /* 0x0000006000017945 */ /* 0x000fe20003800000 */
[----:B------:R-:W-:-:S07]  /*17fd0*/  IMAD.MOV.U32 R15, RZ, RZ, -0x1 ;  /* 0xffffffffff0f7424 */ /* 0x000fce00078e00ff */
[----:B0-----:R-:W-:Y:S05]  /*17fe0*/  WARPSYNC.COLLECTIVE R15, `(.L_x_806) ;  /* 0x000000000f0c7348 */ /* 0x001fea0003c00000 */
[----:B------:R-:W-:Y:S02]  /*17ff0*/  ELECT P6, UR62, PT ;  /* 0x00000000003e782f */ /* 0x000fe400038c0000 */
[----:B------:R-:W-:Y:S01]  /*18000*/  MOV R14, UR62 ;  /* 0x0000003e000e7c02 */ /* 0x000fe20008000f00 */
[----:B0-----:R-:W-:Y:S10]  /*18010*/  ENDCOLLECTIVE ;  /* 0x000000000000791b */ /* 0x001ff40003800000 */
.L_x_806:
[----:B------:R-:W-:Y:S05]  /*18020*/  BSYNC B1 ;  /* 0x0000000000017941 */ /* 0x000fea0003800000 */
.L_x_805:
[----:B------:R-:W-:Y:S05]  /*18030*/  BRA `(.L_x_634) ;  /* 0xffffff8c00807947 */ /* 0x000fea000383ffff */
.L_x_637:
[----:B0-----:R0:W1:Y:S02]  /*18040*/  SYNCS.PHASECHK.TRANS64.TRYWAIT P0, [R16+URZ+0x16820], R6 ;  /* 0x01682006100075a7 */ /* 0x001064000800017f */
[----:B-1----:R-:W-:Y:S05]  /*18050*/  @!P0 NANOSLEEP.SYNCS 0x989680 ;  /* 0x009896800000895d */ /* 0x002fea0003900000 */
[----:B------:R-:W1:Y:S02]  /*18060*/  @!P0 SYNCS.PHASECHK.TRANS64 P0, [R16+URZ+0x16820], R6 ;  /* 0x01682006100085a7 */ /* 0x000e64000800007f */
[----:B-1----:R-:W-:Y:S05]  /*18070*/  @!P0 BRA `(.L_x_637) ;  /* 0xfffffffc00f08947 */ /* 0x002fea000383ffff */
[----:B------:R-:W-:Y:S05]  /*18080*/  BRA `(.L_x_807) ;  /* 0xffffff8c00907947 */ /* 0x000fea000383ffff */
.L_x_641:
[----:B0-----:R0:W1:Y:S02]  /*18090*/  SYNCS.PHASECHK.TRANS64.TRYWAIT P0, [R6+URZ+0x168a0], R10 ;  /* 0x0168a00a060075a7 */ /* 0x001064000800017f */
[----:B-1----:R-:W-:Y:S05]  /*180a0*/  @!P0 NANOSLEEP.SYNCS 0x989680 ;  /* 0x009896800000895d */ /* 0x002fea0003900000 */
[----:B------:R-:W1:Y:S02]  /*180b0*/  @!P0 SYNCS.PHASECHK.TRANS64 P0, [R6+URZ+0x168a0], R10 ;  /* 0x0168a00a060085a7 */ /* 0x000e64000800007f */
[----:B-1----:R-:W-:Y:S05]  /*180c0*/  @!P0 BRA `(.L_x_641) ;  /* 0xfffffffc00f08947 */ /* 0x002fea000383ffff */
[----:B------:R-:W-:Y:S05]  /*180d0*/  BRA `(.L_x_808) ;  /* 0xffffff8c00ac7947 */ /* 0x000fea000383ffff */
.L_x_646:
[----:B-1----:R1:W2:Y:S02]  /*180e0*/  SYNCS.PHASECHK.TRANS64.TRYWAIT P0, [R6+URZ+0x168c0], R10 ;  /* 0x0168c00a060075a7 */ /* 0x0022a4000800017f */
[----:B--2---:R-:W-:Y:S05]  /*180f0*/  @!P0 NANOSLEEP.SYNCS 0x989680 ;  /* 0x009896800000895d */ /* 0x004fea0003900000 */
[----:B------:R-:W2:Y:S02]  /*18100*/  @!P0 SYNCS.PHASECHK.TRANS64 P0, [R6+URZ+0x168c0], R10 ;  /* 0x0168c00a060085a7 */ /* 0x000ea4000800007f */
[----:B--2---:R-:W-:Y:S05]  /*18110*/  @!P0 BRA `(.L_x_646) ;  /* 0xfffffffc00f08947 */ /* 0x004fea000383ffff */
[----:B------:R-:W-:Y:S05]  /*18120*/  BRA `(.L_x_809) ;  /* 0xffffff90002c7947 */ /* 0x000fea000383ffff */
.L_x_653:
[----:B-1----:R1:W2:Y:S02]  /*18130*/  SYNCS.PHASECHK.TRANS64.TRYWAIT P2, [R6+URZ+0x168a0], R7 ;  /* 0x0168a007060075a7 */ /* 0x0022a4000804017f */
[----:B--2---:R-:W-:Y:S05]  /*18140*/  @!P2 NANOSLEEP.SYNCS 0x989680 ;  /* 0x009896800000a95d */ /* 0x004fea0003900000 */
[----:B------:R-:W2:Y:S02]  /*18150*/  @!P2 SYNCS.PHASECHK.TRANS64 P2, [R6+URZ+0x168a0], R7 ;  /* 0x0168a0070600a5a7 */ /* 0x000ea4000804007f */
[----:B--2---:R-:W-:Y:S05]  /*18160*/  @!P2 BRA `(.L_x_653) ;  /* 0xfffffffc00f0a947 */ /* 0x004fea000383ffff */
[----:B------:R-:W-:Y:S05]  /*18170*/  BRA `(.L_x_810) ;  /* 0xffffff9000f87947 */ /* 0x000fea000383ffff */
.L_x_658:
[----:B0-----:R0:W2:Y:S02]  /*18180*/  SYNCS.PHASECHK.TRANS64.TRYWAIT P2, [R6+URZ+0x168c0], R7 ;  /* 0x0168c007060075a7 */ /* 0x0010a4000804017f */
[----:B--2---:R-:W-:Y:S05]  /*18190*/  @!P2 NANOSLEEP.SYNCS 0x989680 ;  /* 0x009896800000a95d */ /* 0x004fea0003900000 */
[----:B------:R-:W2:Y:S02]  /*181a0*/  @!P2 SYNCS.PHASECHK.TRANS64 P2, [R6+URZ+0x168c0], R7 ;  /* 0x0168c0070600a5a7 */ /* 0x000ea4000804007f */
[----:B--2---:R-:W-:Y:S05]  /*181b0*/  @!P2 BRA `(.L_x_658) ;  /* 0xfffffffc00f0a947 */ /* 0x004fea000383ffff */
[----:B------:R-:W-:Y:S05]  /*181c0*/  BRA `(.L_x_811) ;  /* 0xffffff9400707947 */ /* 0x000fea000383ffff */
.L_x_673:
[----:B------:R-:W0:Y:S01]  /*181d0*/  S2R R20, SR_TID.X ;  /* 0x0000000000147919 */ /* 0x000e220000002100 */
        /* <DEDUP_REMOVED lines=10> */
.L_x_813:
[----:B------:R-:W-:Y:S05]  /*18280*/  BSYNC B0 ;  /* 0x0000000000007941 */ /* 0x000fea0003800000 */
.L_x_812:
[----:B------:R-:W-:Y:S05]  /*18290*/  BRA `(.L_x_814) ;  /* 0xffffffa000807947 */ /* 0x000fea000383ffff */
.L_x_676:
[----:B0-----:R0:W1:Y:S02]  /*182a0*/  SYNCS.PHASECHK.TRANS64.TRYWAIT P0, [R3+URZ+0x16840], R4 ;  /* 0x01684004030075a7 */ /* 0x001064000800017f */
[----:B-1----:R-:W-:Y:S05]  /*182b0*/  @!P0 NANOSLEEP.SYNCS 0x989680 ;  /* 0x009896800000895d */ /* 0x002fea0003900000 */
[----:B------:R-:W1:Y:S02]  /*182c0*/  @!P0 SYNCS.PHASECHK.TRANS64 P0, [R3+URZ+0x16840], R4 ;  /* 0x01684004030085a7 */ /* 0x000e64000800007f */
[----:B-1----:R-:W-:Y:S05]  /*182d0*/  @!P0 BRA `(.L_x_676) ;  /* 0xfffffffc00f08947 */ /* 0x002fea000383ffff */
[----:B------:R-:W-:Y:S05]  /*182e0*/  BRA `(.L_x_815) ;  /* 0xffffffa000d07947 */ /* 0x000fea000383ffff */
.L_x_677:
[----:B------:R-:W-:Y:S01]  /*182f0*/  BSSY B0, `(.L_x_816) ;  /* 0x0000008000007945 */ /* 0x000fe20003800000 */
[----:B------:R-:W-:Y:S01]  /*18300*/  IMAD.MOV.U32 R13, RZ, RZ, R2 ;  /* 0x000000ffff0d7224 */ /* 0x000fe200078e0002 */
[----:B------:R-:W-:Y:S01]  /*18310*/  MOV R15, 0xffffffff ;  /* 0xffffffff000f7802 */ /* 0x000fe20000000f00 */
[----:B------:R-:W-:Y:S02]  /*18320*/  IMAD.MOV.U32 R12, RZ, RZ, RZ ;  /* 0x000000ffff0c7224 */ /* 0x000fe400078e00ff */
[----:B------:R-:W-:-:S07]  /*18330*/  IMAD.MOV.U32 R11, RZ, RZ, 0x181f ;  /* 0x0000181fff0b7424 */ /* 0x000fce00078e00ff */
[----:B0-----:R-:W-:Y:S05]  /*18340*/  WARPSYNC.COLLECTIVE R15, `(.L_x_817) ;  /* 0x000000000f087348 */ /* 0x001fea0003c00000 */
[----:B------:R1:W2:Y:S02]  /*18350*/  SHFL.IDX P6, R14, R13, R12, R11 ;  /* 0x0000000c0d0e7389 */ /* 0x0002a400000c000b */
[----:B012---:R-:W-:Y:S01]  /*18360*/  ENDCOLLECTIVE ;  /* 0x000000000000791b */ /* 0x007fe20003800000 */
.L_x_817:
[----:B------:R-:W-:Y:S05]  /*18370*/  BSYNC B0 ;  /* 0x0000000000007941 */ /* 0x000fea0003800000 */
.L_x_816:
[----:B------:R-:W-:Y:S02]  /*18380*/  IMAD.MOV.U32 R13, RZ, RZ, R0 ;  /* 0x000000ffff0d7224 */ /* 0x000fe400078e0000 */
[----:B------:R-:W-:Y:S02]  /*18390*/  IMAD.MOV.U32 R12, RZ, RZ, RZ ;  /* 0x000000ffff0c7224 */ /* 0x000fe400078e00ff */
[----:B------:R-:W-:Y:S02]  /*183a0*/  IMAD.MOV.U32 R11, RZ, RZ, 0x181f ;  /* 0x0000181fff0b7424 */ /* 0x000fe400078e00ff */
[----:B------:R-:W-:Y:S02]  /*183b0*/  IMAD.MOV.U32 R15, RZ, RZ, -0x1 ;  /* 0xffffffffff0f7424 */ /* 0x000fe400078e00ff */
[----:B------:R-:W-:Y:S02]  /*183c0*/  IMAD.MOV.U32 R6, RZ, RZ, R14 ;  /* 0x000000ffff067224 */ /* 0x000fe400078e000e */
[----:B------:R-:W-:-:S07]  /*183d0*/  @P0 IMAD R8, R5, 0x2, R16 ;  /* 0x0000000205080824 */ /* 0x000fce00078e0210 */
[----:B------:R-:W-:Y:S05]  /*183e0*/  WARPSYNC.COLLECTIVE R15, `(.L_x_818) ;  /* 0x000000000f087348 */ /* 0x000fea0003c00000 */
[----:B------:R0:W1:Y:S02]  /*183f0*/  SHFL.IDX P6, R14, R13, R12, R11 ;  /* 0x0000000c0d0e7389 */ /* 0x00006400000c000b */
[----:B01----:R-:W-:Y:S01]  /*18400*/  ENDCOLLECTIVE ;  /* 0x000000000000791b */ /* 0x003fe20003800000 */
.L_x_818:
[----:B------:R-:W-:Y:S01]  /*18410*/  MOV R13, R2 ;  /* 0x00000002000d7202 */ /* 0x000fe20000000f00 */
[----:B------:R-:W-:Y:S02]  /*18420*/  IMAD.MOV.U32 R12, RZ, RZ, 0x1 ;  /* 0x00000001ff0c7424 */ /* 0x000fe400078e00ff */
[----:B------:R-:W-:-:S07]  /*18430*/  IMAD.MOV.U32 R7, RZ, RZ, R14 ;  /* 0x000000ffff077224 */ /* 0x000fce00078e000e */
[----:B------:R-:W-:Y:S05]  /*18440*/  WARPSYNC.COLLECTIVE R15, `(.L_x_819) ;  /* 0x000000000f087348 */ /* 0x000fea0003c00000 */
[----:B------:R0:W1:Y:S02]  /*18450*/  SHFL.IDX P6, R14, R13, R12, R11 ;  /* 0x0000000c0d0e7389 */ /* 0x00006400000c000b */
[----:B01----:R-:W-:Y:S01]  /*18460*/  ENDCOLLECTIVE ;  /* 0x000000000000791b */ /* 0x003fe20003800000 */
.L_x_819:
        /* <DEDUP_REMOVED lines=15> */
.L_x_820:
[----:B------:R-:W-:Y:S02]  /*18560*/  @P0 IMAD R8, R5, 0x2, R16 ;  /* 0x0000000205080824 */ /* 0x000fe400078e0210 */
[----:B------:R-:W-:Y:S02]  /*18570*/  IMAD.MOV.U32 R13, RZ, RZ, R2 ;  /* 0x000000ffff0d7224 */ /* 0x000fe400078e0002 */
[----:B------:R-:W-:Y:S02]  /*18580*/  IMAD.MOV.U32 R12, RZ, RZ, 0x2 ;  /* 0x00000002ff0c7424 */ /* 0x000fe400078e00ff */
[----:B------:R-:W-:-:S07]  /*18590*/  IMAD.MOV.U32 R7, RZ, RZ, R14 ;  /* 0x000000ffff077224 */ /* 0x000fce00078e000e */
[----:B------:R-:W-:Y:S05]  /*185a0*/  WARPSYNC.COLLECTIVE R15, `(.L_x_821) ;  /* 0x000000000f087348 */ /* 0x000fea0003c00000 */
[----:B------:R0:W1:Y:S02]  /*185b0*/  SHFL.IDX P6, R14, R13, R12, R11 ;  /* 0x0000000c0d0e7389 */ /* 0x00006400000c000b */
[----:B01----:R-:W-:Y:S01]  /*185c0*/  ENDCOLLECTIVE ;  /* 0x000000000000791b */ /* 0x003fe20003800000 */
.L_x_821:
        /* <DEDUP_REMOVED lines=15> */
.L_x_822:
[----:B------:R-:W-:Y:S02]  /*186c0*/  @P0 IMAD R8, R5, 0x2, R16 ;  /* 0x0000000205080824 */ /* 0x000fe400078e0210 */
[----:B------:R-:W-:Y:S02]  /*186d0*/  IMAD.MOV.U32 R13, RZ, RZ, R2 ;  /* 0x000000ffff0d7224 */ /* 0x000fe400078e0002 */
[----:B------:R-:W-:Y:S02]  /*186e0*/  IMAD.MOV.U32 R12, RZ, RZ, 0x3 ;  /* 0x00000003ff0c7424 */ /* 0x000fe400078e00ff */
[----:B------:R-:W-:-:S07]  /*186f0*/  IMAD.MOV.U32 R7, RZ, RZ, R14 ;  /* 0x000000ffff077224 */ /* 0x000fce00078e000e */
[----:B------:R-:W-:Y:S05]  /*18700*/  WARPSYNC.COLLECTIVE R15, `(.L_x_823) ;  /* 0x000000000f087348 */ /* 0x000fea0003c00000 */
[----:B------:R0:W1:Y:S02]  /*18710*/  SHFL.IDX P6, R14, R13, R12, R11 ;  /* 0x0000000c0d0e7389 */ /* 0x00006400000c000b */
[----:B01----:R-:W-:Y:S01]  /*18720*/  ENDCOLLECTIVE ;  /* 0x000000000000791b */ /* 0x003fe20003800000 */
.L_x_823:
        /* <DEDUP_REMOVED lines=15> */
.L_x_824:
[----:B------:R-:W-:Y:S02]  /*18820*/  @P0 IMAD R8, R5, 0x2, R16 ;  /* 0x0000000205080824 */ /* 0x000fe400078e0210 */
[----:B------:R-:W-:Y:S02]  /*18830*/  IMAD.MOV.U32 R13, RZ, RZ, R2 ;  /* 0x000000ffff0d7224 */ /* 0x000fe400078e0002 */
[----:B------:R-:W-:Y:S01]  /*18840*/  IMAD.MOV.U32 R12, RZ, RZ, 0x4 ;  /* 0x00000004ff0c7424 */ /* 0x000fe200078e00ff */
[----:B------:R-:W-:-:S07]  /*18850*/  MOV R7, R14 ;  /* 0x0000000e00077202 */ /* 0x000fce0000000f00 */
[----:B------:R-:W-:Y:S05]  /*18860*/  WARPSYNC.COLLECTIVE R15, `(.L_x_825) ;  /* 0x000000000f087348 */ /* 0x000fea0003c00000 */
[----:B------:R0:W1:Y:S02]  /*18870*/  SHFL.IDX P6, R14, R13, R12, R11 ;  /* 0x0000000c0d0e7389 */ /* 0x00006400000c000b */
[----:B01----:R-:W-:Y:S01]  /*18880*/  ENDCOLLECTIVE ;  /* 0x000000000000791b */ /* 0x003fe20003800000 */
.L_x_825:
        /* <DEDUP_REMOVED lines=15> */
.L_x_826:
[----:B------:R-:W-:Y:S01]  /*18980*/  @P0 LEA R8, R5, R16, 0x1 ;  /* 0x0000001005080211 */ /* 0x000fe200078e08ff */
[----:B------:R-:W-:Y:S02]  /*18990*/  IMAD.MOV.U32 R13, RZ, RZ, R2 ;  /* 0x000000ffff0d7224 */ /* 0x000fe400078e0002 */
[----:B------:R-:W-:Y:S02]  /*189a0*/  IMAD.MOV.U32 R12, RZ, RZ, 0x5 ;  /* 0x00000005ff0c7424 */ /* 0x000fe400078e00ff */
[----:B------:R-:W-:-:S07]  /*189b0*/  IMAD.MOV.U32 R7, RZ, RZ, R14 ;  /* 0x000000ffff077224 */ /* 0x000fce00078e000e */
[----:B------:R-:W-:Y:S05]  /*189c0*/  WARPSYNC.COLLECTIVE R15, `(.L_x_827) ;  /* 0x000000000f087348 */ /* 0x000fea0003c00000 */
[----:B------:R0:W1:Y:S02]  /*189d0*/  SHFL.IDX P6, R14, R13, R12, R11 ;  /* 0x0000000c0d0e7389 */ /* 0x00006400000c000b */
[----:B01----:R-:W-:Y:S01]  /*189e0*/  ENDCOLLECTIVE ;  /* 0x000000000000791b */ /* 0x003fe20003800000 */
.L_x_827:
        /* <DEDUP_REMOVED lines=15> */
.L_x_828:
[----:B------:R-:W-:Y:S02]  /*18ae0*/  @P0 IMAD R8, R5, 0x2, R16 ;  /* 0x0000000205080824 */ /* 0x000fe400078e0210 */
[----:B------:R-:W-:Y:S01]  /*18af0*/  IMAD.MOV.U32 R13, RZ, RZ, R2 ;  /* 0x000000ffff0d7224 */ /* 0x000fe200078e0002 */
[----:B------:R-:W-:Y:S01]  /*18b00*/  MOV R12, 0x6 ;  /* 0x00000006000c7802 */ /* 0x000fe20000000f00 */
[----:B------:R-:W-:-:S07]  /*18b10*/  IMAD.MOV.U32 R7, RZ, RZ, R14 ;  /* 0x000000ffff077224 */ /* 0x000fce00078e000e */
[----:B------:R-:W-:Y:S05]  /*18b20*/  WARPSYNC.COLLECTIVE R15, `(.L_x_829) ;  /* 0x000000000f087348 */ /* 0x000fea0003c00000 */
[----:B------:R0:W1:Y:S02]  /*18b30*/  SHFL.IDX P6, R14, R13, R12, R11 ;  /* 0x0000000c0d0e7389 */ /* 0x00006400000c000b */
[----:B01----:R-:W-:Y:S01]  /*18b40*/  ENDCOLLECTIVE ;  /* 0x000000000000791b */ /* 0x003fe20003800000 */
.L_x_829:
        /* <DEDUP_REMOVED lines=15> */
.L_x_830:
[----:B------:R-:W-:Y:S02]  /*18c40*/  @P0 IMAD R8, R5, 0x2, R16 ;  /* 0x0000000205080824 */ /* 0x000fe400078e0210 */
[----:B------:R-:W-:Y:S02]  /*18c50*/  IMAD.MOV.U32 R13, RZ, RZ, R2 ;  /* 0x000000ffff0d7224 */ /* 0x000fe400078e0002 */
[----:B------:R-:W-:Y:S02]  /*18c60*/  IMAD.MOV.U32 R12, RZ, RZ, 0x7 ;  /* 0x00000007ff0c7424 */ /* 0x000fe400078e00ff */
[----:B------:R-:W-:-:S07]  /*18c70*/  IMAD.MOV.U32 R7, RZ, RZ, R14 ;  /* 0x000000ffff077224 */ /* 0x000fce00078e000e */
[----:B------:R-:W-:Y:S05]  /*18c80*/  WARPSYNC.COLLECTIVE R15, `(.L_x_831) ;  /* 0x000000000f087348 */ /* 0x000fea0003c00000 */
[----:B------:R0:W1:Y:S02]  /*18c90*/  SHFL.IDX P6, R14, R13, R12, R11 ;  /* 0x0000000c0d0e7389 */ /* 0x00006400000c000b */
[----:B01----:R-:W-:Y:S01]  /*18ca0*/  ENDCOLLECTIVE ;  /* 0x000000000000791b */ /* 0x003fe20003800000 */
.L_x_831:
[----:B------:R-:W-:-:S05]  /*18cb0*/  @P0 LEA R7, P1, R9, R7, 0x1 ;  /* 0x0000000709070211 */ /* 0x000fca00078208ff */
[----:B------:R-:W-:-:S05]  /*18cc0*/  @P0 IMAD.X R6, RZ, RZ, R6, P1 ;  /* 0x000000ffff060224 */ /* 0x000fca00008e0606 */
[----:B------:R-:W-:Y:S02]  /*18cd0*/  @P0 LOP3.LUT R7, R7, R6, RZ, 0x3c, !PT ;  /* 0x0000000607070212 */ /* 0x000fe400078e3cff */
[----:B------:R-:W-:Y:S02]  /*18ce0*/  MOV R13, R0 ;  /* 0x00000000000d7202 */ /* 0x000fe40000000f00 */
[----:B------:R-:W-:-:S04]  /*18cf0*/  @P0 LOP3.LUT R6, R7, R6, RZ, 0x3c, !PT ;  /* 0x0000000607060212 */ /* 0x000fc800078e3cff */
[----:B------:R-:W-:Y:S01]  /*18d00*/  @P0 LOP3.LUT R7, R7, R6, RZ, 0x3c, !PT ;  /* 0x0000000607070212 */ /* 0x000fe200078e3cff */
[----:B------:R-:W-:-:S07]  /*18d10*/  IMAD.MOV.U32 R2, RZ, RZ, R14 ;  /* 0x000000ffff027224 */ /* 0x000fce00078e000e */
[----:B------:R-:W-:Y:S05]  /*18d20*/  WARPSYNC.COLLECTIVE R15, `(.L_x_832) ;  /* 0x000000000f087348 */ /* 0x000fea0003c00000 */
[----:B------:R0:W1:Y:S02]  /*18d30*/  SHFL.IDX P6, R14, R13, R12, R11 ;  /* 0x0000000c0d0e7389 */ /* 0x00006400000c000b */
[----:B01----:R-:W-:Y:S01]  /*18d40*/  ENDCOLLECTIVE ;  /* 0x000000000000791b */ /* 0x003fe20003800000 */
.L_x_832:
[----:B------:R-:W-:Y:S01]  /*18d50*/  @!PT LDS RZ, [RZ] ;  /* 0x00000000fffff984 */ /* 0x000fe20000000800 */
[----:B------:R-:W-:Y:S01]  /*18d60*/  @!PT LDS RZ, [RZ] ;  /* 0x00000000fffff984 */ /* 0x000fe20000000800 */
[----:B------:R-:W-:Y:S01]  /*18d70*/  @!PT LDS RZ, [RZ] ;  /* 0x00000000fffff984 */ /* 0x000fe20000000800 */
[----:B------:R0:W-:Y:S01]  /*18d80*/  @P0 LDGSTS.E.BYPASS.LTC128B.128 [R8+0x11400], desc[UR42][R6.64], !P2 ;  /* 0x1140000006080fae */ /* 0x0001e2000d101d6a */
[----:B------:R-:W-:Y:S01]  /*18d90*/  IMAD.MOV.U32 R0, RZ, RZ, R14 ;  /* 0x000000ffff007224 */ /* 0x000fe200078e000e */
[----:B------:R-:W-:Y:S06]  /*18da0*/  BRA `(.L_x_833) ;  /* 0xffffff9c00e07947 */ /* 0x000fec000383ffff */
.L_x_682:
[----:B------:R-:W-:Y:S02]  /*18db0*/  IMAD.MOV.U32 R13, RZ, RZ, R0 ;  /* 0x000000ffff0d7224 */ /* 0x000fe400078e0000 */
[----:B------:R-:W-:Y:S02]  /*18dc0*/  IMAD.MOV.U32 R12, RZ, RZ, RZ ;  /* 0x000000ffff0c7224 */ /* 0x000fe400078e00ff */
[----:B------:R-:W-:Y:S02]  /*18dd0*/  IMAD.MOV.U32 R11, RZ, RZ, 0x181f ;  /* 0x0000181fff0b7424 */ /* 0x000fe400078e00ff */
[----:B------:R-:W-:Y:S02]  /*18de0*/  IMAD.MOV.U32 R15, RZ, RZ, -0x1 ;  /* 0xffffffffff0f7424 */ /* 0x000fe400078e00ff */
[----:B-----5:R-:W-:Y:S02]  /*18df0*/  IMAD R3, R26, R10, RZ ;  /* 0x0000000a1a037224 */ /* 0x020fe400078e02ff */
[----:B------:R-:W-:-:S07]  /*18e00*/  IMAD R25, R25, 0xc0, R9 ;  /* 0x000000c019197824 */ /* 0x000fce00078e0209 */
[----:B------:R-:W-:Y:S05]  /*18e10*/  WARPSYNC.COLLECTIVE R15, `(.L_x_834) ;  /* 0x000000000f087348 */ /* 0x000fea0003c00000 */
[----:B------:R0:W1:Y:S02]  /*18e20*/  SHFL.IDX P6, R14, R13, R12, R11 ;  /* 0x0000000c0d0e7389 */ /* 0x00006400000c000b */
[----:B01----:R-:W-:Y:S01]  /*18e30*/  ENDCOLLECTIVE ;  /* 0x000000000000791b */ /* 0x003fe20003800000 */
.L_x_834:
[C---:B------:R-:W-:Y:S01]  /*18e40*/  VIADD R8, R25.reuse, 0x10 ;  /* 0x0000001019087836 */ /* 0x040fe20000000000 */
[----:B------:R-:W-:Y:S01]  /*18e50*/  ISETP.GE.AND P1, PT, R25, R3, PT ;  /* 0x000000031900720c */ /* 0x000fe20003f26270 */
[----:B------:R-:W-:Y:S02]  /*18e60*/  IMAD.MOV.U32 R13, RZ, RZ, R2 ;  /* 0x000000ffff0d7224 */ /* 0x000fe400078e0002 */
[----:B------:R-:W-:-:S10]  /*18e70*/  IMAD.MOV.U32 R6, RZ, RZ, R14 ;  /* 0x000000ffff067224 */ /* 0x000fd400078e000e */
[----:B------:R-:W-:Y:S05]  /*18e80*/  WARPSYNC.COLLECTIVE R15, `(.L_x_835) ;  /* 0x000000000f087348 */ /* 0x000fea0003c00000 */
[----:B------:R0:W1:Y:S02]  /*18e90*/  SHFL.IDX P6, R14, R13, R12, R11 ;  /* 0x0000000c0d0e7389 */ /* 0x00006400000c000b */
[----:B01----:R-:W-:Y:S01]  /*18ea0*/  ENDCOLLECTIVE ;  /* 0x000000000000791b */ /* 0x003fe20003800000 */
.L_x_835:
[----:B------:R-:W-:Y:S02]  /*18eb0*/  IMAD.MOV.U32 R13, RZ, RZ, R0 ;  /* 0x000000ffff0d7224 */ /* 0x000fe400078e0000 */
[----:B------:R-:W-:Y:S02]  /*18ec0*/  IMAD.MOV.U32 R12, RZ, RZ, 0x1 ;  /* 0x00000001ff0c7424 */ /* 0x000fe400078e00ff */
[----:B------:R-:W-:-:S07]  /*18ed0*/  IMAD.MOV.U32 R7, RZ, RZ, R14 ;  /* 0x000000ffff077224 */ /* 0x000fce00078e000e */
[----:B------:R-:W-:Y:S05]  /*18ee0*/  WARPSYNC.COLLECTIVE R15, `(.L_x_836) ;  /* 0x000000000f087348 */ /* 0x000fea0003c00000 */
[----:B------:R0:W1:Y:S02]  /*18ef0*/  SHFL.IDX P6, R14, R13, R12, R11 ;  /* 0x0000000c0d0e7389 */ /* 0x00006400000c000b */
[----:B01----:R-:W-:Y:S01]  /*18f00*/  ENDCOLLECTIVE ;  /* 0x000000000000791b */ /* 0x003fe20003800000 */
.L_x_836:
        /* <DEDUP_REMOVED lines=9> */
[----:B------:R0:W-:Y:S01]  /*18fa0*/  @!P1 LDGSTS.E.BYPASS.LTC128B.128 [R20+0x8400], desc[UR42][R6.64], !P0 ;  /* 0x0840000006149fae */ /* 0x0001e2000c101d6a */
[----:B------:R-:W-:Y:S01]  /*18fb0*/  ISETP.GE.AND P1, PT, R8, R3, PT ;  /* 0x000000030800720c */ /* 0x000fe20003f26270 */
[----:B0-----:R-:W-:-:S12]  /*18fc0*/  IMAD.MOV.U32 R6, RZ, RZ, R14 ;  /* 0x000000ffff067224 */ /* 0x001fd800078e000e */
[----:B------:R-:W-:Y:S05]  /*18fd0*/  WARPSYNC.COLLECTIVE R15, `(.L_x_837) ;  /* 0x000000000f087348 */ /* 0x000fea0003c00000 */
[----:B------:R0:W1:Y:S02]  /*18fe0*/  SHFL.IDX P6, R14, R13, R12, R11 ;  /* 0x0000000c0d0e7389 */ /* 0x00006400000c000b */
[----:B01----:R-:W-:Y:S01]  /*18ff0*/  ENDCOLLECTIVE ;  /* 0x000000000000791b */ /* 0x003fe20003800000 */
.L_x_837:
[----:B------:R-:W-:Y:S01]  /*19000*/  MOV R13, R0 ;  /* 0x00000000000d7202 */ /* 0x000fe20000000f00 */
[----:B------:R-:W-:Y:S02]  /*19010*/  IMAD.MOV.U32 R12, RZ, RZ, 0x2 ;  /* 0x00000002ff0c7424 */ /* 0x000fe400078e00ff */
[----:B------:R-:W-:-:S07]  /*19020*/  IMAD.MOV.U32 R7, RZ, RZ, R14 ;  /* 0x000000ffff077224 */ /* 0x000fce00078e000e */
[----:B------:R-:W-:Y:S05]  /*19030*/  WARPSYNC.COLLECTIVE R15, `(.L_x_838) ;  /* 0x000000000f087348 */ /* 0x000fea0003c00000 */
[----:B------:R0:W1:Y:S02]  /*19040*/  SHFL.IDX P6, R14, R13, R12, R11 ;  /* 0x0000000c0d0e7389 */ /* 0x00006400000c000b */
[----:B01----:R-:W-:Y:S01]  /*19050*/  ENDCOLLECTIVE ;  /* 0x000000000000791b */ /* 0x003fe20003800000 */
.L_x_838:
        /* <DEDUP_REMOVED lines=16> */
.L_x_839:
[----:B------:R-:W-:Y:S02]  /*19160*/  IMAD.MOV.U32 R13, RZ, RZ, R0 ;  /* 0x000000ffff0d7224 */ /* 0x000fe400078e0000 */
[----:B------:R-:W-:Y:S02]  /*19170*/  IMAD.MOV.U32 R12, RZ, RZ, 0x3 ;  /* 0x00000003ff0c7424 */ /* 0x000fe400078e00ff */
[----:B------:R-:W-:-:S07]  /*19180*/  IMAD.MOV.U32 R7, RZ, RZ, R14 ;  /* 0x000000ffff077224 */ /* 0x000fce00078e000e */
[----:B------:R-:W-:Y:S05]  /*19190*/  WARPSYNC.COLLECTIVE R15, `(.L_x_840) ;  /* 0x000000000f087348 */ /* 0x000fea0003c00000 */
[----:B------:R0:W1:Y:S02]  /*191a0*/  SHFL.IDX P6, R14, R13, R12, R11 ;  /* 0x0000000c0d0e7389 */ /* 0x00006400000c000b */
[----:B01----:R-:W-:Y:S01]  /*191b0*/  ENDCOLLECTIVE ;  /* 0x000000000000791b */ /* 0x003fe20003800000 */
.L_x_840:
        /* <DEDUP_REMOVED lines=16> */
.L_x_841:
[----:B------:R-:W-:Y:S02]  /*192c0*/  IMAD.MOV.U32 R13, RZ, RZ, R0 ;  /* 0x000000ffff0d7224 */ /* 0x000fe400078e0000 */
[----:B------:R-:W-:Y:S02]  /*192d0*/  IMAD.MOV.U32 R12, RZ, RZ, 0x4 ;  /* 0x00000004ff0c7424 */ /* 0x000fe400078e00ff */
[----:B------:R-:W-:-:S07]  /*192e0*/  IMAD.MOV.U32 R7, RZ, RZ, R14 ;  /* 0x000000ffff077224 */ /* 0x000fce00078e000e */
[----:B------:R-:W-:Y:S05]  /*192f0*/  WARPSYNC.COLLECTIVE R15, `(.L_x_842) ;  /* 0x000000000f087348 */ /* 0x000fea0003c00000 */
[----:B------:R0:W1:Y:S02]  /*19300*/  SHFL.IDX P6, R14, R13, R12, R11 ;  /* 0x0000000c0d0e7389 */ /* 0x00006400000c000b */
[----:B01----:R-:W-:Y:S01]  /*19310*/  ENDCOLLECTIVE ;  /* 0x000000000000791b */ /* 0x003fe20003800000 */
.L_x_842:
        /* <DEDUP_REMOVED lines=16> */
.L_x_843:
[----:B------:R-:W-:Y:S02]  /*19420*/  IMAD.MOV.U32 R13, RZ, RZ, R0 ;  /* 0x000000ffff0d7224 */ /* 0x000fe400078e0000 */
[----:B------:R-:W-:Y:S01]  /*19430*/  IMAD.MOV.U32 R12, RZ, RZ, 0x5 ;  /* 0x00000005ff0c7424 */ /* 0x000fe200078e00ff */
[----:B------:R-:W-:-:S07]  /*19440*/  MOV R7, R14 ;  /* 0x0000000e00077202 */ /* 0x000fce0000000f00 */
[----:B------:R-:W-:Y:S05]  /*19450*/  WARPSYNC.COLLECTIVE R15, `(.L_x_844) ;  /* 0x000000000f087348 */ /* 0x000fea0003c00000 */
[----:B------:R0:W1:Y:S02]  /*19460*/  SHFL.IDX P6, R14, R13, R12, R11 ;  /* 0x0000000c0d0e7389 */ /* 0x00006400000c000b */
[----:B01----:R-:W-:Y:S01]  /*19470*/  ENDCOLLECTIVE ;  /* 0x000000000000791b */ /* 0x003fe20003800000 */
.L_x_844:
        /* <DEDUP_REMOVED lines=16> */
.L_x_845:
[----:B------:R-:W-:Y:S02]  /*19580*/  IMAD.MOV.U32 R13, RZ, RZ, R0 ;  /* 0x000000ffff0d7224 */ /* 0x000fe400078e0000 */
[----:B------:R-:W-:Y:S02]  /*19590*/  IMAD.MOV.U32 R12, RZ, RZ, 0x6 ;  /* 0x00000006ff0c7424 */ /* 0x000fe400078e00ff */
[----:B------:R-:W-:-:S07]  /*195a0*/  IMAD.MOV.U32 R7, RZ, RZ, R14 ;  /* 0x000000ffff077224 */ /* 0x000fce00078e000e */
[----:B------:R-:W-:Y:S05]  /*195b0*/  WARPSYNC.COLLECTIVE R15, `(.L_x_846) ;  /* 0x000000000f087348 */ /* 0x000fea0003c00000 */
[----:B------:R0:W1:Y:S02]  /*195c0*/  SHFL.IDX P6, R14, R13, R12, R11 ;  /* 0x0000000c0d0e7389 */ /* 0x00006400000c000b */
[----:B01----:R-:W-:Y:S01]  /*195d0*/  ENDCOLLECTIVE ;  /* 0x000000000000791b */ /* 0x003fe20003800000 */
.L_x_846:
        /* <DEDUP_REMOVED lines=16> */
.L_x_847:
[----:B------:R-:W-:Y:S02]  /*196e0*/  IMAD.MOV.U32 R13, RZ, RZ, R0 ;  /* 0x000000ffff0d7224 */ /* 0x000fe400078e0000 */
[----:B------:R-:W-:Y:S02]  /*196f0*/  IMAD.MOV.U32 R12, RZ, RZ, 0x7 ;  /* 0x00000007ff0c7424 */ /* 0x000fe400078e00ff */
[----:B------:R-:W-:-:S07]  /*19700*/  IMAD.MOV.U32 R7, RZ, RZ, R14 ;  /* 0x000000ffff077224 */ /* 0x000fce00078e000e */
[----:B------:R-:W-:Y:S05]  /*19710*/  WARPSYNC.COLLECTIVE R15, `(.L_x_848) ;  /* 0x000000000f087348 */ /* 0x000fea0003c00000 */
[----:B------:R0:W1:Y:S02]  /*19720*/  SHFL.IDX P6, R14, R13, R12, R11 ;  /* 0x0000000c0d0e7389 */ /* 0x00006400000c000b */
[----:B01----:R-:W-:Y:S01]  /*19730*/  ENDCOLLECTIVE ;  /* 0x000000000000791b */ /* 0x003fe20003800000 */
.L_x_848:
        /* <DEDUP_REMOVED lines=11> */
.L_x_849:
[----:B------:R-:W-:Y:S01]  /*197f0*/  @!PT LDS RZ, [RZ] ;  /* 0x00000000fffff984 */ /* 0x000fe20000000800 */
[----:B------:R-:W-:Y:S01]  /*19800*/  @!PT LDS RZ, [RZ] ;  /* 0x00000000fffff984 */ /* 0x000fe20000000800 */
[----:B------:R-:W-:Y:S01]  /*19810*/  @!PT LDS RZ, [RZ] ;  /* 0x00000000fffff984 */ /* 0x000fe20000000800 */
[----:B------:R0:W-:Y:S01]  /*19820*/  @!P1 LDGSTS.E.BYPASS.LTC128B.128 [R20+0xb400], desc[UR42][R6.64], !P0 ;  /* 0x0b40000006149fae */ /* 0x0001e2000c101d6a */
[----:B------:R-:W-:Y:S01]  /*19830*/  ISETP.GE.AND P1, PT, R2, R3, PT ;  /* 0x000000030200720c */ /* 0x000fe20003f26270 */
[----:B------:R-:W-:Y:S02]  /*19840*/  IMAD.MOV.U32 R13, RZ, RZ, R4 ;  /* 0x000000ffff0d7224 */ /* 0x000fe400078e0004 */
[----:B------:R-:W-:Y:S02]  /*19850*/  IMAD.MOV.U32 R12, RZ, RZ, RZ ;  /* 0x000000ffff0c7224 */ /* 0x000fe400078e00ff */
[----:B0-----:R-:W-:-:S08]  /*19860*/  IMAD.MOV.U32 R6, RZ, RZ, R14 ;  /* 0x000000ffff067224 */ /* 0x001fd000078e000e */
[----:B------:R-:W-:Y:S05]  /*19870*/  WARPSYNC.COLLECTIVE R15, `(.L_x_850) ;  /* 0x000000000f087348 */ /* 0x000fea0003c00000 */
[----:B------:R0:W1:Y:S02]  /*19880*/  SHFL.IDX P6, R14, R13, R12, R11 ;  /* 0x0000000c0d0e7389 */ /* 0x00006400000c000b */
[----:B01----:R-:W-:Y:S01]  /*19890*/  ENDCOLLECTIVE ;  /* 0x000000000000791b */ /* 0x003fe20003800000 */
.L_x_850:
[----:B------:R-:W-:-:S05]  /*198a0*/  @!P1 LEA R6, P2, R21, R6, 0x1 ;  /* 0x0000000615069211 */ /* 0x000fca00078408ff */
[----:B------:R-:W-:-:S04]  /*198b0*/  @!P1 IMAD.X R0, RZ, RZ, R0, P2 ;  /* 0x000000ffff009224 */ /* 0x000fc800010e0600 */
[----:B------:R-:W-:Y:S02]  /*198c0*/  @!P1 IMAD.MOV.U32 R7, RZ, RZ, R0 ;  /* 0x000000ffff079224 */ /* 0x000fe400078e0000 */
[----:B------:R-:W-:Y:S02]  /*198d0*/  IMAD.MOV.U32 R13, RZ, RZ, R5 ;  /* 0x000000ffff0d7224 */ /* 0x000fe400078e0005 */
[C---:B------:R-:W-:Y:S01]  /*198e0*/  VIADD R0, R25.reuse, 0x80 ;  /* 0x0000008019007836 */ /* 0x040fe20000000000 */
[----:B------:R-:W-:Y:S01]  /*198f0*/  @!PT LDS RZ, [RZ] ;  /* 0x00000000fffff984 */ /* 0x000fe20000000800 */
[----:B------:R-:W-:Y:S01]  /*19900*/  @!PT LDS RZ, [RZ] ;  /* 0x00000000fffff984 */ /* 0x000fe20000000800 */
[----:B------:R-:W-:Y:S01]  /*19910*/  @!PT LDS RZ, [RZ] ;  /* 0x00000000fffff984 */ /* 0x000fe20000000800 */
[----:B------:R0:W-:Y:S04]  /*19920*/  @!P1 LDGSTS.E.BYPASS.LTC128B.128 [R20+0xbc00], desc[UR42][R6.64], !P0 ;  /* 0x0bc0000006149fae */ /* 0x0001e8000c101d6a */
[----:B------:R-:W-:Y:S01]  /*19930*/  ISETP.GE.AND P1, PT, R0, R3, PT ;  /* 0x000000030000720c */ /* 0x000fe20003f26270 */
[----:B------:R-:W-:Y:S01]  /*19940*/  VIADD R0, R25, 0x90 ;  /* 0x0000009019007836 */ /* 0x000fe20000000000 */
[----:B------:R-:W-:-:S11]  /*19950*/  MOV R2, R14 ;  /* 0x0000000e00027202 */ /* 0x000fd60000000f00 */
[----:B0-----:R-:W-:Y:S05]  /*19960*/  WARPSYNC.COLLECTIVE R15, `(.L_x_851) ;  /* 0x000000000f087348 */ /* 0x001fea0003c00000 */
[----:B------:R1:W2:Y:S02]  /*19970*/  SHFL.IDX P6, R14, R13, R12, R11 ;  /* 0x0000000c0d0e7389 */ /* 0x0002a400000c000b */
[----:B012---:R-:W-:Y:S01]  /*19980*/  ENDCOLLECTIVE ;  /* 0x000000000000791b */ /* 0x007fe20003800000 */
.L_x_851:
[----:B------:R-:W-:Y:S02]  /*19990*/  IMAD.MOV.U32 R13, RZ, RZ, R4 ;  /* 0x000000ffff0d7224 */ /* 0x000fe400078e0004 */
[----:B------:R-:W-:Y:S02]  /*199a0*/  IMAD.MOV.U32 R12, RZ, RZ, 0x1 ;  /* 0x00000001ff0c7424 */ /* 0x000fe400078e00ff */
[----:B------:R-:W-:-:S07]  /*199b0*/  IMAD.MOV.U32 R8, RZ, RZ, R14 ;  /* 0x000000ffff087224 */ /* 0x000fce00078e000e */
[----:B------:R-:W-:Y:S05]  /*199c0*/  WARPSYNC.COLLECTIVE R15, `(.L_x_852) ;  /* 0x000000000f087348 */ /* 0x000fea0003c00000 */
[----:B------:R0:W1:Y:S02]  /*199d0*/  SHFL.IDX P6, R14, R13, R12, R11 ;  /* 0x0000000c0d0e7389 */ /* 0x00006400000c000b */
[----:B01----:R-:W-:Y:S01]  /*199e0*/  ENDCOLLECTIVE ;  /* 0x000000000000791b */ /* 0x003fe20003800000 */
.L_x_852:
[----:B------:R-:W-:-:S05]  /*199f0*/  @!P1 LEA R6, P2, R21, R8, 0x1 ;  /* 0x0000000815069211 */ /* 0x000fca00078408ff */
[----:B------:R-:W-:-:S04]  /*19a00*/  @!P1 IMAD.X R2, RZ, RZ, R2, P2 ;  /* 0x000000ffff029224 */ /* 0x000fc800010e0602 */
[----:B------:R-:W-:Y:S01]  /*19a10*/  @!P1 IMAD.MOV.U32 R7, RZ, RZ, R2 ;  /* 0x000000ffff079224 */ /* 0x000fe200078e0002 */
[----:B------:R-:W-:Y:S02]  /*19a20*/  IADD3 R2, R25, 0xa0, RZ ;  /* 0x000000a019027810 */ /* 0x000fe40007ffe0ff */
[----:B------:R-:W-:Y:S02]  /*19a30*/  MOV R13, R5 ;  /* 0x00000005000d7202 */ /* 0x000fe40000000f00 */
[----:B------:R-:W-:Y:S01]  /*19a40*/  @!PT LDS RZ, [RZ] ;  /* 0x00000000fffff984 */ /* 0x000fe20000000800 */
[----:B------:R-:W-:Y:S01]  /*19a50*/  @!PT LDS RZ, [RZ] ;  /* 0x00000000fffff984 */ /* 0x000fe20000000800 */
[----:B------:R-:W-:Y:S01]  /*19a60*/  @!PT LDS RZ, [RZ] ;  /* 0x00000000fffff984 */ /* 0x000fe20000000800 */
[----:B------:R0:W-:Y:S01]  /*19a70*/  @!P1 LDGSTS.E.BYPASS.LTC128B.128 [R20+0xc400], desc[UR42][R6.64], !P0 ;  /* 0x0c40000006149fae */ /* 0x0001e2000c101d6a */
[----:B------:R-:W-:Y:S01]  /*19a80*/  ISETP.GE.AND P1, PT, R0, R3, PT ;  /* 0x000000030000720c */ /* 0x000fe20003f26270 */
[----:B------:R-:W-:-:S12]  /*19a90*/  IMAD.MOV.U32 R0, RZ, RZ, R14 ;  /* 0x000000ffff007224 */ /* 0x000fd800078e000e */
[----:B0-----:R-:W-:Y:S05]  /*19aa0*/  WARPSYNC.COLLECTIVE R15, `(.L_x_853) ;  /* 0x000000000f087348 */ /* 0x001fea0003c00000 */
[----:B------:R1:W2:Y:S02]  /*19ab0*/  SHFL.IDX P6, R14, R13, R12, R11 ;  /* 0x0000000c0d0e7389 */ /* 0x0002a400000c000b */
[----:B012---:R-:W-:Y:S01]  /*19ac0*/  ENDCOLLECTIVE ;  /* 0x000000000000791b */ /* 0x007fe20003800000 */
.L_x_853:
[----:B------:R-:W-:Y:S02]  /*19ad0*/  IMAD.MOV.U32 R13, RZ, RZ, R4 ;  /* 0x000000ffff0d7224 */ /* 0x000fe400078e0004 */
[----:B------:R-:W-:Y:S02]  /*19ae0*/  IMAD.MOV.U32 R12, RZ, RZ, 0x2 ;  /* 0x00000002ff0c7424 */ /* 0x000fe400078e00ff */
[----:B------:R-:W-:-:S07]  /*19af0*/  IMAD.MOV.U32 R6, RZ, RZ, R14 ;  /* 0x000000ffff067224 */ /* 0x000fce00078e000e */
[----:B------:R-:W-:Y:S05]  /*19b00*/  WARPSYNC.COLLECTIVE R15, `(.L_x_854) ;  /* 0x000000000f087348 */ /* 0x000fea0003c00000 */
[----:B------:R0:W1:Y:S02]  /*19b10*/  SHFL.IDX P6, R14, R13, R12, R11 ;  /* 0x0000000c0d0e7389 */ /* 0x00006400000c000b */
[----:B01----:R-:W-:Y:S01]  /*19b20*/  ENDCOLLECTIVE ;  /* 0x000000000000791b */ /* 0x003fe20003800000 */
.L_x_854:
        /* <DEDUP_REMOVED lines=13> */
.L_x_855:
[----:B------:R-:W-:Y:S02]  /*19c00*/  IMAD.MOV.U32 R13, RZ, RZ, R4 ;  /* 0x000000ffff0d7224 */ /* 0x000fe400078e0004 */
[----:B------:R-:W-:Y:S02]  /*19c10*/  IMAD.MOV.U32 R12, RZ, RZ, 0x3 ;  /* 0x00000003ff0c7424 */ /* 0x000fe400078e00ff */
[----:B------:R-:W-:-:S07]  /*19c20*/  IMAD.MOV.U32 R6, RZ, RZ, R14 ;  /* 0x000000ffff067224 */ /* 0x000fce00078e000e */
[----:B------:R-:W-:Y:S05]  /*19c30*/  WARPSYNC.COLLECTIVE R15, `(.L_x_856) ;  /* 0x000000000f087348 */ /* 0x000fea0003c00000 */
[----:B------:R0:W1:Y:S02]  /*19c40*/  SHFL.IDX P6, R14, R13, R12, R11 ;  /* 0x0000000c0d0e7389 */ /* 0x00006400000c000b */
[----:B01----:R-:W-:Y:S01]  /*19c50*/  ENDCOLLECTIVE ;  /* 0x000000000000791b */ /* 0x003fe20003800000 */
.L_x_856:
        /* <DEDUP_REMOVED lines=12> */
.L_x_857:
[----:B------:R-:W-:Y:S01]  /*19d20*/  IMAD.MOV.U32 R2, RZ, RZ, R14 ;  /* 0x000000ffff027224 */ /* 0x000fe200078e000e */
[----:B------:R-:W-:Y:S06]  /*19d30*/  BRA `(.L_x_858) ;  /* 0xffffff9c00cc7947 */ /* 0x000fec000383ffff */
.L_x_685:
[----:B-1----:R1:W2:Y:S02]  /*19d40*/  SYNCS.PHASECHK.TRANS64.TRYWAIT P0, [R16+URZ+0x16820], R0 ;  /* 0x01682000100075a7 */ /* 0x0022a4000800017f */
[----:B--2---:R-:W-:Y:S05]  /*19d50*/  @!P0 NANOSLEEP.SYNCS 0x989680 ;  /* 0x009896800000895d */ /* 0x004fea0003900000 */
[----:B------:R-:W2:Y:S02]  /*19d60*/  @!P0 SYNCS.PHASECHK.TRANS64 P0, [R16+URZ+0x16820], R0 ;  /* 0x01682000100085a7 */ /* 0x000ea4000800007f */
[----:B--2---:R-:W-:Y:S05]  /*19d70*/  @!P0 BRA `(.L_x_685) ;  /* 0xfffffffc00f08947 */ /* 0x004fea000383ffff */
[----:B------:R-:W-:Y:S05]  /*19d80*/  BRA `(.L_x_859) ;  /* 0xffffffa000287947 */ /* 0x000fea000383ffff */
.L_x_690:
[----:B0-----:R0:W1:Y:S02]  /*19d90*/  SYNCS.PHASECHK.TRANS64.TRYWAIT P0, [R5+URZ+0x16840], R2 ;  /* 0x01684002050075a7 */ /* 0x001064000800017f */
[----:B-1----:R-:W-:Y:S05]  /*19da0*/  @!P0 NANOSLEEP.SYNCS 0x989680 ;  /* 0x009896800000895d */ /* 0x002fea0003900000 */
[----:B------:R-:W1:Y:S02]  /*19db0*/  @!P0 SYNCS.PHASECHK.TRANS64 P0, [R5+URZ+0x16840], R2 ;  /* 0x01684002050085a7 */ /* 0x000e64000800007f */
[----:B-1----:R-:W-:Y:S05]  /*19dc0*/  @!P0 BRA `(.L_x_690) ;  /* 0xfffffffc00f08947 */ /* 0x002fea000383ffff */
[----:B------:R-:W-:Y:S05]  /*19dd0*/  BRA `(.L_x_860) ;  /* 0xffffffa400087947 */ /* 0x000fea000383ffff */
.L_x_691:
        /* <DEDUP_REMOVED lines=8> */
.L_x_862:
[----:B------:R-:W-:Y:S05]  /*19e60*/  BSYNC B1 ;  /* 0x0000000000017941 */ /* 0x000fea0003800000 */
.L_x_861:
[----:B------:R-:W0:Y:S01]  /*19e70*/  S2R R7, SR_TID.X ;  /* 0x0000000000077919 */ /* 0x000e220000002100 */
[----:B------:R-:W-:Y:S02]  /*19e80*/  IMAD.MOV.U32 R13, RZ, RZ, R9 ;  /* 0x000000ffff0d7224 */ /* 0x000fe400078e0009 */
[----:B------:R-:W-:Y:S02]  /*19e90*/  IMAD.MOV.U32 R12, RZ, RZ, RZ ;  /* 0x000000ffff0c7224 */ /* 0x000fe400078e00ff */
[----:B------:R-:W-:Y:S02]  /*19ea0*/  IMAD.MOV.U32 R11, RZ, RZ, 0x181f ;  /* 0x0000181fff0b7424 */ /* 0x000fe400078e00ff */
[----:B------:R-:W-:Y:S02]  /*19eb0*/  IMAD.MOV.U32 R15, RZ, RZ, -0x1 ;  /* 0xffffffffff0f7424 */ /* 0x000fe400078e00ff */
[----:B------:R-:W-:Y:S02]  /*19ec0*/  IMAD.MOV.U32 R3, RZ, RZ, R14 ;  /* 0x000000ffff037224 */ /* 0x000fe400078e000e */
[----:B------:R-:W-:-:S07]  /*19ed0*/  IMAD R8, R8, 0x2, R16 ;  /* 0x0000000208087824 */ /* 0x000fce00078e0210 */
[----:B0-----:R-:W-:Y:S05]  /*19ee0*/  WARPSYNC.COLLECTIVE R15, `(.L_x_863) ;  /* 0x000000000f087348 */ /* 0x001fea0003c00000 */
[----:B------:R1:W2:Y:S02]  /*19ef0*/  SHFL.IDX P6, R14, R13, R12, R11 ;  /* 0x0000000c0d0e7389 */ /* 0x0002a400000c000b */
[----:B012---:R-:W-:Y:S01]  /*19f00*/  ENDCOLLECTIVE ;  /* 0x000000000000791b */ /* 0x007fe20003800000 */
.L_x_863:
[----:B------:R-:W-:Y:S02]  /*19f10*/  IMAD.MOV.U32 R13, RZ, RZ, R10 ;  /* 0x000000ffff0d7224 */ /* 0x000fe400078e000a */
[----:B------:R-:W-:Y:S02]  /*19f20*/  IMAD.MOV.U32 R12, RZ, RZ, 0x1 ;  /* 0x00000001ff0c7424 */ /* 0x000fe400078e00ff */
[----:B------:R-:W-:Y:S01]  /*19f30*/  IMAD.SHL.U32 R7, R7, 0x8, RZ ;  /* 0x0000000807077824 */ /* 0x000fe200078e00ff */
[----:B------:R-:W-:-:S07]  /*19f40*/  MOV R2, R14 ;  /* 0x0000000e00027202 */ /* 0x000fce0000000f00 */
[----:B------:R-:W-:Y:S05]  /*19f50*/  WARPSYNC.COLLECTIVE R15, `(.L_x_864) ;  /* 0x000000000f087348 */ /* 0x000fea0003c00000 */
[----:B------:R0:W1:Y:S02]  /*19f60*/  SHFL.IDX P6, R14, R13, R12, R11 ;  /* 0x0000000c0d0e7389 */ /* 0x00006400000c000b */
[----:B01----:R-:W-:Y:S01]  /*19f70*/  ENDCOLLECTIVE ;  /* 0x000000000000791b */ /* 0x003fe20003800000 */
.L_x_864:
[----:B------:R-:W-:-:S05]  /*19f80*/  LOP3.LUT R7, R7, 0x38, RZ, 0xc0, !PT ;  /* 0x0000003807077812 */ /* 0x000fca00078ec0ff */
[----:B------:R-:W-:-:S05]  /*19f90*/  IMAD.SHL.U32 R7, R7, 0x2, RZ ;  /* 0x0000000207077824 */ /* 0x000fca00078e00ff */
[----:B------:R-:W-:Y:S01]  /*19fa0*/  IADD3 R2, P0, R2, R7, RZ ;  /* 0x0000000702027210 */ /* 0x000fe20007f1e0ff */
[----:B------:R-:W-:-:S04]  /*19fb0*/  IMAD.MOV.U32 R13, RZ, RZ, R9 ;  /* 0x000000ffff0d7224 */ /* 0x000fc800078e0009 */
[----:B------:R-:W-:-:S05]  /*19fc0*/  IMAD.X R3, RZ, RZ, R3, P0 ;  /* 0x000000ffff037224 */ /* 0x000fca00000e0603 */
[----:B------:R-:W-:Y:S01]  /*19fd0*/  @!PT LDS RZ, [RZ] ;  /* 0x00000000fffff984 */ /* 0x000fe20000000800 */
[----:B------:R-:W-:Y:S01]  /*19fe0*/  @!PT LDS RZ, [RZ] ;  /* 0x00000000fffff984 */ /* 0x000fe20000000800 */
[----:B------:R-:W-:Y:S01]  /*19ff0*/  @!PT LDS RZ, [RZ] ;  /* 0x00000000fffff984 */ /* 0x000fe20000000800 */
[----:B------:R0:W-:Y:S02]  /*1a000*/  LDGSTS.E.BYPASS.LTC128B.128 [R8+0xe400], desc[UR42][R2.64], !P2 ;  /* 0x0e40000002087fae */ /* 0x0001e4000d101d6a */
[----:B0-----:R-:W-:-:S07]  /*1a010*/  IMAD.MOV.U32 R3, RZ, RZ, R14 ;  /* 0x000000ffff037224 */ /* 0x001fce00078e000e */
[----:B------:R-:W-:Y:S05]  /*1a020*/  WARPSYNC.COLLECTIVE R15, `(.L_x_865) ;  /* 0x000000000f087348 */ /* 0x000fea0003c00000 */
[----:B------:R0:W1:Y:S02]  /*1a030*/  SHFL.IDX P6, R14, R13, R12, R11 ;  /* 0x0000000c0d0e7389 */ /* 0x00006400000c000b */
[----:B01----:R-:W-:Y:S01]  /*1a040*/  ENDCOLLECTIVE ;  /* 0x000000000000791b */ /* 0x003fe20003800000 */
.L_x_865:
[----:B------:R-:W-:Y:S02]  /*1a050*/  IMAD.MOV.U32 R13, RZ, RZ, R10 ;  /* 0x000000ffff0d7224 */ /* 0x000fe400078e000a */
[----:B------:R-:W-:Y:S02]  /*1a060*/  IMAD.MOV.U32 R12, RZ, RZ, 0x2 ;  /* 0x00000002ff0c7424 */ /* 0x000fe400078e00ff */
[----:B------:R-:W-:-:S07]  /*1a070*/  IMAD.MOV.U32 R2, RZ, RZ, R14 ;  /* 0x000000ffff027224 */ /* 0x000fce00078e000e */
[----:B------:R-:W-:Y:S05]  /*1a080*/  WARPSYNC.COLLECTIVE R15, `(.L_x_866) ;  /* 0x000000000f087348 */ /* 0x000fea0003c00000 */
[----:B------:R0:W1:Y:S02]  /*1a090*/  SHFL.IDX P6, R14, R13, R12, R11 ;  /* 0x0000000c0d0e7389 */ /* 0x00006400000c000b */
[----:B01----:R-:W-:Y:S01]  /*1a0a0*/  ENDCOLLECTIVE ;  /* 0x000000000000791b */ /* 0x003fe20003800000 */
.L_x_866:
[----:B------:R-:W-:-:S04]  /*1a0b0*/  IADD3 R2, P0, R2, R7, RZ ;  /* 0x0000000702027210 */ /* 0x000fc80007f1e0ff */
[----:B------:R-:W-:-:S05]  /*1a0c0*/  IADD3.X R3, RZ, R3, RZ, P0, !PT ;  /* 0x00000003ff037210 */ /* 0x000fca00007fe4ff */
        /* <DEDUP_REMOVED lines=9> */
.L_x_867:
[----:B------:R-:W-:Y:S02]  /*1a160*/  IMAD.MOV.U32 R13, RZ, RZ, R10 ;  /* 0x000000ffff0d7224 */ /* 0x000fe400078e000a */
[----:B------:R-:W-:Y:S02]  /*1a170*/  IMAD.MOV.U32 R12, RZ, RZ, 0x3 ;  /* 0x00000003ff0c7424 */ /* 0x000fe400078e00ff */
[----:B------:R-:W-:-:S07]  /*1a180*/  IMAD.MOV.U32 R2, RZ, RZ, R14 ;  /* 0x000000ffff027224 */ /* 0x000fce00078e000e */
[----:B------:R-:W-:Y:S05]  /*1a190*/  WARPSYNC.COLLECTIVE R15, `(.L_x_868) ;  /* 0x000000000f087348 */ /* 0x000fea0003c00000 */
[----:B------:R0:W1:Y:S02]  /*1a1a0*/  SHFL.IDX P6, R14, R13, R12, R11 ;  /* 0x0000000c0d0e7389 */ /* 0x00006400000c000b */
[----:B01----:R-:W-:Y:S01]  /*1a1b0*/  ENDCOLLECTIVE ;  /* 0x000000000000791b */ /* 0x003fe20003800000 */
.L_x_868:
        /* <DEDUP_REMOVED lines=11> */
.L_x_869:
[----:B------:R-:W-:Y:S02]  /*1a270*/  IMAD.MOV.U32 R13, RZ, RZ, R10 ;  /* 0x000000ffff0d7224 */ /* 0x000fe400078e000a */
[----:B------:R-:W-:Y:S02]  /*1a280*/  IMAD.MOV.U32 R12, RZ, RZ, 0x4 ;  /* 0x00000004ff0c7424 */ /* 0x000fe400078e00ff */
[----:B------:R-:W-:-:S07]  /*1a290*/  IMAD.MOV.U32 R2, RZ, RZ, R14 ;  /* 0x000000ffff027224 */ /* 0x000fce00078e000e */
[----:B------:R-:W-:Y:S05]  /*1a2a0*/  WARPSYNC.COLLECTIVE R15, `(.L_x_870) ;  /* 0x000000000f087348 */ /* 0x000fea0003c00000 */
[----:B------:R0:W1:Y:S02]  /*1a2b0*/  SHFL.IDX P6, R14, R13, R12, R11 ;  /* 0x0000000c0d0e7389 */ /* 0x00006400000c000b */
[----:B01----:R-:W-:Y:S01]  /*1a2c0*/  ENDCOLLECTIVE ;  /* 0x000000000000791b */ /* 0x003fe20003800000 */
.L_x_870:
        /* <DEDUP_REMOVED lines=11> */
.L_x_871:
[----:B------:R-:W-:Y:S02]  /*1a380*/  IMAD.MOV.U32 R13, RZ, RZ, R10 ;  /* 0x000000ffff0d7224 */ /* 0x000fe400078e000a */
[----:B------:R-:W-:Y:S02]  /*1a390*/  IMAD.MOV.U32 R12, RZ, RZ, 0x5 ;  /* 0x00000005ff0c7424 */ /* 0x000fe400078e00ff */
[----:B------:R-:W-:-:S07]  /*1a3a0*/  IMAD.MOV.U32 R2, RZ, RZ, R14 ;  /* 0x000000ffff027224 */ /* 0x000fce00078e000e */
[----:B------:R-:W-:Y:S05]  /*1a3b0*/  WARPSYNC.COLLECTIVE R15, `(.L_x_872) ;  /* 0x000000000f087348 */ /* 0x000fea0003c00000 */
[----:B------:R0:W1:Y:S02]  /*1a3c0*/  SHFL.IDX P6, R14, R13, R12, R11 ;  /* 0x0000000c0d0e7389 */ /* 0x00006400000c000b */
[----:B01----:R-:W-:Y:S01]  /*1a3d0*/  ENDCOLLECTIVE ;  /* 0x000000000000791b */ /* 0x003fe20003800000 */
.L_x_872:
        /* <DEDUP_REMOVED lines=11> */
.L_x_873:
[----:B------:R-:W-:Y:S02]  /*1a490*/  IMAD.MOV.U32 R13, RZ, RZ, R10 ;  /* 0x000000ffff0d7224 */ /* 0x000fe400078e000a */
[----:B------:R-:W-:Y:S02]  /*1a4a0*/  IMAD.MOV.U32 R12, RZ, RZ, 0x6 ;  /* 0x00000006ff0c7424 */ /* 0x000fe400078e00ff */
[----:B------:R-:W-:-:S07]  /*1a4b0*/  IMAD.MOV.U32 R2, RZ, RZ, R14 ;  /* 0x000000ffff027224 */ /* 0x000fce00078e000e */
[----:B------:R-:W-:Y:S05]  /*1a4c0*/  WARPSYNC.COLLECTIVE R15, `(.L_x_874) ;  /* 0x000000000f087348 */ /* 0x000fea0003c00000 */
[----:B------:R0:W1:Y:S02]  /*1a4d0*/  SHFL.IDX P6, R14, R13, R12, R11 ;  /* 0x0000000c0d0e7389 */ /* 0x00006400000c000b */
[----:B01----:R-:W-:Y:S01]  /*1a4e0*/  ENDCOLLECTIVE ;  /* 0x000000000000791b */ /* 0x003fe20003800000 */
.L_x_874:
        /* <DEDUP_REMOVED lines=11> */
.L_x_875:
[----:B------:R-:W-:Y:S02]  /*1a5a0*/  IMAD.MOV.U32 R13, RZ, RZ, R10 ;  /* 0x000000ffff0d7224 */ /* 0x000fe400078e000a */
[----:B------:R-:W-:Y:S02]  /*1a5b0*/  IMAD.MOV.U32 R12, RZ, RZ, 0x7 ;  /* 0x00000007ff0c7424 */ /* 0x000fe400078e00ff */
[----:B------:R-:W-:-:S07]  /*1a5c0*/  IMAD.MOV.U32 R2, RZ, RZ, R14 ;  /* 0x000000ffff027224 */ /* 0x000fce00078e000e */
[----:B------:R-:W-:Y:S05]  /*1a5d0*/  WARPSYNC.COLLECTIVE R15, `(.L_x_876) ;  /* 0x000000000f087348 */ /* 0x000fea0003c00000 */
[----:B------:R0:W1:Y:S02]  /*1a5e0*/  SHFL.IDX P6, R14, R13, R12, R11 ;  /* 0x0000000c0d0e7389 */ /* 0x00006400000c000b */
[----:B01----:R-:W-:Y:S01]  /*1a5f0*/  ENDCOLLECTIVE ;  /* 0x000000000000791b */ /* 0x003fe20003800000 */
.L_x_876:
        /* <DEDUP_REMOVED lines=11> */
.L_x_877:
[----:B------:R-:W-:Y:S01]  /*1a6b0*/  IMAD.MOV.U32 R2, RZ, RZ, R14 ;  /* 0x000000ffff027224 */ /* 0x000fe200078e000e */
[----:B------:R-:W-:Y:S06]  /*1a6c0*/  BRA `(.L_x_878) ;  /* 0xffffff9c00f47947 */ /* 0x000fec000383ffff */
.L_x_696:
[----:B-1----:R1:W2:Y:S02]  /*1a6d0*/  SYNCS.PHASECHK.TRANS64.TRYWAIT P0, [R5+URZ+0x16860], R2 ;  /* 0x01686002050075a7 */ /* 0x0022a4000800017f */
[----:B--2---:R-:W-:Y:S05]  /*1a6e0*/  @!P0 NANOSLEEP.SYNCS 0x989680 ;  /* 0x009896800000895d */ /* 0x004fea0003900000 */
[----:B------:R-:W2:Y:S02]  /*1a6f0*/  @!P0 SYNCS.PHASECHK.TRANS64 P0, [R5+URZ+0x16860], R2 ;  /* 0x01686002050085a7 */ /* 0x000ea4000800007f */
[----:B--2---:R-:W-:Y:S05]  /*1a700*/  @!P0 BRA `(.L_x_696) ;  /* 0xfffffffc00f08947 */ /* 0x004fea000383ffff */
[----:B------:R-:W-:Y:S05]  /*1a710*/  BRA `(.L_x_879) ;  /* 0xffffffa0004c7947 */ /* 0x000fea000383ffff */
.L_x_697:
[----:B------:R-:W-:Y:S01]  /*1a720*/  BSSY B1, `(.L_x_880) ;  /* 0x0000008000017945 */ /* 0x000fe20003800000 */
[----:B------:R-:W-:Y:S01]  /*1a730*/  MOV R13, R19 ;  /* 0x00000013000d7202 */ /* 0x000fe20000000f00 */
[----:B------:R-:W-:Y:S02]  /*1a740*/  IMAD.MOV.U32 R12, RZ, RZ, RZ ;  /* 0x000000ffff0c7224 */ /* 0x000fe400078e00ff */
[----:B------:R-:W-:Y:S02]  /*1a750*/  IMAD.MOV.U32 R11, RZ, RZ, 0x181f ;  /* 0x0000181fff0b7424 */ /* 0x000fe400078e00ff */
[----:B------:R-:W-:-:S07]  /*1a760*/  IMAD.MOV.U32 R15, RZ, RZ, -0x1 ;  /* 0xffffffffff0f7424 */ /* 0x000fce00078e00ff */
[----:B-1----:R-:W-:Y:S05]  /*1a770*/  WARPSYNC.COLLECTIVE R15, `(.L_x_881) ;  /* 0x000000000f087348 */ /* 0x002fea0003c00000 */
[----:B------:R0:W2:Y:S02]  /*1a780*/  SHFL.IDX P6, R14, R13, R12, R11 ;  /* 0x0000000c0d0e7389 */ /* 0x0000a400000c000b */
[----:B012---:R-:W-:Y:S01]  /*1a790*/  ENDCOLLECTIVE ;  /* 0x000000000000791b */ /* 0x007fe20003800000 */
.L_x_881:
[----:B------:R-:W-:Y:S05]  /*1a7a0*/  BSYNC B1 ;  /* 0x0000000000017941 */ /* 0x000fea0003800000 */
.L_x_880:
[----:B------:R-:W-:Y:S01]  /*1a7b0*/  IMAD.MOV.U32 R13, RZ, RZ, R18 ;  /* 0x000000ffff0d7224 */ /* 0x000fe200078e0012 */
[----:B------:R-:W-:Y:S01]  /*1a7c0*/  ISETP.LT.OR P2, PT, R8, 0x1, P1 ;  /* 0x000000010800780c */ /* 0x000fe20000f41670 */
[----:B------:R-:W-:Y:S02]  /*1a7d0*/  IMAD.MOV.U32 R12, RZ, RZ, RZ ;  /* 0x000000ffff0c7224 */ /* 0x000fe400078e00ff */
[----:B------:R-:W-:Y:S02]  /*1a7e0*/  IMAD.MOV.U32 R11, RZ, RZ, 0x181f ;  /* 0x0000181fff0b7424 */ /* 0x000fe400078e00ff */
[----:B------:R-:W-:Y:S02]  /*1a7f0*/  IMAD.MOV.U32 R15, RZ, RZ, -0x1 ;  /* 0xffffffffff0f7424 */ /* 0x000fe400078e00ff */
[----:B------:R-:W-:Y:S02]  /*1a800*/  IMAD.MOV.U32 R3, RZ, RZ, R14 ;  /* 0x000000ffff037224 */ /* 0x000fe400078e000e */
[----:B------:R-:W-:-:S07]  /*1a810*/  IMAD R6, R6, 0x2, R16 ;  /* 0x0000000206067824 */ /* 0x000fce00078e0210 */
[----:B------:R-:W-:Y:S05]  /*1a820*/  WARPSYNC.COLLECTIVE R15, `(.L_x_882) ;  /* 0x000000000f087348 */ /* 0x000fea0003c00000 */
[----:B------:R0:W1:Y:S02]  /*1a830*/  SHFL.IDX P6, R14, R13, R12, R11 ;  /* 0x0000000c0d0e7389 */ /* 0x00006400000c000b */
[----:B01----:R-:W-:Y:S01]  /*1a840*/  ENDCOLLECTIVE ;  /* 0x000000000000791b */ /* 0x003fe20003800000 */
.L_x_882:
[----:B------:R-:W-:Y:S02]  /*1a850*/  IMAD.MOV.U32 R13, RZ, RZ, R19 ;  /* 0x000000ffff0d7224 */ /* 0x000fe400078e0013 */
[----:B------:R-:W-:Y:S01]  /*1a860*/  IMAD.MOV.U32 R12, RZ, RZ, 0x1 ;  /* 0x00000001ff0c7424 */ /* 0x000fe200078e00ff */
[----:B------:R-:W-:-:S07]  /*1a870*/  MOV R2, R14 ;  /* 0x0000000e00027202 */ /* 0x000fce0000000f00 */
[----:B------:R-:W-:Y:S05]  /*1a880*/  WARPSYNC.COLLECTIVE R15, `(.L_x_883) ;  /* 0x000000000f087348 */ /* 0x000fea0003c00000 */
[----:B------:R0:W1:Y:S02]  /*1a890*/  SHFL.IDX P6, R14, R13, R12, R11 ;  /* 0x0000000c0d0e7389 */ /* 0x00006400000c000b */
[----:B01----:R-:W-:Y:S01]  /*1a8a0*/  ENDCOLLECTIVE ;  /* 0x000000000000791b */ /* 0x003fe20003800000 */
.L_x_883:
[----:B------:R-:W-:-:S05]  /*1a8b0*/  IADD3 R2, P0, R2, R7, RZ ;  /* 0x0000000702027210 */ /* 0x000fca0007f1e0ff */
        /* <DEDUP_REMOVED lines=11> */
.L_x_884:
[----:B------:R-:W-:Y:S01]  /*1a970*/  MOV R13, R19 ;  /* 0x00000013000d7202 */ /* 0x000fe20000000f00 */
[----:B------:R-:W-:Y:S02]  /*1a980*/  IMAD.MOV.U32 R12, RZ, RZ, 0x2 ;  /* 0x00000002ff0c7424 */ /* 0x000fe400078e00ff */
[----:B------:R-:W-:-:S07]  /*1a990*/  IMAD.MOV.U32 R2, RZ, RZ, R14 ;  /* 0x000000ffff027224 */ /* 0x000fce00078e000e */
[----:B------:R-:W-:Y:S05]  /*1a9a0*/  WARPSYNC.COLLECTIVE R15, `(.L_x_885) ;  /* 0x000000000f087348 */ /* 0x000fea0003c00000 */
[----:B------:R0:W1:Y:S02]  /*1a9b0*/  SHFL.IDX P6, R14, R13, R12, R11 ;  /* 0x0000000c0d0e7389 */ /* 0x00006400000c000b */
[----:B01----:R-:W-:Y:S01]  /*1a9c0*/  ENDCOLLECTIVE ;  /* 0x000000000000791b */ /* 0x003fe20003800000 */
.L_x_885:
        /* <DEDUP_REMOVED lines=12> */
.L_x_886:
[----:B------:R-:W-:Y:S02]  /*1aa90*/  IMAD.MOV.U32 R13, RZ, RZ, R19 ;  /* 0x000000ffff0d7224 */ /* 0x000fe400078e0013 */
[----:B------:R-:W-:Y:S02]  /*1aaa0*/  IMAD.MOV.U32 R12, RZ, RZ, 0x3 ;  /* 0x00000003ff0c7424 */ /* 0x000fe400078e00ff */
[----:B------:R-:W-:-:S07]  /*1aab0*/  IMAD.MOV.U32 R2, RZ, RZ, R14 ;  /* 0x000000ffff027224 */ /* 0x000fce00078e000e */
[----:B------:R-:W-:Y:S05]  /*1aac0*/  WARPSYNC.COLLECTIVE R15, `(.L_x_887) ;  /* 0x000000000f087348 */ /* 0x000fea0003c00000 */
[----:B------:R0:W1:Y:S02]  /*1aad0*/  SHFL.IDX P6, R14, R13, R12, R11 ;  /* 0x0000000c0d0e7389 */ /* 0x00006400000c000b */
[----:B01----:R-:W-:Y:S01]  /*1aae0*/  ENDCOLLECTIVE ;  /* 0x000000000000791b */ /* 0x003fe20003800000 */
.L_x_887:
        /* <DEDUP_REMOVED lines=12> */
.L_x_888:
[----:B------:R-:W-:Y:S02]  /*1abb0*/  IMAD.MOV.U32 R13, RZ, RZ, R19 ;  /* 0x000000ffff0d7224 */ /* 0x000fe400078e0013 */
[----:B------:R-:W-:Y:S02]  /*1abc0*/  IMAD.MOV.U32 R12, RZ, RZ, 0x4 ;  /* 0x00000004ff0c7424 */ /* 0x000fe400078e00ff */
[----:B------:R-:W-:-:S07]  /*1abd0*/  IMAD.MOV.U32 R2, RZ, RZ, R14 ;  /* 0x000000ffff027224 */ /* 0x000fce00078e000e */
[----:B------:R-:W-:Y:S05]  /*1abe0*/  WARPSYNC.COLLECTIVE R15, `(.L_x_889) ;  /* 0x000000000f087348 */ /* 0x000fea0003c00000 */
[----:B------:R0:W1:Y:S02]  /*1abf0*/  SHFL.IDX P6, R14, R13, R12, R11 ;  /* 0x0000000c0d0e7389 */ /* 0x00006400000c000b */
[----:B01----:R-:W-:Y:S01]  /*1ac00*/  ENDCOLLECTIVE ;  /* 0x000000000000791b */ /* 0x003fe20003800000 */
.L_x_889:
        /* <DEDUP_REMOVED lines=12> */
.L_x_890:
[----:B------:R-:W-:Y:S01]  /*1acd0*/  MOV R13, R19 ;  /* 0x00000013000d7202 */ /* 0x000fe20000000f00 */
[----:B------:R-:W-:Y:S02]  /*1ace0*/  IMAD.MOV.U32 R12, RZ, RZ, 0x5 ;  /* 0x00000005ff0c7424 */ /* 0x000fe400078e00ff */
[----:B------:R-:W-:-:S07]  /*1acf0*/  IMAD.MOV.U32 R2, RZ, RZ, R14 ;  /* 0x000000ffff027224 */ /* 0x000fce00078e000e */
[----:B------:R-:W-:Y:S05]  /*1ad00*/  WARPSYNC.COLLECTIVE R15, `(.L_x_891) ;  /* 0x000000000f087348 */ /* 0x000fea0003c00000 */
[----:B------:R0:W1:Y:S02]  /*1ad10*/  SHFL.IDX P6, R14, R13, R12, R11 ;  /* 0x0000000c0d0e7389 */ /* 0x00006400000c000b */
[----:B01----:R-:W-:Y:S01]  /*1ad20*/  ENDCOLLECTIVE ;  /* 0x000000000000791b */ /* 0x003fe20003800000 */
.L_x_891:
        /* <DEDUP_REMOVED lines=12> */
.L_x_892:
[----:B------:R-:W-:Y:S02]  /*1adf0*/  IMAD.MOV.U32 R13, RZ, RZ, R19 ;  /* 0x000000ffff0d7224 */ /* 0x000fe400078e0013 */
[----:B------:R-:W-:Y:S02]  /*1ae00*/  IMAD.MOV.U32 R12, RZ, RZ, 0x6 ;  /* 0x00000006ff0c7424 */ /* 0x000fe400078e00ff */
[----:B------:R-:W-:-:S07]  /*1ae10*/  IMAD.MOV.U32 R2, RZ, RZ, R14 ;  /* 0x000000ffff027224 */ /* 0x000fce00078e000e */
[----:B------:R-:W-:Y:S05]  /*1ae20*/  WARPSYNC.COLLECTIVE R15, `(.L_x_893) ;  /* 0x000000000f087348 */ /* 0x000fea0003c00000 */
[----:B------:R0:W1:Y:S02]  /*1ae30*/  SHFL.IDX P6, R14, R13, R12, R11 ;  /* 0x0000000c0d0e7389 */ /* 0x00006400000c000b */
[----:B01----:R-:W-:Y:S01]  /*1ae40*/  ENDCOLLECTIVE ;  /* 0x000000000000791b */ /* 0x003fe20003800000 */
.L_x_893:
        /* <DEDUP_REMOVED lines=12> */
.L_x_894:
[----:B------:R-:W-:Y:S02]  /*1af10*/  IMAD.MOV.U32 R13, RZ, RZ, R19 ;  /* 0x000000ffff0d7224 */ /* 0x000fe400078e0013 */
[----:B------:R-:W-:Y:S02]  /*1af20*/  IMAD.MOV.U32 R12, RZ, RZ, 0x7 ;  /* 0x00000007ff0c7424 */ /* 0x000fe400078e00ff */
[----:B------:R-:W-:-:S07]  /*1af30*/  IMAD.MOV.U32 R2, RZ, RZ, R14 ;  /* 0x000000ffff027224 */ /* 0x000fce00078e000e */
[----:B------:R-:W-:Y:S05]  /*1af40*/  WARPSYNC.COLLECTIVE R15, `(.L_x_895) ;  /* 0x000000000f087348 */ /* 0x000fea0003c00000 */
[----:B------:R0:W1:Y:S02]  /*1af50*/  SHFL.IDX P6, R14, R13, R12, R11 ;  /* 0x0000000c0d0e7389 */ /* 0x00006400000c000b */
[----:B01----:R-:W-:Y:S01]  /*1af60*/  ENDCOLLECTIVE ;  /* 0x000000000000791b */ /* 0x003fe20003800000 */
.L_x_895:
        /* <DEDUP_REMOVED lines=11> */
.L_x_896:
[----:B------:R-:W-:Y:S01]  /*1b020*/  IMAD.MOV.U32 R2, RZ, RZ, R14 ;  /* 0x000000ffff027224 */ /* 0x000fe200078e000e */
[----:B------:R-:W-:Y:S06]  /*1b030*/  BRA `(.L_x_897) ;  /* 0xffffff9800f87947 */ /* 0x000fec000383ffff */
.L_x_705:
[----:B0-----:R0:W1:Y:S02]  /*1b040*/  SYNCS.PHASECHK.TRANS64.TRYWAIT P0, [R0+URZ+0x16860], R3 ;  /* 0x01686003000075a7 */ /* 0x001064000800017f */
[----:B-1----:R-:W-:Y:S05]  /*1b050*/  @!P0 NANOSLEEP.SYNCS 0x989680 ;  /* 0x009896800000895d */ /* 0x002fea0003900000 */
[----:B------:R-:W1:Y:S02]  /*1b060*/  @!P0 SYNCS.PHASECHK.TRANS64 P0, [R0+URZ+0x16860], R3 ;  /* 0x01686003000085a7 */ /* 0x000e64000800007f */
[----:B-1----:R-:W-:Y:S05]  /*1b070*/  @!P0 BRA `(.L_x_705) ;  /* 0xfffffffc00f08947 */ /* 0x002fea000383ffff */
[----:B------:R-:W-:Y:S05]  /*1b080*/  BRA `(.L_x_898) ;  /* 0xffffffa000107947 */ /* 0x000fea000383ffff */
.L_x_706:
        /* <DEDUP_REMOVED lines=8> */
.L_x_900:
[----:B------:R-:W-:Y:S05]  /*1b110*/  BSYNC B0 ;  /* 0x0000000000007941 */ /* 0x000fea0003800000 */
.L_x_899:
[----:B------:R-:W-:Y:S01]  /*1b120*/  IMAD.MOV.U32 R13, RZ, RZ, R18 ;  /* 0x000000ffff0d7224 */ /* 0x000fe200078e0012 */
[----:B------:R-:W-:Y:S01]  /*1b130*/  ISETP.LT.OR P2, PT, R6, 0x1, P0 ;  /* 0x000000010600780c */ /* 0x000fe20000741670 */
        /* <DEDUP_REMOVED lines=8> */
.L_x_901:
[----:B------:R-:W-:Y:S02]  /*1b1c0*/  IMAD R4, R4, 0x2, R16 ;  /* 0x0000000204047824 */ /* 0x000fe400078e0210 */
[----:B------:R-:W-:Y:S02]  /*1b1d0*/  IMAD.MOV.U32 R13, RZ, RZ, R19 ;  /* 0x000000ffff0d7224 */ /* 0x000fe400078e0013 */
[----:B------:R-:W-:Y:S01]  /*1b1e0*/  IMAD.MOV.U32 R12, RZ, RZ, 0x1 ;  /* 0x00000001ff0c7424 */ /* 0x000fe200078e00ff */
[----:B------:R-:W-:-:S13]  /*1b1f0*/  IADD3 R2, P1, R14, R5, RZ ;  /* 0x000000050e027210 */ /* 0x000fda0007f3e0ff */
[----:B------:R-:W-:Y:S05]  /*1b200*/  WARPSYNC.COLLECTIVE R15, `(.L_x_902) ;  /* 0x000000000f087348 */ /* 0x000fea0003c00000 */
[----:B------:R0:W1:Y:S02]  /*1b210*/  SHFL.IDX P6, R14, R13, R12, R11 ;  /* 0x0000000c0d0e7389 */ /* 0x00006400000c000b */
[----:B01----:R-:W-:Y:S01]  /*1b220*/  ENDCOLLECTIVE ;  /* 0x000000000000791b */ /* 0x003fe20003800000 */
.L_x_902:
        /* <DEDUP_REMOVED lines=11> */
.L_x_903:
[----:B------:R-:W-:Y:S02]  /*1b2e0*/  IMAD.MOV.U32 R13, RZ, RZ, R19 ;  /* 0x000000ffff0d7224 */ /* 0x000fe400078e0013 */
[----:B------:R-:W-:Y:S01]  /*1b2f0*/  IMAD.MOV.U32 R12, RZ, RZ, 0x2 ;  /* 0x00000002ff0c7424 */ /* 0x000fe200078e00ff */
[----:B------:R-:W-:-:S13]  /*1b300*/  IADD3 R2, P1, R14, R5, RZ ;  /* 0x000000050e027210 */ /* 0x000fda0007f3e0ff */
[----:B------:R-:W-:Y:S05]  /*1b310*/  WARPSYNC.COLLECTIVE R15, `(.L_x_904) ;  /* 0x000000000f087348 */ /* 0x000fea0003c00000 */
[----:B------:R0:W1:Y:S02]  /*1b320*/  SHFL.IDX P6, R14, R13, R12, R11 ;  /* 0x0000000c0d0e7389 */ /* 0x00006400000c000b */
[----:B01----:R-:W-:Y:S01]  /*1b330*/  ENDCOLLECTIVE ;  /* 0x000000000000791b */ /* 0x003fe20003800000 */
.L_x_904:
[----:B------:R-:W-:-:S05]  /*1b340*/  IMAD.X R3, RZ, RZ, R3, P1 ;  /* 0x000000ffff037224 */ /* 0x000fca00008e0603 */
[----:B------:R-:W-:Y:S01]  /*1b350*/  @!PT LDS RZ, [RZ] ;  /* 0x00000000fffff984 */ /* 0x000fe20000000800 */
[----:B------:R-:W-:Y:S01]  /*1b360*/  @!PT LDS RZ, [RZ] ;  /* 0x00000000fffff984 */ /* 0x000fe20000000800 */
[----:B------:R-:W-:Y:S01]  /*1b370*/  @!PT LDS RZ, [RZ] ;  /* 0x00000000fffff984 */ /* 0x000fe20000000800 */
[----:B------:R0:W-:Y:S01]  /*1b380*/  LDGSTS.E.BYPASS.LTC128B.128 [R4+0xc00], desc[UR42][R2.64], !P2 ;  /* 0x00c0000002047fae */ /* 0x0001e2000d101d6a */
[----:B------:R-:W-:Y:S01]  /*1b390*/  ISETP.LT.OR P2, PT, R6, 0x21, P0 ;  /* 0x000000210600780c */ /* 0x000fe20000741670 */
[----:B------:R-:W-:Y:S01]  /*1b3a0*/  IMAD.MOV.U32 R13, RZ, RZ, R18 ;  /* 0x000000ffff0d7224 */ /* 0x000fe200078e0012 */
[----:B0-----:R-:W-:-:S11]  /*1b3b0*/  MOV R3, R14 ;  /* 0x0000000e00037202 */ /* 0x001fd60000000f00 */
[----:B------:R-:W-:Y:S05]  /*1b3c0*/  WARPSYNC.COLLECTIVE R15, `(.L_x_905) ;  /* 0x000000000f087348 */ /* 0x000fea0003c00000 */
[----:B------:R0:W1:Y:S02]  /*1b3d0*/  SHFL.IDX P6, R14, R13, R12, R11 ;  /* 0x0000000c0d0e7389 */ /* 0x00006400000c000b */
[----:B01----:R-:W-:Y:S01]  /*1b3e0*/  ENDCOLLECTIVE ;  /* 0x000000000000791b */ /* 0x003fe20003800000 */
.L_x_905:
[----:B------:R-:W-:Y:S02]  /*1b3f0*/  IMAD.MOV.U32 R13, RZ, RZ, R19 ;  /* 0x000000ffff0d7224 */ /* 0x000fe400078e0013 */
[----:B------:R-:W-:Y:S01]  /*1b400*/  IMAD.MOV.U32 R12, RZ, RZ, 0x3 ;  /* 0x00000003ff0c7424 */ /* 0x000fe200078e00ff */
[----:B------:R-:W-:-:S13]  /*1b410*/  IADD3 R2, P1, R14, R5, RZ ;  /* 0x000000050e027210 */ /* 0x000fda0007f3e0ff */
[----:B------:R-:W-:Y:S05]  /*1b420*/  WARPSYNC.COLLECTIVE R15, `(.L_x_906) ;  /* 0x000000000f087348 */ /* 0x000fea0003c00000 */
[----:B------:R0:W1:Y:S02]  /*1b430*/  SHFL.IDX P6, R14, R13, R12, R11 ;  /* 0x0000000c0d0e7389 */ /* 0x00006400000c000b */
[----:B01----:R-:W-:Y:S01]  /*1b440*/  ENDCOLLECTIVE ;  /* 0x000000000000791b */ /* 0x003fe20003800000 */
.L_x_906:
        /* <DEDUP_REMOVED lines=11> */
.L_x_907:
[----:B------:R-:W-:Y:S01]  /*1b500*/  IMAD.MOV.U32 R13, RZ, RZ, R19 ;  /* 0x000000ffff0d7224 */ /* 0x000fe200078e0013 */
[----:B------:R-:W-:Y:S02]  /*1b510*/  MOV R12, 0x4 ;  /* 0x00000004000c7802 */ /* 0x000fe40000000f00 */
[----:B------:R-:W-:-:S13]  /*1b520*/  IADD3 R2, P1, R14, R5, RZ ;  /* 0x000000050e027210 */ /* 0x000fda0007f3e0ff */
[----:B------:R-:W-:Y:S05]  /*1b530*/  WARPSYNC.COLLECTIVE R15, `(.L_x_908) ;  /* 0x000000000f087348 */ /* 0x000fea0003c00000 */
[----:B------:R0:W1:Y:S02]  /*1b540*/  SHFL.IDX P6, R14, R13, R12, R11 ;  /* 0x0000000c0d0e7389 */ /* 0x00006400000c000b */
[----:B01----:R-:W-:Y:S01]  /*1b550*/  ENDCOLLECTIVE ;  /* 0x000000000000791b */ /* 0x003fe20003800000 */
.L_x_908:
        /* <DEDUP_REMOVED lines=11> */
.L_x_909:
[----:B------:R-:W-:Y:S02]  /*1b610*/  IMAD.MOV.U32 R13, RZ, RZ, R19 ;  /* 0x000000ffff0d7224 */ /* 0x000fe400078e0013 */
[----:B------:R-:W-:Y:S01]  /*1b620*/  IMAD.MOV.U32 R12, RZ, RZ, 0x5 ;  /* 0x00000005ff0c7424 */ /* 0x000fe200078e00ff */
[----:B------:R-:W-:-:S13]  /*1b630*/  IADD3 R2, P1, R14, R5, RZ ;  /* 0x000000050e027210 */ /* 0x000fda0007f3e0ff */
[----:B------:R-:W-:Y:S05]  /*1b640*/  WARPSYNC.COLLECTIVE R15, `(.L_x_910) ;  /* 0x000000000f087348 */ /* 0x000fea0003c00000 */
[----:B------:R0:W1:Y:S02]  /*1b650*/  SHFL.IDX P6, R14, R13, R12, R11 ;  /* 0x0000000c0d0e7389 */ /* 0x00006400000c000b */
[----:B01----:R-:W-:Y:S01]  /*1b660*/  ENDCOLLECTIVE ;  /* 0x000000000000791b */ /* 0x003fe20003800000 */
.L_x_910:
        /* <DEDUP_REMOVED lines=11> */
.L_x_911:
[----:B------:R-:W-:Y:S01]  /*1b720*/  MOV R13, R19 ;  /* 0x00000013000d7202 */ /* 0x000fe20000000f00 */
[----:B------:R-:W-:Y:S01]  /*1b730*/  IMAD.MOV.U32 R12, RZ, RZ, 0x6 ;  /* 0x00000006ff0c7424 */ /* 0x000fe200078e00ff */
[----:B------:R-:W-:-:S13]  /*1b740*/  IADD3 R2, P1, R14, R5, RZ ;  /* 0x000000050e027210 */ /* 0x000fda0007f3e0ff */
[----:B------:R-:W-:Y:S05]  /*1b750*/  WARPSYNC.COLLECTIVE R15, `(.L_x_912) ;  /* 0x000000000f087348 */ /* 0x000fea0003c00000 */
[----:B------:R0:W1:Y:S02]  /*1b760*/  SHFL.IDX P6, R14, R13, R12, R11 ;  /* 0x0000000c0d0e7389 */ /* 0x00006400000c000b */
[----:B01----:R-:W-:Y:S01]  /*1b770*/  ENDCOLLECTIVE ;  /* 0x000000000000791b */ /* 0x003fe20003800000 */
.L_x_912:
        /* <DEDUP_REMOVED lines=11> */
.L_x_913:
[----:B------:R-:W-:Y:S02]  /*1b830*/  IMAD.MOV.U32 R13, RZ, RZ, R19 ;  /* 0x000000ffff0d7224 */ /* 0x000fe400078e0013 */
[----:B------:R-:W-:Y:S01]  /*1b840*/  IMAD.MOV.U32 R12, RZ, RZ, 0x7 ;  /* 0x00000007ff0c7424 */ /* 0x000fe200078e00ff */
[----:B------:R-:W-:-:S13]  /*1b850*/  IADD3 R2, P1, R14, R5, RZ ;  /* 0x000000050e027210 */ /* 0x000fda0007f3e0ff */
[----:B------:R-:W-:Y:S05]  /*1b860*/  WARPSYNC.COLLECTIVE R15, `(.L_x_914) ;  /* 0x000000000f087348 */ /* 0x000fea0003c00000 */
[----:B------:R0:W1:Y:S02]  /*1b870*/  SHFL.IDX P6, R14, R13, R12, R11 ;  /* 0x0000000c0d0e7389 */ /* 0x00006400000c000b */
[----:B01----:R-:W-:Y:S01]  /*1b880*/  ENDCOLLECTIVE ;  /* 0x000000000000791b */ /* 0x003fe20003800000 */
.L_x_914:
        /* <DEDUP_REMOVED lines=10> */
.L_x_915:
[----:B------:R-:W-:Y:S05]  /*1b930*/  BRA `(.L_x_916) ;  /* 0xffffff9800e07947 */ /* 0x000fea000383ffff */
.L_x_711:
        /* <DEDUP_REMOVED lines=8> */
.L_x_918:
[----:B------:R-:W-:Y:S05]  /*1b9c0*/  BSYNC B0 ;  /* 0x0000000000007941 */ /* 0x000fea0003800000 */
.L_x_917:
        /* <DEDUP_REMOVED lines=9> */
.L_x_919:
[----:B------:R-:W-:Y:S02]  /*1ba60*/  ULDC UR4, c[0x0][0xc3c] ;  /* 0x00030f0000047ab9 */ /* 0x000fe40000000800 */
[----:B------:R-:W-:-:S13]  /*1ba70*/  ISETP.GE.OR P1, PT, R7, UR4, !P0 ;  /* 0x0000000407007c0c */ /* 0x000fda000c726670 */
[----:B------:R-:W0:Y:S08]  /*1ba80*/  @!P1 LDC.64 R2, c[0x0][0xc80] ;  /* 0x00032000ff029b82 */ /* 0x000e300000000a00 */
[----:B------:R-:W1:Y:S01]  /*1ba90*/  @!P1 LDC.64 R4, c[0x0][0xc78] ;  /* 0x00031e00ff049b82 */ /* 0x000e620000000a00 */
[----:B------:R-:W-:Y:S01]  /*1baa0*/  IMAD.MOV.U32 R11, RZ, RZ, RZ ;  /* 0x000000ffff0b7224 */ /* 0x000fe200078e00ff */
[----:B------:R-:W-:Y:S01]  /*1bab0*/  MOV R6, R14 ;  /* 0x0000000e00067202 */ /* 0x000fe20000000f00 */
        /* <DEDUP_REMOVED lines=8> */
[----:B------:R-:W-:Y:S01]  /*1bb40*/  IMAD.MOV.U32 R24, RZ, RZ, RZ ;  /* 0x000000ffff187224 */ /* 0x000fe200078e00ff */
[C---:B------:R-:W-:Y:S02]  /*1bb50*/  ISETP.GE.U32.AND P4, PT, R9.reuse, 0x8, PT ;  /* 0x000000080900780c */ /* 0x040fe40003f86070 */
[C---:B------:R-:W-:Y:S01]  /*1bb60*/  ISETP.GE.U32.AND P5, PT, R9.reuse, 0x10, PT ;  /* 0x000000100900780c */ /* 0x040fe20003fa6070 */
[----:B--2---:R-:W-:Y:S02]  /*1bb70*/  @!P1 IMAD.MOV.U32 R7, RZ, RZ, R8 ;  /* 0x000000ffff079224 */ /* 0x004fe400078e0008 */
[----:B---3--:R-:W-:Y:S01]  /*1bb80*/  @!P1 IMAD.MOV.U32 R4, RZ, RZ, R5 ;  /* 0x000000ffff049224 */ /* 0x008fe200078e0005 */
[----:B------:R-:W-:-:S03]  /*1bb90*/  ISETP.NE.AND P1, PT, R9, RZ, PT ;  /* 0x000000ff0900720c */ /* 0x000fc60003f25270 */
[----:B------:R-:W-:-:S10]  /*1bba0*/  IMAD R13, R4, R7, RZ ;  /* 0x00000007040d7224 */ /* 0x000fd400078e02ff */
[----:B------:R-:W-:Y:S05]  /*1bbb0*/  WARPSYNC.COLLECTIVE R15, `(.L_x_920) ;  /* 0x000000000f087348 */ /* 0x000fea0003c00000 */
[----:B------:R0:W1:Y:S02]  /*1bbc0*/  SHFL.UP P6, R14, R13, R12, R11 ;  /* 0x0400000c0d0e7389 */ /* 0x00006400000c000b */
[----:B01----:R-:W-:Y:S01]  /*1bbd0*/  ENDCOLLECTIVE ;  /* 0x000000000000791b */ /* 0x003fe20003800000 */
.L_x_920:
[----:B------:R-:W-:Y:S02]  /*1bbe0*/  MOV R12, 0x2 ;  /* 0x00000002000c7802 */ /* 0x000fe40000000f00 */
[----:B------:R-:W-:-:S05]  /*1bbf0*/  SEL R14, R14, RZ, P1 ;  /* 0x000000ff0e0e7207 */ /* 0x000fca0000800000 */
[----:B------:R-:W-:-:S04]  /*1bc00*/  IMAD.IADD R5, R13, 0x1, R14 ;  /* 0x000000010d057824 */ /* 0x000fc800078e020e */
[----:B------:R-:W-:-:S07]  /*1bc10*/  IMAD.MOV.U32 R13, RZ, RZ, R5 ;  /* 0x000000ffff0d7224 */ /* 0x000fce00078e0005 */
[----:B------:R-:W-:Y:S05]  /*1bc20*/  WARPSYNC.COLLECTIVE R15, `(.L_x_921) ;  /* 0x000000000f087348 */ /* 0x000fea0003c00000 */
[----:B------:R0:W1:Y:S02]  /*1bc30*/  SHFL.UP P6, R14, R13, R12, R11 ;  /* 0x0400000c0d0e7389 */ /* 0x00006400000c000b */
[----:B01----:R-:W-:Y:S01]  /*1bc40*/  ENDCOLLECTIVE ;  /* 0x000000000000791b */ /* 0x003fe20003800000 */
.L_x_921:
[----:B------:R-:W-:Y:S01]  /*1bc50*/  IMAD.MOV.U32 R12, RZ, RZ, 0x4 ;  /* 0x00000004ff0c7424 */ /* 0x000fe200078e00ff */
[----:B------:R-:W-:-:S05]  /*1bc60*/  SEL R2, R14, RZ, P2 ;  /* 0x000000ff0e027207 */ /* 0x000fca0001000000 */
[----:B------:R-:W-:-:S04]  /*1bc70*/  IMAD.IADD R2, R5, 0x1, R2 ;  /* 0x0000000105027824 */ /* 0x000fc800078e0202 */
[----:B------:R-:W-:-:S07]  /*1bc80*/  IMAD.MOV.U32 R13, RZ, RZ, R2 ;  /* 0x000000ffff0d7224 */ /* 0x000fce00078e0002 */
[----:B------:R-:W-:Y:S05]  /*1bc90*/  WARPSYNC.COLLECTIVE R15, `(.L_x_922) ;  /* 0x000000000f087348 */ /* 0x000fea0003c00000 */
[----:B------:R0:W1:Y:S02]  /*1bca0*/  SHFL.UP P6, R14, R13, R12, R11 ;  /* 0x0400000c0d0e7389 */ /* 0x00006400000c000b */
[----:B01----:R-:W-:Y:S01]  /*1bcb0*/  ENDCOLLECTIVE ;  /* 0x000000000000791b */ /* 0x003fe20003800000 */
.L_x_922:
[----:B------:R-:W-:Y:S01]  /*1bcc0*/  IMAD.MOV.U32 R12, RZ, RZ, 0x8 ;  /* 0x00000008ff0c7424 */ /* 0x000fe200078e00ff */
[----:B------:R-:W-:-:S05]  /*1bcd0*/  SEL R3, R14, RZ, P3 ;  /* 0x000000ff0e037207 */ /* 0x000fca0001800000 */
[----:B------:R-:W-:-:S04]  /*1bce0*/  IMAD.IADD R8, R2, 0x1, R3 ;  /* 0x0000000102087824 */ /* 0x000fc800078e0203 */
[----:B------:R-:W-:-:S07]  /*1bcf0*/  IMAD.MOV.U32 R13, RZ, RZ, R8 ;  /* 0x000000ffff0d7224 */ /* 0x000fce00078e0008 */
[----:B------:R-:W-:Y:S05]  /*1bd00*/  WARPSYNC.COLLECTIVE R15, `(.L_x_923) ;  /* 0x000000000f087348 */ /* 0x000fea0003c00000 */
[----:B------:R0:W1:Y:S02]  /*1bd10*/  SHFL.UP P6, R14, R13, R12, R11 ;  /* 0x0400000c0d0e7389 */ /* 0x00006400000c000b */
[----:B01----:R-:W-:Y:S01]  /*1bd20*/  ENDCOLLECTIVE ;  /* 0x000000000000791b */ /* 0x003fe20003800000 */
.L_x_923:
[----:B------:R-:W-:Y:S02]  /*1bd30*/  MOV R12, 0x10 ;  /* 0x00000010000c7802 */ /* 0x000fe40000000f00 */
[----:B------:R-:W-:-:S05]  /*1bd40*/  SEL R5, R14, RZ, P4 ;  /* 0x000000ff0e057207 */ /* 0x000fca0002000000 */
[----:B------:R-:W-:-:S04]  /*1bd50*/  IMAD.IADD R5, R8, 0x1, R5 ;  /* 0x0000000108057824 */ /* 0x000fc800078e0205 */
[----:B------:R-:W-:-:S07]  /*1bd60*/  IMAD.MOV.U32 R13, RZ, RZ, R5 ;  /* 0x000000ffff0d7224 */ /* 0x000fce00078e0005 */
[----:B------:R-:W-:Y:S05]  /*1bd70*/  WARPSYNC.COLLECTIVE R15, `(.L_x_924) ;  /* 0x000000000f087348 */ /* 0x000fea0003c00000 */
[----:B------:R0:W1:Y:S02]  /*1bd80*/  SHFL.UP P6, R14, R13, R12, R11 ;  /* 0x0400000c0d0e7389 */ /* 0x00006400000c000b */
[----:B01----:R-:W-:Y:S01]  /*1bd90*/  ENDCOLLECTIVE ;  /* 0x000000000000791b */ /* 0x003fe20003800000 */
.L_x_924:
        /* <DEDUP_REMOVED lines=8> */
.L_x_925:
[----:B------:R-:W-:Y:S05]  /*1be20*/  BRA `(.L_x_926) ;  /* 0xffffff9800ec7947 */ /* 0x000fea000383ffff */
.L_x_714:
[----:B------:R-:W-:Y:S01]  /*1be30*/  BSSY B0, `(.L_x_927) ;  /* 0x0000007000007945 */ /* 0x000fe20003800000 */
[----:B------:R-:W-:Y:S02]  /*1be40*/  IMAD.MOV.U32 R12, RZ, RZ, 0x1 ;  /* 0x00000001ff0c7424 */ /* 0x000fe400078e00ff */
[----:B------:R-:W-:Y:S02]  /*1be50*/  IMAD.MOV.U32 R11, RZ, RZ, RZ ;  /* 0x000000ffff0b7224 */ /* 0x000fe400078e00ff */
[----:B------:R-:W-:-:S07]  /*1be60*/  IMAD.MOV.U32 R15, RZ, RZ, -0x1 ;  /* 0xffffffffff0f7424 */ /* 0x000fce00078e00ff */
[----:B------:R-:W-:Y:S05]  /*1be70*/  WARPSYNC.COLLECTIVE R15, `(.L_x_928) ;  /* 0x000000000f087348 */ /* 0x000fea0003c00000 */
[----:B------:R0:W1:Y:S02]  /*1be80*/  SHFL.UP P6, R14, R13, R12, R11 ;  /* 0x0400000c0d0e7389 */ /* 0x00006400000c000b */
[----:B01----:R-:W-:Y:S01]  /*1be90*/  ENDCOLLECTIVE ;  /* 0x000000000000791b */ /* 0x003fe20003800000 */
.L_x_928:
[----:B------:R-:W-:Y:S05]  /*1bea0*/  BSYNC B0 ;  /* 0x0000000000007941 */ /* 0x000fea0003800000 */
.L_x_927:
[----:B------:R-:W-:Y:S01]  /*1beb0*/  SEL R14, R14, RZ, P1 ;  /* 0x000000ff0e0e7207 */ /* 0x000fe20000800000 */
[----:B------:R-:W-:Y:S02]  /*1bec0*/  IMAD.MOV.U32 R12, RZ, RZ, 0x2 ;  /* 0x00000002ff0c7424 */ /* 0x000fe400078e00ff */
[----:B------:R-:W-:Y:S01]  /*1bed0*/  IMAD.MOV.U32 R11, RZ, RZ, RZ ;  /* 0x000000ffff0b7224 */ /* 0x000fe200078e00ff */
[----:B------:R-:W-:Y:S01]  /*1bee0*/  IADD3 R13, R13, R14, RZ ;  /* 0x0000000e0d0d7210 */ /* 0x000fe20007ffe0ff */
[----:B------:R-:W-:-:S07]  /*1bef0*/  IMAD.MOV.U32 R15, RZ, RZ, -0x1 ;  /* 0xffffffffff0f7424 */ /* 0x000fce00078e00ff */
[----:B------:R-:W-:Y:S05]  /*1bf00*/  WARPSYNC.COLLECTIVE R15, `(.L_x_929) ;  /* 0x000000000f087348 */ /* 0x000fea0003c00000 */
[----:B------:R0:W1:Y:S02]  /*1bf10*/  SHFL.UP P6, R14, R13, R12, R11 ;  /* 0x0400000c0d0e7389 */ /* 0x00006400000c000b */
[----:B01----:R-:W-:Y:S01]  /*1bf20*/  ENDCOLLECTIVE ;  /* 0x000000000000791b */ /* 0x003fe20003800000 */
.L_x_929:
[----:B------:R-:W-:Y:S01]  /*1bf30*/  IMAD.MOV.U32 R12, RZ, RZ, 0x4 ;  /* 0x00000004ff0c7424 */ /* 0x000fe200078e00ff */
[----:B------:R-:W-:-:S05]  /*1bf40*/  SEL R2, R14, RZ, P2 ;  /* 0x000000ff0e027207 */ /* 0x000fca0001000000 */
[----:B------:R-:W-:-:S04]  /*1bf50*/  IMAD.IADD R2, R13, 0x1, R2 ;  /* 0x000000010d027824 */ /* 0x000fc800078e0202 */
[----:B------:R-:W-:-:S07]  /*1bf60*/  IMAD.MOV.U32 R13, RZ, RZ, R2 ;  /* 0x000000ffff0d7224 */ /* 0x000fce00078e0002 */
[----:B------:R-:W-:Y:S05]  /*1bf70*/  WARPSYNC.COLLECTIVE R15, `(.L_x_930) ;  /* 0x000000000f087348 */ /* 0x000fea0003c00000 */
[----:B------:R0:W1:Y:S02]  /*1bf80*/  SHFL.UP P6, R14, R13, R12, R11 ;  /* 0x0400000c0d0e7389 */ /* 0x00006400000c000b */
[----:B01----:R-:W-:Y:S01]  /*1bf90*/  ENDCOLLECTIVE ;  /* 0x000000000000791b */ /* 0x003fe20003800000 */
.L_x_930:
[----:B------:R-:W-:Y:S02]  /*1bfa0*/  MOV R12, 0x8 ;  /* 0x00000008000c7802 */ /* 0x000fe40000000f00 */
[----:B------:R-:W-:-:S05]  /*1bfb0*/  SEL R3, R14, RZ, P3 ;  /* 0x000000ff0e037207 */ /* 0x000fca0001800000 */
[----:B------:R-:W-:-:S04]  /*1bfc0*/  IMAD.IADD R3, R2, 0x1, R3 ;  /* 0x0000000102037824 */ /* 0x000fc800078e0203 */
[----:B------:R-:W-:-:S07]  /*1bfd0*/  IMAD.MOV.U32 R13, RZ, RZ, R3 ;  /* 0x000000ffff0d7224 */ /* 0x000fce00078e0003 */
[----:B------:R-:W-:Y:S05]  /*1bfe0*/  WARPSYNC.COLLECTIVE R15, `(.L_x_931) ;  /* 0x000000000f087348 */ /* 0x000fea0003c00000 */
[----:B------:R0:W1:Y:S02]  /*1bff0*/  SHFL.UP P6, R14, R13, R12, R11 ;  /* 0x0400000c0d0e7389 */ /* 0x00006400000c000b */
[----:B01----:R-:W-:Y:S01]  /*1c000*/  ENDCOLLECTIVE ;  /* 0x000000000000791b */ /* 0x003fe20003800000 */
.L_x_931:
[----:B------:R-:W-:Y:S01]  /*1c010*/  IMAD.MOV.U32 R12, RZ, RZ, 0x10 ;  /* 0x00000010ff0c7424 */ /* 0x000fe200078e00ff */
[----:B------:R-:W-:-:S05]  /*1c020*/  SEL R14, R14, RZ, P4 ;  /* 0x000000ff0e0e7207 */ /* 0x000fca0002000000 */
[----:B------:R-:W-:-:S04]  /*1c030*/  IMAD.IADD R5, R3, 0x1, R14 ;  /* 0x0000000103057824 */ /* 0x000fc800078e020e */
[----:B------:R-:W-:-:S07]  /*1c040*/  IMAD.MOV.U32 R13, RZ, RZ, R5 ;  /* 0x000000ffff0d7224 */ /* 0x000fce00078e0005 */
[----:B------:R-:W-:Y:S05]  /*1c050*/  WARPSYNC.COLLECTIVE R15, `(.L_x_932) ;  /* 0x000000000f087348 */ /* 0x000fea0003c00000 */
[----:B------:R0:W1:Y:S02]  /*1c060*/  SHFL.UP P6, R14, R13, R12, R11 ;  /* 0x0400000c0d0e7389 */ /* 0x00006400000c000b */
[----:B01----:R-:W-:Y:S01]  /*1c070*/  ENDCOLLECTIVE ;  /* 0x000000000000791b */ /* 0x003fe20003800000 */
.L_x_932:
        /* <DEDUP_REMOVED lines=8> */
.L_x_933:
[----:B------:R-:W-:Y:S05]  /*1c100*/  BRA `(.L_x_934) ;  /* 0xffffff9800d87947 */ /* 0x000fea000383ffff */
.L_x_716:
[----:B------:R-:W-:Y:S01]  /*1c110*/  BSSY B0, `(.L_x_935) ;  /* 0x0000006000007945 */ /* 0x000fe20003800000 */
[----:B------:R-:W-:Y:S01]  /*1c120*/  PLOP3.LUT P6, PT, P6, PT, PT, 0x8, 0x0 ;  /* 0x000000000000781c */ /* 0x000fe200037ce170 */
[----:B------:R-:W-:-:S12]  /*1c130*/  IMAD.MOV.U32 R15, RZ, RZ, -0x1 ;  /* 0xffffffffff0f7424 */ /* 0x000fd800078e00ff */
[----:B0-----:R-:W-:Y:S05]  /*1c140*/  WARPSYNC.COLLECTIVE R15, `(.L_x_936) ;  /* 0x000000000f087348 */ /* 0x001fea0003c00000 */
[----:B------:R-:W-:Y:S01]  /*1c150*/  VOTE.ANY R14, PT, P6 ;  /* 0x00000000000e7806 */ /* 0x000fe200030e0100 */
[----:B0-----:R-:W-:Y:S06]  /*1c160*/  ENDCOLLECTIVE ;  /* 0x000000000000791b */ /* 0x001fec0003800000 */
.L_x_936:
[----:B------:R-:W-:Y:S05]  /*1c170*/  BSYNC B0 ;  /* 0x0000000000007941 */ /* 0x000fea0003800000 */
.L_x_935:
[----:B------:R-:W-:Y:S01]  /*1c180*/  MOV R8, R14 ;  /* 0x0000000e00087202 */ /* 0x000fe20000000f00 */
[----:B------:R-:W-:Y:S02]  /*1c190*/  IMAD.MOV.U32 R13, RZ, RZ, R7 ;  /* 0x000000ffff0d7224 */ /* 0x000fe400078e0007 */
[----:B------:R-:W-:Y:S01]  /*1c1a0*/  IMAD.MOV.U32 R11, RZ, RZ, 0x1f ;  /* 0x0000001fff0b7424 */ /* 0x000fe200078e00ff */
[----:B------:R-:W0:Y:S01]  /*1c1b0*/  POPC R5, R8 ;  /* 0x0000000800057309 */ /* 0x000e220000000000 */
[----:B------:R-:W-:Y:S02]  /*1c1c0*/  IMAD.MOV.U32 R15, RZ, RZ, -0x1 ;  /* 0xffffffffff0f7424 */ /* 0x000fe400078e00ff */
[----:B0-----:R-:W-:-:S07]  /*1c1d0*/  IMAD.MOV.U32 R12, RZ, RZ, R5 ;  /* 0x000000ffff0c7224 */ /* 0x001fce00078e0005 */
[----:B------:R-:W-:Y:S05]  /*1c1e0*/  WARPSYNC.COLLECTIVE R15, `(.L_x_937) ;  /* 0x000000000f087348 */ /* 0x000fea0003c00000 */
[----:B------:R0:W1:Y:S02]  /*1c1f0*/  SHFL.IDX P6, R14, R13, R12, R11 ;  /* 0x0000000c0d0e7389 */ /* 0x00006400000c000b */
[----:B01----:R-:W-:Y:S01]  /*1c200*/  ENDCOLLECTIVE ;  /* 0x000000000000791b */ /* 0x003fe20003800000 */
.L_x_937:
[----:B------:R-:W-:Y:S02]  /*1c210*/  IMAD.MOV.U32 R13, RZ, RZ, R4 ;  /* 0x000000ffff0d7224 */ /* 0x000fe400078e0004 */
[----:B------:R-:W-:-:S07]  /*1c220*/  IMAD.MOV.U32 R7, RZ, RZ, R14 ;  /* 0x000000ffff077224 */ /* 0x000fce00078e000e */
[----:B------:R-:W-:Y:S05]  /*1c230*/  WARPSYNC.COLLECTIVE R15, `(.L_x_938) ;  /* 0x000000000f087348 */ /* 0x000fea0003c00000 */
[----:B------:R0:W1:Y:S02]  /*1c240*/  SHFL.IDX P6, R14, R13, R12, R11 ;  /* 0x0000000c0d0e7389 */ /* 0x00006400000c000b */
[----:B01----:R-:W-:Y:S01]  /*1c250*/  ENDCOLLECTIVE ;  /* 0x000000000000791b */ /* 0x003fe20003800000 */
.L_x_938:
[----:B------:R-:W-:Y:S01]  /*1c260*/  IMAD.MOV.U32 R4, RZ, RZ, R14 ;  /* 0x000000ffff047224 */ /* 0x000fe200078e000e */
[----:B------:R-:W-:Y:S06]  /*1c270*/  BRA `(.L_x_939) ;  /* 0xffffff9800b87947 */ /* 0x000fec000383ffff */
.L_x_718:
[----:B------:R-:W-:Y:S01]  /*1c280*/  BSSY B0, `(.L_x_940) ;  /* 0x0000007000007945 */ /* 0x000fe20003800000 */
[----:B------:R-:W-:Y:S01]  /*1c290*/  IMAD.MOV.U32 R13, RZ, RZ, R3 ;  /* 0x000000ffff0d7224 */ /* 0x000fe200078e0003 */
[----:B------:R-:W-:Y:S01]  /*1c2a0*/  MOV R11, 0x1f ;  /* 0x0000001f000b7802 */ /* 0x000fe20000000f00 */
[----:B------:R-:W-:-:S07]  /*1c2b0*/  IMAD.MOV.U32 R15, RZ, RZ, -0x1 ;  /* 0xffffffffff0f7424 */ /* 0x000fce00078e00ff */
[----:B0123--:R-:W-:Y:S05]  /*1c2c0*/  WARPSYNC.COLLECTIVE R15, `(.L_x_941) ;  /* 0x000000000f087348 */ /* 0x00ffea0003c00000 */
[----:B------:R4:W0:Y:S02]  /*1c2d0*/  SHFL.IDX P6, R14, R13, R12, R11 ;  /* 0x0000000c0d0e7389 */ /* 0x00082400000c000b */
[----:B01234-:R-:W-:Y:S01]  /*1c2e0*/  ENDCOLLECTIVE ;  /* 0x000000000000791b */ /* 0x01ffe20003800000 */
.L_x_941:
[----:B------:R-:W-:Y:S05]  /*1c2f0*/  BSYNC B0 ;  /* 0x0000000000007941 */ /* 0x000fea0003800000 */
.L_x_940:
[----:B------:R-:W-:Y:S01]  /*1c300*/  IMAD.MOV.U32 R24, RZ, RZ, R14 ;  /* 0x000000ffff187224 */ /* 0x000fe200078e000e */
[----:B------:R-:W-:Y:S06]  /*1c310*/  BRA `(.L_x_717) ;  /* 0xffffff9800a87947 */ /* 0x000fec000383ffff */
.L_x_722:
[----:B0-----:R0:W1:Y:S02]  /*1c320*/  SYNCS.PHASECHK.TRANS64.TRYWAIT P0, [R5+URZ+0x16820], R0 ;  /* 0x01682000050075a7 */ /* 0x001064000800017f */
[----:B-1----:R-:W-:Y:S05]  /*1c330*/  @!P0 NANOSLEEP.SYNCS 0x989680 ;  /* 0x009896800000895d */ /* 0x002fea0003900000 */
[----:B------:R-:W1:Y:S02]  /*1c340*/  @!P0 SYNCS.PHASECHK.TRANS64 P0, [R5+URZ+0x16820], R0 ;  /* 0x01682000050085a7 */ /* 0x000e64000800007f */
[----:B-1----:R-:W-:Y:S05]  /*1c350*/  @!P0 BRA `(.L_x_722) ;  /* 0xfffffffc00f08947 */ /* 0x002fea000383ffff */
[----:B------:R-:W-:Y:S05]  /*1c360*/  BRA `(.L_x_942) ;  /* 0xffffffa000007947 */ /* 0x000fea000383ffff */
.L_x_723:
        /* <DEDUP_REMOVED lines=8> */
[----:B0-2-4-:R-:W-:Y:S05]  /*1c3f0*/  WARPSYNC.COLLECTIVE R15, `(.L_x_944) ;  /* 0x000000000f087348 */ /* 0x015fea0003c00000 */
[----:B------:R1:W3:Y:S02]  /*1c400*/  SHFL.IDX P6, R14, R13, R12, R11 ;  /* 0x0000000c0d0e7389 */ /* 0x0002e400000c000b */
[----:B01234-:R-:W-:Y:S01]  /*1c410*/  ENDCOLLECTIVE ;  /* 0x000000000000791b */ /* 0x01ffe20003800000 */
.L_x_944:
[----:B------:R-:W-:Y:S05]  /*1c420*/  BSYNC B0 ;  /* 0x0000000000007941 */ /* 0x000fea0003800000 */
.L_x_943:
[----:B------:R-:W-:Y:S05]  /*1c430*/  BRA `(.L_x_945) ;  /* 0xffffff9c00e87947 */ /* 0x000fea000383ffff */
.L_x_724:
[----:B------:R-:W-:Y:S01]  /*1c440*/  BSSY B0, `(.L_x_946) ;  /* 0x0000006000007945 */ /* 0x000fe20003800000 */
[----:B------:R-:W-:-:S07]  /*1c450*/  IMAD.MOV.U32 R15, RZ, RZ, -0x1 ;  /* 0xffffffffff0f7424 */ /* 0x000fce00078e00ff */
[----:B0-2-4-:R-:W-:Y:S05]  /*1c460*/  WARPSYNC.COLLECTIVE R15, `(.L_x_947) ;  /* 0x000000000f0c7348 */ /* 0x015fea0003c00000 */
[----:B------:R-:W-:Y:S02]  /*1c470*/  ELECT P6, UR62, PT ;  /* 0x00000000003e782f */ /* 0x000fe400038c0000 */
[----:B------:R-:W-:Y:S01]  /*1c480*/  MOV R14, UR62 ;  /* 0x0000003e000e7c02 */ /* 0x000fe20008000f00 */
[----:B0-2-4-:R-:W-:Y:S10]  /*1c490*/  ENDCOLLECTIVE ;  /* 0x000000000000791b */ /* 0x015ff40003800000 */
.L_x_947:
[----:B------:R-:W-:Y:S05]  /*1c4a0*/  BSYNC B0 ;  /* 0x0000000000007941 */ /* 0x000fea0003800000 */
.L_x_946:
[----:B------:R-:W-:Y:S05]  /*1c4b0*/  BRA `(.L_x_948) ;  /* 0xffffff9c00dc7947 */ /* 0x000fea000383ffff */
.L_x_726:
[----:B0-----:R0:W1:Y:S02]  /*1c4c0*/  SYNCS.PHASECHK.TRANS64.TRYWAIT P1, [R3+URZ+0x16840], R2 ;  /* 0x01684002030075a7 */ /* 0x001064000802017f */
[----:B-1----:R-:W-:Y:S05]  /*1c4d0*/  @!P1 NANOSLEEP.SYNCS 0x989680 ;  /* 0x009896800000995d */ /* 0x002fea0003900000 */
[----:B------:R-:W1:Y:S02]  /*1c4e0*/  @!P1 SYNCS.PHASECHK.TRANS64 P1, [R3+URZ+0x16840], R2 ;  /* 0x01684002030095a7 */ /* 0x000e64000802007f */
[----:B-1----:R-:W-:Y:S05]  /*1c4f0*/  @!P1 BRA `(.L_x_726) ;  /* 0xfffffffc00f09947 */ /* 0x002fea000383ffff */
[----:B------:R-:W-:Y:S05]  /*1c500*/  BRA `(.L_x_949) ;  /* 0xffffff9c00fc7947 */ /* 0x000fea000383ffff */
.L_x_728:
[----:B-1----:R1:W3:Y:S02]  /*1c510*/  SYNCS.PHASECHK.TRANS64.TRYWAIT P1, [R5+URZ+0x16840], R0 ;  /* 0x01684000050075a7 */ /* 0x0022e4000802017f */
[----:B---3--:R-:W-:Y:S05]  /*1c520*/  @!P1 NANOSLEEP.SYNCS 0x989680 ;  /* 0x009896800000995d */ /* 0x008fea0003900000 */
[----:B------:R-:W3:Y:S02]  /*1c530*/  @!P1 SYNCS.PHASECHK.TRANS64 P1, [R5+URZ+0x16840], R0 ;  /* 0x01684000050095a7 */ /* 0x000ee4000802007f */
[----:B---3--:R-:W-:Y:S05]  /*1c540*/  @!P1 BRA `(.L_x_728) ;  /* 0xfffffffc00f09947 */ /* 0x008fea000383ffff */
[----:B------:R-:W-:Y:S05]  /*1c550*/  BRA `(.L_x_950) ;  /* 0xffffffa000087947 */ /* 0x000fea000383ffff */
.L_x_730:
[----:B---3--:R3:W0:Y:S02]  /*1c560*/  SYNCS.PHASECHK.TRANS64.TRYWAIT P1, [R3+URZ+0x16860], R2 ;  /* 0x01686002030075a7 */ /* 0x008624000802017f */
[----:B0-----:R-:W-:Y:S05]  /*1c570*/  @!P1 NANOSLEEP.SYNCS 0x989680 ;  /* 0x009896800000995d */ /* 0x001fea0003900000 */
[----:B------:R-:W0:Y:S02]  /*1c580*/  @!P1 SYNCS.PHASECHK.TRANS64 P1, [R3+URZ+0x16860], R2 ;  /* 0x01686002030095a7 */ /* 0x000e24000802007f */
[----:B0-----:R-:W-:Y:S05]  /*1c590*/  @!P1 BRA `(.L_x_730) ;  /* 0xfffffffc00f09947 */ /* 0x001fea000383ffff */
[----:B------:R-:W-:Y:S05]  /*1c5a0*/  BRA `(.L_x_951) ;  /* 0xffffffa000047947 */ /* 0x000fea000383ffff */
.L_x_952:
        /* <DEDUP_REMOVED lines=13> */
.L_x_3168:


//--------------------- .text._ZN7cutlass13device_kernelIN5flash11enable_sm90INS1_16FlashAttnFwdSm90INS1_25CollectiveMainloopFwdSm90ILi2EN4cute5tupleIJNS5_1CILi1EEES8_S8_EEENS6_IJNS7_ILi192EEENS7_ILi128EEENS7_ILi64EEEEEELi64ENS_10bfloat16_tEfNS_4arch4Sm90ELb0ELb1ELb0ELb0ELb1ELb0ELb0ELb1ELb1ELb1ELb1ELb0EEENS1_21CollectiveEpilogueFwdINS6_IJSA_SC_SB_EEES9_SE_SG_Li384ELb0ELb1ELb1ELb0EEENS1_19SingleTileSchedulerILb0ELb1ELb1ELi192EEEEEEEEEvNT_6ParamsE --------------------------
	.section	.text._ZN7cutlass13device_kernelIN5flash11enable_sm90INS1_16FlashAttnFwdSm90INS1_25CollectiveMainloopFwdSm90ILi2EN4cute5tupleIJNS5_1CILi1EEES8_S8_EEENS6_IJNS7_ILi192EEENS7_ILi128EEENS7_ILi64EEEEEELi64ENS_10bfloat16_tEfNS_4arch4Sm90ELb0ELb1ELb0ELb0ELb1ELb0ELb0ELb1ELb1ELb1ELb1ELb0EEENS1_21CollectiveEpilogueFwdINS6_IJSA_SC_SB_EEES9_SE_SG_Li384ELb0ELb1ELb1ELb0EEENS1_19SingleTileSchedulerILb0ELb1ELb1ELi192EEEEEEEEEvNT_6ParamsE,"ax",@progbits
	.align	128
.text._ZN7cutlass13device_kernelIN5flash11enable_sm90INS1_16FlashAttnFwdSm90INS1_25CollectiveMainloopFwdSm90ILi2EN4cute5tupleIJNS5_1CILi1EEES8_S8_EEENS6_IJNS7_ILi192EEENS7_ILi128EEENS7_ILi64EEEEEELi64ENS_10bfloat16_tEfNS_4arch4Sm90ELb0ELb1ELb0ELb0ELb1ELb0ELb0ELb1ELb1ELb1ELb1ELb0EEENS1_21CollectiveEpilogueFwdINS6_IJSA_SC_SB_EEES9_SE_SG_Li384ELb0ELb1ELb1ELb0EEENS1_19SingleTileSchedulerILb0ELb1ELb1ELi192EEEEEEEEEvNT_6ParamsE:
        .type           _ZN7cutlass13device_kernelIN5flash11enable_sm90INS1_16FlashAttnFwdSm90INS1_25CollectiveMainloopFwdSm90ILi2EN4cute5tupleIJNS5_1CILi1EEES8_S8_EEENS6_IJNS7_ILi192EEENS7_ILi128EEENS7_ILi64EEEEEELi64ENS_10bfloat16_tEfNS_4arch4Sm90ELb0ELb1ELb0ELb0ELb1ELb0ELb0ELb1ELb1ELb1ELb1ELb0EEENS1_21CollectiveEpilogueFwdINS6_IJSA_SC_SB_EEES9_SE_SG_Li384ELb0ELb1ELb1ELb0EEENS1_19SingleTileSchedulerILb0ELb1ELb1ELi192EEEEEEEEEvNT_6ParamsE,@function
        .size           _ZN7cutlass13device_kernelIN5flash11enable_sm90INS1_16FlashAttnFwdSm90INS1_25CollectiveMainloopFwdSm90ILi2EN4cute5tupleIJNS5_1CILi1EEES8_S8_EEENS6_IJNS7_ILi192EEENS7_ILi128EEENS7_ILi64EEEEEELi64ENS_10bfloat16_tEfNS_4arch4Sm90ELb0ELb1ELb0ELb0ELb1ELb0ELb0ELb1ELb1ELb1ELb1ELb0EEENS1_21CollectiveEpilogueFwdINS6_IJSA_SC_SB_EEES9_SE_SG_Li384ELb0ELb1ELb1ELb0EEENS1_19SingleTileSchedulerILb0ELb1ELb1ELi192EEEEEEEEEvNT_6ParamsE,(.L_x_3169 - _ZN7cutlass13device_kernelIN5flash11enable_sm90INS1_16FlashAttnFwdSm90INS1_25CollectiveMainloopFwdSm90ILi2EN4cute5tupleIJNS5_1CILi1EEES8_S8_EEENS6_IJNS7_ILi192EEENS7_ILi128EEENS7_ILi64EEEEEELi64ENS_10bfloat16_tEfNS_4arch4Sm90ELb0ELb1ELb0ELb0ELb1ELb0ELb0ELb1ELb1ELb1ELb1ELb0EEENS1_21CollectiveEpilogueFwdINS6_IJSA_SC_SB_EEES9_SE_SG_Li384ELb0ELb1ELb1ELb0EEENS1_19SingleTileSchedulerILb0ELb1ELb1ELi192EEEEEEEEEvNT_6ParamsE)
        .other          _ZN7cutlass13device_kernelIN5flash11enable_sm90INS1_16FlashAttnFwdSm90INS1_25CollectiveMainloopFwdSm90ILi2EN4cute5tupleIJNS5_1CILi1EEES8_S8_EEENS6_IJNS7_ILi192EEENS7_ILi128EEENS7_ILi64EEEEEELi64ENS_10bfloat16_tEfNS_4arch4Sm90ELb0ELb1ELb0ELb0ELb1ELb0ELb0ELb1ELb1ELb1ELb1ELb0EEENS1_21CollectiveEpilogueFwdINS6_IJSA_SC_SB_EEES9_SE_SG_Li384ELb0ELb1ELb1ELb0EEENS1_19SingleTileSchedulerILb0ELb1ELb1ELi192EEEEEEEEEvNT_6ParamsE,@"STO_CUDA_ENTRY STV_DEFAULT"
_ZN7cutlass13device_kernelIN5flash11enable_sm90INS1_16FlashAttnFwdSm90INS1_25CollectiveMainloopFwdSm90ILi2EN4cute5tupleIJNS5_1CILi1EEES8_S8_EEENS6_IJNS7_ILi192EEENS7_ILi128EEENS7_ILi64EEEEEELi64ENS_10bfloat16_tEfNS_4arch4Sm90ELb0ELb1ELb0ELb0ELb1ELb0ELb0ELb1ELb1ELb1ELb1ELb0EEENS1_21CollectiveEpilogueFwdINS6_IJSA_SC_SB_EEES9_SE_SG_Li384ELb0ELb1ELb1ELb0EEENS1_19SingleTileSchedulerILb0ELb1ELb1ELi192EEEEEEEEEvNT_6ParamsE:
        /* <DEDUP_REMOVED lines=45> */
.L_x_953:
        /* <DEDUP_REMOVED lines=22> */
.L_x_954:
        /* <DEDUP_REMOVED lines=18> */
.L_x_955:
        /* <DEDUP_REMOVED lines=22> */
.L_x_956:
        /* <DEDUP_REMOVED lines=23> */
.L_x_957:
        /* <DEDUP_REMOVED lines=9> */
.L_x_960:
        /* <DEDUP_REMOVED lines=21> */
[----:B------:R-:W0:Y:S01]  /*0a00*/  LDC.64 R2, c[0x0][0x418] ;  /* 0x00010600ff027b82 */ /* 0x000e220000000a00 */
[----:B------:R-:W-:Y:S01]  /*0a10*/  ULDC UR4, c[0x0][0x448] ;  /* 0x0001120000047ab9 */ /* 0x000fe20000000800 */
[----:B------:R-:W-:Y:S01]  /*0a20*/  VIADD R16, R23, 0xffffff80 ;  /* 0xffffff8017107836 */ /* 0x000fe20000000000 */
[----:B------:R-:W-:-:S03]  /*0a30*/  UISETP.NE.AND UP0, UPT, UR4, 0x1, UPT ;  /* 0x000000010400788c */ /* 0x000fc6000bf05270 */
[----:B------:R-:W-:Y:S01]  /*0a40*/  ULDC.64 UR4, c[0x0][0x9e0] ;  /* 0x0002780000047ab9 */ /* 0x000fe20000000a00 */
[----:B------:R-:W-:Y:S01]  /*0a50*/  UP2UR UR40, UPR, URZ, 0x1 ;  /* 0x000000013f287883 */ /* 0x000fe20008000000 */
[----:B------:R-:W1:Y:S06]  /*0a60*/  LDC R22, c[0x0][0x288] ;  /* 0x0000a200ff167b82 */ /* 0x000e6c0000000800 */
[----:B------:R-:W-:Y:S01]  /*0a70*/  @UP0 ULDC UR9, c[0x0][0x44c] ;  /* 0x0001130000090ab9 */ /* 0x000fe20000000800 */
[----:B------:R-:W-:Y:S01]  /*0a80*/  @UP0 ULDC UR11, c[0x0][0x450] ;  /* 0x00011400000b0ab9 */ /* 0x000fe20000000800 */
[----:B------:R-:W2:Y:S08]  /*0a90*/  LDC R17, c[0x0][0x424] ;  /* 0x00010900ff117b82 */ /* 0x000eb00000000800 */
[----:B------:R-:W3:Y:S01]  /*0aa0*/  S2UR UR45, SR_CTAID.X ;  /* 0x00000000002d79c3 */ /* 0x000ee20000002500 */
[----:B0-----:R-:W-:-:S04]  /*0ab0*/  ISETP.NE.U32.AND P0, PT, R2, RZ, PT ;  /* 0x000000ff0200720c */ /* 0x001fc80003f05070 */
[----:B------:R-:W-:-:S03]  /*0ac0*/  ISETP.NE.AND.EX P0, PT, R3, RZ, PT, P0 ;  /* 0x000000ff0300720c */ /* 0x000fc60003f05300 */
[----:B------:R-:W0:Y:S01]  /*0ad0*/  LDC R4, c[0x0][0x2f0] ;  /* 0x0000bc00ff047b82 */ /* 0x000e220000000800 */
[----:B-1----:R-:W-:Y:S02]  /*0ae0*/  IADD3 R0, -R22, 0x1, RZ ;  /* 0x0000000116007810 */ /* 0x002fe40007ffe1ff */
[----:B--2---:R-:W-:Y:S01]  /*0af0*/  SEL R17, R17, 0x1, P0 ;  /* 0x0000000111117807 */ /* 0x004fe20000000000 */
[----:B---3--:R-:W-:-:S04]  /*0b00*/  UIMAD UR45, UR45, 0xc0, URZ ;  /* 0x000000c02d2d78a4 */ /* 0x008fc8000f8e023f */
[----:B------:R-:W-:Y:S02]  /*0b10*/  @UP0 UIADD3 UR8, UR45, 0xbf, URZ ;  /* 0x000000bf2d080890 */ /* 0x000fe4000fffe03f */
[----:B------:R-:W-:Y:S01]  /*0b20*/  UIADD3 UR7, UR45, 0xbf, URZ ;  /* 0x000000bf2d077890 */ /* 0x000fe2000fffe03f */
[----:B0-----:R-:W-:Y:S01]  /*0b30*/  IMAD R0, R17, R4, R0 ;  /* 0x0000000411007224 */ /* 0x001fe200078e0200 */
[----:B------:R-:W-:-:S04]  /*0b40*/  UIMAD.WIDE.U32 UR8, UR8, UR9, URZ ;  /* 0x00000009080872a5 */ /* 0x000fc8000f8e003f */
[----:B------:R-:W-:Y:S01]  /*0b50*/  R2UR UR10, R0 ;  /* 0x00000000000a72ca */ /* 0x000fe200000e0000 */
[----:B------:R-:W-:Y:S02]  /*0b60*/  @UP0 USHF.R.U32.HI UR7, URZ, UR11, UR9 ;  /* 0x0000000b3f070299 */ /* 0x000fe40008011609 */
[----:B------:R-:W-:-:S04]  /*0b70*/  UISETP.GE.AND UP0, UPT, UR5, 0x1, UPT ;  /* 0x000000010500788c */ /* 0x000fc8000bf06270 */
[----:B------:R-:W-:Y:S02]  /*0b80*/  UP2UR UR44, UPR, URZ, 0x1 ;  /* 0x000000013f2c7883 */ /* 0x000fe40008000000 */
[----:B------:R-:W-:-:S04]  /*0b90*/  PLOP3.LUT P0, PT, PT, PT, UP0, 0x40, 0x0 ;  /* 0x000000000000781c */ /* 0x000fc80003f0e808 */
[----:B------:R-:W-:-:S04]  /*0ba0*/  UIADD3 UR7, UR10, UR7, URZ ;  /* 0x000000070a077290 */ /* 0x000fc8000fffe03f */
[----:B------:R-:W-:-:S06]  /*0bb0*/  UIADD3 UR4, UR7, UR4, URZ ;  /* 0x0000000407047290 */ /* 0x000fcc000fffe03f */
[----:B------:R-:W-:Y:S01]  /*0bc0*/  IMAD.U32 R0, RZ, RZ, UR4 ;  /* 0x00000004ff007e24 */ /* 0x000fe2000f8e00ff */
[----:B------:R-:W-:Y:S06]  /*0bd0*/  @P0 BRA `(.L_x_962) ;  /* 0x0000000000400947 */ /* 0x000fec0003800000 */
[----:B------:R-:W-:Y:S01]  /*0be0*/  ISETP.LT.AND P0, PT, RZ, UR7, PT ;  /* 0x00000007ff007c0c */ /* 0x000fe2000bf01270 */
[----:B------:R-:W-:-:S12]  /*0bf0*/  UIADD3 UR4, UR7, -0x1, URZ ;  /* 0xffffffff07047890 */ /* 0x000fd8000fffe03f */
[----:B------:R-:W-:Y:S05]  /*0c00*/  @P0 BRA `(.L_x_963) ;  /* 0x00000000001c0947 */ /* 0x000fea0003800000 */
[----:B------:R-:W-:Y:S02]  /*0c10*/  UISETP.NE.AND UP0, UPT, UR5, 0x1, UPT ;  /* 0x000000010500788c */ /* 0x000fe4000bf05270 */
[----:B------:R-:W-:-:S09]  /*0c20*/  UIADD3 UR4, -UR7, URZ, URZ ;  /* 0x0000003f07047290 */ /* 0x000fd2000fffe13f */
[----:B------:R-:W-:Y:S02]  /*0c30*/  @UP0 ULDC.64 UR10, c[0x0][0x9e8] ;  /* 0x00027a00000a0ab9 */ /* 0x000fe40000000a00 */
[----:B------:R-:W-:-:S04]  /*0c40*/  UIMAD.WIDE.U32 UR8, UR4, UR10, URZ ;  /* 0x0000000a040872a5 */ /* 0x000fc8000f8e003f */
[----:B------:R-:W-:-:S04]  /*0c50*/  @UP0 USHF.R.U32.HI UR4, URZ, UR11, UR9 ;  /* 0x0000000b3f040299 */ /* 0x000fc80008011609 */
[----:B------:R-:W-:Y:S01]  /*0c60*/  ULOP3.LUT UR4, URZ, UR4, URZ, 0x33, !UPT ;  /* 0x000000043f047292 */ /* 0x000fe2000f8e333f */
[----:B------:R-:W-:Y:S11]  /*0c70*/  BRA `(.L_x_964) ;  /* 0x0000000000107947 */ /* 0x000ff60003800000 */
.L_x_963:
[----:B------:R-:W-:-:S11]  /*0c80*/  UISETP.NE.AND UP0, UPT, UR5, 0x1, UPT ;  /* 0x000000010500788c */ /* 0x000fd6000bf05270 */
[----:B------:R-:W-:Y:S02]  /*0c90*/  @UP0 ULDC.64 UR10, c[0x0][0x9e8] ;  /* 0x00027a00000a0ab9 */ /* 0x000fe40000000a00 */
[----:B------:R-:W-:-:S04]  /*0ca0*/  UIMAD.WIDE.U32 UR8, UR4, UR10, URZ ;  /* 0x0000000a040872a5 */ /* 0x000fc8000f8e003f */
[----:B------:R-:W-:-:S12]  /*0cb0*/  @UP0 USHF.R.U32.HI UR4, URZ, UR11, UR9 ;  /* 0x0000000b3f040299 */ /* 0x000fd80008011609 */
.L_x_964:
[----:B------:R-:W-:-:S06]  /*0cc0*/  UIMAD UR4, UR4, UR5, UR5 ;  /* 0x00000005040472a4 */ /* 0x000fcc000f8e0205 */
[----:B------:R-:W-:-:S07]  /*0cd0*/  VIMNMX R0, R0, UR4, PT ;  /* 0x0000000400007c48 */ /* 0x000fce000bfe0100 */
.L_x_962:
[----:B------:R-:W-:Y:S01]  /*0ce0*/  UISETP.NE.AND UP0, UPT, UR40, URZ, UPT ;  /* 0x0000003f2800728c */ /* 0x000fe2000bf05270 */
[CC--:B------:R-:W-:Y:S01]  /*0cf0*/  IMAD R22, R17.reuse, R4.reuse, -R22 ;  /* 0x0000000411167224 */ /* 0x0c0fe200078e0a16 */
[----:B------:R-:W-:Y:S01]  /*0d00*/  UMOV UR4, UR45 ;  /* 0x0000002d00047c82 */ /* 0x000fe20008000000 */
[----:B------:R-:W-:Y:S02]  /*0d10*/  VIADD R2, R0, 0x7f ;  /* 0x0000007f00027836 */ /* 0x000fe40000000000 */
[----:B------:R-:W-:Y:S01]  /*0d20*/  IMAD R0, R17, R4, 0x7f ;  /* 0x0000007f11007424 */ /* 0x000fe200078e0204 */
[----:B------:R-:W-:Y:S02]  /*0d30*/  R2UR UR7, R22 ;  /* 0x00000000160772ca */ /* 0x000fe400000e0000 */
[----:B------:R-:W-:Y:S02]  /*0d40*/  SHF.R.S32.HI R5, RZ, 0x1f, R2 ;  /* 0x0000001fff057819 */ /* 0x000fe40000011402 */
[----:B------:R-:W-:Y:S01]  /*0d50*/  SHF.R.S32.HI R3, RZ, 0x1f, R0 ;  /* 0x0000001fff037819 */ /* 0x000fe20000011400 */
[----:B------:R-:W-:Y:S01]  /*0d60*/  @UP0 ULDC UR8, c[0x0][0x44c] ;  /* 0x0001130000080ab9 */ /* 0x000fe20000000800 */
[----:B------:R-:W-:Y:S01]  /*0d70*/  @UP0 ULDC UR10, c[0x0][0x450] ;  /* 0x00011400000a0ab9 */ /* 0x000fe20000000800 */
[----:B------:R-:W-:Y:S01]  /*0d80*/  UIMAD.WIDE.U32 UR8, UR45, UR8, URZ ;  /* 0x000000082d0872a5 */ /* 0x000fe2000f8e003f */
[----:B------:R-:W-:-:S02]  /*0d90*/  LEA.HI R5, R5, R2, RZ, 0x7 ;  /* 0x0000000205057211 */ /* 0x000fc400078f38ff */
[----:B------:R-:W-:Y:S01]  /*0da0*/  LEA.HI R3, R3, R0, RZ, 0x7 ;  /* 0x0000000003037211 */ /* 0x000fe200078f38ff */
[----:B------:R-:W-:Y:S01]  /*0db0*/  @UP0 USHF.R.U32.HI UR4, URZ, UR10, UR9 ;  /* 0x0000000a3f040299 */ /* 0x000fe20008011609 */
[----:B------:R-:W-:Y:S01]  /*0dc0*/  SHF.R.S32.HI R0, RZ, 0x7, R5 ;  /* 0x00000007ff007819 */ /* 0x000fe20000011405 */
[----:B------:R-:W-:Y:S01]  /*0dd0*/  UISETP.GE.AND UP0, UPT, UR5, 0x1, UPT ;  /* 0x000000010500788c */ /* 0x000fe2000bf06270 */
[----:B------:R-:W-:Y:S01]  /*0de0*/  SHF.R.S32.HI R3, RZ, 0x7, R3 ;  /* 0x00000007ff037819 */ /* 0x000fe20000011403 */
[----:B------:R-:W-:-:S03]  /*0df0*/  UIADD3 UR4, UR7, UR4, URZ ;  /* 0x0000000407047290 */ /* 0x000fc6000fffe03f */
[----:B------:R-:W-:Y:S01]  /*0e00*/  ULDC UR7, c[0x0][0x9dc] ;  /* 0x0002770000077ab9 */ /* 0x000fe20000000800 */
[----:B------:R-:W-:Y:S01]  /*0e10*/  PLOP3.LUT P0, PT, PT, PT, UP0, 0x40, 0x0 ;  /* 0x000000000000781c */ /* 0x000fe20003f0e808 */
[----:B------:R-:W-:Y:S01]  /*0e20*/  UIADD3 UR7, UR4, -UR7, URZ ;  /* 0x8000000704077290 */ /* 0x000fe2000fffe03f */
[----:B------:R-:W-:-:S11]  /*0e30*/  VIMNMX R19, R3, R0, PT ;  /* 0x0000000003137248 */ /* 0x000fd60003fe0100 */
[----:B------:R-:W-:Y:S05]  /*0e40*/  @P0 BRA `(.L_x_965) ;  /* 0x0000000000440947 */ /* 0x000fea0003800000 */
[----:B------:R-:W-:-:S06]  /*0e50*/  UISETP.GT.AND UP0, UPT, UR4, -0x1, UPT ;  /* 0xffffffff0400788c */ /* 0x000fcc000bf04270 */
[----:B------:R-:W-:-:S13]  /*0e60*/  PLOP3.LUT P0, PT, PT, PT, UP0, 0x80, 0x0 ;  /* 0x000000000000781c */ /* 0x000fda0003f0f008 */
[----:B------:R-:W-:Y:S05]  /*0e70*/  @P0 BRA `(.L_x_966) ;  /* 0x00000000001c0947 */ /* 0x000fea0003800000 */
[----:B------:R-:W-:Y:S02]  /*0e80*/  UISETP.NE.AND UP0, UPT, UR5, 0x1, UPT ;  /* 0x000000010500788c */ /* 0x000fe4000bf05270 */
[----:B------:R-:W-:-:S09]  /*0e90*/  ULOP3.LUT UR4, URZ, UR4, URZ, 0x33, !UPT ;  /* 0x000000043f047292 */ /* 0x000fd2000f8e333f */
[----:B------:R-:W-:Y:S02]  /*0ea0*/  @UP0 ULDC.64 UR10, c[0x0][0x9e8] ;  /* 0x00027a00000a0ab9 */ /* 0x000fe40000000a00 */
[----:B------:R-:W-:-:S04]  /*0eb0*/  UIMAD.WIDE.U32 UR8, UR4, UR10, URZ ;  /* 0x0000000a040872a5 */ /* 0x000fc8000f8e003f */
[----:B------:R-:W-:-:S04]  /*0ec0*/  @UP0 USHF.R.U32.HI UR4, URZ, UR11, UR9 ;  /* 0x0000000b3f040299 */ /* 0x000fc80008011609 */
[----:B------:R-:W-:Y:S01]  /*0ed0*/  ULOP3.LUT UR4, URZ, UR4, URZ, 0x33, !UPT ;  /* 0x000000043f047292 */ /* 0x000fe2000f8e333f */
[----:B------:R-:W-:Y:S11]  /*0ee0*/  BRA `(.L_x_967) ;  /* 0x0000000000107947 */ /* 0x000ff60003800000 */
.L_x_966:
[----:B------:R-:W-:-:S11]  /*0ef0*/  UISETP.NE.AND UP0, UPT, UR5, 0x1, UPT ;  /* 0x000000010500788c */ /* 0x000fd6000bf05270 */
[----:B------:R-:W-:Y:S02]  /*0f00*/  @UP0 ULDC.64 UR10, c[0x0][0x9e8] ;  /* 0x00027a00000a0ab9 */ /* 0x000fe40000000a00 */
[----:B------:R-:W-:-:S04]  /*0f10*/  UIMAD.WIDE.U32 UR8, UR4, UR10, URZ ;  /* 0x0000000a040872a5 */ /* 0x000fc8000f8e003f */
[----:B------:R-:W-:-:S12]  /*0f20*/  @UP0 USHF.R.U32.HI UR4, URZ, UR11, UR9 ;  /* 0x0000000b3f040299 */ /* 0x000fd80008011609 */
.L_x_967:
[----:B------:R-:W-:-:S04]  /*0f30*/  UIMAD UR4, UR4, UR5, URZ ;  /* 0x00000005040472a4 */ /* 0x000fc8000f8e023f */
[----:B------:R-:W-:-:S04]  /*0f40*/  UISETP.LT.AND UP0, UPT, UR7, UR4, UPT ;  /* 0x000000040700728c */ /* 0x000fc8000bf01270 */
[----:B------:R-:W-:-:S12]  /*0f50*/  USEL UR7, UR7, UR4, !UP0 ;  /* 0x0000000407077287 */ /* 0x000fd8000c000000 */
.L_x_965:
[----:B------:R-:W-:Y:S02]  /*0f60*/  USHF.R.S32.HI UR4, URZ, 0x1f, UR7 ;  /* 0x0000001f3f047899 */ /* 0x000fe40008011407 */
[----:B------:R-:W-:Y:S02]  /*0f70*/  USHF.R.U32.HI UR10, URZ, 0x10, UR6 ;  /* 0x000000103f0a7899 */ /* 0x000fe40008011606 */
[----:B------:R-:W-:Y:S02]  /*0f80*/  ULEA.HI UR4, UR4, UR7, URZ, 0x7 ;  /* 0x0000000704047291 */ /* 0x000fe4000f8f383f */
[----:B------:R-:W-:Y:S02]  /*0f90*/  ULOP3.LUT UR41, UR6, 0xffff, URZ, 0xc0, !UPT ;  /* 0x0000ffff06297892 */ /* 0x000fe4000f8ec03f */
[----:B------:R-:W-:-:S04]  /*0fa0*/  USHF.R.S32.HI UR4, URZ, 0x7, UR4 ;  /* 0x000000073f047899 */ /* 0x000fc80008011404 */
[----:B------:R-:W-:-:S04]  /*0fb0*/  UISETP.LT.AND UP0, UPT, URZ, UR4, UPT ;  /* 0x000000043f00728c */ /* 0x000fc8000bf01270 */
[----:B------:R-:W-:Y:S02]  /*0fc0*/  USEL UR9, URZ, UR4, !UP0 ;  /* 0x000000043f097287 */ /* 0x000fe4000c000000 */
[----:B------:R-:W-:Y:S01]  /*0fd0*/  UISETP.NE.AND UP0, UPT, UR10, URZ, UPT ;  /* 0x0000003f0a00728c */ /* 0x000fe2000bf05270 */
[----:B------:R-:W-:-:S03]  /*0fe0*/  UMOV UR4, URZ ;  /* 0x0000003f00047c82 */ /* 0x000fc60008000000 */
[----:B------:R-:W-:-:S07]  /*0ff0*/  ISETP.GT.AND P0, PT, R19, UR9, PT ;  /* 0x0000000913007c0c */ /* 0x000fce000bf04270 */
[----:B------:R-:W-:-:S06]  /*1000*/  @!UP0 ULDC UR10, c[0x0][0x9f0] ;  /* 0x00027c00000a8ab9 */ /* 0x000fcc0000000800 */
[----:B------:R-:W-:Y:S05]  /*1010*/  @!P0 BRA `(.L_x_968) ;  /* 0x00000000008c8947 */ /* 0x000fea0003800000 */
[----:B------:R-:W-:Y:S01]  /*1020*/  IMAD.U32 R4, RZ, RZ, UR10 ;  /* 0x0000000aff047e24 */ /* 0x000fe2000f8e00ff */
[----:B------:R-:W-:-:S04]  /*1030*/  UMOV UR4, URZ ;  /* 0x0000003f00047c82 */ /* 0x000fc80008000000 */
[----:B------:R-:W-:-:S04]  /*1040*/  IABS R0, R4 ;  /* 0x0000000400007213 */ /* 0x000fc80000000000 */
[----:B------:R-:W-:Y:S02]  /*1050*/  R2UR UR11, R0 ;  /* 0x00000000000b72ca */ /* 0x000fe400000e0000 */
[----:B------:R-:W-:Y:S02]  /*1060*/  IADD3 R0, R4, -0x1, R19 ;  /* 0xffffffff04007810 */ /* 0x000fe40007ffe013 */
[----:B------:R-:W-:Y:S02]  /*1070*/  IABS R4, R4 ;  /* 0x0000000400047213 */ /* 0x000fe40000000000 */
[----:B------:R-:W-:-:S03]  /*1080*/  R2UR UR6, R0 ;  /* 0x00000000000672ca */ /* 0x000fc600000e0000 */
[----:B------:R-:W-:-:S04]  /*1090*/  IMAD.MOV R4, RZ, RZ, -R4 ;  /* 0x000000ffff047224 */ /* 0x000fc800078e0a04 */
[----:B------:R-:W0:Y:S06]  /*10a0*/  I2F.RP R2, UR11 ;  /* 0x0000000b00027d06 */ /* 0x000e2c0008209400 */
[----:B------:R-:W-:-:S06]  /*10b0*/  UIADD3 UR6, -UR9, UR6, URZ ;  /* 0x0000000609067290 */ /* 0x000fcc000fffe13f */
[----:B------:R-:W-:Y:S01]  /*10c0*/  IMAD.U32 R0, RZ, RZ, UR6 ;  /* 0x00000006ff007e24 */ /* 0x000fe2000f8e00ff */
[----:B------:R-:W-:Y:S01]  /*10d0*/  ULOP3.LUT UR6, UR6, UR10, URZ, 0x3c, !UPT ;  /* 0x0000000a06067292 */ /* 0x000fe2000f8e3c3f */
[----:B0-----:R-:W0:Y:S03]  /*10e0*/  MUFU.RCP R2, R2 ;  /* 0x0000000200027308 */ /* 0x001e260000001000 */
[----:B------:R-:W-:-:S04]  /*10f0*/  IABS R0, R0 ;  /* 0x0000000000007213 */ /* 0x000fc80000000000 */
[----:B------:R-:W-:Y:S01]  /*1100*/  R2UR UR8, R0 ;  /* 0x00000000000872ca */ /* 0x000fe200000e0000 */
[----:B------:R-:W-:Y:S02]  /*1110*/  IMAD.MOV.U32 R0, RZ, RZ, R4 ;  /* 0x000000ffff007224 */ /* 0x000fe400078e0004 */
[----:B0-----:R-:W-:-:S06]  /*1120*/  VIADD R3, R2, 0xffffffe ;  /* 0x0ffffffe02037836 */ /* 0x001fcc0000000000 */
        /* <DEDUP_REMOVED lines=18> */
.L_x_968:
[----:B------:R-:W-:Y:S02]  /*1250*/  UIMAD UR41, UR41, UR4, UR9 ;  /* 0x00000004292972a4 */ /* 0x000fe4000f8e0209 */
[----:B------:R-:W-:Y:S01]  /*1260*/  IMAD.U32 R0, RZ, RZ, UR4 ;  /* 0x00000004ff007e24 */ /* 0x000fe2000f8e00ff */
[----:B------:R-:W-:Y:S01]  /*1270*/  PLOP3.LUT P0, PT, PT, PT, PT, 0x80, 0x0 ;  /* 0x000000000000781c */ /* 0x000fe20003f0f070 */
[----:B------:R-:W-:Y:S01]  /*1280*/  IMAD.MOV.U32 R3, RZ, RZ, RZ ;  /* 0x000000ffff037224 */ /* 0x000fe200078e00ff */
[----:B------:R-:W-:Y:S01]  /*1290*/  CS2R R118, SRZ ;  /* 0x0000000000767805 */ /* 0x000fe2000001ff00 */
[----:B------:R-:W-:Y:S01]  /*12a0*/  IMAD.MOV.U32 R4, RZ, RZ, RZ ;  /* 0x000000ffff047224 */ /* 0x000fe200078e00ff */
[----:B------:R-:W-:Y:S02]  /*12b0*/  VIADDMNMX R19, R0, UR41, R19, PT ;  /* 0x0000002900137c46 */ /* 0x000fe4000b800113 */
[----:B------:R-:W-:Y:S02]  /*12c0*/  CS2R R116, SRZ ;  /* 0x0000000000747805 */ /* 0x000fe4000001ff00 */
[----:B------:R-:W-:-:S02]  /*12d0*/  CS2R R114, SRZ ;  /* 0x0000000000727805 */ /* 0x000fc4000001ff00 */
[----:B------:R-:W-:Y:S02]  /*12e0*/  CS2R R112, SRZ ;  /* 0x0000000000707805 */ /* 0x000fe4000001ff00 */
[----:B------:R-:W-:Y:S02]  /*12f0*/  ISETP.GT.AND P1, PT, R19, UR41, PT ;  /* 0x0000002913007c0c */ /* 0x000fe4000bf24270 */
        /* <DEDUP_REMOVED lines=12> */
[----:B------:R-:W-:Y:S06]  /*13c0*/  @!P1 BRA `(.L_x_969) ;  /* 0x000000b8007c9947 */ /* 0x000fec0003800000 */
[----:B------:R-:W-:Y:S01]  /*13d0*/  SHF.R.S32.HI R89, RZ, 0x1f, R16 ;  /* 0x0000001fff597819 */ /* 0x000fe20000011410 */
[----:B------:R-:W0:Y:S01]  /*13e0*/  S2UR UR6, SR_CgaCtaId ;  /* 0x00000000000679c3 */ /* 0x000e220000008800 */
[----:B------:R-:W-:Y:S02]  /*13f0*/  UMOV UR43, 0x400 ;  /* 0x00000400002b7882 */ /* 0x000fe40000000000 */
[----:B------:R-:W-:-:S04]  /*1400*/  LEA.HI R88, R89, R16, RZ, 0x7 ;  /* 0x0000001059587211 */ /* 0x000fc800078f38ff */
[----:B------:R-:W-:-:S05]  /*1410*/  SHF.R.S32.HI R90, RZ, 0x7, R88 ;  /* 0x00000007ff5a7819 */ /* 0x000fca0000011458 */
        /* <DEDUP_REMOVED lines=17> */
[----:B------:R0:W1:Y:S01]  /*1530*/  LDC.64 R2, c[0x4][R0] ;  /* 0x0100000000027b82 */ /* 0x0000620000000a00 */
        /* <DEDUP_REMOVED lines=11> */
.L_x_970:
[----:B------:R-:W-:-:S04]  /*15f0*/  SHF.L.U32 R0, RZ, 0x1f, RZ ;  /* 0x0000001fff007819 */ /* 0x000fc800000006ff */
[----:B------:R-:W0:Y:S02]  /*1600*/  SYNCS.PHASECHK.TRANS64.TRYWAIT P0, [UR43+0x16800], R0 ;  /* 0x01680000ff0075a7 */ /* 0x000e24000800016b */
[----:B0-----:R-:W-:Y:S05]  /*1610*/  @!P0 BRA `(.L_x_971) ;  /* 0x0000010800c08947 */ /* 0x001fea0003800000 */
.L_x_1102:
[----:B------:R-:W-:-:S06]  /*1620*/  ULOP3.LUT UR4, UR38, 0x1, URZ, 0xfc, !UPT ;  /* 0x0000000126047892 */ /* 0x000fcc000f8efc3f */
[----:B------:R-:W-:-:S05]  /*1630*/  IMAD.U32 R2, RZ, RZ, UR4 ;  /* 0x00000004ff027e24 */ /* 0x000fca000f8e00ff */
[----:B------:R-:W-:-:S13]  /*1640*/  ISETP.NE.AND P0, PT, R2, 0x3, PT ;  /* 0x000000030200780c */ /* 0x000fda0003f05270 */
[----:B------:R-:W-:Y:S05]  /*1650*/  @!P0 BRA `(.L_x_972) ;  /* 0x0000000000048947 */ /* 0x000fea0003800000 */
[----:B------:R-:W-:Y:S01]  /*1660*/  BPT.TRAP 0x1 ;  /* 0x000000040000795c */ /* 0x000fe20000300000 */
.L_x_972:
[----:B------:R1:W2:Y:S01]  /*1670*/  SYNCS.PHASECHK.TRANS64.TRYWAIT P1, [UR43+0x16830], R0 ;  /* 0x01683000ff0075a7 */ /* 0x0002a2000802016b */
[----:B------:R-:W-:Y:S05]  /*1680*/  @!P0 BRA `(.L_x_973) ;  /* 0x0000000000048947 */ /* 0x000fea0003800000 */
[----:B------:R-:W-:Y:S01]  /*1690*/  BPT.TRAP 0x1 ;  /* 0x000000040000795c */ /* 0x000fe20000300000 */
.L_x_973:
[----:B------:R-:W-:-:S05]  /*16a0*/  IMAD.U32 R6, RZ, RZ, UR46 ;  /* 0x0000002eff067e24 */ /* 0x000fca000f8e00ff */
[----:B------:R-:W-:Y:S01]  /*16b0*/  LOP3.LUT R6, R6, 0x10000, RZ, 0xfc, !PT ;  /* 0x0001000006067812 */ /* 0x000fe200078efcff */
[----:B--2---:R-:W-:Y:S06]  /*16c0*/  @P1 BRA `(.L_x_974) ;  /* 0x0000000000081947 */ /* 0x004fec0003800000 */
[----:B------:R-:W2:Y:S02]  /*16d0*/  SYNCS.PHASECHK.TRANS64.TRYWAIT P1, [UR43+0x16830], R0 ;  /* 0x01683000ff0075a7 */ /* 0x000ea4000802016b */
[----:B--2---:R-:W-:Y:S05]  /*16e0*/  @!P1 BRA `(.L_x_975) ;  /* 0x0000010800a49947 */ /* 0x004fea0003800000 */
.L_x_974:
[----:B------:R-:W-:Y:S05]  /*16f0*/  WARPSYNC.ALL ;  /* 0x0000000000007948 */ /* 0x000fea0003800000 */
[----:B------:R-:W-:Y:S01]  /*1700*/  IMAD.MOV.U32 R7, RZ, RZ, 0x40000040 ;  /* 0x40000040ff077424 */ /* 0x000fe200078e00ff */
[----:B------:R-:W-:Y:S01]  /*1710*/  UIADD3 UR4, UR43, 0xe400, URZ ;  /* 0x0000e4002b047890 */ /* 0x000fe2000fffe03f */
[C---:B------:R-:W-:Y:S01]  /*1720*/  R2UR UR8, R6.reuse ;  /* 0x00000000060872ca */ /* 0x040fe200000e0000 */
[----:B------:R-:W-:Y:S02]  /*1730*/  WARPGROUP.ARRIVE ;  /* 0x00000000000079c5 */ /* 0x000fe40000000000 */
[----:B------:R-:W-:Y:S01]  /*1740*/  R2UR UR9, R7 ;  /* 0x00000000070972ca */ /* 0x000fe200000e0000 */
[----:B------:R-:W-:Y:S01]  /*1750*/  USHF.R.U32.HI UR4, URZ, 0x4, UR4 ;  /* 0x000000043f047899 */ /* 0x000fe20008011604 */
[----:B------:R-:W-:Y:S01]  /*1760*/  R2UR UR16, R6 ;  /* 0x00000000061072ca */ /* 0x000fe200000e0000 */
[----:B------:R-:W-:Y:S01]  /*1770*/  UMOV UR11, 0x40000040 ;  /* 0x40000040000b7882 */ /* 0x000fe20000000000 */
[----:B------:R-:W-:Y:S01]  /*1780*/  UMOV UR13, 0x40000040 ;  /* 0x40000040000d7882 */ /* 0x000fe20000000000 */
[----:B------:R-:W-:Y:S01]  /*1790*/  ULOP3.LUT UR4, UR4, 0x3fff, URZ, 0xc0, !UPT ;  /* 0x00003fff04047892 */ /* 0x000fe2000f8ec03f */
[----:B------:R-:W2:Y:S01]  /*17a0*/  S2UR UR5, SR_CgaCtaId ;  /* 0x00000000000579c3 */ /* 0x000ea20000008800 */
        /* <DEDUP_REMOVED lines=24> */
[----:B--2---:R-:W-:Y:S05]  /*1930*/  @!P0 BRA `(.L_x_976) ;  /* 0x0000000000048947 */ /* 0x004fea0003800000 */
[----:B------:R-:W-:Y:S01]  /*1940*/  BPT.TRAP 0x1 ;  /* 0x000000040000795c */ /* 0x000fe20000300000 */
.L_x_976:
[----:B0-----:R-:W-:Y:S01]  /*1950*/  LOP3.LUT R3, R88, 0xffffff80, RZ, 0xc0, !PT ;  /* 0xffffff8058037812 */ /* 0x001fe200078ec0ff */
[----:B------:R-:W-:Y:S01]  /*1960*/  IMAD.HI R8, R90, 0x55555556, RZ ;  /* 0x555555565a087827 */ /* 0x000fe200078e02ff */
[----:B------:R-:W-:Y:S01]  /*1970*/  LEA.HI R89, R89, R16, RZ, 0x2 ;  /* 0x0000001059597211 */ /* 0x000fe200078f10ff */
[----:B------:R-:W-:Y:S01]  /*1980*/  UISETP.NE.AND UP1, UPT, UR40, URZ, UPT ;  /* 0x0000003f2800728c */ /* 0x000fe2000bf25270 */
[----:B------:R-:W-:Y:S01]  /*1990*/  LEA R12, R19, 0xffffff80, 0x7 ;  /* 0xffffff80130c7811 */ /* 0x000fe200078e38ff */
[----:B------:R-:W-:Y:S01]  /*19a0*/  IMAD.IADD R3, R16, 0x1, -R3 ;  /* 0x0000000110037824 */ /* 0x000fe200078e0a03 */
[----:B------:R-:W-:Y:S01]  /*19b0*/  LOP3.LUT R89, R89, 0xfffffffc, RZ, 0xc0, !PT ;  /* 0xfffffffc59597812 */ /* 0x000fe200078ec0ff */
[----:B------:R-:W-:Y:S01]  /*19c0*/  UISETP.NE.AND UP0, UPT, UR44, URZ, UPT ;  /* 0x0000003f2c00728c */ /* 0x000fe2000bf05270 */
[----:B------:R-:W-:Y:S01]  /*19d0*/  LEA.HI R9, R8, R8, RZ, 0x1 ;  /* 0x0000000808097211 */ /* 0x000fe200078f08ff */
[----:B------:R-:W-:Y:S01]  /*19e0*/  ULDC UR28, c[0x0][0x2f0] ;  /* 0x0000bc00001c7ab9 */ /* 0x000fe20000000800 */
[----:B-1----:R-:W-:Y:S01]  /*19f0*/  SHF.R.S32.HI R0, RZ, 0x1f, R3 ;  /* 0x0000001fff007819 */ /* 0x002fe20000011403 */
[----:B------:R-:W-:Y:S01]  /*1a00*/  IMAD.IADD R89, R16, 0x1, -R89 ;  /* 0x0000000110597824 */ /* 0x000fe200078e0a59 */
[----:B------:R-:W-:Y:S01]  /*1a10*/  PLOP3.LUT P1, PT, PT, PT, UP1, 0x80, 0x0 ;  /* 0x000000000000781c */ /* 0x000fe20003f2f018 */
[----:B------:R-:W-:Y:S01]  /*1a20*/  IMAD R9, R9, -0x3, R90 ;  /* 0xfffffffd09097824 */ /* 0x000fe200078e025a */
[CC--:B------:R-:W-:Y:S01]  /*1a30*/  LEA.HI R2, R0.reuse, R3.reuse, RZ, 0x2 ;  /* 0x0000000300027211 */ /* 0x0c0fe200078f10ff */
[----:B------:R-:W-:Y:S01]  /*1a40*/  @UP1 ULDC UR4, c[0x0][0x44c] ;  /* 0x0001130000041ab9 */ /* 0x000fe20000000800 */
[----:B------:R-:W-:Y:S01]  /*1a50*/  LEA.HI R4, R0, R3, RZ, 0x5 ;  /* 0x0000000300047211 */ /* 0x000fe200078f28ff */
[----:B------:R-:W-:Y:S01]  /*1a60*/  @UP1 ULDC UR7, c[0x0][0x450] ;  /* 0x0001140000071ab9 */ /* 0x000fe20000000800 */
[--C-:B------:R-:W-:Y:S01]  /*1a70*/  SHF.R.S32.HI R0, RZ, 0x2, R2.reuse ;  /* 0x00000002ff007819 */ /* 0x100fe20000011402 */
[----:B------:R-:W-:Y:S01]  /*1a80*/  ULDC UR24, c[0x0][0x9dc] ;  /* 0x0002770000187ab9 */ /* 0x000fe20000000800 */
[----:B------:R-:W-:Y:S01]  /*1a90*/  SHF.R.S32.HI R5, RZ, 0x1f, R2 ;  /* 0x0000001fff057819 */ /* 0x000fe20000011402 */
[----:B------:R-:W-:Y:S01]  /*1aa0*/  ULOP3.LUT UR24, URZ, UR24, URZ, 0x33, !UPT ;  /* 0x000000183f187292 */ /* 0x000fe2000f8e333f */
[----:B------:R-:W-:-:S02]  /*1ab0*/  SHF.R.S32.HI R4, RZ, 0x5, R4 ;  /* 0x00000005ff047819 */ /* 0x000fc40000011404 */
[-C--:B------:R-:W-:Y:S02]  /*1ac0*/  LEA.HI R5, R5, R0.reuse, RZ, 0x3 ;  /* 0x0000000005057211 */ /* 0x080fe400078f18ff */
[----:B------:R-:W-:Y:S02]  /*1ad0*/  LEA.HI R8, R89, R89, RZ, 0x1 ;  /* 0x0000005959087211 */ /* 0x000fe400078f08ff */
[----:B------:R-:W-:Y:S02]  /*1ae0*/  LEA R4, R4, UR45, 0x4 ;  /* 0x0000002d04047c11 */ /* 0x000fe4000f8e20ff */
[----:B------:R-:W-:Y:S02]  /*1af0*/  LOP3.LUT R5, R5, 0xfffffff8, RZ, 0xc0, !PT ;  /* 0xfffffff805057812 */ /* 0x000fe400078ec0ff */
[----:B------:R-:W-:Y:S02]  /*1b00*/  LOP3.LUT R8, R8, 0x1ffffffe, RZ, 0xc0, !PT ;  /* 0x1ffffffe08087812 */ /* 0x000fe400078ec0ff */
[----:B------:R-:W-:-:S02]  /*1b10*/  IADD3 R4, R4, R0, -R5 ;  /* 0x0000000004047210 */ /* 0x000fc40007ffe805 */
[----:B------:R-:W-:Y:S01]  /*1b20*/  PLOP3.LUT P2, PT, PT, PT, UP1, 0x80, 0x0 ;  /* 0x000000000000781c */ /* 0x000fe20003f4f018 */
[----:B------:R-:W-:Y:S02]  /*1b30*/  IMAD.IADD R8, R89, 0x1, -R8 ;  /* 0x0000000159087824 */ /* 0x000fe400078e0a08 */
[----:B------:R-:W-:Y:S02]  /*1b40*/  IMAD R9, R9, 0x40, R4 ;  /* 0x0000004009097824 */ /* 0x000fe400078e0204 */
[----:B------:R-:W-:Y:S02]  /*1b50*/  IMAD.MOV.U32 R4, RZ, RZ, -0x80 ;  /* 0xffffff80ff047424 */ /* 0x000fe400078e00ff */
[----:B------:R-:W-:Y:S01]  /*1b60*/  IMAD R9, R8, 0x8, R9 ;  /* 0x0000000808097824 */ /* 0x000fe200078e0209 */
[----:B------:R-:W-:Y:S01]  /*1b70*/  LOP3.LUT R8, R2, 0x7ffffffc, RZ, 0xc0, !PT ;  /* 0x7ffffffc02087812 */ /* 0x000fe200078ec0ff */
[----:B------:R-:W-:Y:S02]  /*1b80*/  IMAD R14, R19, R4, 0x80 ;  /* 0x00000080130e7424 */ /* 0x000fe400078e0204 */
[----:B------:R-:W-:Y:S01]  /*1b90*/  @P1 IMAD.HI.U32 R5, R9, UR4, RZ ;  /* 0x0000000409051c27 */ /* 0x000fe2000f8e00ff */
[----:B------:R-:W-:Y:S01]  /*1ba0*/  UIADD3 UR4, UR43, 0x16840, URZ ;  /* 0x000168402b047890 */ /* 0x000fe2000fffe03f */
[----:B------:R-:W-:-:S02]  /*1bb0*/  PLOP3.LUT P1, PT, PT, PT, UP0, 0x40, 0x0 ;  /* 0x000000000000781c */ /* 0x000fc40003f2e808 */
[----:B------:R-:W-:Y:S01]  /*1bc0*/  IMAD.MOV.U32 R0, RZ, RZ, R9 ;  /* 0x000000ffff007224 */ /* 0x000fe200078e0009 */
[----:B------:R-:W-:Y:S01]  /*1bd0*/  @P2 SHF.R.U32.HI R0, RZ, UR7, R5 ;  /* 0x00000007ff002c19 */ /* 0x000fe20008011605 */
[----:B------:R-:W-:Y:S01]  /*1be0*/  UPRMT UR4, UR5, 0x654, UR4 ;  /* 0x0000065405047896 */ /* 0x000fe20008000004 */
[----:B------:R-:W-:Y:S02]  /*1bf0*/  IMAD.IADD R8, R3, 0x1, -R8 ;  /* 0x0000000103087824 */ /* 0x000fe400078e0a08 */
[----:B------:R-:W-:Y:S01]  /*1c00*/  VIADD R3, R14, 0x1 ;  /* 0x000000010e037836 */ /* 0x000fe20000000000 */
[----:B------:R-:W0:Y:S03]  /*1c10*/  SHFL.IDX PT, R10, R0, RZ, 0x1c1f ;  /* 0x001c1fff000a7589 */ /* 0x000e2600000e0000 */
[----:B------:R-:W-:Y:S02]  /*1c20*/  IMAD R2, R8, -0x2, R3 ;  /* 0xfffffffe08027824 */ /* 0x000fe400078e0203 */
[----:B------:R-:W-:Y:S01]  /*1c30*/  SYNCS.ARRIVE.TRANS64.RED.A1T0 RZ, [UR4], RZ ;  /* 0x000000ffffff79a7 */ /* 0x000fe20008100404 */
[----:B------:R-:W-:Y:S01]  /*1c40*/  ULDC UR4, c[0x0][0x288] ;  /* 0x0000a20000047ab9 */ /* 0x000fe20000000800 */
[----:B------:R-:W-:-:S02]  /*1c50*/  IMAD R2, R17, UR28, R2 ;  /* 0x0000001c11027c24 */ /* 0x000fc4000f8e0202 */
[----:B------:R-:W-:Y:S01]  /*1c60*/  IMAD.U32 R5, RZ, RZ, UR4 ;  /* 0x00000004ff057e24 */ /* 0x000fe2000f8e00ff */
[----:B------:R-:W-:Y:S01]  /*1c70*/  ULDC UR4, c[0x0][0x9e0] ;  /* 0x0002780000047ab9 */ /* 0x000fe20000000800 */
[----:B------:R-:W-:Y:S02]  /*1c80*/  IMAD R3, R17, UR28, R14 ;  /* 0x0000001c11037c24 */ /* 0x000fe4000f8e020e */
[----:B------:R-:W-:Y:S02]  /*1c90*/  IMAD.IADD R2, R2, 0x1, -R5 ;  /* 0x0000000102027824 */ /* 0x000fe400078e0a05 */
[----:B------:R-:W-:Y:S02]  /*1ca0*/  IMAD R20, R8, -0x2, R3 ;  /* 0xfffffffe08147824 */ /* 0x000fe400078e0203 */
[C---:B------:R-:W-:Y:S02]  /*1cb0*/  VIADD R99, R2.reuse, UR4 ;  /* 0x0000000402637c36 */ /* 0x040fe40008000000 */
[----:B------:R-:W-:-:S03]  /*1cc0*/  VIADD R88, R2, UR24 ;  /* 0x0000001802587c36 */ /* 0x000fc60008000000 */
[----:B0-----:R-:W-:Y:S01]  /*1cd0*/  VIADDMNMX R2, R10, R99, R20, PT ;  /* 0x000000630a027246 */ /* 0x001fe20003800114 */
[----:B------:R-:W-:Y:S01]  /*1ce0*/  IMAD.IADD R4, R88, 0x1, R10 ;  /* 0x0000000158047824 */ /* 0x000fe200078e020a */
[----:B------:R-:W-:Y:S06]  /*1cf0*/  @P1 BRA `(.L_x_977) ;  /* 0x0000000000641947 */ /* 0x000fec0003800000 */
[----:B------:R-:W-:Y:S01]  /*1d00*/  IMAD R10, R17, UR28, R10 ;  /* 0x0000001c110a7c24 */ /* 0x000fe2000f8e020a */
[----:B------:R-:W-:Y:S03]  /*1d10*/  BSSY B0, `(.L_x_978) ;  /* 0x0000013000007945 */ /* 0x000fe60003800000 */
[----:B------:R-:W-:-:S05]  /*1d20*/  IMAD.IADD R3, R10, 0x1, -R5 ;  /* 0x000000010a037824 */ /* 0x000fca00078e0a05 */
[----:B------:R-:W-:-:S13]  /*1d30*/  ISETP.GT.AND P1, PT, R3, -0x1, PT ;  /* 0xffffffff0300780c */ /* 0x000fda0003f24270 */
[----:B------:R-:W-:Y:S05]  /*1d40*/  @P1 BRA `(.L_x_979) ;  /* 0x0000000000241947 */ /* 0x000fea0003800000 */
[----:B------:R-:W-:Y:S01]  /*1d50*/  ULDC UR7, c[0x0][0x9e4] ;  /* 0x0002790000077ab9 */ /* 0x000fe20000000800 */
[----:B------:R-:W-:Y:S01]  /*1d60*/  LOP3.LUT R3, RZ, R3, RZ, 0x33, !PT ;  /* 0x00000003ff037212 */ /* 0x000fe200078e33ff */
[----:B------:R-:W-:-:S05]  /*1d70*/  IMAD.U32 R11, RZ, RZ, UR7 ;  /* 0x00000007ff0b7e24 */ /* 0x000fca000f8e00ff */
[----:B------:R-:W-:-:S13]  /*1d80*/  ISETP.NE.AND P1, PT, R11, 0x1, PT ;  /* 0x000000010b00780c */ /* 0x000fda0003f25270 */
[----:B------:R-:W0:Y:S02]  /*1d90*/  @P1 LDC.64 R90, c[0x0][0x9e8] ;  /* 0x00027a00ff5a1b82 */ /* 0x000e240000000a00 */
[----:B0-----:R-:W-:-:S05]  /*1da0*/  @P1 IMAD.HI.U32 R10, R3, R90, RZ ;  /* 0x0000005a030a1227 */ /* 0x001fca00078e00ff */
[----:B------:R-:W-:-:S04]  /*1db0*/  @P1 SHF.R.U32.HI R3, RZ, R91, R10 ;  /* 0x0000005bff031219 */ /* 0x000fc8000001160a */
[----:B------:R-:W-:Y:S01]  /*1dc0*/  LOP3.LUT R3, RZ, R3, RZ, 0x33, !PT ;  /* 0x00000003ff037212 */ /* 0x000fe200078e33ff */
[----:B------:R-:W-:Y:S06]  /*1dd0*/  BRA `(.L_x_980) ;  /* 0x0000000000187947 */ /* 0x000fec0003800000 */
.L_x_979:
[----:B------:R-:W-:Y:S02]  /*1de0*/  ULDC UR7, c[0x0][0x9e4] ;  /* 0x0002790000077ab9 */ /* 0x000fe40000000800 */
[----:B------:R-:W-:-:S05]  /*1df0*/  IMAD.U32 R11, RZ, RZ, UR7 ;  /* 0x00000007ff0b7e24 */ /* 0x000fca000f8e00ff */
[----:B------:R-:W-:-:S13]  /*1e00*/  ISETP.NE.AND P1, PT, R11, 0x1, PT ;  /* 0x000000010b00780c */ /* 0x000fda0003f25270 */
[----:B------:R-:W0:Y:S02]  /*1e10*/  @P1 LDC.64 R90, c[0x0][0x9e8] ;  /* 0x00027a00ff5a1b82 */ /* 0x000e240000000a00 */
[----:B0-----:R-:W-:-:S05]  /*1e20*/  @P1 IMAD.HI.U32 R10, R3, R90, RZ ;  /* 0x0000005a030a1227 */ /* 0x001fca00078e00ff */
[----:B------:R-:W-:-:S07]  /*1e30*/  @P1 SHF.R.U32.HI R3, RZ, R91, R10 ;  /* 0x0000005bff031219 */ /* 0x000fce000001160a */
.L_x_980:
[----:B------:R-:W-:Y:S05]  /*1e40*/  BSYNC B0 ;  /* 0x0000000000007941 */ /* 0x000fea0003800000 */
.L_x_978:
[----:B------:R-:W-:-:S04]  /*1e50*/  IMAD R3, R3, R11, -R12 ;  /* 0x0000000b03037224 */ /* 0x000fc800078e0a0c */
[----:B------:R-:W-:-:S05]  /*1e60*/  IMAD R3, R8, -0x2, R3 ;  /* 0xfffffffe08037824 */ /* 0x000fca00078e0203 */
[----:B------:R-:W-:Y:S02]  /*1e70*/  VIADDMNMX R2, R3, R11, R2, PT ;  /* 0x0000000b03027246 */ /* 0x000fe40003800102 */
[----:B------:R-:W-:-:S07]  /*1e80*/  VIMNMX R4, R4, R3, !PT ;  /* 0x0000000304047248 */ /* 0x000fce0007fe0100 */
.L_x_977:
[C---:B------:R-:W-:Y:S01]  /*1e90*/  ISETP.GE.AND P6, PT, R14.reuse, 0xa, PT ;  /* 0x0000000a0e00780c */ /* 0x040fe20003fc6270 */
[----:B------:R-:W0:Y:S01]  /*1ea0*/  SHFL.IDX PT, R0, R0, 0x1, 0x1c1f ;  /* 0x003c1f0000007f89 */ /* 0x000e2200000e0000 */
[C---:B------:R-:W-:Y:S01]  /*1eb0*/  ISETP.GE.AND P1, PT, R14.reuse, 0x2, PT ;  /* 0x000000020e00780c */ /* 0x040fe20003f26270 */
[----:B------:R-:W-:Y:S01]  /*1ec0*/  UISETP.NE.AND UP0, UPT, UR44, URZ, UPT ;  /* 0x0000003f2c00728c */ /* 0x000fe2000bf05270 */
[C---:B------:R-:W-:Y:S02]  /*1ed0*/  ISETP.GE.AND P2, PT, R14.reuse, 0x9, PT ;  /* 0x000000090e00780c */ /* 0x040fe40003f46270 */
[----:B------:R-:W-:Y:S02]  /*1ee0*/  ISETP.GE.AND P5, PT, R14, 0x11, PT ;  /* 0x000000110e00780c */ /* 0x000fe40003fa6270 */
[----:B------:R-:W-:Y:S02]  /*1ef0*/  LOP3.LUT R16, R16, 0xfffffffb, RZ, 0xc0, !PT ;  /* 0xfffffffb10107812 */ /* 0x000fe400078ec0ff */
[----:B------:R-:W-:-:S02]  /*1f00*/  ISETP.GT.AND P4, PT, R4, 0x1, !P1 ;  /* 0x000000010400780c */ /* 0x000fc40004f84270 */
[----:B------:R-:W-:Y:S02]  /*1f10*/  ISETP.GT.AND P3, PT, R4, 0x8, !P2 ;  /* 0x000000080400780c */ /* 0x000fe40005764270 */
[----:B------:R-:W-:Y:S02]  /*1f20*/  @P6 LOP3.LUT R16, R16, 0x4, RZ, 0xfc, !PT ;  /* 0x0000000410106812 */ /* 0x000fe400078efcff */
[C---:B------:R-:W-:Y:S02]  /*1f30*/  ISETP.LT.OR P4, PT, R2.reuse, 0x2, P4 ;  /* 0x000000020200780c */ /* 0x040fe40002781670 */
[----:B------:R-:W-:Y:S02]  /*1f40*/  ISETP.LT.OR P3, PT, R2, 0x9, P3 ;  /* 0x000000090200780c */ /* 0x000fe40001f61670 */
[----:B------:R-:W-:Y:S02]  /*1f50*/  LOP3.LUT R16, R16, 0xfffffff7, RZ, 0xc0, !PT ;  /* 0xfffffff710107812 */ /* 0x000fe400078ec0ff */
[----:B------:R-:W-:-:S02]  /*1f60*/  FSEL R131, R25, -INF , !P4 ;  /* 0xff80000019837808 */ /* 0x000fc40006000000 */
[----:B------:R-:W-:Y:S01]  /*1f70*/  FSEL R127, R28, -INF , !P3 ;  /* 0xff8000001c7f7808 */ /* 0x000fe20005800000 */
[----:B0-----:R-:W-:Y:S01]  /*1f80*/  IMAD.IADD R10, R88, 0x1, R0 ;  /* 0x00000001580a7824 */ /* 0x001fe200078e0200 */
[----:B------:R-:W-:Y:S02]  /*1f90*/  ISETP.GT.AND P4, PT, R4, 0x9, !P6 ;  /* 0x000000090400780c */ /* 0x000fe40007784270 */
[----:B------:R-:W-:Y:S02]  /*1fa0*/  @P5 LOP3.LUT R16, R16, 0x8, RZ, 0xfc, !PT ;  /* 0x0000000810105812 */ /* 0x000fe400078efcff */
[----:B------:R-:W-:Y:S02]  /*1fb0*/  ISETP.GT.AND P3, PT, R4, 0x10, !P5 ;  /* 0x000000100400780c */ /* 0x000fe40006f64270 */
[----:B------:R-:W-:Y:S02]  /*1fc0*/  ISETP.GE.AND P5, PT, R14, 0x12, PT ;  /* 0x000000120e00780c */ /* 0x000fe40003fa6270 */
[----:B------:R-:W-:-:S02]  /*1fd0*/  ISETP.LT.OR P4, PT, R2, 0xa, P4 ;  /* 0x0000000a0200780c */ /* 0x000fc40002781670 */
[----:B------:R-:W-:Y:S02]  /*1fe0*/  ISETP.LT.OR P3, PT, R2, 0x11, P3 ;  /* 0x000000110200780c */ /* 0x000fe40001f61670 */
[----:B------:R-:W-:Y:S02]  /*1ff0*/  FSEL R129, R29, -INF , !P4 ;  /* 0xff8000001d817808 */ /* 0x000fe40006000000 */
[----:B------:R-:W-:Y:S02]  /*2000*/  ISETP.GE.AND P4, PT, R14, 0x19, PT ;  /* 0x000000190e00780c */ /* 0x000fe40003f86270 */
[----:B------:R-:W-:Y:S02]  /*2010*/  LOP3.LUT R16, R16, 0xffffffef, RZ, 0xc0, !PT ;  /* 0xffffffef10107812 */ /* 0x000fe400078ec0ff */
[----:B------:R-:W-:Y:S02]  /*2020*/  FSEL R125, R32, -INF , !P3 ;  /* 0xff800000207d7808 */ /* 0x000fe40005800000 */
[----:B------:R-:W-:-:S02]  /*2030*/  ISETP.GT.AND P3, PT, R4, 0x11, !P5 ;  /* 0x000000110400780c */ /* 0x000fc40006f64270 */
[----:B------:R-:W-:Y:S02]  /*2040*/  @P5 LOP3.LUT R16, R16, 0x10, RZ, 0xfc, !PT ;  /* 0x0000001010105812 */ /* 0x000fe400078efcff */
[----:B------:R-:W-:Y:S02]  /*2050*/  ISETP.LT.OR P3, PT, R2, 0x12, P3 ;  /* 0x000000120200780c */ /* 0x000fe40001f61670 */
[----:B------:R-:W-:Y:S02]  /*2060*/  LOP3.LUT R16, R16, 0xfdffffff, RZ, 0xc0, !PT ;  /* 0xfdffffff10107812 */ /* 0x000fe400078ec0ff */
[----:B------:R-:W-:Y:S02]  /*2070*/  FSEL R119, R33, -INF , !P3 ;  /* 0xff80000021777808 */ /* 0x000fe40005800000 */
[----:B------:R-:W-:Y:S02]  /*2080*/  @P4 LOP3.LUT R16, R16, 0x2000000, RZ, 0xfc, !PT ;  /* 0x0200000010104812 */ /* 0x000fe400078efcff */
[----:B------:R-:W-:-:S02]  /*2090*/  ISETP.GT.AND P3, PT, R4, 0x18, !P4 ;  /* 0x000000180400780c */ /* 0x000fc40006764270 */
[----:B------:R-:W-:Y:S02]  /*20a0*/  ISETP.GE.AND P4, PT, R14, 0x1a, PT ;  /* 0x0000001a0e00780c */ /* 0x000fe40003f86270 */
[----:B------:R-:W-:Y:S02]  /*20b0*/  ISETP.LT.OR P3, PT, R2, 0x19, P3 ;  /* 0x000000190200780c */ /* 0x000fe40001f61670 */
[----:B------:R-:W-:Y:S02]  /*20c0*/  LOP3.LUT R16, R16, 0xfeffffff, RZ, 0xc0, !PT ;  /* 0xfeffffff10107812 */ /* 0x000fe400078ec0ff */
[----:B------:R-:W-:Y:S02]  /*20d0*/  FSEL R97, R36, -INF , !P3 ;  /* 0xff80000024617808 */ /* 0x000fe40005800000 */
[----:B------:R-:W-:-:S04]  /*20e0*/  ISETP.GT.AND P3, PT, R4, 0x19, !P4 ;  /* 0x000000190400780c */ /* 0x000fc80006764270 */
[----:B------:R-:W-:Y:S02]  /*20f0*/  ISETP.LT.OR P3, PT, R2, 0x1a, P3 ;  /* 0x0000001a0200780c */ /* 0x000fe40001f61670 */
[----:B------:R-:W-:Y:S02]  /*2100*/  @P4 LOP3.LUT R16, R16, 0x1000000, RZ, 0xfc, !PT ;  /* 0x0100000010104812 */ /* 0x000fe400078efcff */
[----:B------:R-:W-:Y:S02]  /*2110*/  ISETP.GE.AND P4, PT, R14, 0x21, PT ;  /* 0x000000210e00780c */ /* 0x000fe40003f86270 */
[----:B------:R-:W-:Y:S02]  /*2120*/  LOP3.LUT R16, R16, 0xff7fffff, RZ, 0xc0, !PT ;  /* 0xff7fffff10107812 */ /* 0x000fe400078ec0ff */
[----:B------:R-:W-:Y:S02]  /*2130*/  FSEL R37, R37, -INF , !P3 ;  /* 0xff80000025257808 */ /* 0x000fe40005800000 */
[----:B------:R-:W-:-:S04]  /*2140*/  ISETP.GT.AND P3, PT, R4, 0x20, !P4 ;  /* 0x000000200400780c */ /* 0x000fc80006764270 */
[----:B------:R-:W-:-:S03]  /*2150*/  ISETP.LT.OR P3, PT, R2, 0x21, P3 ;  /* 0x000000210200780c */ /* 0x000fc60001f61670 */
        /* <DEDUP_REMOVED lines=104> */
[----:B------:R-:W-:Y:S02]  /*27e0*/  FSEL R73, R73, -INF , !P3 ;  /* 0xff80000049497808 */ /* 0x000fe40005800000 */
[----:B------:R-:W-:Y:S02]  /*27f0*/  LOP3.LUT R16, R16, 0xfbffffff, RZ, 0xc0, !PT ;  /* 0xfbffffff10107812 */ /* 0x000fe400078ec0ff */
[----:B------:R-:W-:-:S04]  /*2800*/  ISETP.GT.AND P3, PT, R4, 0x68, !P4 ;  /* 0x000000680400780c */ /* 0x000fc80006764270 */
[----:B------:R-:W-:-:S03]  /*2810*/  ISETP.LT.OR P3, PT, R2, 0x69, P3 ;  /* 0x000000690200780c */ /* 0x000fc60001f61670 */
[----:B------:R-:W-:Y:S02]  /*2820*/  @P4 LOP3.LUT R16, R16, 0x4000000, RZ, 0xfc, !PT ;  /* 0x0400000010104812 */ /* 0x000fe400078efcff */
[----:B------:R-:W-:Y:S02]  /*2830*/  ISETP.GE.AND P4, PT, R14, 0x6a, PT ;  /* 0x0000006a0e00780c */ /* 0x000fe40003f86270 */
[----:B------:R-:W-:Y:S02]  /*2840*/  FSEL R15, R76, -INF , !P3 ;  /* 0xff8000004c0f7808 */ /* 0x000fe40005800000 */
[----:B------:R-:W-:Y:S02]  /*2850*/  ISETP.GT.AND P3, PT, R4, 0x69, !P4 ;  /* 0x000000690400780c */ /* 0x000fe40006764270 */
[----:B------:R-:W-:Y:S02]  /*2860*/  LOP3.LUT R16, R16, 0xffffffdf, RZ, 0xc0, !PT ;  /* 0xffffffdf10107812 */ /* 0x000fe400078ec0ff */
[----:B------:R-:W-:-:S04]  /*2870*/  ISETP.LT.OR P3, PT, R2, 0x6a, P3 ;  /* 0x0000006a0200780c */ /* 0x000fc80001f61670 */
[----:B------:R-:W-:Y:S02]  /*2880*/  FSEL R77, R77, -INF , !P3 ;  /* 0xff8000004d4d7808 */ /* 0x000fe40005800000 */
[----:B------:R-:W-:Y:S02]  /*2890*/  ISETP.GE.AND P3, PT, R14, 0x71, PT ;  /* 0x000000710e00780c */ /* 0x000fe40003f66270 */
[----:B------:R-:W-:Y:S02]  /*28a0*/  @P4 LOP3.LUT R16, R16, 0x20, RZ, 0xfc, !PT ;  /* 0x0000002010104812 */ /* 0x000fe400078efcff */
[----:B------:R-:W-:Y:S02]  /*28b0*/  ISETP.GT.AND P4, PT, R4, 0x70, !P3 ;  /* 0x000000700400780c */ /* 0x000fe40005f84270 */
[----:B------:R-:W-:Y:S02]  /*28c0*/  LOP3.LUT R16, R16, 0xfffffffd, RZ, 0xc0, !PT ;  /* 0xfffffffd10107812 */ /* 0x000fe400078ec0ff */
[----:B------:R-:W-:-:S04]  /*28d0*/  ISETP.LT.OR P4, PT, R2, 0x71, P4 ;  /* 0x000000710200780c */ /* 0x000fc80002781670 */
[----:B------:R-:W-:Y:S02]  /*28e0*/  FSEL R21, R80, -INF , !P4 ;  /* 0xff80000050157808 */ /* 0x000fe40006000000 */
[----:B------:R-:W-:-:S04]  /*28f0*/  ISETP.GE.AND P4, PT, R14, 0x72, PT ;  /* 0x000000720e00780c */ /* 0x000fc80003f86270 */
[----:B------:R-:W-:-:S04]  /*2900*/  ISETP.GT.AND P5, PT, R4, 0x71, !P4 ;  /* 0x000000710400780c */ /* 0x000fc800067a4270 */
[----:B------:R-:W-:-:S04]  /*2910*/  ISETP.LT.OR P5, PT, R2, 0x72, P5 ;  /* 0x000000720200780c */ /* 0x000fc80002fa1670 */
[----:B------:R-:W-:Y:S02]  /*2920*/  FSEL R81, R81, -INF , !P5 ;  /* 0xff80000051517808 */ /* 0x000fe40006800000 */
[----:B------:R-:W-:-:S04]  /*2930*/  ISETP.GE.AND P5, PT, R14, 0x79, PT ;  /* 0x000000790e00780c */ /* 0x000fc80003fa6270 */
[----:B------:R-:W-:-:S04]  /*2940*/  ISETP.GT.AND P6, PT, R4, 0x78, !P5 ;  /* 0x000000780400780c */ /* 0x000fc80006fc4270 */
[----:B------:R-:W-:-:S04]  /*2950*/  ISETP.LT.OR P6, PT, R2, 0x79, P6 ;  /* 0x000000790200780c */ /* 0x000fc800037c1670 */
[----:B------:R-:W-:Y:S02]  /*2960*/  FSEL R3, R84, -INF , !P6 ;  /* 0xff80000054037808 */ /* 0x000fe40007000000 */
[----:B------:R-:W-:-:S13]  /*2970*/  ISETP.GE.AND P6, PT, R14, 0x1, PT ;  /* 0x000000010e00780c */ /* 0x000fda0003fc6270 */
[----:B------:R-:W-:Y:S02]  /*2980*/  @P6 LOP3.LUT R16, R16, 0x2, RZ, 0xfc, !PT ;  /* 0x0000000210106812 */ /* 0x000fe400078efcff */
[----:B------:R-:W-:Y:S02]  /*2990*/  ISETP.GT.AND P6, PT, R4, RZ, !P6 ;  /* 0x000000ff0400720c */ /* 0x000fe400077c4270 */
[----:B------:R-:W-:Y:S02]  /*29a0*/  LOP3.LUT R16, R16, 0xfffffffe, RZ, 0xc0, !PT ;  /* 0xfffffffe10107812 */ /* 0x000fe400078ec0ff */
[----:B------:R-:W-:-:S04]  /*29b0*/  ISETP.LT.OR P6, PT, R2, 0x1, P6 ;  /* 0x000000010200780c */ /* 0x000fc800037c1670 */
[----:B------:R-:W-:Y:S02]  /*29c0*/  FSEL R133, R24, -INF , !P6 ;  /* 0xff80000018857808 */ /* 0x000fe40007000000 */
[----:B------:R-:W-:-:S13]  /*29d0*/  ISETP.GE.AND P6, PT, R14, 0x7a, PT ;  /* 0x0000007a0e00780c */ /* 0x000fda0003fc6270 */
[----:B------:R-:W-:Y:S02]  /*29e0*/  @P6 LOP3.LUT R16, R16, 0x1, RZ, 0xfc, !PT ;  /* 0x0000000110106812 */ /* 0x000fe400078efcff */
[----:B------:R-:W-:Y:S02]  /*29f0*/  ISETP.GT.AND P6, PT, R4, 0x79, !P6 ;  /* 0x000000790400780c */ /* 0x000fe400077c4270 */
[----:B------:R-:W-:Y:S02]  /*2a00*/  VIADDMNMX R4, R0, R99, R20, PT ;  /* 0x0000006300047246 */ /* 0x000fe40003800114 */
[----:B------:R-:W-:-:S04]  /*2a10*/  ISETP.LT.OR P6, PT, R2, 0x7a, P6 ;  /* 0x0000007a0200780c */ /* 0x000fc800037c1670 */
[----:B------:R-:W-:Y:S02]  /*2a20*/  FSEL R85, R85, -INF , !P6 ;  /* 0xff80000055557808 */ /* 0x000fe40007000000 */
[----:B------:R-:W-:-:S13]  /*2a30*/  PLOP3.LUT P6, PT, PT, PT, UP0, 0x40, 0x0 ;  /* 0x000000000000781c */ /* 0x000fda0003fce808 */
[----:B------:R-:W-:Y:S05]  /*2a40*/  @P6 BRA `(.L_x_981) ;  /* 0x0000000000646947 */ /* 0x000fea0003800000 */
        /* <DEDUP_REMOVED lines=14> */
.L_x_983:
[----:B------:R-:W-:Y:S02]  /*2b30*/  ULDC UR7, c[0x0][0x9e4] ;  /* 0x0002790000077ab9 */ /* 0x000fe40000000800 */
[----:B------:R-:W-:-:S05]  /*2b40*/  IMAD.U32 R2, RZ, RZ, UR7 ;  /* 0x00000007ff027e24 */ /* 0x000fca000f8e00ff */
[----:B------:R-:W-:-:S13]  /*2b50*/  ISETP.NE.AND P6, PT, R2, 0x1, PT ;  /* 0x000000010200780c */ /* 0x000fda0003fc5270 */
[----:B------:R-:W0:Y:S02]  /*2b60*/  @P6 LDC.64 R100, c[0x0][0x9e8] ;  /* 0x00027a00ff646b82 */ /* 0x000e240000000a00 */
[----:B0-----:R-:W-:-:S05]  /*2b70*/  @P6 IMAD.HI.U32 R0, R99, R100, RZ ;  /* 0x0000006463006227 */ /* 0x001fca00078e00ff */
[----:B------:R-:W-:-:S07]  /*2b80*/  @P6 SHF.R.U32.HI R99, RZ, R101, R0 ;  /* 0x00000065ff636219 */ /* 0x000fce0000011600 */
.L_x_984:
[----:B------:R-:W-:Y:S05]  /*2b90*/  BSYNC B0 ;  /* 0x0000000000007941 */ /* 0x000fea0003800000 */
.L_x_982:
[----:B------:R-:W-:-:S04]  /*2ba0*/  IMAD R99, R99, R2, -R12 ;  /* 0x0000000263637224 */ /* 0x000fc800078e0a0c */
[----:B------:R-:W-:-:S05]  /*2bb0*/  IMAD R99, R8, -0x2, R99 ;  /* 0xfffffffe08637824 */ /* 0x000fca00078e0263 */
[----:B------:R-:W-:Y:S02]  /*2bc0*/  VIADDMNMX R4, R99, R2, R4, PT ;  /* 0x0000000263047246 */ /* 0x000fe40003800104 */
[----:B------:R-:W-:-:S07]  /*2bd0*/  VIMNMX R10, R10, R99, !PT ;  /* 0x000000630a0a7248 */ /* 0x000fce0007fe0100 */
.L_x_981:
[----:B------:R-:W-:Y:S01]  /*2be0*/  ISETP.GT.AND P1, PT, R10, 0x1, !P1 ;  /* 0x000000010a00780c */ /* 0x000fe20004f24270 */
[----:B------:R-:W-:Y:S01]  /*2bf0*/  ULDC UR7, c[0x0][0x988] ;  /* 0x0002620000077ab9 */ /* 0x000fe20000000800 */
[----:B------:R-:W-:Y:S01]  /*2c00*/  LOP3.LUT P6, RZ, R16, 0x4, RZ, 0xc0, !PT ;  /* 0x0000000410ff7812 */ /* 0x000fe200078cc0ff */
[----:B------:R-:W-:Y:S01]  /*2c10*/  UISETP.NE.AND UP1, UPT, UR40, URZ, UPT ;  /* 0x0000003f2800728c */ /* 0x000fe2000bf25270 */
[----:B------:R-:W-:Y:S01]  /*2c20*/  ISETP.LT.OR P1, PT, R4, 0x2, P1 ;  /* 0x000000020400780c */ /* 0x000fe20000f21670 */
[----:B------:R-:W-:Y:S01]  /*2c30*/  UISETP.NE.AND UP0, UPT, UR44, URZ, UPT ;  /* 0x0000003f2c00728c */ /* 0x000fe2000bf05270 */
[----:B------:R-:W-:Y:S02]  /*2c40*/  FMNMX.FTZ R0, R133, R131, !PT ;  /* 0x0000008385007209 */ /* 0x000fe40007810000 */
[----:B------:R-:W-:Y:S02]  /*2c50*/  FSEL R117, R27, -INF , !P1 ;  /* 0xff8000001b757808 */ /* 0x000fe40004800000 */
[----:B------:R-:W-:-:S02]  /*2c60*/  ISETP.GT.AND P1, PT, R10, 0x9, !P6 ;  /* 0x000000090a00780c */ /* 0x000fc40007724270 */
[----:B------:R-:W-:Y:S02]  /*2c70*/  FMNMX.FTZ R0, R127, R0, !PT ;  /* 0x000000007f007209 */ /* 0x000fe40007810000 */
[----:B------:R-:W-:Y:S01]  /*2c80*/  ISETP.LT.OR P1, PT, R4, 0xa, P1 ;  /* 0x0000000a0400780c */ /* 0x000fe20000f21670 */
[----:B------:R-:W-:Y:S01]  /*2c90*/  @UP1 ULDC UR10, c[0x0][0x44c] ;  /* 0x00011300000a1ab9 */ /* 0x000fe20000000800 */
[----:B------:R-:W-:Y:S01]  /*2ca0*/  FMNMX.FTZ R0, R129, R0, !PT ;  /* 0x0000000081007209 */ /* 0x000fe20007810000 */
[----:B------:R-:W-:Y:S01]  /*2cb0*/  UIMAD.WIDE.U32 UR10, UR45, UR10, URZ ;  /* 0x0000000a2d0a72a5 */ /* 0x000fe2000f8e003f */
[----:B------:R-:W-:Y:S01]  /*2cc0*/  FSEL R115, R31, -INF , !P1 ;  /* 0xff8000001f737808 */ /* 0x000fe20004800000 */
[----:B------:R-:W-:Y:S01]  /*2cd0*/  @UP1 ULDC UR14, c[0x0][0x450] ;  /* 0x00011400000e1ab9 */ /* 0x000fe20000000800 */
[----:B------:R-:W-:Y:S01]  /*2ce0*/  LOP3.LUT P1, RZ, R16, 0x8, RZ, 0xc0, !PT ;  /* 0x0000000810ff7812 */ /* 0x000fe2000782c0ff */
[----:B------:R-:W-:Y:S01]  /*2cf0*/  @UP1 USHF.R.U32.HI UR45, URZ, UR14, UR11 ;  /* 0x0000000e3f2d1299 */ /* 0x000fe2000801160b */
[----:B------:R-:W-:-:S02]  /*2d00*/  FMNMX.FTZ R0, R125, R0, !PT ;  /* 0x000000007d007209 */ /* 0x000fc40007810000 */
[----:B------:R-:W-:Y:S02]  /*2d10*/  ISETP.GT.AND P1, PT, R10, 0x10, !P1 ;  /* 0x000000100a00780c */ /* 0x000fe40004f24270 */
[----:B------:R-:W-:Y:S02]  /*2d20*/  FMNMX.FTZ R0, R119, R0, !PT ;  /* 0x0000000077007209 */ /* 0x000fe40007810000 */
[----:B------:R-:W-:Y:S02]  /*2d30*/  ISETP.LT.OR P1, PT, R4, 0x11, P1 ;  /* 0x000000110400780c */ /* 0x000fe40000f21670 */
[----:B------:R-:W-:Y:S02]  /*2d40*/  ISETP.GT.AND P2, PT, R10, 0x8, !P2 ;  /* 0x000000080a00780c */ /* 0x000fe40005744270 */
[----:B------:R-:W-:Y:S02]  /*2d50*/  FSEL R99, R34, -INF , !P1 ;  /* 0xff80000022637808 */ /* 0x000fe40004800000 */
[----:B------:R-:W-:-:S02]  /*2d60*/  LOP3.LUT P1, RZ, R16, 0x10, RZ, 0xc0, !PT ;  /* 0x0000001010ff7812 */ /* 0x000fc4000782c0ff */
[----:B------:R-:W-:Y:S02]  /*2d70*/  FMNMX.FTZ R0, R97, R0, !PT ;  /* 0x0000000061007209 */ /* 0x000fe40007810000 */
[----:B------:R-:W-:Y:S02]  /*2d80*/  ISETP.GT.AND P1, PT, R10, 0x11, !P1 ;  /* 0x000000110a00780c */ /* 0x000fe40004f24270 */
[C---:B------:R-:W-:Y:S02]  /*2d90*/  ISETP.LT.OR P2, PT, R4.reuse, 0x9, P2 ;  /* 0x000000090400780c */ /* 0x040fe40001741670 */
[----:B------:R-:W-:Y:S02]  /*2da0*/  ISETP.LT.OR P1, PT, R4, 0x12, P1 ;  /* 0x000000120400780c */ /* 0x000fe40000f21670 */
[----:B------:R-:W-:Y:S02]  /*2db0*/  FMNMX.FTZ R0, R37, R0, !PT ;  /* 0x0000000025007209 */ /* 0x000fe40007810000 */
[----:B------:R-:W-:-:S02]  /*2dc0*/  FSEL R113, R35, -INF , !P1 ;  /* 0xff80000023717808 */ /* 0x000fc40004800000 */
[----:B------:R-:W-:Y:S02]  /*2dd0*/  LOP3.LUT P1, RZ, R16, 0x2000000, RZ, 0xc0, !PT ;  /* 0x0200000010ff7812 */ /* 0x000fe4000782c0ff */
[----:B------:R-:W-:Y:S02]  /*2de0*/  FSEL R27, R30, -INF , !P2 ;  /* 0xff8000001e1b7808 */ /* 0x000fe40005000000 */
[----:B------:R-:W-:Y:S02]  /*2df0*/  ISETP.GT.AND P1, PT, R10, 0x18, !P1 ;  /* 0x000000180a00780c */ /* 0x000fe40004f24270 */
[----:B------:R-:W-:Y:S02]  /*2e00*/  LOP3.LUT P2, RZ, R16, 0x40000, RZ, 0xc0, !PT ;  /* 0x0004000010ff7812 */ /* 0x000fe4000784c0ff */
[----:B------:R-:W-:Y:S02]  /*2e10*/  ISETP.LT.OR P1, PT, R4, 0x19, P1 ;  /* 0x000000190400780c */ /* 0x000fe40000f21670 */
[----:B------:R-:W-:-:S02]  /*2e20*/  FMNMX.FTZ R0, R95, R0, !PT ;  /* 0x000000005f007209 */ /* 0x000fc40007810000 */
[----:B------:R-:W-:Y:S02]  /*2e30*/  FSEL R31, R38, -INF , !P1 ;  /* 0xff800000261f7808 */ /* 0x000fe40004800000 */
[----:B------:R-:W-:Y:S02]  /*2e40*/  LOP3.LUT P1, RZ, R16, 0x1000000, RZ, 0xc0, !PT ;  /* 0x0100000010ff7812 */ /* 0x000fe4000782c0ff */
[----:B------:R-:W-:Y:S02]  /*2e50*/  FMNMX.FTZ R0, R41, R0, !PT ;  /* 0x0000000029007209 */ /* 0x000fe40007810000 */
[----:B------:R-:W-:Y:S02]  /*2e60*/  ISETP.GT.AND P1, PT, R10, 0x19, !P1 ;  /* 0x000000190a00780c */ /* 0x000fe40004f24270 */
[----:B------:R-:W-:Y:S02]  /*2e70*/  LOP3.LUT P6, RZ, R16, 0x20000, RZ, 0xc0, !PT ;  /* 0x0002000010ff7812 */ /* 0x000fe400078cc0ff */
[----:B------:R-:W-:-:S02]  /*2e80*/  ISETP.LT.OR P1, PT, R4, 0x1a, P1 ;  /* 0x0000001a0400780c */ /* 0x000fc40000f21670 */
[----:B------:R-:W-:Y:S02]  /*2e90*/  FMNMX.FTZ R0, R93, R0, !PT ;  /* 0x000000005d007209 */ /* 0x000fe40007810000 */
[----:B------:R-:W-:Y:S02]  /*2ea0*/  FSEL R111, R39, -INF , !P1 ;  /* 0xff800000276f7808 */ /* 0x000fe40004800000 */
[----:B------:R-:W-:Y:S02]  /*2eb0*/  LOP3.LUT P1, RZ, R16, 0x800000, RZ, 0xc0, !PT ;  /* 0x0080000010ff7812 */ /* 0x000fe4000782c0ff */
[----:B------:R-:W-:Y:S02]  /*2ec0*/  FMNMX.FTZ R0, R45, R0, !PT ;  /* 0x000000002d007209 */ /* 0x000fe40007810000 */
[----:B------:R-:W-:Y:S02]  /*2ed0*/  ISETP.GT.AND P1, PT, R10, 0x20, !P1 ;  /* 0x000000200a00780c */ /* 0x000fe40004f24270 */
[----:B------:R-:W-:-:S02]  /*2ee0*/  FMNMX.FTZ R0, R91, R0, !PT ;  /* 0x000000005b007209 */ /* 0x000fc40007810000 */
[----:B------:R-:W-:Y:S02]  /*2ef0*/  ISETP.LT.OR P1, PT, R4, 0x21, P1 ;  /* 0x000000210400780c */ /* 0x000fe40000f21670 */
[----:B------:R-:W-:Y:S02]  /*2f00*/  FMNMX.FTZ R0, R49, R0, !PT ;  /* 0x0000000031007209 */ /* 0x000fe40007810000 */
[----:B------:R-:W-:Y:S02]  /*2f10*/  FSEL R35, R42, -INF , !P1 ;  /* 0xff8000002a237808 */ /* 0x000fe40004800000 */
[----:B------:R-:W-:Y:S02]  /*2f20*/  LOP3.LUT P1, RZ, R16, 0x400000, RZ, 0xc0, !PT ;  /* 0x0040000010ff7812 */ /* 0x000fe4000782c0ff */
[----:B------:R-:W-:Y:S02]  /*2f30*/  FMNMX.FTZ R0, R89, R0, !PT ;  /* 0x0000000059007209 */ /* 0x000fe40007810000 */
[----:B------:R-:W-:-:S02]  /*2f40*/  ISETP.GT.AND P1, PT, R10, 0x21, !P1 ;  /* 0x000000210a00780c */ /* 0x000fc40004f24270 */
[----:B------:R-:W-:Y:S02]  /*2f50*/  FMNMX.FTZ R0, R53, R0, !PT ;  /* 0x0000000035007209 */ /* 0x000fe40007810000 */
[----:B------:R-:W-:Y:S02]  /*2f60*/  ISETP.LT.OR P1, PT, R4, 0x22, P1 ;  /* 0x000000220400780c */ /* 0x000fe40000f21670 */
[----:B------:R-:W-:Y:S02]  /*2f70*/  FMNMX.FTZ R0, R33, R0, !PT ;  /* 0x0000000021007209 */ /* 0x000fe40007810000 */
[----:B------:R-:W-:Y:S02]  /*2f80*/  FSEL R109, R43, -INF , !P1 ;  /* 0xff8000002b6d7808 */ /* 0x000fe40004800000 */
[----:B------:R-:W-:Y:S02]  /*2f90*/  LOP3.LUT P1, RZ, R16, 0x200000, RZ, 0xc0, !PT ;  /* 0x0020000010ff7812 */ /* 0x000fe4000782c0ff */
[----:B------:R-:W-:-:S02]  /*2fa0*/  FMNMX.FTZ R0, R57, R0, !PT ;  /* 0x0000000039007209 */ /* 0x000fc40007810000 */
[----:B------:R-:W-:Y:S02]  /*2fb0*/  ISETP.GT.AND P1, PT, R10, 0x28, !P1 ;  /* 0x000000280a00780c */ /* 0x000fe40004f24270 */
[----:B------:R-:W-:Y:S02]  /*2fc0*/  FMNMX.FTZ R0, R29, R0, !PT ;  /* 0x000000001d007209 */ /* 0x000fe40007810000 */
[----:B------:R-:W-:Y:S02]  /*2fd0*/  ISETP.LT.OR P1, PT, R4, 0x29, P1 ;  /* 0x000000290400780c */ /* 0x000fe40000f21670 */
[----:B------:R-:W-:Y:S02]  /*2fe0*/  FMNMX.FTZ R0, R61, R0, !PT ;  /* 0x000000003d007209 */ /* 0x000fe40007810000 */
[----:B------:R-:W-:Y:S02]  /*2ff0*/  FSEL R101, R46, -INF , !P1 ;  /* 0xff8000002e657808 */ /* 0x000fe40004800000 */
[----:B------:R-:W-:-:S02]  /*3000*/  LOP3.LUT P1, RZ, R16, 0x100000, RZ, 0xc0, !PT ;  /* 0x0010000010ff7812 */ /* 0x000fc4000782c0ff */
[----:B------:R-:W-:Y:S02]  /*3010*/  FMNMX.FTZ R0, R13, R0, !PT ;  /* 0x000000000d007209 */ /* 0x000fe40007810000 */
[----:B------:R-:W-:Y:S02]  /*3020*/  ISETP.GT.AND P1, PT, R10, 0x29, !P1 ;  /* 0x000000290a00780c */ /* 0x000fe40004f24270 */
[----:B------:R-:W-:Y:S02]  /*3030*/  FMNMX.FTZ R0, R65, R0, !PT ;  /* 0x0000000041007209 */ /* 0x000fe40007810000 */
[----:B------:R-:W-:Y:S02]  /*3040*/  ISETP.LT.OR P1, PT, R4, 0x2a, P1 ;  /* 0x0000002a0400780c */ /* 0x000fe40000f21670 */
[----:B------:R-:W-:Y:S02]  /*3050*/  FMNMX.FTZ R0, R25, R0, !PT ;  /* 0x0000000019007209 */ /* 0x000fe40007810000 */
[----:B------:R-:W-:-:S02]  /*3060*/  FSEL R107, R47, -INF , !P1 ;  /* 0xff8000002f6b7808 */ /* 0x000fc40004800000 */
[----:B------:R-:W-:Y:S02]  /*3070*/  LOP3.LUT P1, RZ, R16, 0x80000, RZ, 0xc0, !PT ;  /* 0x0008000010ff7812 */ /* 0x000fe4000782c0ff */
[----:B------:R-:W-:Y:S02]  /*3080*/  FMNMX.FTZ R0, R69, R0, !PT ;  /* 0x0000000045007209 */ /* 0x000fe40007810000 */
[----:B------:R-:W-:Y:S02]  /*3090*/  ISETP.GT.AND P1, PT, R10, 0x30, !P1 ;  /* 0x000000300a00780c */ /* 0x000fe40004f24270 */
[----:B------:R-:W-:Y:S02]  /*30a0*/  FMNMX.FTZ R0, R11, R0, !PT ;  /* 0x000000000b007209 */ /* 0x000fe40007810000 */
[----:B------:R-:W-:Y:S02]  /*30b0*/  ISETP.LT.OR P1, PT, R4, 0x31, P1 ;  /* 0x000000310400780c */ /* 0x000fe40000f21670 */
[----:B------:R-:W-:-:S02]  /*30c0*/  FMNMX.FTZ R0, R73, R0, !PT ;  /* 0x0000000049007209 */ /* 0x000fc40007810000 */
[----:B------:R-:W-:Y:S02]  /*30d0*/  FSEL R39, R50, -INF , !P1 ;  /* 0xff80000032277808 */ /* 0x000fe40004800000 */
[----:B------:R-:W-:Y:S02]  /*30e0*/  ISETP.GT.AND P1, PT, R10, 0x31, !P2 ;  /* 0x000000310a00780c */ /* 0x000fe40005724270 */
[----:B------:R-:W-:Y:S02]  /*30f0*/  FMNMX.FTZ R0, R15, R0, !PT ;  /* 0x000000000f007209 */ /* 0x000fe40007810000 */
[----:B------:R-:W-:Y:S02]  /*3100*/  ISETP.LT.OR P1, PT, R4, 0x32, P1 ;  /* 0x000000320400780c */ /* 0x000fe40000f21670 */
[----:B------:R-:W-:Y:S02]  /*3110*/  FMNMX.FTZ R0, R77, R0, !PT ;  /* 0x000000004d007209 */ /* 0x000fe40007810000 */
[----:B------:R-:W-:-:S02]  /*3120*/  FSEL R105, R51, -INF , !P1 ;  /* 0xff80000033697808 */ /* 0x000fc40004800000 */
        /* <DEDUP_REMOVED lines=8> */
[----:B------:R-:W-:Y:S01]  /*31b0*/  FMNMX.FTZ R14, R85, R0, !PT ;  /* 0x00000000550e7209 */ /* 0x000fe20007810000 */
[----:B------:R-:W-:Y:S01]  /*31c0*/  IMAD.U32 R0, RZ, RZ, UR7 ;  /* 0x00000007ff007e24 */ /* 0x000fe2000f8e00ff */
[----:B------:R-:W-:Y:S02]  /*31d0*/  ISETP.LT.OR P1, PT, R4, 0x3a, P1 ;  /* 0x0000003a0400780c */ /* 0x000fe40000f21670 */
[----:B------:R-:W-:Y:S01]  /*31e0*/  LOP3.LUT P2, RZ, R16, 0x80, RZ, 0xc0, !PT ;  /* 0x0000008010ff7812 */ /* 0x000fe2000784c0ff */
[----:B------:R-:W0:Y:S01]  /*31f0*/  SHFL.BFLY PT, R135, R14, 0x2, 0x1f ;  /* 0x0c401f000e877f89 */ /* 0x000e2200000e0000 */
[----:B------:R-:W-:-:S02]  /*3200*/  FSEL R55, R55, -INF , !P1 ;  /* 0xff80000037377808 */ /* 0x000fc40004800000 */
[C---:B------:R-:W-:Y:S02]  /*3210*/  LOP3.LUT P1, RZ, R16.reuse, 0x8000, RZ, 0xc0, !PT ;  /* 0x0000800010ff7812 */ /* 0x040fe4000782c0ff */
[----:B------:R-:W-:Y:S02]  /*3220*/  LOP3.LUT P6, RZ, R16, 0x40, RZ, 0xc0, !PT ;  /* 0x0000004010ff7812 */ /* 0x000fe400078cc0ff */
[C---:B------:R-:W-:Y:S02]  /*3230*/  ISETP.GT.AND P1, PT, R10.reuse, 0x40, !P1 ;  /* 0x000000400a00780c */ /* 0x040fe40004f24270 */
[----:B------:R-:W-:Y:S02]  /*3240*/  ISETP.GT.AND P3, PT, R10, 0x70, !P3 ;  /* 0x000000700a00780c */ /* 0x000fe40005f64270 */
[----:B------:R-:W-:Y:S02]  /*3250*/  ISETP.LT.OR P1, PT, R4, 0x41, P1 ;  /* 0x000000410400780c */ /* 0x000fe40000f21670 */
[----:B------:R-:W-:-:S02]  /*3260*/  ISETP.GT.AND P4, PT, R10, 0x71, !P4 ;  /* 0x000000710a00780c */ /* 0x000fc40006784270 */
[----:B------:R-:W-:Y:S02]  /*3270*/  FSEL R103, R58, -INF , !P1 ;  /* 0xff8000003a677808 */ /* 0x000fe40004800000 */
[----:B------:R-:W-:Y:S02]  /*3280*/  LOP3.LUT P1, RZ, R16, 0x4000, RZ, 0xc0, !PT ;  /* 0x0000400010ff7812 */ /* 0x000fe4000782c0ff */
[----:B------:R-:W-:Y:S02]  /*3290*/  ISETP.LT.OR P3, PT, R4, 0x71, P3 ;  /* 0x000000710400780c */ /* 0x000fe40001f61670 */
[C---:B------:R-:W-:Y:S02]  /*32a0*/  ISETP.GT.AND P1, PT, R10.reuse, 0x41, !P1 ;  /* 0x000000410a00780c */ /* 0x040fe40004f24270 */
[----:B------:R-:W-:Y:S02]  /*32b0*/  ISETP.GT.AND P5, PT, R10, 0x78, !P5 ;  /* 0x000000780a00780c */ /* 0x000fe40006fa4270 */
[----:B------:R-:W-:-:S02]  /*32c0*/  ISETP.LT.OR P1, PT, R4, 0x42, P1 ;  /* 0x000000420400780c */ /* 0x000fc40000f21670 */
[----:B0-----:R-:W-:Y:S02]  /*32d0*/  FMNMX.FTZ R135, R14, R135, !PT ;  /* 0x000000870e877209 */ /* 0x001fe40007810000 */
[----:B------:R-:W-:Y:S02]  /*32e0*/  FSEL R59, R59, -INF , !P1 ;  /* 0xff8000003b3b7808 */ /* 0x000fe40004800000 */
[----:B------:R-:W-:Y:S01]  /*32f0*/  LOP3.LUT P1, RZ, R16, 0x2000, RZ, 0xc0, !PT ;  /* 0x0000200010ff7812 */ /* 0x000fe2000782c0ff */
[----:B------:R-:W0:Y:S01]  /*3300*/  SHFL.BFLY PT, R2, R135, 0x1, 0x1f ;  /* 0x0c201f0087027f89 */ /* 0x000e2200000e0000 */
[----:B------:R-:W-:Y:S02]  /*3310*/  ISETP.LT.OR P4, PT, R4, 0x72, P4 ;  /* 0x000000720400780c */ /* 0x000fe40002781670 */
[----:B------:R-:W-:Y:S02]  /*3320*/  ISETP.GT.AND P1, PT, R10, 0x48, !P1 ;  /* 0x000000480a00780c */ /* 0x000fe40004f24270 */
[----:B------:R-:W-:-:S02]  /*3330*/  ISETP.LT.OR P5, PT, R4, 0x79, P5 ;  /* 0x000000790400780c */ /* 0x000fc40002fa1670 */
[----:B------:R-:W-:Y:S02]  /*3340*/  ISETP.LT.OR P1, PT, R4, 0x49, P1 ;  /* 0x000000490400780c */ /* 0x000fe40000f21670 */
[----:B------:R-:W-:Y:S02]  /*3350*/  FSEL R83, R83, -INF , !P4 ;  /* 0xff80000053537808 */ /* 0x000fe40006000000 */
[----:B------:R-:W-:Y:S02]  /*3360*/  FSEL R51, R62, -INF , !P1 ;  /* 0xff8000003e337808 */ /* 0x000fe40004800000 */
[----:B------:R-:W-:Y:S02]  /*3370*/  LOP3.LUT P1, RZ, R16, 0x1000, RZ, 0xc0, !PT ;  /* 0x0000100010ff7812 */ /* 0x000fe4000782c0ff */
[----:B------:R-:W-:Y:S02]  /*3380*/  R2UR UR7, R22 ;  /* 0x00000000160772ca */ /* 0x000fe400000e0000 */
[----:B------:R-:W-:-:S04]  /*3390*/  ISETP.GT.AND P1, PT, R10, 0x49, !P1 ;  /* 0x000000490a00780c */ /* 0x000fc80004f24270 */
[----:B------:R-:W-:Y:S02]  /*33a0*/  ISETP.LT.OR P1, PT, R4, 0x4a, P1 ;  /* 0x0000004a0400780c */ /* 0x000fe40000f21670 */
[----:B0-----:R-:W-:Y:S02]  /*33b0*/  FMNMX.FTZ R2, R135, R2, !PT ;  /* 0x0000000287027209 */ /* 0x001fe40007810000 */
[----:B------:R-:W-:Y:S02]  /*33c0*/  FSEL R63, R63, -INF , !P1 ;  /* 0xff8000003f3f7808 */ /* 0x000fe40004800000 */
[----:B------:R-:W-:Y:S01]  /*33d0*/  LOP3.LUT P1, RZ, R16, 0x800, RZ, 0xc0, !PT ;  /* 0x0000080010ff7812 */ /* 0x000fe2000782c0ff */
[----:B------:R-:W-:Y:S01]  /*33e0*/  FMUL.FTZ R12, R2, R0 ;  /* 0x00000000020c7220 */ /* 0x000fe20000410000 */
[----:B------:R-:W-:Y:S02]  /*33f0*/  UIADD3 UR45, UR7, UR45, URZ ;  /* 0x0000002d072d7290 */ /* 0x000fe4000fffe03f */
[----:B------:R-:W-:-:S02]  /*3400*/  ISETP.GT.AND P1, PT, R10, 0x50, !P1 ;  /* 0x000000500a00780c */ /* 0x000fc40004f24270 */
[----:B------:R-:W-:Y:S02]  /*3410*/  UIADD3 UR4, UR45, UR4, URZ ;  /* 0x000000042d047290 */ /* 0x000fe4000fffe03f */
[----:B------:R-:W-:-:S04]  /*3420*/  ISETP.LT.OR P1, PT, R4, 0x51, P1 ;  /* 0x000000510400780c */ /* 0x000fc80000f21670 */
[----:B------:R-:W-:Y:S02]  /*3430*/  FSEL R47, R66, -INF , !P1 ;  /* 0xff800000422f7808 */ /* 0x000fe40004800000 */
[----:B------:R-:W-:-:S04]  /*3440*/  LOP3.LUT P1, RZ, R16, 0x400, RZ, 0xc0, !PT ;  /* 0x0000040010ff7812 */ /* 0x000fc8000782c0ff */
[----:B------:R-:W-:-:S04]  /*3450*/  ISETP.GT.AND P1, PT, R10, 0x51, !P1 ;  /* 0x000000510a00780c */ /* 0x000fc80004f24270 */
        /* <DEDUP_REMOVED lines=10> */
[----:B------:R-:W-:Y:S02]  /*3500*/  ISETP.GT.AND P1, PT, R10, 0x60, !P2 ;  /* 0x000000600a00780c */ /* 0x000fe40005724270 */
[----:B------:R-:W-:Y:S02]  /*3510*/  LOP3.LUT P2, RZ, R16, 0x20, RZ, 0xc0, !PT ;  /* 0x0000002010ff7812 */ /* 0x000fe4000784c0ff */
[----:B------:R-:W-:Y:S02]  /*3520*/  ISETP.LT.OR P1, PT, R4, 0x61, P1 ;  /* 0x000000610400780c */ /* 0x000fe40000f21670 */
[----:B------:R-:W-:Y:S02]  /*3530*/  ISETP.GT.AND P2, PT, R10, 0x69, !P2 ;  /* 0x000000690a00780c */ /* 0x000fe40005744270 */
[----:B------:R-:W-:-:S02]  /*3540*/  FSEL R123, R74, -INF , !P1 ;  /* 0xff8000004a7b7808 */ /* 0x000fc40004800000 */
[----:B------:R-:W-:Y:S02]  /*3550*/  ISETP.GT.AND P1, PT, R10, 0x61, !P6 ;  /* 0x000000610a00780c */ /* 0x000fe40007724270 */
[----:B------:R-:W-:Y:S02]  /*3560*/  LOP3.LUT P6, RZ, R16, 0x2, RZ, 0xc0, !PT ;  /* 0x0000000210ff7812 */ /* 0x000fe400078cc0ff */
[C---:B------:R-:W-:Y:S02]  /*3570*/  ISETP.LT.OR P1, PT, R4.reuse, 0x62, P1 ;  /* 0x000000620400780c */ /* 0x040fe40000f21670 */
[----:B------:R-:W-:Y:S02]  /*3580*/  ISETP.LT.OR P2, PT, R4, 0x6a, P2 ;  /* 0x0000006a0400780c */ /* 0x000fe40001741670 */
[----:B------:R-:W-:Y:S02]  /*3590*/  FSEL R75, R75, -INF , !P1 ;  /* 0xff8000004b4b7808 */ /* 0x000fe40004800000 */
[----:B------:R-:W-:-:S02]  /*35a0*/  FSETP.NEU.FTZ.AND P1, PT, R2, -INF , PT ;  /* 0xff8000000200780b */ /* 0x000fc40003f3d000 */
[----:B------:R-:W-:Y:S02]  /*35b0*/  FSEL R79, R79, -INF , !P2 ;  /* 0xff8000004f4f7808 */ /* 0x000fe40005000000 */
[----:B------:R-:W-:Y:S02]  /*35c0*/  FSEL R12, R12, RZ, P1 ;  /* 0x000000ff0c0c7208 */ /* 0x000fe40000800000 */
[----:B------:R-:W-:Y:S02]  /*35d0*/  ISETP.GT.AND P1, PT, R10, RZ, !P6 ;  /* 0x000000ff0a00720c */ /* 0x000fe40007724270 */
[----:B------:R-:W-:Y:S01]  /*35e0*/  LOP3.LUT P6, RZ, R16, 0x1, RZ, 0xc0, !PT ;  /* 0x0000000110ff7812 */ /* 0x000fe200078cc0ff */
[-CC-:B------:R-:W-:Y:S01]  /*35f0*/  FFMA.FTZ R138, R89, R0.reuse, -R12.reuse ;  /* 0x00000000598a7223 */ /* 0x180fe2000001080c */
[----:B------:R-:W-:Y:S01]  /*3600*/  ISETP.LT.OR P1, PT, R4, 0x1, P1 ;  /* 0x000000010400780c */ /* 0x000fe20000f21670 */
[-CC-:B------:R-:W-:Y:S01]  /*3610*/  FFMA.FTZ R136, R91, R0.reuse, -R12.reuse ;  /* 0x000000005b887223 */ /* 0x180fe2000001080c */
[----:B------:R-:W-:Y:S01]  /*3620*/  FSEL R91, R82, -INF , !P3 ;  /* 0xff800000525b7808 */ /* 0x000fe20005800000 */
[-CC-:B------:R-:W-:Y:S01]  /*3630*/  FFMA.FTZ R132, R33, R0.reuse, -R12.reuse ;  /* 0x0000000021847223 */ /* 0x180fe2000001080c */
[----:B------:R-:W-:Y:S01]  /*3640*/  FSEL R26, R26, -INF , !P1 ;  /* 0xff8000001a1a7808 */ /* 0x000fe20004800000 */
[-CC-:B------:R-:W-:Y:S01]  /*3650*/  FFMA.FTZ R33, R57, R0.reuse, -R12.reuse ;  /* 0x0000000039217223 */ /* 0x180fe2000001080c */
[----:B------:R-:W-:Y:S01]  /*3660*/  LOP3.LUT P1, RZ, R16, 0x4000000, RZ, 0xc0, !PT ;  /* 0x0400000010ff7812 */ /* 0x000fe2000782c0ff */
[-CC-:B------:R-:W-:Y:S01]  /*3670*/  FFMA.FTZ R142, R93, R0.reuse, -R12.reuse ;  /* 0x000000005d8e7223 */ /* 0x180fe2000001080c */
[----:B------:R-:W-:Y:S01]  /*3680*/  FMNMX.FTZ R14, R26, R117, !PT ;  /* 0x000000751a0e7209 */ /* 0x000fe20007810000 */
[-CC-:B------:R-:W-:Y:S01]  /*3690*/  FFMA.FTZ R148, R133, R0.reuse, -R12.reuse ;  /* 0x0000000085947223 */ /* 0x180fe2000001080c */
[----:B------:R-:W-:Y:S01]  /*36a0*/  ISETP.GT.AND P1, PT, R10, 0x68, !P1 ;  /* 0x000000680a00780c */ /* 0x000fe20004f24270 */
[--C-:B------:R-:W-:Y:S01]  /*36b0*/  FFMA.FTZ R131, R131, R0, -R12.reuse ;  /* 0x0000000083837223 */ /* 0x100fe2000001080c */
[----:B------:R-:W-:Y:S01]  /*36c0*/  FMNMX.FTZ R14, R27, R14, !PT ;  /* 0x0000000e1b0e7209 */ /* 0x000fe20007810000 */
[--C-:B------:R-:W-:Y:S01]  /*36d0*/  FFMA.FTZ R150, R127, R0, -R12.reuse ;  /* 0x000000007f967223 */ /* 0x100fe2000001080c */
[----:B------:R-:W-:Y:S01]  /*36e0*/  ISETP.LT.OR P1, PT, R4, 0x69, P1 ;  /* 0x000000690400780c */ /* 0x000fe20000f21670 */
[----:B------:R-:W-:Y:S01]  /*36f0*/  MUFU.EX2 R148, R148 ;  /* 0x0000009400947308 */ /* 0x000fe20000000800 */
[----:B------:R-:W-:Y:S01]  /*3700*/  FMNMX.FTZ R14, R115, R14, !PT ;  /* 0x0000000e730e7209 */ /* 0x000fe20007810000 */
[-CC-:B------:R-:W-:Y:S01]  /*3710*/  FFMA.FTZ R128, R13, R0.reuse, -R12.reuse ;  /* 0x000000000d807223 */ /* 0x180fe2000001080c */
[----:B------:R-:W-:Y:S01]  /*3720*/  FSEL R89, R78, -INF , !P1 ;  /* 0xff8000004e597808 */ /* 0x000fe20004800000 */
[--C-:B------:R-:W-:Y:S01]  /*3730*/  FFMA.FTZ R127, R129, R0, -R12.reuse ;  /* 0x00000000817f7223 */ /* 0x100fe2000001080c */
[----:B------:R-:W-:Y:S01]  /*3740*/  FMNMX.FTZ R14, R99, R14, !PT ;  /* 0x0000000e630e7209 */ /* 0x000fe20007810000 */
[--C-:B------:R-:W-:Y:S01]  /*3750*/  FFMA.FTZ R144, R125, R0, -R12.reuse ;  /* 0x000000007d907223 */ /* 0x100fe2000001080c */
[----:B------:R-:W-:Y:S01]  /*3760*/  ISETP.GT.AND P6, PT, R10, 0x79, !P6 ;  /* 0x000000790a00780c */ /* 0x000fe200077c4270 */
[----:B------:R-:W0:Y:S01]  /*3770*/  MUFU.EX2 R131, R131 ;  /* 0x0000008300837308 */ /* 0x000e220000000800 */
[----:B------:R-:W-:Y:S01]  /*3780*/  FMNMX.FTZ R14, R113, R14, !PT ;  /* 0x0000000e710e7209 */ /* 0x000fe20007810000 */
[-CC-:B------:R-:W-:Y:S01]  /*3790*/  FFMA.FTZ R119, R119, R0.reuse, -R12.reuse ;  /* 0x0000000077777223 */ /* 0x180fe2000001080c */
[----:B------:R-:W-:Y:S01]  /*37a0*/  ISETP.LT.OR P6, PT, R4, 0x7a, P6 ;  /* 0x0000007a0400780c */ /* 0x000fe200037c1670 */
[--C-:B------:R-:W-:Y:S01]  /*37b0*/  FFMA.FTZ R146, R97, R0, -R12.reuse ;  /* 0x0000000061927223 */ /* 0x100fe2000001080c */
[----:B------:R-:W-:Y:S01]  /*37c0*/  FMNMX.FTZ R14, R31, R14, !PT ;  /* 0x0000000e1f0e7209 */ /* 0x000fe20007810000 */
[--C-:B------:R-:W-:Y:S01]  /*37d0*/  FFMA.FTZ R37, R37, R0, -R12.reuse ;  /* 0x0000000025257223 */ /* 0x100fe2000001080c */
[----:B------:R-:W-:Y:S01]  /*37e0*/  FSEL R57, R86, -INF , !P5 ;  /* 0xff80000056397808 */ /* 0x000fe20006800000 */
[----:B------:R-:W1:Y:S01]  /*37f0*/  MUFU.EX2 R150, R150 ;  /* 0x0000009600967308 */ /* 0x000e620000000800 */
[----:B------:R-:W-:Y:S01]  /*3800*/  FMNMX.FTZ R14, R111, R14, !PT ;  /* 0x0000000e6f0e7209 */ /* 0x000fe20007810000 */
[-CC-:B------:R-:W-:Y:S01]  /*3810*/  FFMA.FTZ R140, R95, R0.reuse, -R12.reuse ;  /* 0x000000005f8c7223 */ /* 0x180fe2000001080c */
[----:B------:R-:W-:Y:S01]  /*3820*/  FSEL R87, R87, -INF , !P6 ;  /* 0xff80000057577808 */ /* 0x000fe20007000000 */
[--C-:B------:R-:W-:Y:S01]  /*3830*/  FFMA.FTZ R41, R41, R0, -R12.reuse ;  /* 0x0000000029297223 */ /* 0x100fe2000001080c */
[----:B------:R-:W-:Y:S01]  /*3840*/  FMNMX.FTZ R14, R35, R14, !PT ;  /* 0x0000000e230e7209 */ /* 0x000fe20007810000 */
[-CC-:B------:R-:W-:Y:S01]  /*3850*/  FFMA.FTZ R134, R29, R0.reuse, -R12.reuse ;  /* 0x000000001d867223 */ /* 0x180fe2000001080c */
[--C-:B------:R-:W-:Y:S01]  /*3860*/  FFMA.FTZ R29, R61, R0, -R12.reuse ;  /* 0x000000003d1d7223 */ /* 0x100fe2000001080c */
[----:B------:R-:W2:Y:S01]  /*3870*/  MUFU.EX2 R127, R127 ;  /* 0x0000007f007f7308 */ /* 0x000ea20000000800 */
[----:B------:R-:W-:Y:S01]  /*3880*/  FMNMX.FTZ R14, R109, R14, !PT ;  /* 0x0000000e6d0e7209 */ /* 0x000fe20007810000 */
[-CC-:B------:R-:W-:Y:S01]  /*3890*/  FFMA.FTZ R130, R25, R0.reuse, -R12.reuse ;  /* 0x0000000019827223 */ /* 0x180fe2000001080c */
[-CC-:B------:R-:W-:Y:S01]  /*38a0*/  FFMA.FTZ R124, R11, R0.reuse, -R12.reuse ;  /* 0x000000000b7c7223 */ /* 0x180fe2000001080c */
[--C-:B------:R-:W-:Y:S01]  /*38b0*/  FFMA.FTZ R126, R15, R0, -R12.reuse ;  /* 0x000000000f7e7223 */ /* 0x100fe2000001080c */
[----:B------:R-:W-:Y:S01]  /*38c0*/  FMNMX.FTZ R14, R101, R14, !PT ;  /* 0x0000000e650e7209 */ /* 0x000fe20007810000 */
[-CC-:B------:R-:W-:Y:S01]  /*38d0*/  FFMA.FTZ R120, R21, R0.reuse, -R12.reuse ;  /* 0x0000000015787223 */ /* 0x180fe2000001080c */
[--C-:B------:R-:W-:Y:S01]  /*38e0*/  FFMA.FTZ R122, R3, R0, -R12.reuse ;  /* 0x00000000037a7223 */ /* 0x100fe2000001080c */
[----:B------:R-:W3:Y:S01]  /*38f0*/  MUFU.EX2 R144, R144 ;  /* 0x0000009000907308 */ /* 0x000ee20000000800 */
[----:B------:R-:W-:Y:S01]  /*3900*/  FMNMX.FTZ R14, R107, R14, !PT ;  /* 0x0000000e6b0e7209 */ /* 0x000fe20007810000 */
[-CC-:B------:R-:W-:Y:S01]  /*3910*/  FFMA.FTZ R45, R45, R0.reuse, -R12.reuse ;  /* 0x000000002d2d7223 */ /* 0x180fe2000001080c */
[-CC-:B------:R-:W-:Y:S01]  /*3920*/  FFMA.FTZ R49, R49, R0.reuse, -R12.reuse ;  /* 0x0000000031317223 */ /* 0x180fe2000001080c */
[--C-:B------:R-:W-:Y:S01]  /*3930*/  FFMA.FTZ R53, R53, R0, -R12.reuse ;  /* 0x0000000035357223 */ /* 0x100fe2000001080c */
[----:B------:R-:W-:Y:S01]  /*3940*/  FMNMX.FTZ R14, R39, R14, !PT ;  /* 0x0000000e270e7209 */ /* 0x000fe20007810000 */
[-CC-:B------:R-:W-:Y:S01]  /*3950*/  FFMA.FTZ R61, R65, R0.reuse, -R12.reuse ;  /* 0x00000000413d7223 */ /* 0x180fe2000001080c */
[--C-:B------:R-:W-:Y:S01]  /*3960*/  FFMA.FTZ R25, R69, R0, -R12.reuse ;  /* 0x0000000045197223 */ /* 0x100fe2000001080c */
[----:B------:R-:W4:Y:S01]  /*3970*/  MUFU.EX2 R119, R119 ;  /* 0x0000007700777308 */ /* 0x000f220000000800 */
[----:B------:R-:W-:Y:S01]  /*3980*/  FMNMX.FTZ R14, R105, R14, !PT ;  /* 0x0000000e690e7209 */ /* 0x000fe20007810000 */
[-CC-:B------:R-:W-:Y:S01]  /*3990*/  FFMA.FTZ R11, R73, R0.reuse, -R12.reuse ;  /* 0x00000000490b7223 */ /* 0x180fe2000001080c */
[-CC-:B------:R-:W-:Y:S01]  /*39a0*/  FFMA.FTZ R15, R77, R0.reuse, -R12.reuse ;  /* 0x000000004d0f7223 */ /* 0x180fe2000001080c */
[--C-:B------:R-:W-:Y:S01]  /*39b0*/  FFMA.FTZ R21, R81, R0, -R12.reuse ;  /* 0x0000000051157223 */ /* 0x100fe2000001080c */
[----:B------:R-:W-:Y:S01]  /*39c0*/  FMNMX.FTZ R14, R43, R14, !PT ;  /* 0x0000000e2b0e7209 */ /* 0x000fe20007810000 */
[----:B------:R-:W-:-:S02]  /*39d0*/  FFMA.FTZ R3, R85, R0, -R12 ;  /* 0x0000000055037223 */ /* 0x000fc4000001080c */
[----:B------:R-:W5:Y:S01]  /*39e0*/  MUFU.EX2 R146, R146 ;  /* 0x0000009200927308 */ /* 0x000f620000000800 */
[----:B------:R-:W-:-:S04]  /*39f0*/  FMNMX.FTZ R14, R55, R14, !PT ;  /* 0x0000000e370e7209 */ /* 0x000fc80007810000 */
[----:B------:R-:W-:-:S03]  /*3a00*/  FMNMX.FTZ R14, R103, R14, !PT ;  /* 0x0000000e670e7209 */ /* 0x000fc60007810000 */
        /* <DEDUP_REMOVED lines=12> */
[----:B------:R-:W-:Y:S01]  /*3ad0*/  MUFU.EX2 R45, R45 ;  /* 0x0000002d002d7308 */ /* 0x000fe20000000800 */
        /* <DEDUP_REMOVED lines=9> */
[----:B------:R-:W-:-:S05]  /*3b70*/  FMNMX.FTZ R14, R87, R14, !PT ;  /* 0x0000000e570e7209 */ /* 0x000fca0007810000 */
[----:B------:R-:W0:Y:S02]  /*3b80*/  SHFL.BFLY PT, R93, R14, 0x2, 0x1f ;  /* 0x0c401f000e5d7f89 */ /* 0x000e2400000e0000 */
        /* <DEDUP_REMOVED lines=9> */
[----:B0-----:R-:W-:-:S04]  /*3c20*/  FMNMX.FTZ R13, R93, R4, !PT ;  /* 0x000000045d0d7209 */ /* 0x001fc80007810000 */
[C---:B------:R-:W-:Y:S01]  /*3c30*/  FSETP.NEU.FTZ.AND P1, PT, R13.reuse, -INF , PT ;  /* 0xff8000000d00780b */ /* 0x040fe20003f3d000 */
[----:B------:R-:W-:Y:S02]  /*3c40*/  FMUL.FTZ R4, R13, R0 ;  /* 0x000000000d047220 */ /* 0x000fe40000410000 */
[----:B------:R-:W-:Y:S03]  /*3c50*/  MUFU.EX2 R130, R130 ;  /* 0x0000008200827308 */ /* 0x000fe60000000800 */
[----:B------:R-:W-:Y:S02]  /*3c60*/  FSEL R4, R4, RZ, P1 ;  /* 0x000000ff04047208 */ /* 0x000fe40000800000 */
[----:B------:R-:W-:-:S03]  /*3c70*/  PLOP3.LUT P1, PT, PT, PT, UP0, 0x40, 0x0 ;  /* 0x000000000000781c */ /* 0x000fc60003f2e808 */
[----:B------:R-:W-:Y:S01]  /*3c80*/  MUFU.EX2 R25, R25 ;  /* 0x0000001900197308 */ /* 0x000fe20000000800 */
[-CC-:B------:R-:W-:Y:S01]  /*3c90*/  FFMA.FTZ R151, R27, R0.reuse, -R4.reuse ;  /* 0x000000001b977223 */ /* 0x180fe20000010804 */
[----:B------:R-:W-:Y:S01]  /*3ca0*/  FADD.FTZ R27, R148, R131 ;  /* 0x00000083941b7221 */ /* 0x000fe20000010000 */
[-CC-:B------:R-:W-:Y:S01]  /*3cb0*/  FFMA.FTZ R149, R26, R0.reuse, -R4.reuse ;  /* 0x000000001a957223 */ /* 0x180fe20000010804 */
[-CC-:B------:R-:W-:Y:S01]  /*3cc0*/  FFMA.FTZ R10, R117, R0.reuse, -R4.reuse ;  /* 0x00000000750a7223 */ /* 0x180fe20000010804 */
[-CC-:B------:R-:W-:Y:S01]  /*3cd0*/  FFMA.FTZ R12, R115, R0.reuse, -R4.reuse ;  /* 0x00000000730c7223 */ /* 0x180fe20000010804 */
[----:B-1----:R-:W-:Y:S01]  /*3ce0*/  FADD.FTZ R30, R150, R27 ;  /* 0x0000001b961e7221 */ /* 0x002fe20000010000 */
[-CC-:B------:R-:W-:Y:S01]  /*3cf0*/  FFMA.FTZ R145, R99, R0.reuse, -R4.reuse ;  /* 0x0000000063917223 */ /* 0x180fe20000010804 */
[----:B------:R-:W-:Y:S01]  /*3d00*/  MUFU.EX2 R151, R151 ;  /* 0x0000009700977308 */ /* 0x000fe20000000800 */
[-C--:B------:R-:W-:Y:S01]  /*3d10*/  FFMA.FTZ R14, R113, R0.reuse, -R4 ;  /* 0x00000000710e7223 */ /* 0x080fe20000010804 */
[----:B--2---:R-:W-:Y:S01]  /*3d20*/  FADD.FTZ R27, R127, R30 ;  /* 0x0000001e7f1b7221 */ /* 0x004fe20000010000 */
[-CC-:B------:R-:W-:Y:S01]  /*3d30*/  FFMA.FTZ R147, R31, R0.reuse, -R4.reuse ;  /* 0x000000001f937223 */ /* 0x180fe20000010804 */
[-CC-:B------:R-:W-:Y:S01]  /*3d40*/  FFMA.FTZ R16, R111, R0.reuse, -R4.reuse ;  /* 0x000000006f107223 */ /* 0x180fe20000010804 */
[-CC-:B------:R-:W-:Y:S01]  /*3d50*/  FFMA.FTZ R141, R35, R0.reuse, -R4.reuse ;  /* 0x00000000238d7223 */ /* 0x180fe20000010804 */
[----:B---3--:R-:W-:Y:S01]  /*3d60*/  FADD.FTZ R30, R144, R27 ;  /* 0x0000001b901e7221 */ /* 0x008fe20000010000 */
[-CC-:B------:R-:W-:Y:S01]  /*3d70*/  FFMA.FTZ R20, R109, R0.reuse, -R4.reuse ;  /* 0x000000006d147223 */ /* 0x180fe20000010804 */
[----:B------:R-:W-:Y:S01]  /*3d80*/  MUFU.EX2 R149, R149 ;  /* 0x0000009500957308 */ /* 0x000fe20000000800 */
[-C--:B------:R-:W-:Y:S01]  /*3d90*/  FFMA.FTZ R143, R101, R0.reuse, -R4 ;  /* 0x00000000658f7223 */ /* 0x080fe20000010804 */
[----:B----4-:R-:W-:Y:S01]  /*3da0*/  FADD.FTZ R27, R119, R30 ;  /* 0x0000001e771b7221 */ /* 0x010fe20000010000 */
[-CC-:B------:R-:W-:Y:S01]  /*3db0*/  FFMA.FTZ R24, R107, R0.reuse, -R4.reuse ;  /* 0x000000006b187223 */ /* 0x180fe20000010804 */
[-CC-:B------:R-:W-:Y:S01]  /*3dc0*/  FFMA.FTZ R137, R39, R0.reuse, -R4.reuse ;  /* 0x0000000027897223 */ /* 0x180fe20000010804 */
[-CC-:B------:R-:W-:Y:S01]  /*3dd0*/  FFMA.FTZ R26, R105, R0.reuse, -R4.reuse ;  /* 0x00000000691a7223 */ /* 0x180fe20000010804 */
[----:B-----5:R-:W-:Y:S01]  /*3de0*/  FADD.FTZ R32, R146, R27 ;  /* 0x0000001b92207221 */ /* 0x020fe20000010000 */
[-CC-:B------:R-:W-:Y:S01]  /*3df0*/  FFMA.FTZ R139, R43, R0.reuse, -R4.reuse ;  /* 0x000000002b8b7223 */ /* 0x180fe20000010804 */
[----:B------:R-:W0:Y:S01]  /*3e00*/  MUFU.EX2 R10, R10 ;  /* 0x0000000a000a7308 */ /* 0x000e220000000800 */
[-C--:B------:R-:W-:Y:S01]  /*3e10*/  FFMA.FTZ R28, R55, R0.reuse, -R4 ;  /* 0x00000000371c7223 */ /* 0x080fe20000010804 */
[----:B------:R-:W-:Y:S01]  /*3e20*/  FADD.FTZ R27, R37, R32 ;  /* 0x00000020251b7221 */ /* 0x000fe20000010000 */
[-CC-:B------:R-:W-:Y:S01]  /*3e30*/  FFMA.FTZ R133, R103, R0.reuse, -R4.reuse ;  /* 0x0000000067857223 */ /* 0x180fe20000010804 */
[-CC-:B------:R-:W-:Y:S01]  /*3e40*/  FFMA.FTZ R30, R59, R0.reuse, -R4.reuse ;  /* 0x000000003b1e7223 */ /* 0x180fe20000010804 */
[-CC-:B------:R-:W-:Y:S01]  /*3e50*/  FFMA.FTZ R135, R51, R0.reuse, -R4.reuse ;  /* 0x0000000033877223 */ /* 0x180fe20000010804 */
[----:B------:R-:W-:Y:S01]  /*3e60*/  FADD.FTZ R32, R140, R27 ;  /* 0x0000001b8c207221 */ /* 0x000fe20000010000 */
[-CC-:B------:R-:W-:Y:S01]  /*3e70*/  FFMA.FTZ R129, R47, R0.reuse, -R4.reuse ;  /* 0x000000002f817223 */ /* 0x180fe20000010804 */
[----:B------:R-:W1:Y:S01]  /*3e80*/  MUFU.EX2 R12, R12 ;  /* 0x0000000c000c7308 */ /* 0x000e620000000800 */
[-C--:B------:R-:W-:Y:S01]  /*3e90*/  FFMA.FTZ R22, R67, R0.reuse, -R4 ;  /* 0x0000000043167223 */ /* 0x080fe20000010804 */
[----:B------:R-:W-:Y:S01]  /*3ea0*/  FADD.FTZ R27, R41, R32 ;  /* 0x00000020291b7221 */ /* 0x000fe20000010000 */
[-CC-:B------:R-:W-:Y:S01]  /*3eb0*/  FFMA.FTZ R32, R63, R0.reuse, -R4.reuse ;  /* 0x000000003f207223 */ /* 0x180fe20000010804 */
[-CC-:B------:R-:W-:Y:S01]  /*3ec0*/  FFMA.FTZ R121, R121, R0.reuse, -R4.reuse ;  /* 0x0000000079797223 */ /* 0x180fe20000010804 */
[-CC-:B------:R-:W-:Y:S01]  /*3ed0*/  FFMA.FTZ R71, R71, R0.reuse, -R4.reuse ;  /* 0x0000000047477223 */ /* 0x180fe20000010804 */
[----:B------:R-:W-:Y:S01]  /*3ee0*/  FADD.FTZ R36, R142, R27 ;  /* 0x0000001b8e247221 */ /* 0x000fe20000010000 */
[-C--:B------:R-:W-:Y:S01]  /*3ef0*/  FFMA.FTZ R123, R123, R0.reuse, -R4 ;  /* 0x000000007b7b7223 */ /* 0x080fe20000010804 */
[----:B------:R-:W2:Y:S01]  /*3f00*/  MUFU.EX2 R145, R145 ;  /* 0x0000009100917308 */ /* 0x000ea20000000800 */
[----:B0-----:R-:W-:Y:S01]  /*3f10*/  FADD.FTZ R34, R149, R10 ;  /* 0x0000000a95227221 */ /* 0x001fe20000010000 */
[----:B------:R-:W-:Y:S01]  /*3f20*/  FADD.FTZ R31, R45, R36 ;  /* 0x000000242d1f7221 */ /* 0x000fe20000010000 */
[-CC-:B------:R-:W-:Y:S01]  /*3f30*/  FFMA.FTZ R75, R75, R0.reuse, -R4.reuse ;  /* 0x000000004b4b7223 */ /* 0x180fe20000010804 */
[-C--:B------:R-:W-:Y:S01]  /*3f40*/  FFMA.FTZ R89, R89, R0.reuse, -R4 ;  /* 0x0000000059597223 */ /* 0x080fe20000010804 */
[----:B------:R-:W-:Y:S01]  /*3f50*/  FADD.FTZ R27, R151, R34 ;  /* 0x00000022971b7221 */ /* 0x000fe20000010000 */
        /* <DEDUP_REMOVED lines=9> */
[----:B------:R-:W-:Y:S01]  /*3ff0*/  FFMA.FTZ R87, R87, R0, -R4 ;  /* 0x0000000057577223 */ /* 0x000fe20000010804 */
[----:B------:R-:W1:Y:S01]  /*4000*/  MUFU.EX2 R147, R147 ;  /* 0x0000009300937308 */ /* 0x000e620000000800 */
[----:B--2---:R-:W-:Y:S01]  /*4010*/  FADD.FTZ R27, R145, R34 ;  /* 0x00000022911b7221 */ /* 0x004fe20000010000 */
[----:B------:R-:W-:Y:S01]  /*4020*/  FADD.FTZ R31, R53, R36 ;  /* 0x00000024351f7221 */ /* 0x000fe20000010000 */
[----:B------:R-:W-:-:S02]  /*4030*/  F2FP.BF16.F32.PACK_AB R149, R10, R149 ;  /* 0x000000950a95723e */ /* 0x000fc400000010ff */
[----:B------:R-:W-:Y:S01]  /*4040*/  F2FP.BF16.F32.PACK_AB R151, R12, R151 ;  /* 0x000000970c97723e */ /* 0x000fe200000010ff */
[----:B------:R-:W-:Y:S01]  /*4050*/  FADD.FTZ R36, R132, R31 ;  /* 0x0000001f84247221 */ /* 0x000fe20000010000 */
[----:B------:R-:W-:Y:S01]  /*4060*/  F2FP.BF16.F32.PACK_AB R148, R131, R148 ;  /* 0x000000948394723e */ /* 0x000fe200000010ff */
[----:B------:R-:W2:Y:S01]  /*4070*/  MUFU.EX2 R16, R16 ;  /* 0x0000001000107308 */ /* 0x000ea20000000800 */
[C---:B0-----:R-:W-:Y:S01]  /*4080*/  FADD.FTZ R34, R14.reuse, R27 ;  /* 0x0000001b0e227221 */ /* 0x041fe20000010000 */
[----:B------:R-:W-:Y:S01]  /*4090*/  FADD.FTZ R31, R33, R36 ;  /* 0x00000024211f7221 */ /* 0x000fe20000010000 */
[----:B------:R-:W-:Y:S02]  /*40a0*/  F2FP.BF16.F32.PACK_AB R145, R14, R145 ;  /* 0x000000910e91723e */ /* 0x000fe400000010ff */
[----:B------:R-:W-:Y:S01]  /*40b0*/  F2FP.BF16.F32.PACK_AB R150, R127, R150 ;  /* 0x000000967f96723e */ /* 0x000fe200000010ff */
[----:B------:R-:W-:Y:S01]  /*40c0*/  FADD.FTZ R36, R134, R31 ;  /* 0x0000001f86247221 */ /* 0x000fe20000010000 */
[----:B------:R-:W-:Y:S01]  /*40d0*/  F2FP.BF16.F32.PACK_AB R144, R119, R144 ;  /* 0x000000907790723e */ /* 0x000fe200000010ff */
[----:B------:R-:W0:Y:S01]  /*40e0*/  MUFU.EX2 R141, R141 ;  /* 0x0000008d008d7308 */ /* 0x000e220000000800 */
[----:B-1----:R-:W-:Y:S01]  /*40f0*/  FADD.FTZ R27, R147, R34 ;  /* 0x00000022931b7221 */ /* 0x002fe20000010000 */
[----:B------:R-:W-:Y:S01]  /*4100*/  FADD.FTZ R31, R29, R36 ;  /* 0x000000241d1f7221 */ /* 0x000fe20000010000 */
[----:B------:R-:W-:-:S02]  /*4110*/  F2FP.BF16.F32.PACK_AB R146, R37, R146 ;  /* 0x000000922592723e */ /* 0x000fc400000010ff */
[----:B------:R-:W-:Y:S01]  /*4120*/  F2FP.BF16.F32.PACK_AB R140, R41, R140 ;  /* 0x0000008c298c723e */ /* 0x000fe200000010ff */
[----:B------:R-:W-:Y:S01]  /*4130*/  FADD.FTZ R38, R128, R31 ;  /* 0x0000001f80267221 */ /* 0x000fe20000010000 */
[----:B------:R-:W-:Y:S01]  /*4140*/  F2FP.BF16.F32.PACK_AB R142, R45, R142 ;  /* 0x0000008e2d8e723e */ /* 0x000fe200000010ff */
[----:B------:R-:W1:Y:S01]  /*4150*/  MUFU.EX2 R20, R20 ;  /* 0x0000001400147308 */ /* 0x000e620000000800 */
[----:B--2---:R-:W-:Y:S01]  /*4160*/  FADD.FTZ R34, R16, R27 ;  /* 0x0000001b10227221 */ /* 0x004fe20000010000 */
[----:B------:R-:W-:Y:S01]  /*4170*/  FADD.FTZ R31, R61, R38 ;  /* 0x000000263d1f7221 */ /* 0x000fe20000010000 */
[----:B------:R-:W-:Y:S02]  /*4180*/  F2FP.BF16.F32.PACK_AB R136, R49, R136 ;  /* 0x000000883188723e */ /* 0x000fe400000010ff */
[----:B------:R-:W-:Y:S02]  /*4190*/  F2FP.BF16.F32.PACK_AB R138, R53, R138 ;  /* 0x0000008a358a723e */ /* 0x000fe400000010ff */
[----:B------:R-:W-:Y:S01]  /*41a0*/  F2FP.BF16.F32.PACK_AB R132, R33, R132 ;  /* 0x000000842184723e */ /* 0x000fe200000010ff */
[----:B------:R-:W2:Y:S01]  /*41b0*/  MUFU.EX2 R143, R143 ;  /* 0x0000008f008f7308 */ /* 0x000ea20000000800 */
[----:B0-----:R-:W-:Y:S01]  /*41c0*/  FADD.FTZ R27, R141, R34 ;  /* 0x000000228d1b7221 */ /* 0x001fe20000010000 */
[----:B------:R-:W-:-:S02]  /*41d0*/  F2FP.BF16.F32.PACK_AB R134, R29, R134 ;  /* 0x000000861d86723e */ /* 0x000fc400000010ff */
[----:B------:R-:W-:Y:S02]  /*41e0*/  F2FP.BF16.F32.PACK_AB R128, R61, R128 ;  /* 0x000000803d80723e */ /* 0x000fe400000010ff */
[----:B------:R-:W-:Y:S02]  /*41f0*/  F2FP.BF16.F32.PACK_AB R147, R16, R147 ;  /* 0x000000931093723e */ /* 0x000fe400000010ff */
        /* <DEDUP_REMOVED lines=9> */
[----:B-1----:R-:W-:Y:S01]  /*4290*/  FADD.FTZ R27, R137, R36 ;  /* 0x00000024891b7221 */ /* 0x002fe20000010000 */
[----:B------:R-:W-:Y:S01]  /*42a0*/  FADD.FTZ R36, R130, R31 ;  /* 0x0000001f82247221 */ /* 0x000fe20000010000 */
[----:B------:R-:W-:-:S03]  /*42b0*/  F2FP.BF16.F32.PACK_AB R130, R25, R130 ;  /* 0x000000821982723e */ /* 0x000fc600000010ff */
[----:B------:R-:W-:Y:S02]  /*42c0*/  FADD.FTZ R31, R25, R36 ;  /* 0x00000024191f7221 */ /* 0x000fe40000010000 */
        /* <DEDUP_REMOVED lines=62> */
[----:B------:R-:W-:-:S03]  /*46b0*/  F2FP.BF16.F32.PACK_AB R121, R10, R91 ;  /* 0x0000005b0a79723e */ /* 0x000fc600000010ff */
[----:B0-----:R-:W-:-:S04]  /*46c0*/  FADD.FTZ R3, R57, R14 ;  /* 0x0000000e39037221 */ /* 0x001fc80000010000 */
[C---:B-1----:R-:W-:Y:S01]  /*46d0*/  FADD.FTZ R3, R12.reuse, R3 ;  /* 0x000000030c037221 */ /* 0x042fe20000010000 */
[----:B------:R-:W-:Y:S01]  /*46e0*/  F2FP.BF16.F32.PACK_AB R123, R12, R57 ;  /* 0x000000390c7b723e */ /* 0x000fe200000010ff */
[----:B------:R-:W-:Y:S01]  /*46f0*/  VIADD R12, R19, 0xfffffffe ;  /* 0xfffffffe130c7836 */ /* 0x000fe20000000000 */
[----:B------:R-:W-:Y:S06]  /*4700*/  @P1 BRA `(.L_x_985) ;  /* 0x00000000004c1947 */ /* 0x000fec0003800000 */
[----:B------:R-:W-:Y:S01]  /*4710*/  ISETP.LT.AND P1, PT, RZ, UR45, PT ;  /* 0x0000002dff007c0c */ /* 0x000fe2000bf21270 */
[----:B------:R-:W-:-:S12]  /*4720*/  UIADD3 UR7, UR45, -0x1, URZ ;  /* 0xffffffff2d077890 */ /* 0x000fd8000fffe03f */
[----:B------:R-:W-:Y:S05]  /*4730*/  @P1 BRA `(.L_x_986) ;  /* 0x0000000000201947 */ /* 0x000fea0003800000 */
[----:B------:R-:W-:Y:S01]  /*4740*/  ULDC UR14, c[0x0][0x9e4] ;  /* 0x00027900000e7ab9 */ /* 0x000fe20000000800 */
[----:B------:R-:W-:Y:S02]  /*4750*/  UIADD3 UR7, -UR45, URZ, URZ ;  /* 0x0000003f2d077290 */ /* 0x000fe4000fffe13f */
[----:B------:R-:W-:-:S11]  /*4760*/  UISETP.NE.AND UP0, UPT, UR14, 0x1, UPT ;  /* 0x000000010e00788c */ /* 0x000fd6000bf05270 */
[----:B------:R-:W-:Y:S02]  /*4770*/  @UP0 ULDC.64 UR18, c[0x0][0x9e8] ;  /* 0x00027a0000120ab9 */ /* 0x000fe40000000a00 */
[----:B------:R-:W-:-:S04]  /*4780*/  UIMAD.WIDE.U32 UR10, UR7, UR18, URZ ;  /* 0x00000012070a72a5 */ /* 0x000fc8000f8e003f */
[----:B------:R-:W-:-:S04]  /*4790*/  @UP0 USHF.R.U32.HI UR7, URZ, UR19, UR11 ;  /* 0x000000133f070299 */ /* 0x000fc8000801160b */
[----:B------:R-:W-:Y:S01]  /*47a0*/  ULOP3.LUT UR7, URZ, UR7, URZ, 0x33, !UPT ;  /* 0x000000073f077292 */ /* 0x000fe2000f8e333f */
[----:B------:R-:W-:Y:S11]  /*47b0*/  BRA `(.L_x_987) ;  /* 0x0000000000147947 */ /* 0x000ff60003800000 */
.L_x_986:
[----:B------:R-:W-:Y:S02]  /*47c0*/  ULDC UR14, c[0x0][0x9e4] ;  /* 0x00027900000e7ab9 */ /* 0x000fe40000000800 */
[----:B------:R-:W-:-:S11]  /*47d0*/  UISETP.NE.AND UP0, UPT, UR14, 0x1, UPT ;  /* 0x000000010e00788c */ /* 0x000fd6000bf05270 */
[----:B------:R-:W-:Y:S02]  /*47e0*/  @UP0 ULDC.64 UR18, c[0x0][0x9e8] ;  /* 0x00027a0000120ab9 */ /* 0x000fe40000000a00 */
[----:B------:R-:W-:-:S04]  /*47f0*/  UIMAD.WIDE.U32 UR10, UR7, UR18, URZ ;  /* 0x00000012070a72a5 */ /* 0x000fc8000f8e003f */
[----:B------:R-:W-:-:S12]  /*4800*/  @UP0 USHF.R.U32.HI UR7, URZ, UR19, UR11 ;  /* 0x000000133f070299 */ /* 0x000fd8000801160b */
.L_x_987:
[----:B------:R-:W-:-:S04]  /*4810*/  UIMAD UR7, UR7, UR14, UR14 ;  /* 0x0000000e070772a4 */ /* 0x000fc8000f8e020e */
[----:B------:R-:W-:-:S04]  /*4820*/  UISETP.LT.AND UP0, UPT, UR4, UR7, UPT ;  /* 0x000000070400728c */ /* 0x000fc8000bf01270 */
[----:B------:R-:W-:-:S12]  /*4830*/  USEL UR4, UR4, UR7, UP0 ;  /* 0x0000000704047287 */ /* 0x000fd80008000000 */
.L_x_985:
[----:B------:R-:W-:Y:S01]  /*4840*/  USHF.R.S32.HI UR7, URZ, 0x1f, UR4 ;  /* 0x0000001f3f077899 */ /* 0x000fe20008011404 */
[----:B------:R-:W-:Y:S02]  /*4850*/  CS2R R118, SRZ ;  /* 0x0000000000767805 */ /* 0x000fe4000001ff00 */
[----:B------:R-:W-:Y:S02]  /*4860*/  CS2R R116, SRZ ;  /* 0x0000000000747805 */ /* 0x000fe4000001ff00 */
[----:B------:R-:W-:Y:S01]  /*4870*/  CS2R R114, SRZ ;  /* 0x0000000000727805 */ /* 0x000fe2000001ff00 */
[----:B------:R-:W-:Y:S01]  /*4880*/  ULEA.HI UR7, UR7, UR4, URZ, 0x7 ;  /* 0x0000000407077291 */ /* 0x000fe2000f8f383f */
[----:B------:R-:W-:Y:S02]  /*4890*/  CS2R R112, SRZ ;  /* 0x0000000000707805 */ /* 0x000fe4000001ff00 */
[----:B------:R-:W-:Y:S01]  /*48a0*/  CS2R R110, SRZ ;  /* 0x00000000006e7805 */ /* 0x000fe2000001ff00 */
[----:B------:R-:W-:Y:S01]  /*48b0*/  UMOV UR4, URZ ;  /* 0x0000003f00047c82 */ /* 0x000fe20008000000 */
[----:B------:R-:W-:Y:S01]  /*48c0*/  USHF.R.S32.HI UR7, URZ, 0x7, UR7 ;  /* 0x000000073f077899 */ /* 0x000fe20008011407 */
[----:B------:R-:W-:-:S02]  /*48d0*/  CS2R R108, SRZ ;  /* 0x00000000006c7805 */ /* 0x000fc4000001ff00 */
[----:B------:R-:W-:Y:S02]  /*48e0*/  CS2R R106, SRZ ;  /* 0x00000000006a7805 */ /* 0x000fe4000001ff00 */
[----:B------:R-:W-:Y:S01]  /*48f0*/  CS2R R104, SRZ ;  /* 0x0000000000687805 */ /* 0x000fe2000001ff00 */
[----:B------:R-:W-:Y:S01]  /*4900*/  UISETP.LT.AND UP0, UPT, UR41, UR7, UPT ;  /* 0x000000072900728c */ /* 0x000fe2000bf01270 */
[----:B------:R-:W-:Y:S02]  /*4910*/  CS2R R102, SRZ ;  /* 0x0000000000667805 */ /* 0x000fe4000001ff00 */
[----:B------:R-:W-:Y:S02]  /*4920*/  CS2R R100, SRZ ;  /* 0x0000000000647805 */ /* 0x000fe4000001ff00 */
[----:B------:R-:W-:Y:S01]  /*4930*/  CS2R R98, SRZ ;  /* 0x0000000000627805 */ /* 0x000fe2000001ff00 */
[----:B------:R-:W-:Y:S01]  /*4940*/  USEL UR27, UR41, UR7, !UP0 ;  /* 0x00000007291b7287 */ /* 0x000fe2000c000000 */
[----:B------:R-:W-:-:S02]  /*4950*/  CS2R R96, SRZ ;  /* 0x0000000000607805 */ /* 0x000fc4000001ff00 */
[----:B------:R-:W-:Y:S01]  /*4960*/  CS2R R94, SRZ ;  /* 0x00000000005e7805 */ /* 0x000fe2000001ff00 */
[----:B------:R-:W-:Y:S01]  /*4970*/  UMOV UR7, URZ ;  /* 0x0000003f00077c82 */ /* 0x000fe20008000000 */
[----:B------:R-:W-:Y:S02]  /*4980*/  CS2R R92, SRZ ;  /* 0x00000000005c7805 */ /* 0x000fe4000001ff00 */
[----:B------:R-:W-:Y:S02]  /*4990*/  CS2R R90, SRZ ;  /* 0x00000000005a7805 */ /* 0x000fe4000001ff00 */
[----:B------:R-:W-:Y:S02]  /*49a0*/  ISETP.GE.AND P1, PT, R12, UR27, PT ;  /* 0x0000001b0c007c0c */ /* 0x000fe4000bf26270 */
[----:B------:R-:W-:-:S11]  /*49b0*/  CS2R R88, SRZ ;  /* 0x0000000000587805 */ /* 0x000fd6000001ff00 */
[----:B------:R-:W-:Y:S05]  /*49c0*/  @!P1 BRA `(.L_x_988) ;  /* 0x0000002c009c9947 */ /* 0x000fea0003800000 */
[----:B------:R-:W-:Y:S01]  /*49d0*/  IMAD.MOV.U32 R11, RZ, RZ, R13 ;  /* 0x000000ffff0b7224 */ /* 0x000fe200078e000d */
[----:B------:R-:W-:Y:S01]  /*49e0*/  UMOV UR26, URZ ;  /* 0x0000003f001a7c82 */ /* 0x000fe20008000000 */
[----:B------:R-:W-:Y:S01]  /*49f0*/  IMAD.MOV.U32 R10, RZ, RZ, R2 ;  /* 0x000000ffff0a7224 */ /* 0x000fe200078e0002 */
[----:B------:R-:W-:Y:S01]  /*4a00*/  UMOV UR25, URZ ;  /* 0x0000003f00197c82 */ /* 0x000fe20008000000 */
[----:B------:R-:W-:Y:S01]  /*4a10*/  IMAD.MOV.U32 R119, RZ, RZ, RZ ;  /* 0x000000ffff777224 */ /* 0x000fe200078e00ff */
[----:B------:R-:W-:Y:S01]  /*4a20*/  ULDC UR29, c[0x0][0x9e4] ;  /* 0x00027900001d7ab9 */ /* 0x000fe20000000800 */
[----:B------:R-:W-:Y:S01]  /*4a30*/  ULDC UR28, c[0x0][0x2f0] ;  /* 0x0000bc00001c7ab9 */ /* 0x000fe20000000800 */
[----:B------:R-:W-:-:S05]  /*4a40*/  ULDC UR30, c[0x0][0x9e0] ;  /* 0x00027800001e7ab9 */ /* 0x000fca0000000800 */
.L_x_1007:
[----:B------:R-:W-:Y:S01]  /*4a50*/  ISETP.NE.AND P2, PT, RZ, UR42, PT ;  /* 0x0000002aff007c0c */ /* 0x000fe2000bf45270 */
[----:B------:R-:W-:-:S04]  /*4a60*/  UISETP.NE.AND UP0, UPT, UR25, 0x1, UPT ;  /* 0x000000011900788c */ /* 0x000fc8000bf05270 */
[----:B------:R-:W-:-:S04]  /*4a70*/  USEL UR4, URZ, 0x1, UP0 ;  /* 0x000000013f047887 */ /* 0x000fc80008000000 */
[----:B------:R-:W-:-:S04]  /*4a80*/  ULOP3.LUT UR4, UR26, UR4, URZ, 0x3c, !UPT ;  /* 0x000000041a047292 */ /* 0x000fc8000f8e3c3f */
[----:B------:R-:W-:Y:S08]  /*4a90*/  @P2 BRA `(.L_x_989) ;  /* 0x0000000000382947 */ /* 0x000ff00003800000 */
[----:B------:R-:W-:Y:S05]  /*4aa0*/  @!P0 BRA `(.L_x_990) ;  /* 0x0000000000048947 */ /* 0x000fea0003800000 */
[----:B------:R-:W-:Y:S01]  /*4ab0*/  BPT.TRAP 0x1 ;  /* 0x000000040000795c */ /* 0x000fe20000300000 */
.L_x_990:
[----:B------:R-:W-:Y:S01]  /*4ac0*/  UIADD3 UR7, UR25, 0x1, URZ ;  /* 0x0000000119077890 */ /* 0x000fe2000fffe03f */
[----:B------:R-:W-:-:S03]  /*4ad0*/  IMAD.U32 R0, RZ, RZ, UR4 ;  /* 0x00000004ff007e24 */ /* 0x000fc6000f8e00ff */
[----:B------:R-:W-:Y:S02]  /*4ae0*/  UISETP.NE.AND UP0, UPT, UR7, 0x2, UPT ;  /* 0x000000020700788c */ /* 0x000fe4000bf05270 */
[----:B------:R-:W-:Y:S02]  /*4af0*/  SHF.L.U32 R0, R0, 0x1f, RZ ;  /* 0x0000001f00007819 */ /* 0x000fe400000006ff */
[----:B------:R-:W-:-:S04]  /*4b00*/  USEL UR7, UR7, URZ, UP0 ;  /* 0x0000003f07077287 */ /* 0x000fc80008000000 */
[----:B------:R-:W-:-:S09]  /*4b10*/  ULEA UR7, UR7, UR43, 0x3 ;  /* 0x0000002b07077291 */ /* 0x000fd2000f8e183f */
[----:B------:R0:W1:Y:S01]  /*4b20*/  SYNCS.PHASECHK.TRANS64.TRYWAIT P1, [UR7+0x16830], R0 ;  /* 0x01683000ff0075a7 */ /* 0x0000620008020147 */
[----:B------:R-:W-:Y:S05]  /*4b30*/  @!P0 BRA `(.L_x_991) ;  /* 0x0000000000048947 */ /* 0x000fea0003800000 */
[----:B------:R-:W-:Y:S01]  /*4b40*/  BPT.TRAP 0x1 ;  /* 0x000000040000795c */ /* 0x000fe20000300000 */
.L_x_991:
[----:B-1----:R-:W-:Y:S05]  /*4b50*/  @P1 BRA `(.L_x_989) ;  /* 0x0000000000081947 */ /* 0x002fea0003800000 */
[----:B------:R-:W1:Y:S02]  /*4b60*/  SYNCS.PHASECHK.TRANS64.TRYWAIT P1, [UR7+0x16830], R0 ;  /* 0x01683000ff0075a7 */ /* 0x000e640008020147 */
[----:B-1----:R-:W-:Y:S05]  /*4b70*/  @!P1 BRA `(.L_x_992) ;  /* 0x000000d400989947 */ /* 0x002fea0003800000 */
.L_x_989:
        /* <DEDUP_REMOVED lines=11> */
[----:B------:R-:W-:-:S03]  /*4c30*/  UMOV UR19, 0x40000040 ;  /* 0x4000004000137882 */ /* 0x000fc60000000000 */
[----:B------:R-:W-:Y:S02]  /*4c40*/  UIADD3 UR10, UR22, 0x2, URZ ;  /* 0x00000002160a7890 */ /* 0x000fe4000fffe03f */
[----:B------:R-:W-:Y:S02]  /*4c50*/  UIADD3 UR14, UR22, 0x4, URZ ;  /* 0x00000004160e7890 */ /* 0x000fe4000fffe03f */
        /* <DEDUP_REMOVED lines=16> */
.L_x_994:
[----:B------:R-:W-:Y:S01]  /*4d60*/  ULEA UR10, UR25, UR43, 0x3 ;  /* 0x0000002b190a7291 */ /* 0x000fe2000f8e183f */
[----:B------:R-:W-:-:S05]  /*4d70*/  IMAD.U32 R0, RZ, RZ, UR26 ;  /* 0x0000001aff007e24 */ /* 0x000fca000f8e00ff */
[----:B------:R-:W-:-:S04]  /*4d80*/  SHF.L.U32 R0, R0, 0x1f, RZ ;  /* 0x0000001f00007819 */ /* 0x000fc800000006ff */
[----:B------:R0:W1:Y:S01]  /*4d90*/  SYNCS.PHASECHK.TRANS64.TRYWAIT P1, [UR10+0x16850], R0 ;  /* 0x01685000ff0075a7 */ /* 0x000062000802014a */
[----:B------:R-:W-:Y:S05]  /*4da0*/  @!P0 BRA `(.L_x_995) ;  /* 0x0000000000048947 */ /* 0x000fea0003800000 */
[----:B------:R-:W-:Y:S01]  /*4db0*/  BPT.TRAP 0x1 ;  /* 0x000000040000795c */ /* 0x000fe20000300000 */
.L_x_995:
[----:B-1----:R-:W-:Y:S05]  /*4dc0*/  @P1 BRA `(.L_x_993) ;  /* 0x0000000000081947 */ /* 0x002fea0003800000 */
[----:B------:R-:W1:Y:S02]  /*4dd0*/  SYNCS.PHASECHK.TRANS64.TRYWAIT P1, [UR10+0x16850], R0 ;  /* 0x01685000ff0075a7 */ /* 0x000e64000802014a */
[----:B-1----:R-:W-:Y:S05]  /*4de0*/  @!P1 BRA `(.L_x_996) ;  /* 0x000000d400149947 */ /* 0x002fea0003800000 */
.L_x_993:
        /* <DEDUP_REMOVED lines=50> */
.L_x_997:
[----:B------:R-:W-:Y:S01]  /*5110*/  UISETP.NE.AND UP1, UPT, UR40, URZ, UPT ;  /* 0x0000003f2800728c */ /* 0x000fe2000bf25270 */
[----:B------:R-:W1:Y:S01]  /*5120*/  LDC R5, c[0x0][0x288] ;  /* 0x0000a200ff057b82 */ /* 0x000e620000000800 */
[----:B------:R-:W-:Y:S01]  /*5130*/  IMAD.MOV.U32 R2, RZ, RZ, R9 ;  /* 0x000000ffff027224 */ /* 0x000fe200078e0009 */
[----:B------:R-:W-:Y:S02]  /*5140*/  UISETP.NE.AND UP0, UPT, UR44, URZ, UPT ;  /* 0x0000003f2c00728c */ /* 0x000fe4000bf05270 */
[----:B------:R-:W-:Y:S01]  /*5150*/  ULEA UR10, UR7, UR43, 0x3 ;  /* 0x0000002b070a7291 */ /* 0x000fe2000f8e183f */
[----:B------:R-:W-:Y:S02]  /*5160*/  PLOP3.LUT P1, PT, PT, PT, UP1, 0x80, 0x0 ;  /* 0x000000000000781c */ /* 0x000fe40003f2f018 */
[----:B------:R-:W-:Y:S01]  /*5170*/  PLOP3.LUT P2, PT, PT, PT, UP1, 0x80, 0x0 ;  /* 0x000000000000781c */ /* 0x000fe20003f4f018 */
[----:B------:R-:W-:Y:S02]  /*5180*/  UIADD3 UR10, UR10, 0x16840, URZ ;  /* 0x000168400a0a7890 */ /* 0x000fe4000fffe03f */
[----:B------:R-:W-:Y:S01]  /*5190*/  @UP1 ULDC UR11, c[0x0][0x44c] ;  /* 0x00011300000b1ab9 */ /* 0x000fe20000000800 */
[----:B------:R-:W-:Y:S01]  /*51a0*/  @UP1 ULDC UR14, c[0x0][0x450] ;  /* 0x00011400000e1ab9 */ /* 0x000fe20000000800 */
[----:B------:R-:W-:-:S06]  /*51b0*/  UPRMT UR10, UR5, 0x654, UR10 ;  /* 0x00000654050a7896 */ /* 0x000fcc000800000a */
[----:B0-----:R-:W-:Y:S01]  /*51c0*/  @P1 IMAD.HI.U32 R0, R9, UR11, RZ ;  /* 0x0000000b09001c27 */ /* 0x001fe2000f8e00ff */
[----:B------:R-:W-:Y:S02]  /*51d0*/  PLOP3.LUT P1, PT, PT, PT, UP0, 0x40, 0x0 ;  /* 0x000000000000781c */ /* 0x000fe40003f2e808 */
[----:B------:R-:W-:Y:S02]  /*51e0*/  SYNCS.ARRIVE.TRANS64.RED.A1T0 RZ, [UR10], RZ ;  /* 0x000000ffffff79a7 */ /* 0x000fe4000810040a */
[----:B------:R-:W-:Y:S01]  /*51f0*/  @P2 SHF.R.U32.HI R2, RZ, UR14, R0 ;  /* 0x0000000eff022c19 */ /* 0x000fe20008011600 */
[----:B------:R-:W-:-:S04]  /*5200*/  IMAD.SHL.U32 R0, R12, 0x80, RZ ;  /* 0x000000800c007824 */ /* 0x000fc800078e00ff */
[----:B------:R-:W0:Y:S01]  /*5210*/  SHFL.IDX PT, R15, R2, RZ, 0x1c1f ;  /* 0x001c1fff020f7589 */ /* 0x000e2200000e0000 */
[----:B------:R-:W-:-:S05]  /*5220*/  IADD3 R13, -R0, 0x1, RZ ;  /* 0x00000001000d7810 */ /* 0x000fca0007ffe1ff */
[----:B------:R-:W-:-:S04]  /*5230*/  IMAD R14, R8, -0x2, R13 ;  /* 0xfffffffe080e7824 */ /* 0x000fc800078e020d */
[----:B------:R-:W-:-:S04]  /*5240*/  IMAD R14, R17, UR28, R14 ;  /* 0x0000001c110e7c24 */ /* 0x000fc8000f8e020e */
[----:B-1----:R-:W-:-:S04]  /*5250*/  IMAD.IADD R16, R14, 0x1, -R5 ;  /* 0x000000010e107824 */ /* 0x002fc800078e0a05 */
[C---:B------:R-:W-:Y:S02]  /*5260*/  VIADD R14, R16.reuse, UR30 ;  /* 0x0000001e100e7c36 */ /* 0x040fe40008000000 */
[----:B------:R-:W-:Y:S02]  /*5270*/  VIADD R16, R16, UR24 ;  /* 0x0000001810107c36 */ /* 0x000fe40008000000 */
[--C-:B0-----:R-:W-:Y:S02]  /*5280*/  IMAD.IADD R20, R14, 0x1, R15.reuse ;  /* 0x000000010e147824 */ /* 0x101fe400078e020f */
[----:B------:R-:W-:Y:S01]  /*5290*/  IMAD.IADD R22, R16, 0x1, R15 ;  /* 0x0000000110167824 */ /* 0x000fe200078e020f */
[----:B------:R-:W-:Y:S06]  /*52a0*/  @P1 BRA `(.L_x_998) ;  /* 0x00000000005c1947 */ /* 0x000fec0003800000 */
[----:B------:R-:W-:Y:S01]  /*52b0*/  IMAD R120, R17, UR28, R15 ;  /* 0x0000001c11787c24 */ /* 0x000fe2000f8e020f */
[----:B------:R-:W-:Y:S03]  /*52c0*/  BSSY B0, `(.L_x_999) ;  /* 0x0000011000007945 */ /* 0x000fe60003800000 */
[----:B------:R-:W-:-:S05]  /*52d0*/  IMAD.IADD R13, R120, 0x1, -R5 ;  /* 0x00000001780d7824 */ /* 0x000fca00078e0a05 */
[----:B------:R-:W-:-:S13]  /*52e0*/  ISETP.GT.AND P1, PT, R13, -0x1, PT ;  /* 0xffffffff0d00780c */ /* 0x000fda0003f24270 */
[----:B------:R-:W-:Y:S05]  /*52f0*/  @P1 BRA `(.L_x_1000) ;  /* 0x0000000000201947 */ /* 0x000fea0003800000 */
[----:B------:R-:W-:Y:S01]  /*5300*/  IMAD.U32 R15, RZ, RZ, UR29 ;  /* 0x0000001dff0f7e24 */ /* 0x000fe2000f8e00ff */
[----:B------:R-:W-:-:S04]  /*5310*/  LOP3.LUT R13, RZ, R13, RZ, 0x33, !PT ;  /* 0x0000000dff0d7212 */ /* 0x000fc800078e33ff */
[----:B------:R-:W-:-:S13]  /*5320*/  ISETP.NE.AND P1, PT, R15, 0x1, PT ;  /* 0x000000010f00780c */ /* 0x000fda0003f25270 */
[----:B------:R-:W0:Y:S02]  /*5330*/  @P1 LDC.64 R120, c[0x0][0x9e8] ;  /* 0x00027a00ff781b82 */ /* 0x000e240000000a00 */
[----:B0-----:R-:W-:-:S05]  /*5340*/  @P1 IMAD.HI.U32 R120, R13, R120, RZ ;  /* 0x000000780d781227 */ /* 0x001fca00078e00ff */
[----:B------:R-:W-:-:S04]  /*5350*/  @P1 SHF.R.U32.HI R13, RZ, R121, R120 ;  /* 0x00000079ff0d1219 */ /* 0x000fc80000011678 */
[----:B------:R-:W-:Y:S01]  /*5360*/  LOP3.LUT R13, RZ, R13, RZ, 0x33, !PT ;  /* 0x0000000dff0d7212 */ /* 0x000fe200078e33ff */
[----:B------:R-:W-:Y:S06]  /*5370*/  BRA `(.L_x_1001) ;  /* 0x0000000000147947 */ /* 0x000fec0003800000 */
.L_x_1000:
[----:B------:R-:W-:-:S05]  /*5380*/  IMAD.U32 R15, RZ, RZ, UR29 ;  /* 0x0000001dff0f7e24 */ /* 0x000fca000f8e00ff */
[----:B------:R-:W-:-:S13]  /*5390*/  ISETP.NE.AND P1, PT, R15, 0x1, PT ;  /* 0x000000010f00780c */ /* 0x000fda0003f25270 */
[----:B------:R-:W0:Y:S02]  /*53a0*/  @P1 LDC.64 R120, c[0x0][0x9e8] ;  /* 0x00027a00ff781b82 */ /* 0x000e240000000a00 */
[----:B0-----:R-:W-:-:S05]  /*53b0*/  @P1 IMAD.HI.U32 R120, R13, R120, RZ ;  /* 0x000000780d781227 */ /* 0x001fca00078e00ff */
[----:B------:R-:W-:-:S07]  /*53c0*/  @P1 SHF.R.U32.HI R13, RZ, R121, R120 ;  /* 0x00000079ff0d1219 */ /* 0x000fce0000011678 */
.L_x_1001:
[----:B------:R-:W-:Y:S05]  /*53d0*/  BSYNC B0 ;  /* 0x0000000000007941 */ /* 0x000fea0003800000 */
.L_x_999:
[----:B------:R-:W-:-:S04]  /*53e0*/  IMAD R13, R13, R15, -R0 ;  /* 0x0000000f0d0d7224 */ /* 0x000fc800078e0a00 */
[----:B------:R-:W-:-:S05]  /*53f0*/  IMAD R13, R8, -0x2, R13 ;  /* 0xfffffffe080d7824 */ /* 0x000fca00078e020d */
[----:B------:R-:W-:Y:S02]  /*5400*/  VIADDMNMX R20, R13, R15, R20, PT ;  /* 0x0000000f0d147246 */ /* 0x000fe40003800114 */
[----:B------:R-:W-:-:S07]  /*5410*/  VIMNMX R22, R22, R13, !PT ;  /* 0x0000000d16167248 */ /* 0x000fce0007fe0100 */
.L_x_998:
[----:B------:R-:W-:Y:S01]  /*5420*/  ISETP.GT.AND P1, PT, R12, -0x1, PT ;  /* 0xffffffff0c00780c */ /* 0x000fe20003f24270 */
[----:B------:R-:W0:Y:S01]  /*5430*/  SHFL.IDX PT, R137, R2, 0x1, 0x1c1f ;  /* 0x003c1f0002897f89 */ /* 0x000e2200000e0000 */
[----:B------:R-:W-:Y:S02]  /*5440*/  UISETP.NE.AND UP0, UPT, UR44, URZ, UPT ;  /* 0x0000003f2c00728c */ /* 0x000fe4000bf05270 */
[C---:B------:R-:W-:Y:S02]  /*5450*/  ISETP.GT.AND P3, PT, R22.reuse, 0x8, P1 ;  /* 0x000000081600780c */ /* 0x040fe40000f64270 */
[----:B------:R-:W-:Y:S02]  /*5460*/  ISETP.GT.AND P6, PT, R22, RZ, P1 ;  /* 0x000000ff1600720c */ /* 0x000fe40000fc4270 */
[----:B------:R-:W-:Y:S02]  /*5470*/  ISETP.LT.OR P3, PT, R20, 0x9, P3 ;  /* 0x000000091400780c */ /* 0x000fe40001f61670 */
[----:B------:R-:W-:-:S02]  /*5480*/  ISETP.GT.AND P2, PT, R22, 0x1, P1 ;  /* 0x000000011600780c */ /* 0x000fc40000f44270 */
[----:B------:R-:W-:Y:S02]  /*5490*/  FSEL R149, R28, -INF , !P3 ;  /* 0xff8000001c957808 */ /* 0x000fe40005800000 */
[----:B------:R-:W-:Y:S02]  /*54a0*/  ISETP.GT.AND P3, PT, R22, 0x19, P1 ;  /* 0x000000191600780c */ /* 0x000fe40000f64270 */
[C---:B------:R-:W-:Y:S02]  /*54b0*/  ISETP.LT.OR P6, PT, R20.reuse, 0x1, P6 ;  /* 0x000000011400780c */ /* 0x040fe400037c1670 */
[C---:B------:R-:W-:Y:S02]  /*54c0*/  ISETP.LT.OR P2, PT, R20.reuse, 0x2, P2 ;  /* 0x000000021400780c */ /* 0x040fe40001741670 */
[----:B------:R-:W-:Y:S02]  /*54d0*/  ISETP.LT.OR P3, PT, R20, 0x1a, P3 ;  /* 0x0000001a1400780c */ /* 0x000fe40001f61670 */
[----:B------:R-:W-:-:S02]  /*54e0*/  ISETP.GT.AND P5, PT, R22, 0x9, P1 ;  /* 0x000000091600780c */ /* 0x000fc40000fa4270 */
[----:B------:R-:W-:Y:S01]  /*54f0*/  FSEL R141, R24, -INF , !P6 ;  /* 0xff800000188d7808 */ /* 0x000fe20007000000 */
[--C-:B0-----:R-:W-:Y:S01]  /*5500*/  IMAD.IADD R14, R14, 0x1, R137.reuse ;  /* 0x000000010e0e7824 */ /* 0x101fe200078e0289 */
[----:B------:R-:W-:Y:S01]  /*5510*/  FSEL R145, R25, -INF , !P2 ;  /* 0xff80000019917808 */ /* 0x000fe20005000000 */
[----:B------:R-:W-:Y:S01]  /*5520*/  IMAD.IADD R16, R16, 0x1, R137 ;  /* 0x0000000110107824 */ /* 0x000fe200078e0289 */
[C---:B------:R-:W-:Y:S02]  /*5530*/  ISETP.GT.AND P4, PT, R22.reuse, 0x10, P1 ;  /* 0x000000101600780c */ /* 0x040fe40000f84270 */
[C---:B------:R-:W-:Y:S02]  /*5540*/  ISETP.GT.AND P6, PT, R22.reuse, 0x11, P1 ;  /* 0x000000111600780c */ /* 0x040fe40000fc4270 */
[----:B------:R-:W-:Y:S02]  /*5550*/  ISETP.GT.AND P2, PT, R22, 0x18, P1 ;  /* 0x000000181600780c */ /* 0x000fe40000f44270 */
[----:B------:R-:W-:-:S02]  /*5560*/  FSEL R37, R37, -INF , !P3 ;  /* 0xff80000025257808 */ /* 0x000fc40005800000 */
[----:B------:R-:W-:Y:S02]  /*5570*/  ISETP.GT.AND P3, PT, R22, 0x30, P1 ;  /* 0x000000301600780c */ /* 0x000fe40000f64270 */
[C---:B------:R-:W-:Y:S02]  /*5580*/  ISETP.LT.OR P5, PT, R20.reuse, 0xa, P5 ;  /* 0x0000000a1400780c */ /* 0x040fe40002fa1670 */
[C---:B------:R-:W-:Y:S02]  /*5590*/  ISETP.LT.OR P4, PT, R20.reuse, 0x11, P4 ;  /* 0x000000111400780c */ /* 0x040fe40002781670 */
[C---:B------:R-:W-:Y:S02]  /*55a0*/  ISETP.LT.OR P6, PT, R20.reuse, 0x12, P6 ;  /* 0x000000121400780c */ /* 0x040fe400037c1670 */
[C---:B------:R-:W-:Y:S02]  /*55b0*/  ISETP.LT.OR P2, PT, R20.reuse, 0x19, P2 ;  /* 0x000000191400780c */ /* 0x040fe40001741670 */
[----:B------:R-:W-:-:S02]  /*55c0*/  ISETP.LT.OR P3, PT, R20, 0x31, P3 ;  /* 0x000000311400780c */ /* 0x000fc40001f61670 */
[----:B------:R-:W-:Y:S02]  /*55d0*/  FSEL R147, R29, -INF , !P5 ;  /* 0xff8000001d937808 */ /* 0x000fe40006800000 */
[----:B------:R-:W-:Y:S02]  /*55e0*/  FSEL R29, R32, -INF , !P4 ;  /* 0xff800000201d7808 */ /* 0x000fe40006000000 */
[----:B------:R-:W-:Y:S02]  /*55f0*/  FSEL R33, R33, -INF , !P6 ;  /* 0xff80000021217808 */ /* 0x000fe40007000000 */
[----:B------:R-:W-:Y:S02]  /*5600*/  FSEL R21, R36, -INF , !P2 ;  /* 0xff80000024157808 */ /* 0x000fe40005000000 */
[C---:B------:R-:W-:Y:S02]  /*5610*/  ISETP.GT.AND P5, PT, R22.reuse, 0x20, P1 ;  /* 0x000000201600780c */ /* 0x040fe40000fa4270 */
[----:B------:R-:W-:-:S02]  /*5620*/  ISETP.GT.AND P4, PT, R22, 0x21, P1 ;  /* 0x000000211600780c */ /* 0x000fc40000f84270 */
[C---:B------:R-:W-:Y:S02]  /*5630*/  ISETP.GT.AND P6, PT, R22.reuse, 0x28, P1 ;  /* 0x000000281600780c */ /* 0x040fe40000fc4270 */
[----:B------:R-:W-:Y:S02]  /*5640*/  ISETP.GT.AND P2, PT, R22, 0x29, P1 ;  /* 0x000000291600780c */ /* 0x000fe40000f44270 */
[----:B------:R-:W-:Y:S02]  /*5650*/  FSEL R19, R48, -INF , !P3 ;  /* 0xff80000030137808 */ /* 0x000fe40005800000 */
[----:B------:R-:W-:Y:S02]  /*5660*/  ISETP.GT.AND P3, PT, R22, 0x41, P1 ;  /* 0x000000411600780c */ /* 0x000fe40000f64270 */
[C---:B------:R-:W-:Y:S02]  /*5670*/  ISETP.LT.OR P5, PT, R20.reuse, 0x21, P5 ;  /* 0x000000211400780c */ /* 0x040fe40002fa1670 */
[----:B------:R-:W-:-:S02]  /*5680*/  ISETP.LT.OR P4, PT, R20, 0x22, P4 ;  /* 0x000000221400780c */ /* 0x000fc40002781670 */
[C---:B------:R-:W-:Y:S02]  /*5690*/  ISETP.LT.OR P6, PT, R20.reuse, 0x29, P6 ;  /* 0x000000291400780c */ /* 0x040fe400037c1670 */
[C---:B------:R-:W-:Y:S02]  /*56a0*/  ISETP.LT.OR P2, PT, R20.reuse, 0x2a, P2 ;  /* 0x0000002a1400780c */ /* 0x040fe40001741670 */
[----:B------:R-:W-:Y:S02]  /*56b0*/  ISETP.LT.OR P3, PT, R20, 0x42, P3 ;  /* 0x000000421400780c */ /* 0x000fe40001f61670 */
[----:B------:R-:W-:Y:S02]  /*56c0*/  FSEL R13, R40, -INF , !P5 ;  /* 0xff800000280d7808 */ /* 0x000fe40006800000 */
[----:B------:R-:W-:Y:S02]  /*56d0*/  FSEL R41, R41, -INF , !P4 ;  /* 0xff80000029297808 */ /* 0x000fe40006000000 */
[----:B------:R-:W-:-:S02]  /*56e0*/  FSEL R15, R44, -INF , !P6 ;  /* 0xff8000002c0f7808 */ /* 0x000fc40007000000 */
[----:B------:R-:W-:Y:S02]  /*56f0*/  FSEL R45, R45, -INF , !P2 ;  /* 0xff8000002d2d7808 */ /* 0x000fe40005000000 */
[C---:B------:R-:W-:Y:S02]  /*5700*/  ISETP.GT.AND P5, PT, R22.reuse, 0x31, P1 ;  /* 0x000000311600780c */ /* 0x040fe40000fa4270 */
        /* <DEDUP_REMOVED lines=34> */
[----:B------:R-:W-:Y:S02]  /*5930*/  PLOP3.LUT P3, PT, PT, PT, UP0, 0x40, 0x0 ;  /* 0x000000000000781c */ /* 0x000fe40003f6e808 */
[C---:B------:R-:W-:Y:S02]  /*5940*/  ISETP.LT.OR P5, PT, R20.reuse, 0x5a, P5 ;  /* 0x0000005a1400780c */ /* 0x040fe40002fa1670 */
[C---:B------:R-:W-:Y:S02]  /*5950*/  ISETP.LT.OR P4, PT, R20.reuse, 0x61, P4 ;  /* 0x000000611400780c */ /* 0x040fe40002781670 */
[C---:B------:R-:W-:Y:S02]  /*5960*/  ISETP.LT.OR P6, PT, R20.reuse, 0x62, P6 ;  /* 0x000000621400780c */ /* 0x040fe400037c1670 */
[----:B------:R-:W-:Y:S02]  /*5970*/  ISETP.LT.OR P2, PT, R20, 0x69, P2 ;  /* 0x000000691400780c */ /* 0x000fe40001741670 */
[----:B------:R-:W-:-:S02]  /*5980*/  FSEL R69, R69, -INF , !P5 ;  /* 0xff80000045457808 */ /* 0x000fc40006800000 */
[----:B------:R-:W-:Y:S02]  /*5990*/  FSEL R129, R72, -INF , !P4 ;  /* 0xff80000048817808 */ /* 0x000fe40006000000 */
[----:B------:R-:W-:Y:S02]  /*59a0*/  FSEL R73, R73, -INF , !P6 ;  /* 0xff80000049497808 */ /* 0x000fe40007000000 */
[----:B------:R-:W-:Y:S02]  /*59b0*/  FSEL R131, R76, -INF , !P2 ;  /* 0xff8000004c837808 */ /* 0x000fe40005000000 */
[C---:B------:R-:W-:Y:S02]  /*59c0*/  ISETP.GT.AND P5, PT, R22.reuse, 0x70, P1 ;  /* 0x000000701600780c */ /* 0x040fe40000fa4270 */
[C---:B------:R-:W-:Y:S02]  /*59d0*/  ISETP.GT.AND P4, PT, R22.reuse, 0x71, P1 ;  /* 0x000000711600780c */ /* 0x040fe40000f84270 */
[----:B------:R-:W-:-:S02]  /*59e0*/  ISETP.GT.AND P6, PT, R22, 0x78, P1 ;  /* 0x000000781600780c */ /* 0x000fc40000fc4270 */
[----:B------:R-:W-:Y:S02]  /*59f0*/  ISETP.GT.AND P2, PT, R22, 0x79, P1 ;  /* 0x000000791600780c */ /* 0x000fe40000f44270 */
[C---:B------:R-:W-:Y:S02]  /*5a00*/  ISETP.LT.OR P5, PT, R20.reuse, 0x71, P5 ;  /* 0x000000711400780c */ /* 0x040fe40002fa1670 */
[C---:B------:R-:W-:Y:S02]  /*5a10*/  ISETP.LT.OR P4, PT, R20.reuse, 0x72, P4 ;  /* 0x000000721400780c */ /* 0x040fe40002781670 */
[C---:B------:R-:W-:Y:S02]  /*5a20*/  ISETP.LT.OR P6, PT, R20.reuse, 0x79, P6 ;  /* 0x000000791400780c */ /* 0x040fe400037c1670 */
[----:B------:R-:W-:Y:S02]  /*5a30*/  ISETP.LT.OR P2, PT, R20, 0x7a, P2 ;  /* 0x0000007a1400780c */ /* 0x000fe40001741670 */
[----:B------:R-:W-:-:S02]  /*5a40*/  FSEL R133, R80, -INF , !P5 ;  /* 0xff80000050857808 */ /* 0x000fc40006800000 */
[----:B------:R-:W-:Y:S02]  /*5a50*/  FSEL R81, R81, -INF , !P4 ;  /* 0xff80000051517808 */ /* 0x000fe40006000000 */
[----:B------:R-:W-:Y:S02]  /*5a60*/  FSEL R135, R84, -INF , !P6 ;  /* 0xff80000054877808 */ /* 0x000fe40007000000 */
[----:B------:R-:W-:Y:S01]  /*5a70*/  FSEL R85, R85, -INF , !P2 ;  /* 0xff80000055557808 */ /* 0x000fe20005000000 */
        /* <DEDUP_REMOVED lines=14> */
.L_x_1004:
[----:B------:R-:W-:-:S05]  /*5b60*/  IMAD.U32 R2, RZ, RZ, UR29 ;  /* 0x0000001dff027e24 */ /* 0x000fca000f8e00ff */
[----:B------:R-:W-:-:S13]  /*5b70*/  ISETP.NE.AND P2, PT, R2, 0x1, PT ;  /* 0x000000010200780c */ /* 0x000fda0003f45270 */
[----:B------:R-:W0:Y:S02]  /*5b80*/  @P2 LDC.64 R136, c[0x0][0x9e8] ;  /* 0x00027a00ff882b82 */ /* 0x000e240000000a00 */
[----:B0-----:R-:W-:-:S05]  /*5b90*/  @P2 IMAD.HI.U32 R136, R139, R136, RZ ;  /* 0x000000888b882227 */ /* 0x001fca00078e00ff */
[----:B------:R-:W-:-:S07]  /*5ba0*/  @P2 SHF.R.U32.HI R139, RZ, R137, R136 ;  /* 0x00000089ff8b2219 */ /* 0x000fce0000011688 */
.L_x_1005:
[----:B------:R-:W-:Y:S05]  /*5bb0*/  BSYNC B0 ;  /* 0x0000000000007941 */ /* 0x000fea0003800000 */
.L_x_1003:
[----:B------:R-:W-:-:S04]  /*5bc0*/  IMAD R139, R139, R2, -R0 ;  /* 0x000000028b8b7224 */ /* 0x000fc800078e0a00 */
[----:B------:R-:W-:-:S05]  /*5bd0*/  IMAD R139, R8, -0x2, R139 ;  /* 0xfffffffe088b7824 */ /* 0x000fca00078e028b */
[----:B------:R-:W-:Y:S02]  /*5be0*/  VIADDMNMX R14, R139, R2, R14, PT ;  /* 0x000000028b0e7246 */ /* 0x000fe4000380010e */
[----:B------:R-:W-:-:S07]  /*5bf0*/  VIMNMX R16, R16, R139, !PT ;  /* 0x0000008b10107248 */ /* 0x000fce0007fe0100 */
.L_x_1002:
[----:B------:R-:W-:Y:S02]  /*5c00*/  FMNMX.FTZ R0, R141, R10, !PT ;  /* 0x0000000a8d007209 */ /* 0x000fe40007810000 */
[C---:B------:R-:W-:Y:S02]  /*5c10*/  ISETP.GT.AND P6, PT, R16.reuse, 0x1, P1 ;  /* 0x000000011000780c */ /* 0x040fe40000fc4270 */
[----:B------:R-:W-:Y:S02]  /*5c20*/  FMNMX.FTZ R0, R145, R0, !PT ;  /* 0x0000000091007209 */ /* 0x000fe40007810000 */
[----:B------:R-:W-:Y:S02]  /*5c30*/  ISETP.GT.AND P5, PT, R16, 0x10, P1 ;  /* 0x000000101000780c */ /* 0x000fe40000fa4270 */
[----:B------:R-:W-:Y:S02]  /*5c40*/  FMNMX.FTZ R0, R149, R0, !PT ;  /* 0x0000000095007209 */ /* 0x000fe40007810000 */
[----:B------:R-:W-:-:S02]  /*5c50*/  ISETP.LT.OR P6, PT, R14, 0x2, P6 ;  /* 0x000000020e00780c */ /* 0x000fc400037c1670 */
[----:B------:R-:W-:Y:S02]  /*5c60*/  FMNMX.FTZ R0, R147, R0, !PT ;  /* 0x0000000093007209 */ /* 0x000fe40007810000 */
[----:B------:R-:W-:Y:S02]  /*5c70*/  ISETP.LT.OR P5, PT, R14, 0x11, P5 ;  /* 0x000000110e00780c */ /* 0x000fe40002fa1670 */
[----:B------:R-:W-:Y:S02]  /*5c80*/  FMNMX.FTZ R0, R29, R0, !PT ;  /* 0x000000001d007209 */ /* 0x000fe40007810000 */
[----:B------:R-:W-:Y:S02]  /*5c90*/  FSEL R27, R27, -INF , !P6 ;  /* 0xff8000001b1b7808 */ /* 0x000fe40007000000 */
[----:B------:R-:W-:Y:S02]  /*5ca0*/  FMNMX.FTZ R0, R33, R0, !PT ;  /* 0x0000000021007209 */ /* 0x000fe40007810000 */
[----:B------:R-:W-:-:S02]  /*5cb0*/  FSEL R139, R34, -INF , !P5 ;  /* 0xff800000228b7808 */ /* 0x000fc40006800000 */
[----:B------:R-:W-:Y:S02]  /*5cc0*/  FMNMX.FTZ R0, R21, R0, !PT ;  /* 0x0000000015007209 */ /* 0x000fe40007810000 */
[----:B------:R-:W-:Y:S02]  /*5cd0*/  ISETP.GT.AND P5, PT, R16, 0x20, P1 ;  /* 0x000000201000780c */ /* 0x000fe40000fa4270 */
[----:B------:R-:W-:Y:S02]  /*5ce0*/  FMNMX.FTZ R0, R37, R0, !PT ;  /* 0x0000000025007209 */ /* 0x000fe40007810000 */
[----:B------:R-:W-:Y:S02]  /*5cf0*/  ISETP.LT.OR P5, PT, R14, 0x21, P5 ;  /* 0x000000210e00780c */ /* 0x000fe40002fa1670 */
[----:B------:R-:W-:Y:S02]  /*5d00*/  FMNMX.FTZ R0, R13, R0, !PT ;  /* 0x000000000d007209 */ /* 0x000fe40007810000 */
[----:B------:R-:W-:-:S02]  /*5d10*/  ISETP.GT.AND P2, PT, R16, 0x11, P1 ;  /* 0x000000111000780c */ /* 0x000fc40000f44270 */
[----:B------:R-:W-:Y:S02]  /*5d20*/  FMNMX.FTZ R0, R41, R0, !PT ;  /* 0x0000000029007209 */ /* 0x000fe40007810000 */
[----:B------:R-:W-:Y:S02]  /*5d30*/  ISETP.LT.OR P2, PT, R14, 0x12, P2 ;  /* 0x000000120e00780c */ /* 0x000fe40001741670 */
[----:B------:R-:W-:Y:S02]  /*5d40*/  FMNMX.FTZ R0, R15, R0, !PT ;  /* 0x000000000f007209 */ /* 0x000fe40007810000 */
[C---:B------:R-:W-:Y:S02]  /*5d50*/  ISETP.GT.AND P3, PT, R16.reuse, 0x8, P1 ;  /* 0x000000081000780c */ /* 0x040fe40000f64270 */
[----:B------:R-:W-:Y:S02]  /*5d60*/  FMNMX.FTZ R0, R45, R0, !PT ;  /* 0x000000002d007209 */ /* 0x000fe40007810000 */
[----:B------:R-:W-:-:S02]  /*5d70*/  ISETP.GT.AND P4, PT, R16, 0x9, P1 ;  /* 0x000000091000780c */ /* 0x000fc40000f84270 */
[----:B------:R-:W-:Y:S02]  /*5d80*/  FMNMX.FTZ R0, R19, R0, !PT ;  /* 0x0000000013007209 */ /* 0x000fe40007810000 */
[C---:B------:R-:W-:Y:S02]  /*5d90*/  ISETP.LT.OR P3, PT, R14.reuse, 0x9, P3 ;  /* 0x000000090e00780c */ /* 0x040fe40001f61670 */
[----:B------:R-:W-:Y:S02]  /*5da0*/  FMNMX.FTZ R0, R49, R0, !PT ;  /* 0x0000000031007209 */ /* 0x000fe40007810000 */
[----:B------:R-:W-:Y:S02]  /*5db0*/  ISETP.LT.OR P4, PT, R14, 0xa, P4 ;  /* 0x0000000a0e00780c */ /* 0x000fe40002781670 */
[----:B------:R-:W-:Y:S02]  /*5dc0*/  FMNMX.FTZ R0, R25, R0, !PT ;  /* 0x0000000019007209 */ /* 0x000fe40007810000 */
[----:B------:R-:W-:-:S02]  /*5dd0*/  FSEL R31, R31, -INF , !P4 ;  /* 0xff8000001f1f7808 */ /* 0x000fc40006000000 */
[----:B------:R-:W-:Y:S02]  /*5de0*/  FMNMX.FTZ R0, R53, R0, !PT ;  /* 0x0000000035007209 */ /* 0x000fe40007810000 */
[----:B------:R-:W-:Y:S02]  /*5df0*/  ISETP.GT.AND P4, PT, R16, 0x19, P1 ;  /* 0x000000191000780c */ /* 0x000fe40000f84270 */
        /* <DEDUP_REMOVED lines=26> */
[----:B------:R-:W-:-:S04]  /*5fa0*/  FMNMX.FTZ R0, R81, R0, !PT ;  /* 0x0000000051007209 */ /* 0x000fc80007810000 */
[----:B------:R-:W-:-:S04]  /*5fb0*/  FMNMX.FTZ R0, R135, R0, !PT ;  /* 0x0000000087007209 */ /* 0x000fc80007810000 */
[----:B------:R-:W-:Y:S02]  /*5fc0*/  FMNMX.FTZ R20, R85, R0, !PT ;  /* 0x0000000055147209 */ /* 0x000fe40007810000 */
[----:B------:R-:W0:Y:S03]  /*5fd0*/  LDC R0, c[0x0][0x988] ;  /* 0x00026200ff007b82 */ /* 0x000e260000000800 */
[----:B------:R-:W1:Y:S02]  /*5fe0*/  SHFL.BFLY PT, R137, R20, 0x2, 0x1f ;  /* 0x0c401f0014897f89 */ /* 0x000e6400000e0000 */
[----:B-1----:R-:W-:-:S05]  /*5ff0*/  FMNMX.FTZ R137, R20, R137, !PT ;  /* 0x0000008914897209 */ /* 0x002fca0007810000 */
[----:B------:R-:W1:Y:S02]  /*6000*/  SHFL.BFLY PT, R2, R137, 0x1, 0x1f ;  /* 0x0c201f0089027f89 */ /* 0x000e6400000e0000 */
[----:B-1----:R-:W-:Y:S02]  /*6010*/  FMNMX.FTZ R2, R137, R2, !PT ;  /* 0x0000000289027209 */ /* 0x002fe40007810000 */
[----:B------:R-:W-:Y:S02]  /*6020*/  FSEL R137, R30, -INF , !P3 ;  /* 0xff8000001e897808 */ /* 0x000fe40005800000 */
[C---:B------:R-:W-:Y:S01]  /*6030*/  FSETP.NEU.FTZ.AND P6, PT, R2.reuse, -INF , PT ;  /* 0xff8000000200780b */ /* 0x040fe20003fdd000 */
[----:B0-----:R-:W-:Y:S01]  /*6040*/  FMUL.FTZ R20, R2, R0 ;  /* 0x0000000002147220 */ /* 0x001fe20000410000 */
[----:B------:R-:W-:-:S04]  /*6050*/  ISETP.GT.AND P3, PT, R16, 0x18, P1 ;  /* 0x000000181000780c */ /* 0x000fc80000f64270 */
[----:B------:R-:W-:Y:S02]  /*6060*/  FSEL R20, R20, RZ, P6 ;  /* 0x000000ff14147208 */ /* 0x000fe40003000000 */
[----:B------:R-:W-:-:S03]  /*6070*/  ISETP.LT.OR P3, PT, R14, 0x19, P3 ;  /* 0x000000190e00780c */ /* 0x000fc60001f61670 */
[-CC-:B------:R-:W-:Y:S01]  /*6080*/  FFMA.FTZ R148, R145, R0.reuse, -R20.reuse ;  /* 0x0000000091947223 */ /* 0x180fe20000010814 */
[----:B------:R-:W-:Y:S01]  /*6090*/  FSEL R145, R42, -INF , !P5 ;  /* 0xff8000002a917808 */ /* 0x000fe20006800000 */
[-CC-:B------:R-:W-:Y:S01]  /*60a0*/  FFMA.FTZ R22, R141, R0.reuse, -R20.reuse ;  /* 0x000000008d167223 */ /* 0x180fe20000010814 */
[----:B------:R-:W-:Y:S01]  /*60b0*/  ISETP.GT.AND P5, PT, R16, RZ, P1 ;  /* 0x000000ff1000720c */ /* 0x000fe20000fa4270 */
[-CC-:B------:R-:W-:Y:S01]  /*60c0*/  FFMA.FTZ R150, R149, R0.reuse, -R20.reuse ;  /* 0x0000000095967223 */ /* 0x180fe20000010814 */
[----:B------:R-:W-:Y:S01]  /*60d0*/  FSEL R141, R35, -INF , !P2 ;  /* 0xff800000238d7808 */ /* 0x000fe20005000000 */
[-CC-:B------:R-:W-:Y:S01]  /*60e0*/  FFMA.FTZ R146, R21, R0.reuse, -R20.reuse ;  /* 0x0000000015927223 */ /* 0x180fe20000010814 */
[----:B------:R-:W-:Y:S01]  /*60f0*/  ISETP.LT.OR P5, PT, R14, 0x1, P5 ;  /* 0x000000010e00780c */ /* 0x000fe20002fa1670 */
[----:B------:R0:W-:Y:S01]  /*6100*/  MUFU.EX2 R35, R22 ;  /* 0x0000001600237308 */ /* 0x0001e20000000800 */
[----:B------:R-:W-:Y:S01]  /*6110*/  FSEL R143, R38, -INF , !P3 ;  /* 0xff800000268f7808 */ /* 0x000fe20005800000 */
[-CC-:B------:R-:W-:Y:S01]  /*6120*/  FFMA.FTZ R21, R37, R0.reuse, -R20.reuse ;  /* 0x0000000025157223 */ /* 0x180fe20000010814 */
[----:B------:R-:W-:Y:S01]  /*6130*/  FSEL R26, R26, -INF , !P5 ;  /* 0xff8000001a1a7808 */ /* 0x000fe20006800000 */
[-CC-:B------:R-:W-:Y:S01]  /*6140*/  FFMA.FTZ R144, R29, R0.reuse, -R20.reuse ;  /* 0x000000001d907223 */ /* 0x180fe20000010814 */
[C---:B------:R-:W-:Y:S01]  /*6150*/  ISETP.GT.AND P2, PT, R16.reuse, 0x21, P1 ;  /* 0x000000211000780c */ /* 0x040fe20000f44270 */
[-CC-:B------:R-:W-:Y:S01]  /*6160*/  FFMA.FTZ R29, R33, R0.reuse, -R20.reuse ;  /* 0x00000000211d7223 */ /* 0x180fe20000010814 */
[----:B------:R-:W-:Y:S01]  /*6170*/  ISETP.GT.AND P3, PT, R16, 0x28, P1 ;  /* 0x000000281000780c */ /* 0x000fe20000f64270 */
[-CC-:B------:R-:W-:Y:S01]  /*6180*/  FFMA.FTZ R33, R41, R0.reuse, -R20.reuse ;  /* 0x0000000029217223 */ /* 0x180fe20000010814 */
[----:B0-----:R-:W-:Y:S01]  /*6190*/  FMNMX.FTZ R22, R26, R11, !PT ;  /* 0x0000000b1a167209 */ /* 0x001fe20007810000 */
[-CC-:B------:R-:W-:Y:S01]  /*61a0*/  FFMA.FTZ R140, R13, R0.reuse, -R20.reuse ;  /* 0x000000000d8c7223 */ /* 0x180fe20000010814 */
[C---:B------:R-:W-:Y:S01]  /*61b0*/  ISETP.LT.OR P2, PT, R14.reuse, 0x22, P2 ;  /* 0x000000220e00780c */ /* 0x040fe20001741670 */
[--C-:B------:R-:W-:Y:S01]  /*61c0*/  FFMA.FTZ R132, R121, R0, -R20.reuse ;  /* 0x0000000079847223 */ /* 0x100fe20000010814 */
[----:B------:R-:W-:Y:S01]  /*61d0*/  FMNMX.FTZ R22, R27, R22, !PT ;  /* 0x000000161b167209 */ /* 0x000fe20007810000 */
[-CC-:B------:R-:W-:Y:S01]  /*61e0*/  FFMA.FTZ R142, R15, R0.reuse, -R20.reuse ;  /* 0x000000000f8e7223 */ /* 0x180fe20000010814 */
[----:B------:R-:W-:Y:S01]  /*61f0*/  ISETP.LT.OR P3, PT, R14, 0x29, P3 ;  /* 0x000000290e00780c */ /* 0x000fe20001f61670 */
[--C-:B------:R-:W-:Y:S01]  /*6200*/  FFMA.FTZ R15, R45, R0, -R20.reuse ;  /* 0x000000002d0f7223 */ /* 0x100fe20000010814 */
[----:B------:R-:W-:Y:S01]  /*6210*/  FMNMX.FTZ R22, R137, R22, !PT ;  /* 0x0000001689167209 */ /* 0x000fe20007810000 */
[-CC-:B------:R-:W-:Y:S01]  /*6220*/  FFMA.FTZ R45, R57, R0.reuse, -R20.reuse ;  /* 0x00000000392d7223 */ /* 0x180fe20000010814 */
[----:B------:R-:W-:Y:S01]  /*6230*/  FSEL R43, R43, -INF , !P2 ;  /* 0xff8000002b2b7808 */ /* 0x000fe20005000000 */
[--C-:B------:R-:W-:Y:S01]  /*6240*/  FFMA.FTZ R57, R73, R0, -R20.reuse ;  /* 0x0000000049397223 */ /* 0x100fe20000010814 */
[----:B------:R-:W-:Y:S01]  /*6250*/  FMNMX.FTZ R22, R31, R22, !PT ;  /* 0x000000161f167209 */ /* 0x000fe20007810000 */
[-CC-:B------:R-:W-:Y:S01]  /*6260*/  FFMA.FTZ R136, R19, R0.reuse, -R20.reuse ;  /* 0x0000000013887223 */ /* 0x180fe20000010814 */
[----:B------:R-:W-:Y:S01]  /*6270*/  ISETP.GT.AND P2, PT, R16, 0x30, P1 ;  /* 0x000000301000780c */ /* 0x000fe20000f44270 */
        /* <DEDUP_REMOVED lines=11> */
[----:B------:R-:W-:Y:S01]  /*6330*/  ISETP.LT.OR P2, PT, R14, 0x31, P2 ;  /* 0x000000310e00780c */ /* 0x000fe20001741670 */
        /* <DEDUP_REMOVED lines=11> */
[C---:B------:R-:W-:Y:S01]  /*63f0*/  ISETP.LT.OR P3, PT, R14.reuse, 0x32, P3 ;  /* 0x000000320e00780c */ /* 0x040fe20001f61670 */
[--C-:B------:R-:W-:Y:S01]  /*6400*/  FFMA.FTZ R49, R81, R0, -R20.reuse ;  /* 0x0000000051317223 */ /* 0x100fe20000010814 */
[----:B------:R-:W-:Y:S01]  /*6410*/  FMNMX.FTZ R22, R149, R22, !PT ;  /* 0x0000001695167209 */ /* 0x000fe20007810000 */
[----:B------:R-:W-:Y:S01]  /*6420*/  FFMA.FTZ R122, R135, R0, -R20 ;  /* 0x00000000877a7223 */ /* 0x000fe20000010814 */
[----:B------:R-:W-:Y:S01]  /*6430*/  ISETP.LT.OR P5, PT, R14, 0x39, P5 ;  /* 0x000000390e00780c */ /* 0x000fe20002fa1670 */
[----:B------:R-:W-:Y:S01]  /*6440*/  MUFU.EX2 R148, R148 ;  /* 0x0000009400947308 */ /* 0x000fe20000000800 */
[----:B------:R-:W-:-:S02]  /*6450*/  FMNMX.FTZ R22, R47, R22, !PT ;  /* 0x000000162f167209 */ /* 0x000fc40007810000 */
[----:B------:R-:W-:Y:S02]  /*6460*/  FSEL R51, R51, -INF , !P3 ;  /* 0xff80000033337808 */ /* 0x000fe40005800000 */
[----:B------:R-:W-:Y:S02]  /*6470*/  FMNMX.FTZ R22, R151, R22, !PT ;  /* 0x0000001697167209 */ /* 0x000fe40007810000 */
[----:B------:R-:W-:Y:S01]  /*6480*/  ISETP.GT.AND P2, PT, R16, 0x40, P1 ;  /* 0x000000401000780c */ /* 0x000fe20000f44270 */
[----:B------:R-:W-:Y:S01]  /*6490*/  MUFU.EX2 R150, R150 ;  /* 0x0000009600967308 */ /* 0x000fe20000000800 */
[----:B------:R-:W-:Y:S02]  /*64a0*/  FSEL R153, R54, -INF , !P5 ;  /* 0xff80000036997808 */ /* 0x000fe40006800000 */
[----:B------:R-:W-:Y:S02]  /*64b0*/  FMNMX.FTZ R22, R51, R22, !PT ;  /* 0x0000001633167209 */ /* 0x000fe40007810000 */
[----:B------:R-:W-:-:S02]  /*64c0*/  ISETP.GT.AND P3, PT, R16, 0x41, P1 ;  /* 0x000000411000780c */ /* 0x000fc40000f64270 */
[----:B------:R-:W-:Y:S01]  /*64d0*/  ISETP.LT.OR P2, PT, R14, 0x41, P2 ;  /* 0x000000410e00780c */ /* 0x000fe20001741670 */
[----:B------:R-:W-:Y:S01]  /*64e0*/  MUFU.EX2 R147, R147 ;  /* 0x0000009300937308 */ /* 0x000fe20000000800 */
[----:B------:R-:W-:Y:S02]  /*64f0*/  FMNMX.FTZ R22, R153, R22, !PT ;  /* 0x0000001699167209 */ /* 0x000fe40007810000 */
[----:B------:R-:W-:Y:S02]  /*6500*/  ISETP.GT.AND P5, PT, R16, 0x48, P1 ;  /* 0x000000481000780c */ /* 0x000fe40000fa4270 */
[----:B------:R-:W-:Y:S02]  /*6510*/  FSEL R37, R58, -INF , !P2 ;  /* 0xff8000003a257808 */ /* 0x000fe40005000000 */
[----:B------:R-:W-:Y:S01]  /*6520*/  ISETP.LT.OR P3, PT, R14, 0x42, P3 ;  /* 0x000000420e00780c */ /* 0x000fe20001f61670 */
[----:B------:R-:W-:Y:S01]  /*6530*/  MUFU.EX2 R144, R144 ;  /* 0x0000009000907308 */ /* 0x000fe20000000800 */
[----:B------:R-:W-:-:S02]  /*6540*/  FMNMX.FTZ R22, R55, R22, !PT ;  /* 0x0000001637167209 */ /* 0x000fc40007810000 */
[----:B------:R-:W-:Y:S02]  /*6550*/  ISETP.LT.OR P5, PT, R14, 0x49, P5 ;  /* 0x000000490e00780c */ /* 0x000fe40002fa1670 */
[----:B------:R-:W-:Y:S02]  /*6560*/  FSEL R59, R59, -INF , !P3 ;  /* 0xff8000003b3b7808 */ /* 0x000fe40005800000 */
[----:B------:R-:W-:Y:S01]  /*6570*/  FMNMX.FTZ R22, R37, R22, !PT ;  /* 0x0000001625167209 */ /* 0x000fe20007810000 */
[----:B------:R-:W-:Y:S01]  /*6580*/  MUFU.EX2 R29, R29 ;  /* 0x0000001d001d7308 */ /* 0x000fe20000000800 */
[----:B------:R-:W-:Y:S02]  /*6590*/  ISETP.GT.AND P2, PT, R16, 0x50, P1 ;  /* 0x000000501000780c */ /* 0x000fe40000f44270 */
[----:B------:R-:W-:Y:S02]  /*65a0*/  FSEL R41, R62, -INF , !P5 ;  /* 0xff8000003e297808 */ /* 0x000fe40006800000 */
[----:B------:R-:W-:-:S02]  /*65b0*/  FMNMX.FTZ R22, R59, R22, !PT ;  /* 0x000000163b167209 */ /* 0x000fc40007810000 */
[----:B------:R-:W-:Y:S01]  /*65c0*/  ISETP.GT.AND P3, PT, R16, 0x51, P1 ;  /* 0x000000511000780c */ /* 0x000fe20000f64270 */
[----:B------:R-:W-:Y:S01]  /*65d0*/  MUFU.EX2 R146, R146 ;  /* 0x0000009200927308 */ /* 0x000fe20000000800 */
[----:B------:R-:W-:Y:S02]  /*65e0*/  ISETP.LT.OR P2, PT, R14, 0x51, P2 ;  /* 0x000000510e00780c */ /* 0x000fe40001741670 */
[----:B------:R-:W-:Y:S02]  /*65f0*/  FMNMX.FTZ R22, R41, R22, !PT ;  /* 0x0000001629167209 */ /* 0x000fe40007810000 */
[----:B------:R-:W-:Y:S02]  /*6600*/  ISETP.GT.AND P5, PT, R16, 0x58, P1 ;  /* 0x000000581000780c */ /* 0x000fe40000fa4270 */
[----:B------:R-:W-:Y:S01]  /*6610*/  FSEL R155, R66, -INF , !P2 ;  /* 0xff800000429b7808 */ /* 0x000fe20005000000 */
[----:B------:R-:W-:Y:S01]  /*6620*/  MUFU.EX2 R21, R21 ;  /* 0x0000001500157308 */ /* 0x000fe20000000800 */
[----:B------:R-:W-:-:S02]  /*6630*/  ISETP.LT.OR P3, PT, R14, 0x52, P3 ;  /* 0x000000520e00780c */ /* 0x000fc40001f61670 */
[----:B------:R-:W-:Y:S02]  /*6640*/  FMNMX.FTZ R24, R63, R22, !PT ;  /* 0x000000163f187209 */ /* 0x000fe40007810000 */
[----:B------:R-:W-:Y:S02]  /*6650*/  ISETP.LT.OR P5, PT, R14, 0x59, P5 ;  /* 0x000000590e00780c */ /* 0x000fe40002fa1670 */
[----:B------:R-:W-:Y:S01]  /*6660*/  FSEL R67, R67, -INF , !P3 ;  /* 0xff80000043437808 */ /* 0x000fe20005800000 */
[----:B------:R-:W-:Y:S01]  /*6670*/  MUFU.EX2 R140, R140 ;  /* 0x0000008c008c7308 */ /* 0x000fe20000000800 */
[----:B------:R-:W-:Y:S02]  /*6680*/  FMNMX.FTZ R24, R155, R24, !PT ;  /* 0x000000189b187209 */ /* 0x000fe40007810000 */
[----:B------:R-:W-:Y:S02]  /*6690*/  ISETP.GT.AND P2, PT, R16, 0x60, P1 ;  /* 0x000000601000780c */ /* 0x000fe40000f44270 */
[----:B------:R-:W-:-:S02]  /*66a0*/  FSEL R157, R70, -INF , !P5 ;  /* 0xff800000469d7808 */ /* 0x000fc40006800000 */
[----:B------:R-:W-:Y:S01]  /*66b0*/  FMNMX.FTZ R24, R67, R24, !PT ;  /* 0x0000001843187209 */ /* 0x000fe20007810000 */
[----:B------:R-:W-:Y:S01]  /*66c0*/  MUFU.EX2 R33, R33 ;  /* 0x0000002100217308 */ /* 0x000fe20000000800 */
[----:B------:R-:W-:Y:S02]  /*66d0*/  ISETP.GT.AND P3, PT, R16, 0x61, P1 ;  /* 0x000000611000780c */ /* 0x000fe40000f64270 */
[----:B------:R-:W-:Y:S02]  /*66e0*/  ISETP.LT.OR P2, PT, R14, 0x61, P2 ;  /* 0x000000610e00780c */ /* 0x000fe40001741670 */
[----:B------:R-:W-:Y:S01]  /*66f0*/  FSEL R22, R71, -INF , !P4 ;  /* 0xff80000047167808 */ /* 0x000fe20006000000 */
[--C-:B------:R-:W-:Y:S01]  /*6700*/  FFMA.FTZ R71, R61, R0, -R20.reuse ;  /* 0x000000003d477223 */ /* 0x100fe20000010814 */
[----:B------:R-:W-:Y:S01]  /*6710*/  FMNMX.FTZ R13, R157, R24, !PT ;  /* 0x000000189d0d7209 */ /* 0x000fe20007810000 */
[----:B------:R-:W-:Y:S01]  /*6720*/  FFMA.FTZ R61, R69, R0, -R20 ;  /* 0x00000000453d7223 */ /* 0x000fe20000010814 */
[----:B------:R-:W-:Y:S01]  /*6730*/  ISETP.GT.AND P5, PT, R16, 0x68, P1 ;  /* 0x000000681000780c */ /* 0x000fe20000fa4270 */
[----:B------:R-:W-:Y:S01]  /*6740*/  MUFU.EX2 R142, R142 ;  /* 0x0000008e008e7308 */ /* 0x000fe20000000800 */
[----:B------:R-:W-:-:S02]  /*6750*/  FSEL R74, R74, -INF , !P2 ;  /* 0xff8000004a4a7808 */ /* 0x000fc40005000000 */
[----:B------:R-:W-:Y:S02]  /*6760*/  ISETP.LT.OR P3, PT, R14, 0x62, P3 ;  /* 0x000000620e00780c */ /* 0x000fe40001f61670 */
[----:B------:R-:W-:Y:S02]  /*6770*/  FMNMX.FTZ R13, R22, R13, !PT ;  /* 0x0000000d160d7209 */ /* 0x000fe40007810000 */
[----:B------:R-:W-:Y:S01]  /*6780*/  ISETP.GT.AND P4, PT, R16, 0x69, P1 ;  /* 0x000000691000780c */ /* 0x000fe20000f84270 */
[----:B------:R-:W-:Y:S01]  /*6790*/  MUFU.EX2 R15, R15 ;  /* 0x0000000f000f7308 */ /* 0x000fe20000000800 */
[----:B------:R-:W-:Y:S02]  /*67a0*/  ISETP.LT.OR P5, PT, R14, 0x69, P5 ;  /* 0x000000690e00780c */ /* 0x000fe40002fa1670 */
[----:B------:R-:W-:Y:S02]  /*67b0*/  FSEL R75, R75, -INF , !P3 ;  /* 0xff8000004b4b7808 */ /* 0x000fe40005800000 */
[----:B------:R-:W-:-:S02]  /*67c0*/  FMNMX.FTZ R24, R74, R13, !PT ;  /* 0x0000000d4a187209 */ /* 0x000fc40007810000 */
[----:B------:R-:W-:Y:S01]  /*67d0*/  ISETP.GT.AND P2, PT, R16, 0x70, P1 ;  /* 0x000000701000780c */ /* 0x000fe20000f44270 */
[----:B------:R-:W-:Y:S01]  /*67e0*/  MUFU.EX2 R136, R136 ;  /* 0x0000008800887308 */ /* 0x000fe20000000800 */
[----:B------:R-:W-:Y:S02]  /*67f0*/  FSEL R78, R78, -INF , !P5 ;  /* 0xff8000004e4e7808 */ /* 0x000fe40006800000 */
[----:B------:R-:W-:Y:S02]  /*6800*/  ISETP.LT.OR P4, PT, R14, 0x6a, P4 ;  /* 0x0000006a0e00780c */ /* 0x000fe40002781670 */
[----:B------:R-:W-:Y:S02]  /*6810*/  FMNMX.FTZ R13, R75, R24, !PT ;  /* 0x000000184b0d7209 */ /* 0x000fe40007810000 */
[C---:B------:R-:W-:Y:S01]  /*6820*/  ISETP.GT.AND P3, PT, R16.reuse, 0x71, P1 ;  /* 0x000000711000780c */ /* 0x040fe20000f64270 */
[----:B------:R-:W-:Y:S01]  /*6830*/  MUFU.EX2 R19, R19 ;  /* 0x0000001300137308 */ /* 0x000fe20000000800 */
[----:B------:R-:W-:-:S02]  /*6840*/  ISETP.GT.AND P5, PT, R16, 0x78, P1 ;  /* 0x000000781000780c */ /* 0x000fc40000fa4270 */
[----:B------:R-:W-:Y:S02]  /*6850*/  ISETP.GT.AND P1, PT, R16, 0x79, P1 ;  /* 0x000000791000780c */ /* 0x000fe40000f24270 */
[----:B------:R-:W-:Y:S02]  /*6860*/  ISETP.LT.OR P2, PT, R14, 0x71, P2 ;  /* 0x000000710e00780c */ /* 0x000fe40001741670 */
[----:B------:R-:W-:Y:S01]  /*6870*/  FSEL R79, R79, -INF , !P4 ;  /* 0xff8000004f4f7808 */ /* 0x000fe20006000000 */
[----:B------:R-:W-:Y:S01]  /*6880*/  MUFU.EX2 R138, R138 ;  /* 0x0000008a008a7308 */ /* 0x000fe20000000800 */
[----:B------:R-:W-:Y:S02]  /*6890*/  FMNMX.FTZ R16, R78, R13, !PT ;  /* 0x0000000d4e107209 */ /* 0x000fe40007810000 */
[----:B------:R-:W-:Y:S02]  /*68a0*/  ISETP.LT.OR P3, PT, R14, 0x72, P3 ;  /* 0x000000720e00780c */ /* 0x000fe40001f61670 */
[----:B------:R-:W-:-:S02]  /*68b0*/  FSEL R121, R82, -INF , !P2 ;  /* 0xff80000052797808 */ /* 0x000fc40005000000 */
[----:B------:R-:W-:Y:S01]  /*68c0*/  FMNMX.FTZ R16, R79, R16, !PT ;  /* 0x000000104f107209 */ /* 0x000fe20007810000 */
[----:B------:R-:W-:Y:S01]  /*68d0*/  MUFU.EX2 R25, R25 ;  /* 0x0000001900197308 */ /* 0x000fe20000000800 */
[C---:B------:R-:W-:Y:S02]  /*68e0*/  ISETP.LT.OR P5, PT, R14.reuse, 0x79, P5 ;  /* 0x000000790e00780c */ /* 0x040fe40002fa1670 */
[----:B------:R-:W-:Y:S02]  /*68f0*/  FSEL R83, R83, -INF , !P3 ;  /* 0xff80000053537808 */ /* 0x000fe40005800000 */
[----:B------:R-:W-:Y:S02]  /*6900*/  FMNMX.FTZ R16, R121, R16, !PT ;  /* 0x0000001079107209 */ /* 0x000fe40007810000 */
[----:B------:R-:W-:Y:S01]  /*6910*/  ISETP.LT.OR P1, PT, R14, 0x7a, P1 ;  /* 0x0000007a0e00780c */ /* 0x000fe20000f21670 */
[----:B------:R-:W-:Y:S01]  /*6920*/  MUFU.EX2 R132, R132 ;  /* 0x0000008400847308 */ /* 0x000fe20000000800 */
[----:B------:R-:W-:-:S02]  /*6930*/  FSEL R86, R86, -INF , !P5 ;  /* 0xff80000056567808 */ /* 0x000fc40006800000 */
[----:B------:R-:W-:Y:S02]  /*6940*/  FMNMX.FTZ R13, R83, R16, !PT ;  /* 0x00000010530d7209 */ /* 0x000fe40007810000 */
[----:B------:R-:W-:Y:S02]  /*6950*/  FSEL R87, R87, -INF , !P1 ;  /* 0xff80000057577808 */ /* 0x000fe40004800000 */
[----:B------:R-:W-:Y:S01]  /*6960*/  FMNMX.FTZ R14, R86, R13, !PT ;  /* 0x0000000d560e7209 */ /* 0x000fe20007810000 */
[----:B------:R-:W-:Y:S01]  /*6970*/  MUFU.EX2 R45, R45 ;  /* 0x0000002d002d7308 */ /* 0x000fe20000000800 */
[----:B------:R-:W-:Y:S02]  /*6980*/  FSEL R69, R2, RZ, P6 ;  /* 0x000000ff02457208 */ /* 0x000fe40003000000 */
[----:B------:R-:W-:-:S03]  /*6990*/  FMNMX.FTZ R14, R87, R14, !PT ;  /* 0x0000000e570e7209 */ /* 0x000fc60007810000 */
[----:B------:R-:W-:Y:S01]  /*69a0*/  FADD.FTZ R73, -R69, R10 ;  /* 0x0000000a45497221 */ /* 0x000fe20000010100 */
[-C--:B------:R-:W-:Y:S01]  /*69b0*/  FFMA.FTZ R69, R85, R0.reuse, -R20 ;  /* 0x0000000055457223 */ /* 0x080fe20000010814 */
[----:B------:R-:W0:Y:S01]  /*69c0*/  SHFL.BFLY PT, R13, R14, 0x2, 0x1f ;  /* 0x0c401f000e0d7f89 */ /* 0x000e2200000e0000 */
[----:B------:R-:W-:Y:S01]  /*69d0*/  MUFU.EX2 R134, R134 ;  /* 0x0000008600867308 */ /* 0x000fe20000000800 */
[----:B------:R-:W-:-:S07]  /*69e0*/  FMUL.FTZ R10, R73, R0 ;  /* 0x00000000490a7220 */ /* 0x000fce0000410000 */
[----:B------:R-:W1:Y:S08]  /*69f0*/  MUFU.EX2 R10, R10 ;  /* 0x0000000a000a7308 */ /* 0x000e700000000800 */
        /* <DEDUP_REMOVED lines=9> */
[C---:B------:R-:W-:Y:S02]  /*6a90*/  FMUL.FTZ R16, R13.reuse, R0 ;  /* 0x000000000d107220 */ /* 0x040fe40000410000 */
[----:B------:R-:W-:Y:S01]  /*6aa0*/  MUFU.EX2 R124, R124 ;  /* 0x0000007c007c7308 */ /* 0x000fe20000000800 */
[----:B------:R-:W-:Y:S02]  /*6ab0*/  FSEL R14, R13, RZ, P1 ;  /* 0x000000ff0d0e7208 */ /* 0x000fe40000800000 */
[----:B------:R-:W-:-:S03]  /*6ac0*/  FSEL R16, R16, RZ, P1 ;  /* 0x000000ff10107208 */ /* 0x000fc60000800000 */
[----:B------:R-:W-:Y:S02]  /*6ad0*/  FADD.FTZ R11, -R14, R11 ;  /* 0x0000000b0e0b7221 */ /* 0x000fe40000010100 */
[----:B------:R-:W-:Y:S01]  /*6ae0*/  MUFU.EX2 R57, R57 ;  /* 0x0000003900397308 */ /* 0x000fe20000000800 */
[-CC-:B------:R-:W-:Y:S01]  /*6af0*/  FFMA.FTZ R73, R26, R0.reuse, -R16.reuse ;  /* 0x000000001a497223 */ /* 0x180fe20000010810 */
[-CC-:B------:R-:W-:Y:S01]  /*6b00*/  FFMA.FTZ R20, R27, R0.reuse, -R16.reuse ;  /* 0x000000001b147223 */ /* 0x180fe20000010810 */
[-C--:B------:R-:W-:Y:S01]  /*6b10*/  FMUL.FTZ R11, R11, R0.reuse ;  /* 0x000000000b0b7220 */ /* 0x080fe20000410000 */
[-CC-:B------:R-:W-:Y:S01]  /*6b20*/  FFMA.FTZ R24, R137, R0.reuse, -R16.reuse ;  /* 0x0000000089187223 */ /* 0x180fe20000010810 */
[-CC-:B------:R-:W-:Y:S01]  /*6b30*/  FFMA.FTZ R27, R31, R0.reuse, -R16.reuse ;  /* 0x000000001f1b7223 */ /* 0x180fe20000010810 */
[-CC-:B------:R-:W-:Y:S01]  /*6b40*/  FFMA.FTZ R26, R139, R0.reuse, -R16.reuse ;  /* 0x000000008b1a7223 */ /* 0x180fe20000010810 */
[-CC-:B------:R-:W-:Y:S01]  /*6b50*/  FFMA.FTZ R31, R141, R0.reuse, -R16.reuse ;  /* 0x000000008d1f7223 */ /* 0x180fe20000010810 */
[----:B------:R-:W-:Y:S01]  /*6b60*/  MUFU.EX2 R73, R73 ;  /* 0x0000004900497308 */ /* 0x000fe20000000800 */
[--C-:B------:R-:W-:Y:S01]  /*6b70*/  FFMA.FTZ R133, R37, R0, -R16.reuse ;  /* 0x0000000025857223 */ /* 0x100fe20000010810 */
[----:B-1----:R-:W-:Y:S01]  /*6b80*/  FFMA.FTZ R37, R10, R4, R35 ;  /* 0x000000040a257223 */ /* 0x002fe20000010023 */
[-CC-:B------:R-:W-:Y:S01]  /*6b90*/  FFMA.FTZ R28, R143, R0.reuse, -R16.reuse ;  /* 0x000000008f1c7223 */ /* 0x180fe20000010810 */
[-CC-:B------:R-:W-:Y:S01]  /*6ba0*/  FFMA.FTZ R39, R39, R0.reuse, -R16.reuse ;  /* 0x0000000027277223 */ /* 0x180fe20000010810 */
[-CC-:B------:R-:W-:Y:S01]  /*6bb0*/  FFMA.FTZ R141, R145, R0.reuse, -R16.reuse ;  /* 0x00000000918d7223 */ /* 0x180fe20000010810 */
[----:B------:R-:W-:Y:S01]  /*6bc0*/  FADD.FTZ R37, R148, R37 ;  /* 0x0000002594257221 */ /* 0x000fe20000010000 */
[-CC-:B------:R-:W-:Y:S01]  /*6bd0*/  FFMA.FTZ R30, R43, R0.reuse, -R16.reuse ;  /* 0x000000002b1e7223 */ /* 0x180fe20000010810 */
[----:B------:R-:W0:Y:S01]  /*6be0*/  MUFU.EX2 R14, R11 ;  /* 0x0000000b000e7308 */ /* 0x000e220000000800 */
[-CC-:B------:R-:W-:Y:S01]  /*6bf0*/  FFMA.FTZ R143, R149, R0.reuse, -R16.reuse ;  /* 0x00000000958f7223 */ /* 0x180fe20000010810 */
[----:B------:R-:W-:Y:S01]  /*6c00*/  FADD.FTZ R4, R150, R37 ;  /* 0x0000002596047221 */ /* 0x000fe20000010000 */
[-CC-:B------:R-:W-:Y:S01]  /*6c10*/  FFMA.FTZ R32, R47, R0.reuse, -R16.reuse ;  /* 0x000000002f207223 */ /* 0x180fe20000010810 */
[-CC-:B------:R-:W-:Y:S01]  /*6c20*/  FFMA.FTZ R137, R151, R0.reuse, -R16.reuse ;  /* 0x0000000097897223 */ /* 0x180fe20000010810 */
[-CC-:B------:R-:W-:Y:S01]  /*6c30*/  FFMA.FTZ R34, R51, R0.reuse, -R16.reuse ;  /* 0x0000000033227223 */ /* 0x180fe20000010810 */
[-CC-:B------:R-:W-:Y:S01]  /*6c40*/  FFMA.FTZ R139, R153, R0.reuse, -R16.reuse ;  /* 0x00000000998b7223 */ /* 0x180fe20000010810 */
[-CC-:B------:R-:W-:Y:S01]  /*6c50*/  FFMA.FTZ R36, R55, R0.reuse, -R16.reuse ;  /* 0x0000000037247223 */ /* 0x180fe20000010810 */
[----:B------:R-:W1:Y:S01]  /*6c60*/  MUFU.EX2 R20, R20 ;  /* 0x0000001400147308 */ /* 0x000e620000000800 */
[-CC-:B------:R-:W-:Y:S01]  /*6c70*/  FFMA.FTZ R38, R59, R0.reuse, -R16.reuse ;  /* 0x000000003b267223 */ /* 0x180fe20000010810 */
[-CC-:B------:R-:W-:Y:S01]  /*6c80*/  FFMA.FTZ R135, R41, R0.reuse, -R16.reuse ;  /* 0x0000000029877223 */ /* 0x180fe20000010810 */
[-CC-:B------:R-:W-:Y:S01]  /*6c90*/  FFMA.FTZ R40, R63, R0.reuse, -R16.reuse ;  /* 0x000000003f287223 */ /* 0x180fe20000010810 */
[-CC-:B------:R-:W-:Y:S01]  /*6ca0*/  FFMA.FTZ R129, R155, R0.reuse, -R16.reuse ;  /* 0x000000009b817223 */ /* 0x180fe20000010810 */
[-CC-:B------:R-:W-:Y:S01]  /*6cb0*/  FFMA.FTZ R131, R157, R0.reuse, -R16.reuse ;  /* 0x000000009d837223 */ /* 0x180fe20000010810 */
[-CC-:B------:R-:W-:Y:S01]  /*6cc0*/  FFMA.FTZ R22, R22, R0.reuse, -R16.reuse ;  /* 0x0000000016167223 */ /* 0x180fe20000010810 */
[-CC-:B------:R-:W-:Y:S01]  /*6cd0*/  FFMA.FTZ R125, R74, R0.reuse, -R16.reuse ;  /* 0x000000004a7d7223 */ /* 0x180fe20000010810 */
[----:B------:R-:W2:Y:S01]  /*6ce0*/  MUFU.EX2 R24, R24 ;  /* 0x0000001800187308 */ /* 0x000ea20000000800 */
[----:B0-----:R-:W-:Y:S01]  /*6cf0*/  FFMA.FTZ R3, R14, R3, R73 ;  /* 0x000000030e037223 */ /* 0x001fe20000010049 */
[-CC-:B------:R-:W-:Y:S01]  /*6d00*/  FFMA.FTZ R127, R78, R0.reuse, -R16.reuse ;  /* 0x000000004e7f7223 */ /* 0x180fe20000010810 */
[-CC-:B------:R-:W-:Y:S01]  /*6d10*/  FFMA.FTZ R121, R121, R0.reuse, -R16.reuse ;  /* 0x0000000079797223 */ /* 0x180fe20000010810 */
[----:B------:R-:W-:-:S04]  /*6d20*/  FFMA.FTZ R123, R86, R0, -R16 ;  /* 0x00000000567b7223 */ /* 0x000fc80000010810 */
[----:B------:R-:W0:Y:S01]  /*6d30*/  MUFU.EX2 R27, R27 ;  /* 0x0000001b001b7308 */ /* 0x000e220000000800 */
[----:B-1----:R-:W-:-:S07]  /*6d40*/  FADD.FTZ R3, R20, R3 ;  /* 0x0000000314037221 */ /* 0x002fce0000010000 */
[----:B------:R-:W1:Y:S01]  /*6d50*/  MUFU.EX2 R26, R26 ;  /* 0x0000001a001a7308 */ /* 0x000e620000000800 */
[----:B--2---:R-:W-:Y:S01]  /*6d60*/  FADD.FTZ R42, R24, R3 ;  /* 0x00000003182a7221 */ /* 0x004fe20000010000 */
[----:B------:R-:W-:-:S04]  /*6d70*/  FADD.FTZ R3, R147, R4 ;  /* 0x0000000493037221 */ /* 0x000fc80000010000 */
[----:B------:R-:W-:Y:S02]  /*6d80*/  FADD.FTZ R4, R144, R3 ;  /* 0x0000000390047221 */ /* 0x000fe40000010000 */
[----:B------:R-:W2:Y:S01]  /*6d90*/  MUFU.EX2 R31, R31 ;  /* 0x0000001f001f7308 */ /* 0x000ea20000000800 */
[----:B0-----:R-:W-:Y:S01]  /*6da0*/  FADD.FTZ R11, R27, R42 ;  /* 0x0000002a1b0b7221 */ /* 0x001fe20000010000 */
[----:B------:R-:W-:-:S04]  /*6db0*/  FADD.FTZ R3, R29, R4 ;  /* 0x000000041d037221 */ /* 0x000fc80000010000 */
[----:B------:R-:W-:Y:S02]  /*6dc0*/  FADD.FTZ R4, R146, R3 ;  /* 0x0000000392047221 */ /* 0x000fe40000010000 */
[----:B------:R-:W0:Y:S01]  /*6dd0*/  MUFU.EX2 R28, R28 ;  /* 0x0000001c001c7308 */ /* 0x000e220000000800 */
[----:B-1----:R-:W-:Y:S01]  /*6de0*/  FADD.FTZ R42, R26, R11 ;  /* 0x0000000b1a2a7221 */ /* 0x002fe20000010000 */
[----:B------:R-:W-:-:S04]  /*6df0*/  FADD.FTZ R3, R21, R4 ;  /* 0x0000000415037221 */ /* 0x000fc80000010000 */
[----:B------:R-:W-:Y:S02]  /*6e00*/  FADD.FTZ R4, R140, R3 ;  /* 0x000000038c047221 */ /* 0x000fe40000010000 */
[----:B------:R-:W1:Y:S01]  /*6e10*/  MUFU.EX2 R39, R39 ;  /* 0x0000002700277308 */ /* 0x000e620000000800 */
[----:B--2---:R-:W-:Y:S01]  /*6e20*/  FADD.FTZ R11, R31, R42 ;  /* 0x0000002a1f0b7221 */ /* 0x004fe20000010000 */
[----:B------:R-:W-:-:S06]  /*6e30*/  FFMA.FTZ R42, R67, R0, -R16 ;  /* 0x00000000432a7223 */ /* 0x000fcc0000010810 */
[----:B------:R-:W2:Y:S01]  /*6e40*/  MUFU.EX2 R141, R141 ;  /* 0x0000008d008d7308 */ /* 0x000ea20000000800 */
[----:B0-----:R-:W-:Y:S01]  /*6e50*/  FADD.FTZ R44, R28, R11 ;  /* 0x0000000b1c2c7221 */ /* 0x001fe20000010000 */
[----:B------:R-:W-:-:S06]  /*6e60*/  FADD.FTZ R11, R33, R4 ;  /* 0x00000004210b7221 */ /* 0x000fcc0000010000 */
        /* <DEDUP_REMOVED lines=9> */
[----:B------:R-:W-:Y:S01]  /*6f00*/  FADD.FTZ R11, R19, R44 ;  /* 0x0000002c130b7221 */ /* 0x000fe20000010000 */
[----:B------:R-:W-:Y:S01]  /*6f10*/  FFMA.FTZ R44, R75, R0, -R16 ;  /* 0x000000004b2c7223 */ /* 0x000fe20000010810 */
[----:B------:R-:W0:Y:S01]  /*6f20*/  MUFU.EX2 R137, R137 ;  /* 0x0000008900897308 */ /* 0x000e220000000800 */
[----:B-1----:R-:W-:Y:S01]  /*6f30*/  FADD.FTZ R3, R143, R4 ;  /* 0x000000048f037221 */ /* 0x002fe20000010000 */
[----:B------:R-:W-:-:S04]  /*6f40*/  FADD.FTZ R46, R138, R11 ;  /* 0x0000000b8a2e7221 */ /* 0x000fc80000010000 */
[----:B------:R-:W-:Y:S02]  /*6f50*/  FADD.FTZ R11, R25, R46 ;  /* 0x0000002e190b7221 */ /* 0x000fe40000010000 */
[----:B------:R-:W1:Y:S01]  /*6f60*/  MUFU.EX2 R34, R34 ;  /* 0x0000002200227308 */ /* 0x000e620000000800 */
[----:B--2---:R-:W-:Y:S01]  /*6f70*/  FADD.FTZ R4, R32, R3 ;  /* 0x0000000320047221 */ /* 0x004fe20000010000 */
[----:B------:R-:W-:-:S04]  /*6f80*/  FADD.FTZ R46, R132, R11 ;  /* 0x0000000b842e7221 */ /* 0x000fc80000010000 */
[----:B------:R-:W-:Y:S01]  /*6f90*/  FADD.FTZ R11, R45, R46 ;  /* 0x0000002e2d0b7221 */ /* 0x000fe20000010000 */
[----:B------:R-:W-:Y:S01]  /*6fa0*/  FFMA.FTZ R46, R79, R0, -R16 ;  /* 0x000000004f2e7223 */ /* 0x000fe20000010810 */
[----:B------:R-:W2:Y:S01]  /*6fb0*/  MUFU.EX2 R139, R139 ;  /* 0x0000008b008b7308 */ /* 0x000ea20000000800 */
[----:B0-----:R-:W-:Y:S01]  /*6fc0*/  FADD.FTZ R3, R137, R4 ;  /* 0x0000000489037221 */ /* 0x001fe20000010000 */
[----:B------:R-:W-:-:S04]  /*6fd0*/  FADD.FTZ R48, R134, R11 ;  /* 0x0000000b86307221 */ /* 0x000fc80000010000 */
[----:B------:R-:W-:Y:S02]  /*6fe0*/  FADD.FTZ R11, R71, R48 ;  /* 0x00000030470b7221 */ /* 0x000fe40000010000 */
[----:B------:R-:W0:Y:S01]  /*6ff0*/  MUFU.EX2 R36, R36 ;  /* 0x0000002400247308 */ /* 0x000e220000000800 */
[----:B-1----:R-:W-:Y:S01]  /*7000*/  FADD.FTZ R4, R34, R3 ;  /* 0x0000000322047221 */ /* 0x002fe20000010000 */
[----:B------:R-:W-:-:S04]  /*7010*/  FADD.FTZ R48, R128, R11 ;  /* 0x0000000b80307221 */ /* 0x000fc80000010000 */
[----:B------:R-:W-:Y:S01]  /*7020*/  FADD.FTZ R11, R65, R48 ;  /* 0x00000030410b7221 */ /* 0x000fe20000010000 */
[-C--:B------:R-:W-:Y:S01]  /*7030*/  FFMA.FTZ R48, R83, R0.reuse, -R16 ;  /* 0x0000000053307223 */ /* 0x080fe20000010810 */
[----:B------:R-:W1:Y:S01]  /*7040*/  MUFU.EX2 R133, R133 ;  /* 0x0000008500857308 */ /* 0x000e620000000800 */
[----:B--2---:R-:W-:Y:S01]  /*7050*/  FADD.FTZ R3, R139, R4 ;  /* 0x000000048b037221 */ /* 0x004fe20000010000 */
[----:B------:R-:W-:Y:S01]  /*7060*/  FADD.FTZ R50, R130, R11 ;  /* 0x0000000b82327221 */ /* 0x000fe20000010000 */
[----:B------:R-:W-:-:S03]  /*7070*/  FFMA.FTZ R16, R87, R0, -R16 ;  /* 0x0000000057107223 */ /* 0x000fc60000010810 */
[----:B------:R-:W-:Y:S02]  /*7080*/  FADD.FTZ R11, R61, R50 ;  /* 0x000000323d0b7221 */ /* 0x000fe40000010000 */
[----:B------:R-:W2:Y:S01]  /*7090*/  MUFU.EX2 R38, R38 ;  /* 0x0000002600267308 */ /* 0x000ea20000000800 */
[----:B0-----:R-:W-:Y:S01]  /*70a0*/  FADD.FTZ R4, R36, R3 ;  /* 0x0000000324047221 */ /* 0x001fe20000010000 */
[----:B------:R-:W-:-:S04]  /*70b0*/  FADD.FTZ R50, R124, R11 ;  /* 0x0000000b7c327221 */ /* 0x000fc80000010000 */
[----:B------:R-:W-:Y:S02]  /*70c0*/  FADD.FTZ R11, R57, R50 ;  /* 0x00000032390b7221 */ /* 0x000fe40000010000 */
[----:B------:R-:W0:Y:S01]  /*70d0*/  MUFU.EX2 R135, R135 ;  /* 0x0000008700877308 */ /* 0x000e220000000800 */
[----:B-1----:R-:W-:-:S07]  /*70e0*/  FADD.FTZ R3, R133, R4 ;  /* 0x0000000485037221 */ /* 0x002fce0000010000 */
[----:B------:R-:W1:Y:S01]  /*70f0*/  MUFU.EX2 R40, R40 ;  /* 0x0000002800287308 */ /* 0x000e620000000800 */
[----:B--2---:R-:W-:-:S07]  /*7100*/  FADD.FTZ R4, R38, R3 ;  /* 0x0000000326047221 */ /* 0x004fce0000010000 */
[----:B------:R-:W2:Y:S01]  /*7110*/  MUFU.EX2 R129, R129 ;  /* 0x0000008100817308 */ /* 0x000ea20000000800 */
[----:B0-----:R-:W-:-:S07]  /*7120*/  FADD.FTZ R3, R135, R4 ;  /* 0x0000000487037221 */ /* 0x001fce0000010000 */
        /* <DEDUP_REMOVED lines=33> */
[----:B--2---:R-:W-:Y:S01]  /*7340*/  FADD.FTZ R3, R123, R4 ;  /* 0x000000047b037221 */ /* 0x004fe20000010000 */
[----:B0-----:R-:W-:-:S03]  /*7350*/  FADD.FTZ R4, R69, R50 ;  /* 0x0000003245047221 */ /* 0x001fc60000010000 */
[----:B-1----:R-:W-:Y:S01]  /*7360*/  FADD.FTZ R3, R16, R3 ;  /* 0x0000000310037221 */ /* 0x002fe20000010000 */
[----:B------:R-:W-:Y:S06]  /*7370*/  @!P0 BRA `(.L_x_1006) ;  /* 0x0000000000048947 */ /* 0x000fec0003800000 */
[----:B------:R-:W-:Y:S01]  /*7380*/  BPT.TRAP 0x1 ;  /* 0x000000040000795c */ /* 0x000fe20000300000 */
.L_x_1006:
[----:B------:R-:W-:Y:S01]  /*7390*/  ULEA UR10, UR25, UR43, 0x3 ;  /* 0x0000002b190a7291 */ /* 0x000fe2000f8e183f */
[----:B------:R-:W-:Y:S01]  /*73a0*/  ISETP.GT.AND P1, PT, R12, UR27, PT ;  /* 0x0000001b0c007c0c */ /* 0x000fe2000bf24270 */
[----:B------:R-:W-:Y:S01]  /*73b0*/  UMOV UR26, UR4 ;  /* 0x00000004001a7c82 */ /* 0x000fe20008000000 */
[----:B------:R-:W-:Y:S01]  /*73c0*/  UMOV UR25, UR7 ;  /* 0x0000000700197c82 */ /* 0x000fe20008000000 */
        /* <DEDUP_REMOVED lines=35> */
[-C--:B------:R-:W-:Y:S01]  /*7600*/  FMUL.FTZ R102, R102, R14.reuse ;  /* 0x0000000e66667220 */ /* 0x080fe20000410000 */
        /* <DEDUP_REMOVED lines=19> */
[----:B------:R-:W-:Y:S01]  /*7740*/  IMAD.MOV.U32 R11, RZ, RZ, R13 ;  /* 0x000000ffff0b7224 */ /* 0x000fe200078e000d */
        /* <DEDUP_REMOVED lines=13> */
[----:B------:R-:W-:Y:S01]  /*7820*/  F2FP.BF16.F32.PACK_AB R123, R16, R123 ;  /* 0x0000007b107b723e */ /* 0x000fe200000010ff */
[----:B------:R-:W-:Y:S06]  /*7830*/  @P1 BRA `(.L_x_1007) ;  /* 0xffffffd000841947 */ /* 0x000fec000383ffff */
.L_x_988:
[----:B------:R-:W0:Y:S01]  /*7840*/  S2UR UR10, SR_CTAID.X ;  /* 0x00000000000a79c3 */ /* 0x000e220000002500 */
[----:B------:R-:W-:Y:S01]  /*7850*/  IADD3 R10, -R5, 0x1, RZ ;  /* 0x00000001050a7810 */ /* 0x000fe20007ffe1ff */
[----:B------:R-:W-:Y:S02]  /*7860*/  UISETP.NE.AND UP1, UPT, UR40, URZ, UPT ;  /* 0x0000003f2800728c */ /* 0x000fe4000bf25270 */
[----:B------:R-:W-:Y:S02]  /*7870*/  UISETP.NE.AND UP0, UPT, UR44, URZ, UPT ;  /* 0x0000003f2c00728c */ /* 0x000fe4000bf05270 */
[----:B------:R-:W-:Y:S01]  /*7880*/  IMAD R10, R17, UR28, R10 ;  /* 0x0000001c110a7c24 */ /* 0x000fe2000f8e020a */
[----:B------:R-:W-:-:S03]  /*7890*/  UMOV UR14, 0xc0 ;  /* 0x000000c0000e7882 */ /* 0x000fc60000000000 */
[----:B------:R-:W-:Y:S02]  /*78a0*/  PLOP3.LUT P1, PT, PT, PT, UP0, 0x40, 0x0 ;  /* 0x000000000000781c */ /* 0x000fe40003f2e808 */
[----:B------:R-:W-:Y:S01]  /*78b0*/  R2UR UR15, R10 ;  /* 0x000000000a0f72ca */ /* 0x000fe200000e0000 */
[----:B------:R-:W-:Y:S01]  /*78c0*/  @UP1 ULDC UR18, c[0x0][0x450] ;  /* 0x0001140000121ab9 */ /* 0x000fe20000000800 */
[----:B0-----:R-:W-:-:S03]  /*78d0*/  UIMAD UR14, UR10, UR14, 0xbf ;  /* 0x000000bf0a0e74a4 */ /* 0x001fc6000f8e020e */
[----:B------:R-:W-:Y:S02]  /*78e0*/  @UP1 ULDC UR10, c[0x0][0x44c] ;  /* 0x00011300000a1ab9 */ /* 0x000fe40000000800 */
[----:B------:R-:W-:-:S04]  /*78f0*/  UIMAD.WIDE.U32 UR10, UR14, UR10, URZ ;  /* 0x0000000a0e0a72a5 */ /* 0x000fc8000f8e003f */
[----:B------:R-:W-:-:S04]  /*7900*/  @UP1 USHF.R.U32.HI UR14, URZ, UR18, UR11 ;  /* 0x000000123f0e1299 */ /* 0x000fc8000801160b */
[----:B------:R-:W-:-:S03]  /*7910*/  UIADD3 UR14, UR15, UR14, URZ ;  /* 0x0000000e0f0e7290 */ /* 0x000fc6000fffe03f */
[----:B------:R-:W-:Y:S02]  /*7920*/  ULDC UR15, c[0x0][0x9dc] ;  /* 0x00027700000f7ab9 */ /* 0x000fe40000000800 */
[----:B------:R-:W-:Y:S01]  /*7930*/  UIADD3 UR15, UR14, -UR15, URZ ;  /* 0x8000000f0e0f7290 */ /* 0x000fe2000fffe03f */
[----:B------:R-:W-:Y:S11]  /*7940*/  @P1 BRA `(.L_x_1008) ;  /* 0x00000000004c1947 */ /* 0x000ff60003800000 */
[----:B------:R-:W-:-:S06]  /*7950*/  UISETP.GT.AND UP0, UPT, UR14, -0x1, UPT ;  /* 0xffffffff0e00788c */ /* 0x000fcc000bf04270 */
[----:B------:R-:W-:-:S13]  /*7960*/  PLOP3.LUT P1, PT, PT, PT, UP0, 0x80, 0x0 ;  /* 0x000000000000781c */ /* 0x000fda0003f2f008 */
[----:B------:R-:W-:Y:S05]  /*7970*/  @P1 BRA `(.L_x_1009) ;  /* 0x0000000000201947 */ /* 0x000fea0003800000 */
[----:B------:R-:W-:Y:S01]  /*7980*/  ULDC UR18, c[0x0][0x9e4] ;  /* 0x0002790000127ab9 */ /* 0x000fe20000000800 */
[----:B------:R-:W-:Y:S02]  /*7990*/  ULOP3.LUT UR14, URZ, UR14, URZ, 0x33, !UPT ;  /* 0x0000000e3f0e7292 */ /* 0x000fe4000f8e333f */
[----:B------:R-:W-:-:S11]  /*79a0*/  UISETP.NE.AND UP0, UPT, UR18, 0x1, UPT ;  /* 0x000000011200788c */ /* 0x000fd6000bf05270 */
[----:B------:R-:W-:Y:S02]  /*79b0*/  @UP0 ULDC.64 UR20, c[0x0][0x9e8] ;  /* 0x00027a0000140ab9 */ /* 0x000fe40000000a00 */
[----:B------:R-:W-:-:S04]  /*79c0*/  UIMAD.WIDE.U32 UR10, UR14, UR20, URZ ;  /* 0x000000140e0a72a5 */ /* 0x000fc8000f8e003f */
[----:B------:R-:W-:-:S04]  /*79d0*/  @UP0 USHF.R.U32.HI UR14, URZ, UR21, UR11 ;  /* 0x000000153f0e0299 */ /* 0x000fc8000801160b */
[----:B------:R-:W-:Y:S01]  /*79e0*/  ULOP3.LUT UR14, URZ, UR14, URZ, 0x33, !UPT ;  /* 0x0000000e3f0e7292 */ /* 0x000fe2000f8e333f */
[----:B------:R-:W-:Y:S11]  /*79f0*/  BRA `(.L_x_1010) ;  /* 0x0000000000147947 */ /* 0x000ff60003800000 */
.L_x_1009:
[----:B------:R-:W-:Y:S02]  /*7a00*/  ULDC UR18, c[0x0][0x9e4] ;  /* 0x0002790000127ab9 */ /* 0x000fe40000000800 */
[----:B------:R-:W-:-:S11]  /*7a10*/  UISETP.NE.AND UP0, UPT, UR18, 0x1, UPT ;  /* 0x000000011200788c */ /* 0x000fd6000bf05270 */
[----:B------:R-:W-:Y:S02]  /*7a20*/  @UP0 ULDC.64 UR20, c[0x0][0x9e8] ;  /* 0x00027a0000140ab9 */ /* 0x000fe40000000a00 */
[----:B------:R-:W-:-:S04]  /*7a30*/  UIMAD.WIDE.U32 UR10, UR14, UR20, URZ ;  /* 0x000000140e0a72a5 */ /* 0x000fc8000f8e003f */
[----:B------:R-:W-:-:S12]  /*7a40*/  @UP0 USHF.R.U32.HI UR14, URZ, UR21, UR11 ;  /* 0x000000153f0e0299 */ /* 0x000fd8000801160b */
.L_x_1010:
[----:B------:R-:W-:-:S04]  /*7a50*/  UIMAD UR14, UR14, UR18, URZ ;  /* 0x000000120e0e72a4 */ /* 0x000fc8000f8e023f */
[----:B------:R-:W-:-:S04]  /*7a60*/  UISETP.LT.AND UP0, UPT, UR15, UR14, UPT ;  /* 0x0000000e0f00728c */ /* 0x000fc8000bf01270 */
[----:B------:R-:W-:-:S12]  /*7a70*/  USEL UR15, UR15, UR14, !UP0 ;  /* 0x0000000e0f0f7287 */ /* 0x000fd8000c000000 */
.L_x_1008:
[----:B------:R-:W-:-:S04]  /*7a80*/  UIADD3 UR15, UR15, 0x7f, URZ ;  /* 0x0000007f0f0f7890 */ /* 0x000fc8000fffe03f */
[----:B------:R-:W-:-:S04]  /*7a90*/  USHF.R.S32.HI UR10, URZ, 0x1f, UR15 ;  /* 0x0000001f3f0a7899 */ /* 0x000fc8000801140f */
[----:B------:R-:W-:-:S04]  /*7aa0*/  ULEA.HI UR10, UR10, UR15, URZ, 0x7 ;  /* 0x0000000f0a0a7291 */ /* 0x000fc8000f8f383f */
[----:B------:R-:W-:-:S04]  /*7ab0*/  USHF.R.S32.HI UR10, URZ, 0x7, UR10 ;  /* 0x000000073f0a7899 */ /* 0x000fc8000801140a */
[----:B------:R-:W-:-:S04]  /*7ac0*/  UISETP.LT.AND UP0, UPT, UR41, UR10, UPT ;  /* 0x0000000a2900728c */ /* 0x000fc8000bf01270 */
[----:B------:R-:W-:-:S06]  /*7ad0*/  USEL UR25, UR41, UR10, !UP0 ;  /* 0x0000000a29197287 */ /* 0x000fcc000c000000 */
[----:B------:R-:W-:-:S13]  /*7ae0*/  ISETP.GE.AND P1, PT, R12, UR25, PT ;  /* 0x000000190c007c0c */ /* 0x000fda000bf26270 */
[----:B------:R-:W-:Y:S05]  /*7af0*/  @!P1 BRA `(.L_x_1011) ;  /* 0x0000001c00489947 */ /* 0x000fea0003800000 */
[----:B------:R-:W-:Y:S01]  /*7b00*/  IMAD.MOV.U32 R10, RZ, RZ, R13 ;  /* 0x000000ffff0a7224 */ /* 0x000fe200078e000d */
[----:B------:R-:W-:Y:S01]  /*7b10*/  UMOV UR27, UR4 ;  /* 0x00000004001b7c82 */ /* 0x000fe20008000000 */
[----:B------:R-:W-:Y:S01]  /*7b20*/  IMAD.MOV.U32 R5, RZ, RZ, R2 ;  /* 0x000000ffff057224 */ /* 0x000fe200078e0002 */
[----:B------:R-:W-:-:S06]  /*7b30*/  UMOV UR26, UR7 ;  /* 0x00000007001a7c82 */ /* 0x000fcc0008000000 */
.L_x_1022:
[----:B------:R-:W-:Y:S01]  /*7b40*/  ISETP.NE.AND P2, PT, RZ, UR42, PT ;  /* 0x0000002aff007c0c */ /* 0x000fe2000bf45270 */
[----:B------:R-:W-:-:S04]  /*7b50*/  UISETP.NE.AND UP0, UPT, UR26, 0x1, UPT ;  /* 0x000000011a00788c */ /* 0x000fc8000bf05270 */
[----:B------:R-:W-:-:S04]  /*7b60*/  USEL UR4, URZ, 0x1, UP0 ;  /* 0x000000013f047887 */ /* 0x000fc80008000000 */
[----:B------:R-:W-:-:S04]  /*7b70*/  ULOP3.LUT UR4, UR27, UR4, URZ, 0x3c, !UPT ;  /* 0x000000041b047292 */ /* 0x000fc8000f8e3c3f */
[----:B------:R-:W-:Y:S08]  /*7b80*/  @P2 BRA `(.L_x_1012) ;  /* 0x0000000000382947 */ /* 0x000ff00003800000 */
[----:B------:R-:W-:Y:S05]  /*7b90*/  @!P0 BRA `(.L_x_1013) ;  /* 0x0000000000048947 */ /* 0x000fea0003800000 */
[----:B------:R-:W-:Y:S01]  /*7ba0*/  BPT.TRAP 0x1 ;  /* 0x000000040000795c */ /* 0x000fe20000300000 */
.L_x_1013:
        /* <DEDUP_REMOVED lines=9> */
.L_x_1014:
[----:B-1----:R-:W-:Y:S05]  /*7c40*/  @P1 BRA `(.L_x_1012) ;  /* 0x0000000000081947 */ /* 0x002fea0003800000 */
[----:B------:R-:W1:Y:S02]  /*7c50*/  SYNCS.PHASECHK.TRANS64.TRYWAIT P1, [UR7+0x16830], R0 ;  /* 0x01683000ff0075a7 */ /* 0x000e640008020147 */
[----:B-1----:R-:W-:Y:S05]  /*7c60*/  @!P1 BRA `(.L_x_1015) ;  /* 0x000000a4008c9947 */ /* 0x002fea0003800000 */
.L_x_1012:
        /* <DEDUP_REMOVED lines=30> */
.L_x_1017:
[----:B------:R-:W-:Y:S01]  /*7e50*/  ULEA UR10, UR26, UR43, 0x3 ;  /* 0x0000002b1a0a7291 */ /* 0x000fe2000f8e183f */
[----:B------:R-:W-:-:S05]  /*7e60*/  IMAD.U32 R0, RZ, RZ, UR27 ;  /* 0x0000001bff007e24 */ /* 0x000fca000f8e00ff */
[----:B------:R-:W-:-:S04]  /*7e70*/  SHF.L.U32 R0, R0, 0x1f, RZ ;  /* 0x0000001f00007819 */ /* 0x000fc800000006ff */
[----:B------:R0:W1:Y:S01]  /*7e80*/  SYNCS.PHASECHK.TRANS64.TRYWAIT P1, [UR10+0x16850], R0 ;  /* 0x01685000ff0075a7 */ /* 0x000062000802014a */
[----:B------:R-:W-:Y:S05]  /*7e90*/  @!P0 BRA `(.L_x_1018) ;  /* 0x0000000000048947 */ /* 0x000fea0003800000 */
[----:B------:R-:W-:Y:S01]  /*7ea0*/  BPT.TRAP 0x1 ;  /* 0x000000040000795c */ /* 0x000fe20000300000 */
.L_x_1018:
[----:B-1----:R-:W-:Y:S05]  /*7eb0*/  @P1 BRA `(.L_x_1016) ;  /* 0x0000000000081947 */ /* 0x002fea0003800000 */
[----:B------:R-:W1:Y:S02]  /*7ec0*/  SYNCS.PHASECHK.TRANS64.TRYWAIT P1, [UR10+0x16850], R0 ;  /* 0x01685000ff0075a7 */ /* 0x000e64000802014a */
[----:B-1----:R-:W-:Y:S05]  /*7ed0*/  @!P1 BRA `(.L_x_1019) ;  /* 0x000000a400089947 */ /* 0x002fea0003800000 */
.L_x_1016:
        /* <DEDUP_REMOVED lines=50> */
.L_x_1020:
        /* <DEDUP_REMOVED lines=71> */
[----:B------:R-:W0:Y:S01]  /*8670*/  LDC R0, c[0x0][0x988] ;  /* 0x00026200ff007b82 */ /* 0x000e220000000800 */
[----:B-1----:R-:W-:Y:S02]  /*8680*/  FMNMX.FTZ R16, R14, R13, !PT ;  /* 0x0000000d0e107209 */ /* 0x002fe40007810000 */
[----:B------:R-:W1:Y:S04]  /*8690*/  SHFL.BFLY PT, R2, R15, 0x1, 0x1f ;  /* 0x0c201f000f027f89 */ /* 0x000e6800000e0000 */
[----:B------:R-:W2:Y:S01]  /*86a0*/  SHFL.BFLY PT, R13, R16, 0x1, 0x1f ;  /* 0x0c201f00100d7f89 */ /* 0x000ea200000e0000 */
[----:B-1----:R-:W-:-:S02]  /*86b0*/  FMNMX.FTZ R2, R15, R2, !PT ;  /* 0x000000020f027209 */ /* 0x002fc40007810000 */
[----:B--2---:R-:W-:-:S03]  /*86c0*/  FMNMX.FTZ R13, R16, R13, !PT ;  /* 0x0000000d100d7209 */ /* 0x004fc60007810000 */
[C---:B0-----:R-:W-:Y:S01]  /*86d0*/  FMUL.FTZ R131, R2.reuse, R0 ;  /* 0x0000000002837220 */ /* 0x041fe20000410000 */
[----:B------:R-:W-:-:S03]  /*86e0*/  FADD.FTZ R5, -R2, R5 ;  /* 0x0000000502057221 */ /* 0x000fc60000010100 */
[-CC-:B------:R-:W-:Y:S01]  /*86f0*/  FFMA.FTZ R123, R37, R0.reuse, -R131.reuse ;  /* 0x00000000257b7223 */ /* 0x180fe20000010883 */
[-CC-:B------:R-:W-:Y:S01]  /*8700*/  FFMA.FTZ R37, R53, R0.reuse, -R131.reuse ;  /* 0x0000000035257223 */ /* 0x180fe20000010883 */
[C---:B------:R-:W-:Y:S01]  /*8710*/  FADD.FTZ R11, -R13.reuse, R10 ;  /* 0x0000000a0d0b7221 */ /* 0x040fe20000010100 */
[-C--:B------:R-:W-:Y:S01]  /*8720*/  FMUL.FTZ R53, R13, R0.reuse ;  /* 0x000000000d357220 */ /* 0x080fe20000410000 */
[-C--:B------:R-:W-:Y:S01]  /*8730*/  FMUL.FTZ R5, R5, R0.reuse ;  /* 0x0000000005057220 */ /* 0x080fe20000410000 */
[-C--:B------:R-:W-:Y:S01]  /*8740*/  FFMA.FTZ R148, R24, R0.reuse, -R131 ;  /* 0x0000000018947223 */ /* 0x080fe20000010883 */
[-C--:B------:R-:W-:Y:S01]  /*8750*/  FMUL.FTZ R10, R11, R0.reuse ;  /* 0x000000000b0a7220 */ /* 0x080fe20000410000 */
[-C--:B------:R-:W-:Y:S01]  /*8760*/  FFMA.FTZ R149, R26, R0.reuse, -R53 ;  /* 0x000000001a957223 */ /* 0x080fe20000010835 */
[-C--:B------:R-:W-:Y:S01]  /*8770*/  FFMA.FTZ R129, R25, R0.reuse, -R131 ;  /* 0x0000000019817223 */ /* 0x080fe20000010883 */
[-C--:B------:R-:W-:Y:S01]  /*8780*/  FFMA.FTZ R14, R27, R0.reuse, -R53 ;  /* 0x000000001b0e7223 */ /* 0x080fe20000010835 */
[----:B------:R-:W-:Y:S01]  /*8790*/  MUFU.EX2 R5, R5 ;  /* 0x0000000500057308 */ /* 0x000fe20000000800 */
[-C--:B------:R-:W-:Y:S01]  /*87a0*/  FFMA.FTZ R150, R28, R0.reuse, -R131 ;  /* 0x000000001c967223 */ /* 0x080fe20000010883 */
        /* <DEDUP_REMOVED lines=9> */
[-CC-:B------:R-:W-:Y:S01]  /*8840*/  FFMA.FTZ R147, R38, R0.reuse, -R53.reuse ;  /* 0x0000000026937223 */ /* 0x180fe20000010835 */
[-C--:B------:R-:W-:Y:S01]  /*8850*/  FFMA.FTZ R22, R39, R0.reuse, -R53 ;  /* 0x0000000027167223 */ /* 0x080fe20000010835 */
        /* <DEDUP_REMOVED lines=10> */
[----:B------:R-:W-:Y:S01]  /*8900*/  FFMA.FTZ R137, R50, R0, -R53 ;  /* 0x0000000032897223 */ /* 0x000fe20000010835 */
[----:B------:R-:W1:Y:S01]  /*8910*/  MUFU.EX2 R149, R149 ;  /* 0x0000009500957308 */ /* 0x000e620000000800 */
[----:B0-----:R-:W-:Y:S01]  /*8920*/  FFMA.FTZ R4, R5, R4, R148 ;  /* 0x0000000405047223 */ /* 0x001fe20000010094 */
[-C--:B------:R-:W-:Y:S01]  /*8930*/  FFMA.FTZ R41, R49, R0.reuse, -R131 ;  /* 0x0000000031297223 */ /* 0x080fe20000010883 */
[-C--:B------:R-:W-:Y:S01]  /*8940*/  FFMA.FTZ R28, R51, R0.reuse, -R53 ;  /* 0x00000000331c7223 */ /* 0x080fe20000010835 */
[-C--:B------:R-:W-:Y:S01]  /*8950*/  FFMA.FTZ R138, R52, R0.reuse, -R131 ;  /* 0x00000000348a7223 */ /* 0x080fe20000010883 */
[-CC-:B------:R-:W-:Y:S01]  /*8960*/  FFMA.FTZ R139, R54, R0.reuse, -R53.reuse ;  /* 0x00000000368b7223 */ /* 0x180fe20000010835 */
        /* <DEDUP_REMOVED lines=9> */
[-C--:B------:R-:W-:Y:S01]  /*8a00*/  FFMA.FTZ R34, R63, R0.reuse, -R53 ;  /* 0x000000003f227223 */ /* 0x080fe20000010835 */
[----:B------:R-:W2:Y:S01]  /*8a10*/  MUFU.EX2 R14, R14 ;  /* 0x0000000e000e7308 */ /* 0x000ea20000000800 */
[----:B-1----:R-:W-:Y:S01]  /*8a20*/  FFMA.FTZ R3, R10, R3, R149 ;  /* 0x000000030a037223 */ /* 0x002fe20000010095 */
[-CC-:B------:R-:W-:Y:S01]  /*8a30*/  FFMA.FTZ R128, R64, R0.reuse, -R131.reuse ;  /* 0x0000000040807223 */ /* 0x180fe20000010883 */
[-CC-:B------:R-:W-:Y:S01]  /*8a40*/  FFMA.FTZ R25, R65, R0.reuse, -R131.reuse ;  /* 0x0000000041197223 */ /* 0x180fe20000010883 */
[-CC-:B------:R-:W-:Y:S01]  /*8a50*/  FFMA.FTZ R130, R68, R0.reuse, -R131.reuse ;  /* 0x0000000044827223 */ /* 0x180fe20000010883 */
[-CC-:B------:R-:W-:Y:S01]  /*8a60*/  FFMA.FTZ R21, R69, R0.reuse, -R131.reuse ;  /* 0x0000000045157223 */ /* 0x180fe20000010883 */
[-CC-:B------:R-:W-:Y:S01]  /*8a70*/  FFMA.FTZ R124, R72, R0.reuse, -R131.reuse ;  /* 0x00000000487c7223 */ /* 0x180fe20000010883 */
[-CC-:B------:R-:W-:Y:S01]  /*8a80*/  FFMA.FTZ R19, R73, R0.reuse, -R131.reuse ;  /* 0x0000000049137223 */ /* 0x180fe20000010883 */
[----:B------:R-:W1:Y:S01]  /*8a90*/  MUFU.EX2 R150, R150 ;  /* 0x0000009600967308 */ /* 0x000e620000000800 */
[----:B0-----:R-:W-:Y:S01]  /*8aa0*/  FADD.FTZ R27, R129, R4 ;  /* 0x00000004811b7221 */ /* 0x001fe20000010000 */
[-CC-:B------:R-:W-:Y:S01]  /*8ab0*/  FFMA.FTZ R126, R76, R0.reuse, -R131.reuse ;  /* 0x000000004c7e7223 */ /* 0x180fe20000010883 */
[-CC-:B------:R-:W-:Y:S01]  /*8ac0*/  FFMA.FTZ R15, R77, R0.reuse, -R131.reuse ;  /* 0x000000004d0f7223 */ /* 0x180fe20000010883 */
[-CC-:B------:R-:W-:Y:S01]  /*8ad0*/  FFMA.FTZ R120, R80, R0.reuse, -R131.reuse ;  /* 0x0000000050787223 */ /* 0x180fe20000010883 */
[-CC-:B------:R-:W-:Y:S01]  /*8ae0*/  FFMA.FTZ R11, R81, R0.reuse, -R131.reuse ;  /* 0x00000000510b7223 */ /* 0x180fe20000010883 */
[-CC-:B------:R-:W-:Y:S01]  /*8af0*/  FFMA.FTZ R122, R84, R0.reuse, -R131.reuse ;  /* 0x00000000547a7223 */ /* 0x180fe20000010883 */
[-C--:B------:R-:W-:Y:S01]  /*8b00*/  FFMA.FTZ R49, R85, R0.reuse, -R131 ;  /* 0x0000000055317223 */ /* 0x080fe20000010883 */
[----:B------:R-:W0:Y:S01]  /*8b10*/  MUFU.EX2 R151, R151 ;  /* 0x0000009700977308 */ /* 0x000e220000000800 */
[----:B--2---:R-:W-:Y:S01]  /*8b20*/  FADD.FTZ R4, R14, R3 ;  /* 0x000000030e047221 */ /* 0x004fe20000010000 */
[----:B------:R-:W-:-:S06]  /*8b30*/  FFMA.FTZ R131, R70, R0, -R53 ;  /* 0x0000000046837223 */ /* 0x000fcc0000010835 */
        /* <DEDUP_REMOVED lines=36> */
[----:B0-----:R-:W-:Y:S01]  /*8d80*/  FADD.FTZ R40, R142, R31 ;  /* 0x0000001f8e287221 */ /* 0x001fe20000010000 */
[----:B------:R-:W-:-:S06]  /*8d90*/  FFMA.FTZ R31, R74, R0, -R53 ;  /* 0x000000004a1f7223 */ /* 0x000fcc0000010835 */
        /* <DEDUP_REMOVED lines=93> */
.L_x_1021:
[----:B------:R-:W-:Y:S01]  /*9370*/  ULEA UR10, UR26, UR43, 0x3 ;  /* 0x0000002b1a0a7291 */ /* 0x000fe2000f8e183f */
[----:B------:R-:W-:Y:S01]  /*9380*/  ISETP.GT.AND P1, PT, R12, UR25, PT ;  /* 0x000000190c007c0c */ /* 0x000fe2000bf24270 */
[----:B------:R-:W-:Y:S01]  /*9390*/  UMOV UR27, UR4 ;  /* 0x00000004001b7c82 */ /* 0x000fe20008000000 */
[----:B------:R-:W-:Y:S01]  /*93a0*/  UMOV UR26, UR7 ;  /* 0x00000007001a7c82 */ /* 0x000fe20008000000 */
[----:B------:R-:W-:Y:S01]  /*93b0*/  UIADD3 UR10, UR10, 0x16860, URZ ;  /* 0x000168600a0a7890 */ /* 0x000fe2000fffe03f */
[----:B------:R-:W-:Y:S01]  /*93c0*/  F2FP.BF16.F32.PACK_AB R148, R129, R148 ;  /* 0x000000948194723e */ /* 0x000fe200000010ff */
[-C--:B------:R-:W-:Y:S01]  /*93d0*/  FMUL.FTZ R88, R88, R5.reuse ;  /* 0x0000000558587220 */ /* 0x080fe20000410000 */
[----:B------:R-:W-:Y:S01]  /*93e0*/  F2FP.BF16.F32.PACK_AB R150, R127, R150 ;  /* 0x000000967f96723e */ /* 0x000fe200000010ff */
[----:B------:R-:W-:Y:S01]  /*93f0*/  UPRMT UR10, UR5, 0x654, UR10 ;  /* 0x00000654050a7896 */ /* 0x000fe2000800000a */
[----:B------:R-:W-:Y:S01]  /*9400*/  F2FP.BF16.F32.PACK_AB R144, R125, R144 ;  /* 0x000000907d90723e */ /* 0x000fe200000010ff */
[-C--:B------:R-:W-:Y:S01]  /*9410*/  FMUL.FTZ R89, R89, R5.reuse ;  /* 0x0000000559597220 */ /* 0x080fe20000410000 */
[----:B------:R-:W-:Y:S01]  /*9420*/  F2FP.BF16.F32.PACK_AB R146, R123, R146 ;  /* 0x000000927b92723e */ /* 0x000fe200000010ff */
[-C--:B------:R-:W-:Y:S01]  /*9430*/  FMUL.FTZ R92, R92, R5.reuse ;  /* 0x000000055c5c7220 */ /* 0x080fe20000410000 */
[----:B------:R-:W-:Y:S01]  /*9440*/  F2FP.BF16.F32.PACK_AB R140, R121, R140 ;  /* 0x0000008c798c723e */ /* 0x000fe200000010ff */
        /* <DEDUP_REMOVED lines=61> */
.L_x_1011:
[----:B------:R-:W-:-:S13]  /*9820*/  ISETP.GE.AND P1, PT, R12, UR41, PT ;  /* 0x000000290c007c0c */ /* 0x000fda000bf26270 */
[----:B------:R-:W-:Y:S05]  /*9830*/  @!P1 BRA `(.L_x_1023) ;  /* 0x0000002c00889947 */ /* 0x000fea0003800000 */
[C---:B------:R-:W-:Y:S01]  /*9840*/  VIADD R11, R18.reuse, 0x9 ;  /* 0x00000009120b7836 */ /* 0x040fe20000000000 */
[----:B------:R-:W-:Y:S01]  /*9850*/  ISETP.GE.U32.AND P1, PT, R23, 0x180, PT ;  /* 0x000001801700780c */ /* 0x000fe20003f26070 */
[----:B------:R-:W-:Y:S01]  /*9860*/  IMAD.MOV.U32 R10, RZ, RZ, R13 ;  /* 0x000000ffff0a7224 */ /* 0x000fe200078e000d */
[----:B------:R-:W-:Y:S01]  /*9870*/  UMOV UR26, UR4 ;  /* 0x00000004001a7c82 */ /* 0x000fe20008000000 */
[----:B------:R-:W-:Y:S01]  /*9880*/  IMAD.MOV.U32 R5, RZ, RZ, R2 ;  /* 0x000000ffff057224 */ /* 0x000fe200078e0002 */
[----:B------:R-:W-:Y:S01]  /*9890*/  SEL R11, R11, 0x9, !P1 ;  /* 0x000000090b0b7807 */ /* 0x000fe20004800000 */
[----:B------:R-:W-:Y:S01]  /*98a0*/  VIADD R18, R18, 0x8 ;  /* 0x0000000812127836 */ /* 0x000fe20000000000 */
[----:B------:R-:W-:Y:S01]  /*98b0*/  UMOV UR25, UR7 ;  /* 0x0000000700197c82 */ /* 0x000fe20008000000 */
[----:B------:R-:W-:Y:S01]  /*98c0*/  ULDC UR28, c[0x0][0x9e4] ;  /* 0x00027900001c7ab9 */ /* 0x000fe20000000800 */
[----:B------:R-:W-:Y:S01]  /*98d0*/  ULDC UR29, c[0x0][0x288] ;  /* 0x0000a200001d7ab9 */ /* 0x000fe20000000800 */
[----:B------:R-:W-:Y:S01]  /*98e0*/  ULDC UR30, c[0x0][0x2f0] ;  /* 0x0000bc00001e7ab9 */ /* 0x000fe20000000800 */
[----:B------:R-:W-:-:S05]  /*98f0*/  ULDC UR27, c[0x0][0x9e0] ;  /* 0x00027800001b7ab9 */ /* 0x000fca0000000800 */
.L_x_1042:
[----:B------:R-:W-:Y:S01]  /*9900*/  UIADD3 UR7, UR25, 0x1, URZ ;  /* 0x0000000119077890 */ /* 0x000fe2000fffe03f */
[----:B------:R-:W-:-:S03]  /*9910*/  ISETP.NE.AND P2, PT, RZ, UR42, PT ;  /* 0x0000002aff007c0c */ /* 0x000fc6000bf45270 */
[----:B------:R-:W-:-:S04]  /*9920*/  UISETP.NE.AND UP0, UPT, UR7, 0x2, UPT ;  /* 0x000000020700788c */ /* 0x000fc8000bf05270 */
[----:B------:R-:W-:Y:S02]  /*9930*/  USEL UR4, URZ, 0x1, UP0 ;  /* 0x000000013f047887 */ /* 0x000fe40008000000 */
[----:B------:R-:W-:Y:S02]  /*9940*/  USEL UR7, UR7, URZ, UP0 ;  /* 0x0000003f07077287 */ /* 0x000fe40008000000 */
[----:B------:R-:W-:Y:S02]  /*9950*/  ULOP3.LUT UR4, UR26, UR4, URZ, 0x3c, !UPT ;  /* 0x000000041a047292 */ /* 0x000fe4000f8e3c3f */
[----:B--2---:R-:W-:Y:S10]  /*9960*/  @P2 BRA `(.L_x_1024) ;  /* 0x00000000002c2947 */ /* 0x004ff40003800000 */
[----:B------:R-:W-:Y:S05]  /*9970*/  @!P0 BRA `(.L_x_1025) ;  /* 0x0000000000048947 */ /* 0x000fea0003800000 */
[----:B------:R-:W-:Y:S01]  /*9980*/  BPT.TRAP 0x1 ;  /* 0x000000040000795c */ /* 0x000fe20000300000 */
.L_x_1025:
[----:B------:R-:W-:Y:S01]  /*9990*/  ULEA UR10, UR7, UR43, 0x3 ;  /* 0x0000002b070a7291 */ /* 0x000fe2000f8e183f */
[----:B------:R-:W-:-:S05]  /*99a0*/  IMAD.U32 R0, RZ, RZ, UR4 ;  /* 0x00000004ff007e24 */ /* 0x000fca000f8e00ff */
[----:B------:R-:W-:-:S04]  /*99b0*/  SHF.L.U32 R0, R0, 0x1f, RZ ;  /* 0x0000001f00007819 */ /* 0x000fc800000006ff */
[----:B------:R0:W1:Y:S01]  /*99c0*/  SYNCS.PHASECHK.TRANS64.TRYWAIT P1, [UR10+0x16830], R0 ;  /* 0x01683000ff0075a7 */ /* 0x000062000802014a */
[----:B------:R-:W-:Y:S05]  /*99d0*/  @!P0 BRA `(.L_x_1026) ;  /* 0x0000000000048947 */ /* 0x000fea0003800000 */
[----:B------:R-:W-:Y:S01]  /*99e0*/  BPT.TRAP 0x1 ;  /* 0x000000040000795c */ /* 0x000fe20000300000 */
.L_x_1026:
[----:B-1----:R-:W-:Y:S05]  /*99f0*/  @P1 BRA `(.L_x_1024) ;  /* 0x0000000000081947 */ /* 0x002fea0003800000 */
[----:B------:R-:W1:Y:S02]  /*9a00*/  SYNCS.PHASECHK.TRANS64.TRYWAIT P1, [UR10+0x16830], R0 ;  /* 0x01683000ff0075a7 */ /* 0x000e64000802014a */
[----:B-1----:R-:W-:Y:S05]  /*9a10*/  @!P1 BRA `(.L_x_1027) ;  /* 0x0000008800509947 */ /* 0x002fea0003800000 */
.L_x_1024:
[----:B------:R2:W-:Y:S01]  /*9a20*/  BAR.SYNC.DEFER_BLOCKING R18, 0x100 ;  /* 0x000400120000751d */ /* 0x0005e20000010000 */
[----:B------:R-:W-:Y:S01]  /*9a30*/  R2UR UR20, R6 ;  /* 0x00000000061472ca */ /* 0x000fe200000e0000 */
[----:B------:R-:W-:Y:S01]  /*9a40*/  ULEA UR22, UR7, UR6, 0xa ;  /* 0x0000000607167291 */ /* 0x000fe2000f8e503f */
[----:B------:R-:W-:-:S03]  /*9a50*/  R2UR UR21, R7 ;  /* 0x00000000071572ca */ /* 0x000fc600000e0000 */
[----:B------:R-:W-:Y:S01]  /*9a60*/  UMOV UR23, 0x40000040 ;  /* 0x4000004000177882 */ /* 0x000fe20000000000 */
[----:B------:R-:W-:Y:S01]  /*9a70*/  UIADD3 UR10, UR22, 0x2, URZ ;  /* 0x00000002160a7890 */ /* 0x000fe2000fffe03f */
[----:B------:R-:W-:Y:S01]  /*9a80*/  UMOV UR11, 0x40000040 ;  /* 0x40000040000b7882 */ /* 0x000fe20000000000 */
[----:B------:R-:W-:Y:S01]  /*9a90*/  UIADD3 UR14, UR22, 0x4, URZ ;  /* 0x00000004160e7890 */ /* 0x000fe2000fffe03f */
[----:B------:R-:W-:Y:S01]  /*9aa0*/  UMOV UR15, 0x40000040 ;  /* 0x40000040000f7882 */ /* 0x000fe20000000000 */
[----:B------:R-:W-:Y:S01]  /*9ab0*/  UIADD3 UR18, UR22, 0x6, URZ ;  /* 0x0000000616127890 */ /* 0x000fe2000fffe03f */
[----:B------:R-:W-:Y:S01]  /*9ac0*/  UMOV UR19, 0x40000040 ;  /* 0x4000004000137882 */ /* 0x000fe20000000000 */
        /* <DEDUP_REMOVED lines=12> */
[----:B--2---:R-:W-:Y:S05]  /*9b90*/  @P2 BRA `(.L_x_1028) ;  /* 0x00000000002c2947 */ /* 0x004fea0003800000 */
[----:B------:R-:W-:Y:S05]  /*9ba0*/  @!P0 BRA `(.L_x_1029) ;  /* 0x0000000000048947 */ /* 0x000fea0003800000 */
[----:B------:R-:W-:Y:S01]  /*9bb0*/  BPT.TRAP 0x1 ;  /* 0x000000040000795c */ /* 0x000fe20000300000 */
.L_x_1029:
[----:B------:R-:W-:Y:S01]  /*9bc0*/  ULEA UR10, UR25, UR43, 0x3 ;  /* 0x0000002b190a7291 */ /* 0x000fe2000f8e183f */
[----:B01----:R-:W-:-:S05]  /*9bd0*/  IMAD.U32 R0, RZ, RZ, UR26 ;  /* 0x0000001aff007e24 */ /* 0x003fca000f8e00ff */
[----:B------:R-:W-:-:S04]  /*9be0*/  SHF.L.U32 R0, R0, 0x1f, RZ ;  /* 0x0000001f00007819 */ /* 0x000fc800000006ff */
[----:B------:R0:W1:Y:S01]  /*9bf0*/  SYNCS.PHASECHK.TRANS64.TRYWAIT P1, [UR10+0x16850], R0 ;  /* 0x01685000ff0075a7 */ /* 0x000062000802014a */
[----:B------:R-:W-:Y:S05]  /*9c00*/  @!P0 BRA `(.L_x_1030) ;  /* 0x0000000000048947 */ /* 0x000fea0003800000 */
[----:B------:R-:W-:Y:S01]  /*9c10*/  BPT.TRAP 0x1 ;  /* 0x000000040000795c */ /* 0x000fe20000300000 */
.L_x_1030:
[----:B-1----:R-:W-:Y:S05]  /*9c20*/  @P1 BRA `(.L_x_1028) ;  /* 0x0000000000081947 */ /* 0x002fea0003800000 */
[----:B------:R-:W1:Y:S02]  /*9c30*/  SYNCS.PHASECHK.TRANS64.TRYWAIT P1, [UR10+0x16850], R0 ;  /* 0x01685000ff0075a7 */ /* 0x000e64000802014a */
[----:B-1----:R-:W-:Y:S05]  /*9c40*/  @!P1 BRA `(.L_x_1031) ;  /* 0x0000008400dc9947 */ /* 0x002fea0003800000 */
.L_x_1028:
[----:B------:R-:W-:Y:S01]  /*9c50*/  UIADD3 UR10, UR43, 0x400, URZ ;  /* 0x000004002b0a7890 */ /* 0x000fe2000fffe03f */
[----:B------:R-:W-:Y:S01]  /*9c60*/  WARPGROUP.ARRIVE ;  /* 0x00000000000079c5 */ /* 0x000fe20000000000 */
[----:B------:R-:W-:Y:S02]  /*9c70*/  UMOV UR11, 0x40000040 ;  /* 0x40000040000b7882 */ /* 0x000fe40000000000 */
[----:B------:R-:W-:-:S04]  /*9c80*/  USHF.R.U32.HI UR10, URZ, 0x4, UR10 ;  /* 0x000000043f0a7899 */ /* 0x000fc8000801160a */
[----:B------:R-:W-:-:S04]  /*9c90*/  ULOP3.LUT UR10, UR10, 0x3fff, URZ, 0xc0, !UPT ;  /* 0x00003fff0a0a7892 */ /* 0x000fc8000f8ec03f */
        /* <DEDUP_REMOVED lines=42> */
.L_x_1032:
[----:B------:R-:W-:Y:S01]  /*9f40*/  UISETP.NE.AND UP1, UPT, UR40, URZ, UPT ;  /* 0x0000003f2800728c */ /* 0x000fe2000bf25270 */
[----:B------:R-:W-:Y:S01]  /*9f50*/  IMAD.MOV.U32 R2, RZ, RZ, R9 ;  /* 0x000000ffff027224 */ /* 0x000fe200078e0009 */
[----:B------:R-:W-:Y:S02]  /*9f60*/  UISETP.NE.AND UP0, UPT, UR44, URZ, UPT ;  /* 0x0000003f2c00728c */ /* 0x000fe4000bf05270 */
[----:B------:R-:W-:Y:S02]  /*9f70*/  ULEA UR10, UR7, UR43, 0x3 ;  /* 0x0000002b070a7291 */ /* 0x000fe4000f8e183f */
[----:B------:R-:W-:Y:S02]  /*9f80*/  PLOP3.LUT P1, PT, PT, PT, UP1, 0x80, 0x0 ;  /* 0x000000000000781c */ /* 0x000fe40003f2f018 */
[----:B------:R-:W-:Y:S01]  /*9f90*/  PLOP3.LUT P2, PT, PT, PT, UP1, 0x80, 0x0 ;  /* 0x000000000000781c */ /* 0x000fe20003f4f018 */
[----:B------:R-:W-:Y:S02]  /*9fa0*/  UIADD3 UR10, UR10, 0x16840, URZ ;  /* 0x000168400a0a7890 */ /* 0x000fe4000fffe03f */
[----:B------:R-:W-:-:S02]  /*9fb0*/  @UP1 ULDC UR11, c[0x0][0x44c] ;  /* 0x00011300000b1ab9 */ /* 0x000fc40000000800 */
[----:B------:R-:W-:-:S06]  /*9fc0*/  UPRMT UR10, UR5, 0x654, UR10 ;  /* 0x00000654050a7896 */ /* 0x000fcc000800000a */
[----:B01----:R-:W-:Y:S01]  /*9fd0*/  @P1 IMAD.HI.U32 R0, R9, UR11, RZ ;  /* 0x0000000b09001c27 */ /* 0x003fe2000f8e00ff */
[----:B------:R-:W-:Y:S01]  /*9fe0*/  @UP1 ULDC UR11, c[0x0][0x450] ;  /* 0x00011400000b1ab9 */ /* 0x000fe20000000800 */
[----:B------:R-:W-:Y:S01]  /*9ff0*/  PLOP3.LUT P1, PT, PT, PT, UP0, 0x40, 0x0 ;  /* 0x000000000000781c */ /* 0x000fe20003f2e808 */
[----:B------:R-:W-:Y:S02]  /*a000*/  SYNCS.ARRIVE.TRANS64.RED.A1T0 RZ, [UR10], RZ ;  /* 0x000000ffffff79a7 */ /* 0x000fe4000810040a */
[----:B------:R-:W-:Y:S01]  /*a010*/  @P2 SHF.R.U32.HI R2, RZ, UR11, R0 ;  /* 0x0000000bff022c19 */ /* 0x000fe20008011600 */
[----:B------:R-:W-:-:S04]  /*a020*/  IMAD.SHL.U32 R0, R12, 0x80, RZ ;  /* 0x000000800c007824 */ /* 0x000fc800078e00ff */
[----:B------:R-:W0:Y:S01]  /*a030*/  SHFL.IDX PT, R15, R2, RZ, 0x1c1f ;  /* 0x001c1fff020f7589 */ /* 0x000e2200000e0000 */
[----:B------:R-:W-:-:S05]  /*a040*/  IADD3 R13, -R0, 0x1, RZ ;  /* 0x00000001000d7810 */ /* 0x000fca0007ffe1ff */
[----:B------:R-:W-:-:S04]  /*a050*/  IMAD R14, R8, -0x2, R13 ;  /* 0xfffffffe080e7824 */ /* 0x000fc800078e020d */
[----:B------:R-:W-:-:S04]  /*a060*/  IMAD R14, R17, UR30, R14 ;  /* 0x0000001e110e7c24 */ /* 0x000fc8000f8e020e */
[----:B------:R-:W-:-:S04]  /*a070*/  VIADD R16, R14, -UR29 ;  /* 0x8000001d0e107c36 */ /* 0x000fc80008000000 */
[C---:B------:R-:W-:Y:S02]  /*a080*/  VIADD R14, R16.reuse, UR27 ;  /* 0x0000001b100e7c36 */ /* 0x040fe40008000000 */
[----:B------:R-:W-:Y:S02]  /*a090*/  VIADD R16, R16, UR24 ;  /* 0x0000001810107c36 */ /* 0x000fe40008000000 */
[--C-:B0-----:R-:W-:Y:S02]  /*a0a0*/  IMAD.IADD R20, R14, 0x1, R15.reuse ;  /* 0x000000010e147824 */ /* 0x101fe400078e020f */
[----:B------:R-:W-:Y:S01]  /*a0b0*/  IMAD.IADD R22, R16, 0x1, R15 ;  /* 0x0000000110167824 */ /* 0x000fe200078e020f */
[----:B------:R-:W-:Y:S06]  /*a0c0*/  @P1 BRA `(.L_x_1033) ;  /* 0x00000000005c1947 */ /* 0x000fec0003800000 */
[----:B------:R-:W-:Y:S01]  /*a0d0*/  IMAD R13, R17, UR30, R15 ;  /* 0x0000001e110d7c24 */ /* 0x000fe2000f8e020f */
[----:B------:R-:W-:Y:S03]  /*a0e0*/  BSSY B0, `(.L_x_1034) ;  /* 0x0000011000007945 */ /* 0x000fe60003800000 */
[----:B------:R-:W-:-:S05]  /*a0f0*/  VIADD R13, R13, -UR29 ;  /* 0x8000001d0d0d7c36 */ /* 0x000fca0008000000 */
        /* <DEDUP_REMOVED lines=10> */
.L_x_1035:
[----:B------:R-:W-:-:S05]  /*a1a0*/  IMAD.U32 R15, RZ, RZ, UR28 ;  /* 0x0000001cff0f7e24 */ /* 0x000fca000f8e00ff */
[----:B------:R-:W-:-:S13]  /*a1b0*/  ISETP.NE.AND P1, PT, R15, 0x1, PT ;  /* 0x000000010f00780c */ /* 0x000fda0003f25270 */
[----:B------:R-:W0:Y:S02]  /*a1c0*/  @P1 LDC.64 R120, c[0x0][0x9e8] ;  /* 0x00027a00ff781b82 */ /* 0x000e240000000a00 */
[----:B0-----:R-:W-:-:S05]  /*a1d0*/  @P1 IMAD.HI.U32 R120, R13, R120, RZ ;  /* 0x000000780d781227 */ /* 0x001fca00078e00ff */
[----:B------:R-:W-:-:S07]  /*a1e0*/  @P1 SHF.R.U32.HI R13, RZ, R121, R120 ;  /* 0x00000079ff0d1219 */ /* 0x000fce0000011678 */
.L_x_1036:
[----:B------:R-:W-:Y:S05]  /*a1f0*/  BSYNC B0 ;  /* 0x0000000000007941 */ /* 0x000fea0003800000 */
.L_x_1034:
[----:B------:R-:W-:-:S04]  /*a200*/  IMAD R13, R13, R15, -R0 ;  /* 0x0000000f0d0d7224 */ /* 0x000fc800078e0a00 */
[----:B------:R-:W-:-:S05]  /*a210*/  IMAD R13, R8, -0x2, R13 ;  /* 0xfffffffe080d7824 */ /* 0x000fca00078e020d */
[----:B------:R-:W-:Y:S02]  /*a220*/  VIADDMNMX R20, R13, R15, R20, PT ;  /* 0x0000000f0d147246 */ /* 0x000fe40003800114 */
[----:B------:R-:W-:-:S07]  /*a230*/  VIMNMX R22, R22, R13, !PT ;  /* 0x0000000d16167248 */ /* 0x000fce0007fe0100 */
.L_x_1033:
        /* <DEDUP_REMOVED lines=116> */
.L_x_1039:
[----:B------:R-:W-:-:S05]  /*a980*/  IMAD.U32 R2, RZ, RZ, UR28 ;  /* 0x0000001cff027e24 */ /* 0x000fca000f8e00ff */
[----:B------:R-:W-:-:S13]  /*a990*/  ISETP.NE.AND P2, PT, R2, 0x1, PT ;  /* 0x000000010200780c */ /* 0x000fda0003f45270 */
[----:B------:R-:W0:Y:S02]  /*a9a0*/  @P2 LDC.64 R136, c[0x0][0x9e8] ;  /* 0x00027a00ff882b82 */ /* 0x000e240000000a00 */
[----:B0-----:R-:W-:-:S05]  /*a9b0*/  @P2 IMAD.HI.U32 R136, R139, R136, RZ ;  /* 0x000000888b882227 */ /* 0x001fca00078e00ff */
[----:B------:R-:W-:-:S07]  /*a9c0*/  @P2 SHF.R.U32.HI R139, RZ, R137, R136 ;  /* 0x00000089ff8b2219 */ /* 0x000fce0000011688 */
.L_x_1040:
[----:B------:R-:W-:Y:S05]  /*a9d0*/  BSYNC B0 ;  /* 0x0000000000007941 */ /* 0x000fea0003800000 */
.L_x_1038:
[----:B------:R-:W-:-:S04]  /*a9e0*/  IMAD R139, R139, R2, -R0 ;  /* 0x000000028b8b7224 */ /* 0x000fc800078e0a00 */
[----:B------:R-:W-:-:S05]  /*a9f0*/  IMAD R139, R8, -0x2, R139 ;  /* 0xfffffffe088b7824 */ /* 0x000fca00078e028b */
[----:B------:R-:W-:Y:S02]  /*aa00*/  VIADDMNMX R14, R139, R2, R14, PT ;  /* 0x000000028b0e7246 */ /* 0x000fe4000380010e */
[----:B------:R-:W-:-:S07]  /*aa10*/  VIMNMX R16, R16, R139, !PT ;  /* 0x0000008b10107248 */ /* 0x000fce0007fe0100 */
.L_x_1037:
        /* <DEDUP_REMOVED lines=88> */
[--C-:B------:R-:W-:Y:S01]  /*afa0*/  FFMA.FTZ R33, R41, R0, -R20.reuse ;  /* 0x0000000029217223 */ /* 0x100fe20000010814 */
        /* <DEDUP_REMOVED lines=87> */
[-CC-:B------:R-:W-:Y:S01]  /*b520*/  FFMA.FTZ R71, R61, R0.reuse, -R20.reuse ;  /* 0x000000003d477223 */ /* 0x180fe20000010814 */
        /* <DEDUP_REMOVED lines=42> */
[----:B------:R-:W-:Y:S01]  /*b7d0*/  FFMA.FTZ R5, R85, R0, -R20 ;  /* 0x0000000055057223 */ /* 0x000fe20000010814 */
[----:B------:R-:W0:Y:S01]  /*b7e0*/  SHFL.BFLY PT, R13, R14, 0x2, 0x1f ;  /* 0x0c401f000e0d7f89 */ /* 0x000e2200000e0000 */
        /* <DEDUP_REMOVED lines=10> */
[----:B------:R-:W-:-:S03]  /*b890*/  FMUL.FTZ R14, R69, R0 ;  /* 0x00000000450e7220 */ /* 0x000fc60000410000 */
[C---:B------:R-:W-:Y:S01]  /*b8a0*/  FSETP.NEU.FTZ.AND P1, PT, R13.reuse, -INF , PT ;  /* 0xff8000000d00780b */ /* 0x040fe20003f3d000 */
[----:B------:R-:W-:Y:S02]  /*b8b0*/  FMUL.FTZ R16, R13, R0 ;  /* 0x000000000d107220 */ /* 0x000fe40000410000 */
[----:B------:R-:W-:Y:S03]  /*b8c0*/  MUFU.EX2 R57, R57 ;  /* 0x0000003900397308 */ /* 0x000fe60000000800 */
[----:B------:R-:W-:-:S05]  /*b8d0*/  FSEL R16, R16, RZ, P1 ;  /* 0x000000ff10107208 */ /* 0x000fca0000800000 */
[----:B------:R-:W0:Y:S01]  /*b8e0*/  MUFU.EX2 R14, R14 ;  /* 0x0000000e000e7308 */ /* 0x000e220000000800 */
[-CC-:B------:R-:W-:Y:S01]  /*b8f0*/  FFMA.FTZ R24, R31, R0.reuse, -R16.reuse ;  /* 0x000000001f187223 */ /* 0x180fe20000010810 */
[-CC-:B------:R-:W-:Y:S01]  /*b900*/  FFMA.FTZ R31, R39, R0.reuse, -R16.reuse ;  /* 0x00000000271f7223 */ /* 0x180fe20000010810 */
[----:B------:R-:W-:Y:S01]  /*b910*/  FSEL R39, R13, RZ, P1 ;  /* 0x000000ff0d277208 */ /* 0x000fe20000800000 */
[-CC-:B------:R-:W-:Y:S01]  /*b920*/  FFMA.FTZ R69, R151, R0.reuse, -R16.reuse ;  /* 0x0000000097457223 */ /* 0x180fe20000010810 */
[-CC-:B------:R-:W-:Y:S01]  /*b930*/  FFMA.FTZ R20, R27, R0.reuse, -R16.reuse ;  /* 0x000000001b147223 */ /* 0x180fe20000010810 */
[-CC-:B------:R-:W-:Y:S01]  /*b940*/  FFMA.FTZ R151, R137, R0.reuse, -R16.reuse ;  /* 0x0000000089977223 */ /* 0x180fe20000010810 */
[-C--:B------:R-:W-:Y:S01]  /*b950*/  FFMA.FTZ R26, R139, R0.reuse, -R16 ;  /* 0x000000008b1a7223 */ /* 0x080fe20000010810 */
[----:B------:R-:W-:Y:S01]  /*b960*/  FADD.FTZ R39, -R39, R10 ;  /* 0x0000000a27277221 */ /* 0x000fe20000010100 */
[----:B------:R-:W-:Y:S01]  /*b970*/  MUFU.EX2 R24, R24 ;  /* 0x0000001800187308 */ /* 0x000fe20000000800 */
[-CC-:B------:R-:W-:Y:S01]  /*b980*/  FFMA.FTZ R27, R141, R0.reuse, -R16.reuse ;  /* 0x000000008d1b7223 */ /* 0x180fe20000010810 */
[-CC-:B------:R-:W-:Y:S01]  /*b990*/  FFMA.FTZ R133, R37, R0.reuse, -R16.reuse ;  /* 0x0000000025857223 */ /* 0x180fe20000010810 */
[-C--:B------:R-:W-:Y:S01]  /*b9a0*/  FMUL.FTZ R10, R39, R0.reuse ;  /* 0x00000000270a7220 */ /* 0x080fe20000410000 */
[-CC-:B------:R-:W-:Y:S01]  /*b9b0*/  FFMA.FTZ R28, R143, R0.reuse, -R16.reuse ;  /* 0x000000008f1c7223 */ /* 0x180fe20000010810 */
[-CC-:B------:R-:W-:Y:S01]  /*b9c0*/  FFMA.FTZ R141, R145, R0.reuse, -R16.reuse ;  /* 0x00000000918d7223 */ /* 0x180fe20000010810 */
[-CC-:B------:R-:W-:Y:S01]  /*b9d0*/  FFMA.FTZ R30, R43, R0.reuse, -R16.reuse ;  /* 0x000000002b1e7223 */ /* 0x180fe20000010810 */
[--C-:B------:R-:W-:Y:S01]  /*b9e0*/  FFMA.FTZ R143, R149, R0, -R16.reuse ;  /* 0x00000000958f7223 */ /* 0x100fe20000010810 */
[----:B------:R-:W-:Y:S01]  /*b9f0*/  MUFU.EX2 R69, R69 ;  /* 0x0000004500457308 */ /* 0x000fe20000000800 */
[----:B0-----:R-:W-:Y:S01]  /*ba00*/  FFMA.FTZ R37, R14, R4, R35 ;  /* 0x000000040e257223 */ /* 0x001fe20000010023 */
[-CC-:B------:R-:W-:Y:S01]  /*ba10*/  FFMA.FTZ R32, R47, R0.reuse, -R16.reuse ;  /* 0x000000002f207223 */ /* 0x180fe20000010810 */
[-CC-:B------:R-:W-:Y:S01]  /*ba20*/  FFMA.FTZ R137, R153, R0.reuse, -R16.reuse ;  /* 0x0000000099897223 */ /* 0x180fe20000010810 */
[-CC-:B------:R-:W-:Y:S01]  /*ba30*/  FFMA.FTZ R34, R51, R0.reuse, -R16.reuse ;  /* 0x0000000033227223 */ /* 0x180fe20000010810 */
[----:B------:R-:W-:Y:S01]  /*ba40*/  FADD.FTZ R37, R148, R37 ;  /* 0x0000002594257221 */ /* 0x000fe20000010000 */
[-CC-:B------:R-:W-:Y:S01]  /*ba50*/  FFMA.FTZ R139, R155, R0.reuse, -R16.reuse ;  /* 0x000000009b8b7223 */ /* 0x180fe20000010810 */
[-CC-:B------:R-:W-:Y:S01]  /*ba60*/  FFMA.FTZ R36, R55, R0.reuse, -R16.reuse ;  /* 0x0000000037247223 */ /* 0x180fe20000010810 */
[----:B------:R-:W0:Y:S01]  /*ba70*/  MUFU.EX2 R10, R10 ;  /* 0x0000000a000a7308 */ /* 0x000e220000000800 */
[----:B------:R-:W-:Y:S01]  /*ba80*/  FADD.FTZ R42, R150, R37 ;  /* 0x00000025962a7221 */ /* 0x000fe20000010000 */
[-CC-:B------:R-:W-:Y:S01]  /*ba90*/  FFMA.FTZ R38, R59, R0.reuse, -R16.reuse ;  /* 0x000000003b267223 */ /* 0x180fe20000010810 */
[-CC-:B------:R-:W-:Y:S01]  /*baa0*/  FFMA.FTZ R135, R41, R0.reuse, -R16.reuse ;  /* 0x0000000029877223 */ /* 0x180fe20000010810 */
[-C--:B------:R-:W-:Y:S01]  /*bab0*/  FFMA.FTZ R40, R63, R0.reuse, -R16 ;  /* 0x000000003f287223 */ /* 0x080fe20000010810 */
[----:B------:R-:W-:Y:S01]  /*bac0*/  FADD.FTZ R37, R147, R42 ;  /* 0x0000002a93257221 */ /* 0x000fe20000010000 */
[-CC-:B------:R-:W-:Y:S01]  /*bad0*/  FFMA.FTZ R129, R157, R0.reuse, -R16.reuse ;  /* 0x000000009d817223 */ /* 0x180fe20000010810 */
[-CC-:B------:R-:W-:Y:S01]  /*bae0*/  FFMA.FTZ R131, R70, R0.reuse, -R16.reuse ;  /* 0x0000000046837223 */ /* 0x180fe20000010810 */
[----:B------:R-:W1:Y:S01]  /*baf0*/  MUFU.EX2 R20, R20 ;  /* 0x0000001400147308 */ /* 0x000e620000000800 */
[-CC-:B------:R-:W-:Y:S01]  /*bb00*/  FFMA.FTZ R22, R22, R0.reuse, -R16.reuse ;  /* 0x0000000016167223 */ /* 0x180fe20000010810 */
[-CC-:B------:R-:W-:Y:S01]  /*bb10*/  FFMA.FTZ R125, R74, R0.reuse, -R16.reuse ;  /* 0x000000004a7d7223 */ /* 0x180fe20000010810 */
[-CC-:B------:R-:W-:Y:S01]  /*bb20*/  FFMA.FTZ R127, R78, R0.reuse, -R16.reuse ;  /* 0x000000004e7f7223 */ /* 0x180fe20000010810 */
[-CC-:B------:R-:W-:Y:S01]  /*bb30*/  FFMA.FTZ R121, R121, R0.reuse, -R16.reuse ;  /* 0x0000000079797223 */ /* 0x180fe20000010810 */
[----:B------:R-:W-:-:S03]  /*bb40*/  FFMA.FTZ R123, R86, R0, -R16 ;  /* 0x00000000567b7223 */ /* 0x000fc60000010810 */
[----:B------:R-:W3:Y:S01]  /*bb50*/  MUFU.EX2 R151, R151 ;  /* 0x0000009700977308 */ /* 0x000ee20000000800 */
[----:B0-----:R-:W-:-:S07]  /*bb60*/  FFMA.FTZ R3, R10, R3, R69 ;  /* 0x000000030a037223 */ /* 0x001fce0000010045 */
[----:B------:R-:W0:Y:S01]  /*bb70*/  MUFU.EX2 R26, R26 ;  /* 0x0000001a001a7308 */ /* 0x000e220000000800 */
[----:B-1----:R-:W-:-:S07]  /*bb80*/  FADD.FTZ R4, R20, R3 ;  /* 0x0000000314047221 */ /* 0x002fce0000010000 */
[----:B------:R-:W1:Y:S01]  /*bb90*/  MUFU.EX2 R27, R27 ;  /* 0x0000001b001b7308 */ /* 0x000e620000000800 */
[----:B---3--:R-:W-:Y:S01]  /*bba0*/  FADD.FTZ R3, R151, R4 ;  /* 0x0000000497037221 */ /* 0x008fe20000010000 */
[----:B------:R-:W-:-:S03]  /*bbb0*/  FADD.FTZ R4, R144, R37 ;  /* 0x0000002590047221 */ /* 0x000fc60000010000 */
[----:B------:R-:W-:-:S03]  /*bbc0*/  FADD.FTZ R3, R24, R3 ;  /* 0x0000000318037221 */ /* 0x000fc60000010000 */
[----:B------:R-:W3:Y:S01]  /*bbd0*/  MUFU.EX2 R28, R28 ;  /* 0x0000001c001c7308 */ /* 0x000ee20000000800 */
[----:B0-----:R-:W-:Y:S01]  /*bbe0*/  FADD.FTZ R42, R26, R3 ;  /* 0x000000031a2a7221 */ /* 0x001fe20000010000 */
[----:B------:R-:W-:-:S04]  /*bbf0*/  FADD.FTZ R3, R29, R4 ;  /* 0x000000041d037221 */ /* 0x000fc80000010000 */
[----:B------:R-:W-:Y:S02]  /*bc00*/  FADD.FTZ R4, R146, R3 ;  /* 0x0000000392047221 */ /* 0x000fe40000010000 */
[----:B------:R-:W0:Y:S01]  /*bc10*/  MUFU.EX2 R31, R31 ;  /* 0x0000001f001f7308 */ /* 0x000e220000000800 */
[----:B-1----:R-:W-:Y:S01]  /*bc20*/  FADD.FTZ R37, R27, R42 ;  /* 0x0000002a1b257221 */ /* 0x002fe20000010000 */
[----:B------:R-:W-:Y:S01]  /*bc30*/  FADD.FTZ R3, R21, R4 ;  /* 0x0000000415037221 */ /* 0x000fe20000010000 */
[----:B------:R-:W-:-:S03]  /*bc40*/  FFMA.FTZ R42, R67, R0, -R16 ;  /* 0x00000000432a7223 */ /* 0x000fc60000010810 */
[----:B------:R-:W-:Y:S02]  /*bc50*/  FADD.FTZ R4, R140, R3 ;  /* 0x000000038c047221 */ /* 0x000fe40000010000 */
[----:B------:R-:W1:Y:S01]  /*bc60*/  MUFU.EX2 R141, R141 ;  /* 0x0000008d008d7308 */ /* 0x000e620000000800 */
[----:B---3--:R-:W-:Y:S01]  /*bc70*/  FADD.FTZ R44, R28, R37 ;  /* 0x000000251c2c7221 */ /* 0x008fe20000010000 */
[----:B------:R-:W-:-:S06]  /*bc80*/  FADD.FTZ R37, R33, R4 ;  /* 0x0000000421257221 */ /* 0x000fcc0000010000 */
[----:B------:R-:W3:Y:S01]  /*bc90*/  MUFU.EX2 R30, R30 ;  /* 0x0000001e001e7308 */ /* 0x000ee20000000800 */
[----:B0-----:R-:W-:-:S07]  /*bca0*/  FADD.FTZ R44, R31, R44 ;  /* 0x0000002c1f2c7221 */ /* 0x001fce0000010000 */
[----:B------:R-:W0:Y:S01]  /*bcb0*/  MUFU.EX2 R143, R143 ;  /* 0x0000008f008f7308 */ /* 0x000e220000000800 */
[----:B-1----:R-:W-:Y:S01]  /*bcc0*/  FADD.FTZ R3, R141, R44 ;  /* 0x0000002c8d037221 */ /* 0x002fe20000010000 */
[----:B------:R-:W-:-:S04]  /*bcd0*/  FADD.FTZ R44, R142, R37 ;  /* 0x000000258e2c7221 */ /* 0x000fc80000010000 */
[----:B------:R-:W-:Y:S02]  /*bce0*/  FADD.FTZ R37, R15, R44 ;  /* 0x0000002c0f257221 */ /* 0x000fe40000010000 */
[----:B------:R-:W1:Y:S01]  /*bcf0*/  MUFU.EX2 R32, R32 ;  /* 0x0000002000207308 */ /* 0x000e620000000800 */
[----:B---3--:R-:W-:Y:S01]  /*bd00*/  FADD.FTZ R4, R30, R3 ;  /* 0x000000031e047221 */ /* 0x008fe20000010000 */
[----:B------:R-:W-:-:S04]  /*bd10*/  FADD.FTZ R44, R136, R37 ;  /* 0x00000025882c7221 */ /* 0x000fc80000010000 */
[----:B------:R-:W-:Y:S01]  /*bd20*/  FADD.FTZ R37, R19, R44 ;  /* 0x0000002c13257221 */ /* 0x000fe20000010000 */
[----:B------:R-:W-:Y:S01]  /*bd30*/  FFMA.FTZ R44, R75, R0, -R16 ;  /* 0x000000004b2c7223 */ /* 0x000fe20000010810 */
[----:B------:R-:W3:Y:S01]  /*bd40*/  MUFU.EX2 R137, R137 ;  /* 0x0000008900897308 */ /* 0x000ee20000000800 */
[----:B0-----:R-:W-:Y:S01]  /*bd50*/  FADD.FTZ R3, R143, R4 ;  /* 0x000000048f037221 */ /* 0x001fe20000010000 */
[----:B------:R-:W-:-:S04]  /*bd60*/  FADD.FTZ R46, R138, R37 ;  /* 0x000000258a2e7221 */ /* 0x000fc80000010000 */
[----:B------:R-:W-:Y:S02]  /*bd70*/  FADD.FTZ R37, R25, R46 ;  /* 0x0000002e19257221 */ /* 0x000fe40000010000 */
[----:B------:R-:W0:Y:S01]  /*bd80*/  MUFU.EX2 R34, R34 ;  /* 0x0000002200227308 */ /* 0x000e220000000800 */
[----:B-1----:R-:W-:Y:S01]  /*bd90*/  FADD.FTZ R4, R32, R3 ;  /* 0x0000000320047221 */ /* 0x002fe20000010000 */
[----:B------:R-:W-:-:S04]  /*bda0*/  FADD.FTZ R46, R132, R37 ;  /* 0x00000025842e7221 */ /* 0x000fc80000010000 */
[----:B------:R-:W-:Y:S01]  /*bdb0*/  FADD.FTZ R37, R45, R46 ;  /* 0x0000002e2d257221 */ /* 0x000fe20000010000 */
[----:B------:R-:W-:Y:S01]  /*bdc0*/  FFMA.FTZ R46, R79, R0, -R16 ;  /* 0x000000004f2e7223 */ /* 0x000fe20000010810 */
[----:B------:R-:W1:Y:S01]  /*bdd0*/  MUFU.EX2 R139, R139 ;  /* 0x0000008b008b7308 */ /* 0x000e620000000800 */
[----:B---3--:R-:W-:Y:S01]  /*bde0*/  FADD.FTZ R3, R137, R4 ;  /* 0x0000000489037221 */ /* 0x008fe20000010000 */
[----:B------:R-:W-:-:S04]  /*bdf0*/  FADD.FTZ R48, R134, R37 ;  /* 0x0000002586307221 */ /* 0x000fc80000010000 */
[----:B------:R-:W-:Y:S02]  /*be00*/  FADD.FTZ R37, R71, R48 ;  /* 0x0000003047257221 */ /* 0x000fe40000010000 */
[----:B------:R-:W3:Y:S01]  /*be10*/  MUFU.EX2 R36, R36 ;  /* 0x0000002400247308 */ /* 0x000ee20000000800 */
[----:B0-----:R-:W-:Y:S01]  /*be20*/  FADD.FTZ R4, R34, R3 ;  /* 0x0000000322047221 */ /* 0x001fe20000010000 */
[----:B------:R-:W-:-:S04]  /*be30*/  FADD.FTZ R48, R128, R37 ;  /* 0x0000002580307221 */ /* 0x000fc80000010000 */
[----:B------:R-:W-:Y:S01]  /*be40*/  FADD.FTZ R37, R65, R48 ;  /* 0x0000003041257221 */ /* 0x000fe20000010000 */
[-C--:B------:R-:W-:Y:S01]  /*be50*/  FFMA.FTZ R48, R83, R0.reuse, -R16 ;  /* 0x0000000053307223 */ /* 0x080fe20000010810 */
[----:B------:R-:W0:Y:S01]  /*be60*/  MUFU.EX2 R133, R133 ;  /* 0x0000008500857308 */ /* 0x000e220000000800 */
[----:B-1----:R-:W-:Y:S01]  /*be70*/  FADD.FTZ R3, R139, R4 ;  /* 0x000000048b037221 */ /* 0x002fe20000010000 */
[----:B------:R-:W-:Y:S01]  /*be80*/  FADD.FTZ R50, R130, R37 ;  /* 0x0000002582327221 */ /* 0x000fe20000010000 */
[----:B------:R-:W-:-:S03]  /*be90*/  FFMA.FTZ R16, R87, R0, -R16 ;  /* 0x0000000057107223 */ /* 0x000fc60000010810 */
[----:B------:R-:W-:Y:S02]  /*bea0*/  FADD.FTZ R37, R61, R50 ;  /* 0x000000323d257221 */ /* 0x000fe40000010000 */
[----:B------:R-:W1:Y:S01]  /*beb0*/  MUFU.EX2 R38, R38 ;  /* 0x0000002600267308 */ /* 0x000e620000000800 */
[----:B---3--:R-:W-:Y:S01]  /*bec0*/  FADD.FTZ R4, R36, R3 ;  /* 0x0000000324047221 */ /* 0x008fe20000010000 */
[----:B------:R-:W-:-:S04]  /*bed0*/  FADD.FTZ R50, R124, R37 ;  /* 0x000000257c327221 */ /* 0x000fc80000010000 */
[----:B------:R-:W-:Y:S02]  /*bee0*/  FADD.FTZ R37, R57, R50 ;  /* 0x0000003239257221 */ /* 0x000fe40000010000 */
[----:B------:R-:W3:Y:S01]  /*bef0*/  MUFU.EX2 R135, R135 ;  /* 0x0000008700877308 */ /* 0x000ee20000000800 */
[----:B0-----:R-:W-:-:S07]  /*bf00*/  FADD.FTZ R3, R133, R4 ;  /* 0x0000000485037221 */ /* 0x001fce0000010000 */
[----:B------:R-:W0:Y:S01]  /*bf10*/  MUFU.EX2 R40, R40 ;  /* 0x0000002800287308 */ /* 0x000e220000000800 */
[----:B-1----:R-:W-:-:S07]  /*bf20*/  FADD.FTZ R4, R38, R3 ;  /* 0x0000000326047221 */ /* 0x002fce0000010000 */
[----:B------:R-:W1:Y:S01]  /*bf30*/  MUFU.EX2 R129, R129 ;  /* 0x0000008100817308 */ /* 0x000e620000000800 */
[----:B---3--:R-:W-:-:S07]  /*bf40*/  FADD.FTZ R3, R135, R4 ;  /* 0x0000000487037221 */ /* 0x008fce0000010000 */
        /* <DEDUP_REMOVED lines=33> */
[----:B-1----:R-:W-:Y:S01]  /*c160*/  FADD.FTZ R3, R123, R4 ;  /* 0x000000047b037221 */ /* 0x002fe20000010000 */
[----:B---3--:R-:W-:-:S03]  /*c170*/  FADD.FTZ R4, R5, R50 ;  /* 0x0000003205047221 */ /* 0x008fc60000010000 */
[----:B0-----:R-:W-:Y:S01]  /*c180*/  FADD.FTZ R3, R16, R3 ;  /* 0x0000000310037221 */ /* 0x001fe20000010000 */
[----:B------:R-:W-:Y:S06]  /*c190*/  @!P0 BRA `(.L_x_1041) ;  /* 0x0000000000048947 */ /* 0x000fec0003800000 */
[----:B------:R-:W-:Y:S01]  /*c1a0*/  BPT.TRAP 0x1 ;  /* 0x000000040000795c */ /* 0x000fe20000300000 */
.L_x_1041:
[----:B------:R-:W-:Y:S01]  /*c1b0*/  ULEA UR10, UR25, UR43, 0x3 ;  /* 0x0000002b190a7291 */ /* 0x000fe2000f8e183f */
[----:B------:R-:W-:Y:S01]  /*c1c0*/  ISETP.GT.AND P1, PT, R12, UR41, PT ;  /* 0x000000290c007c0c */ /* 0x000fe2000bf24270 */
[----:B------:R-:W-:Y:S01]  /*c1d0*/  UMOV UR26, UR4 ;  /* 0x00000004001a7c82 */ /* 0x000fe20008000000 */
[----:B------:R-:W-:Y:S01]  /*c1e0*/  UMOV UR25, UR7 ;  /* 0x0000000700197c82 */ /* 0x000fe20008000000 */
[----:B------:R-:W-:Y:S01]  /*c1f0*/  UIADD3 UR10, UR10, 0x16860, URZ ;  /* 0x000168600a0a7890 */ /* 0x000fe2000fffe03f */
[----:B------:R-:W-:Y:S01]  /*c200*/  F2FP.BF16.F32.PACK_AB R150, R147, R150 ;  /* 0x000000969396723e */ /* 0x000fe200000010ff */
[----:B------:R-:W-:Y:S01]  /*c210*/  FMUL.FTZ R90, R90, R10 ;  /* 0x0000000a5a5a7220 */ /* 0x000fe20000410000 */
[----:B------:R-:W-:Y:S01]  /*c220*/  F2FP.BF16.F32.PACK_AB R122, R5, R122 ;  /* 0x0000007a057a723e */ /* 0x000fe200000010ff */
        /* <DEDUP_REMOVED lines=18> */
[-C--:B------:R-:W-:Y:S01]  /*c350*/  FMUL.FTZ R88, R88, R14.reuse ;  /* 0x0000000e58587220 */ /* 0x080fe20000410000 */
[----:B------:R-:W-:Y:S01]  /*c360*/  F2FP.BF16.F32.PACK_AB R149, R20, R69 ;  /* 0x000000451495723e */ /* 0x000fe200000010ff */
[-C--:B------:R-:W-:Y:S01]  /*c370*/  FMUL.FTZ R89, R89, R14.reuse ;  /* 0x0000000e59597220 */ /* 0x080fe20000410000 */
        /* <DEDUP_REMOVED lines=44> */
[----:B------:R-:W-:Y:S01]  /*c640*/  F2FP.BF16.F32.PACK_AB R123, R16, R123 ;  /* 0x0000007b107b723e */ /* 0x000fe200000010ff */
[----:B------:R-:W-:Y:S06]  /*c650*/  @P1 BRA `(.L_x_1042) ;  /* 0xffffffd000a81947 */ /* 0x000fec000383ffff */
.L_x_1023:
[----:B------:R-:W-:Y:S06]  /*c660*/  BAR.ARV 0x8, 0x200 ;  /* 0x0208000000007b1d */ /* 0x000fec0000002000 */
[----:B------:R-:W-:Y:S05]  /*c670*/  @!P0 BRA `(.L_x_1043) ;  /* 0x0000000000048947 */ /* 0x000fea0003800000 */
[----:B------:R-:W-:Y:S01]  /*c680*/  BPT.TRAP 0x1 ;  /* 0x000000040000795c */ /* 0x000fe20000300000 */
.L_x_1043:
[----:B------:R-:W-:Y:S01]  /*c690*/  ULEA UR8, UR7, UR43, 0x3 ;  /* 0x0000002b07087291 */ /* 0x000fe2000f8e183f */
[----:B------:R-:W-:-:S05]  /*c6a0*/  IMAD.U32 R5, RZ, RZ, UR4 ;  /* 0x00000004ff057e24 */ /* 0x000fca000f8e00ff */
[----:B------:R-:W-:-:S04]  /*c6b0*/  SHF.L.U32 R5, R5, 0x1f, RZ ;  /* 0x0000001f05057819 */ /* 0x000fc800000006ff */
[----:B------:R0:W1:Y:S01]  /*c6c0*/  SYNCS.PHASECHK.TRANS64.TRYWAIT P1, [UR8+0x16850], R5 ;  /* 0x01685005ff0075a7 */ /* 0x0000620008020148 */
[----:B------:R-:W-:Y:S05]  /*c6d0*/  @!P0 BRA `(.L_x_1044) ;  /* 0x0000000000048947 */ /* 0x000fea0003800000 */
[----:B------:R-:W-:Y:S01]  /*c6e0*/  BPT.TRAP 0x1 ;  /* 0x000000040000795c */ /* 0x000fe20000300000 */
.L_x_1044:
[----:B-1----:R-:W-:Y:S05]  /*c6f0*/  @P1 BRA `(.L_x_1045) ;  /* 0x0000000000081947 */ /* 0x002fea0003800000 */
[----:B------:R-:W1:Y:S02]  /*c700*/  SYNCS.PHASECHK.TRANS64.TRYWAIT P1, [UR8+0x16850], R5 ;  /* 0x01685005ff0075a7 */ /* 0x000e640008020148 */
[----:B-1----:R-:W-:Y:S05]  /*c710*/  @!P1 BRA `(.L_x_1046) ;  /* 0x0000005c00409947 */ /* 0x002fea0003800000 */
.L_x_1045:
[----:B------:R-:W-:Y:S01]  /*c720*/  UIADD3 UR43, UR43, 0x400, URZ ;  /* 0x000004002b2b7890 */ /* 0x000fe2000fffe03f */
[----:B------:R-:W-:Y:S01]  /*c730*/  WARPGROUP.ARRIVE ;  /* 0x00000000000079c5 */ /* 0x000fe20000000000 */
[----:B01----:R-:W0:Y:S02]  /*c740*/  SHFL.BFLY PT, R5, R4, 0x2, 0x1f ;  /* 0x0c401f0004057f89 */ /* 0x003e2400000e0000 */
[----:B------:R-:W-:Y:S02]  /*c750*/  USHF.R.U32.HI UR43, URZ, 0x4, UR43 ;  /* 0x000000043f2b7899 */ /* 0x000fe4000801162b */
[----:B------:R-:W1:Y:S02]  /*c760*/  SHFL.BFLY PT, R6, R3, 0x2, 0x1f ;  /* 0x0c401f0003067f89 */ /* 0x000e6400000e0000 */
[----:B------:R-:W-:-:S04]  /*c770*/  ULOP3.LUT UR4, UR43, 0x3fff, URZ, 0xc0, !UPT ;  /* 0x00003fff2b047892 */ /* 0x000fc8000f8ec03f */
[----:B------:R-:W-:-:S03]  /*c780*/  ULEA UR4, UR7, UR4, 0xa ;  /* 0x0000000407047291 */ /* 0x000fc6000f8e503f */
[----:B------:R-:W-:-:S04]  /*c790*/  UMOV UR7, 0x40000040 ;  /* 0x4000004000077882 */ /* 0x000fc80000000000 */
[----:B------:R-:W-:Y:S02]  /*c7a0*/  UMOV UR6, UR4 ;  /* 0x0000000400067c82 */ /* 0x000fe40008000000 */
[----:B------:R-:W-:Y:S01]  /*c7b0*/  HGMMA.64x64x16.F32.BF16 R88, R148, gdesc[UR4].tnspB, R88, gsb0 ;  /* 0x40e0000494587df0 */ /* 0x000fe20008001858 */
[----:B------:R-:W-:Y:S01]  /*c7c0*/  UIADD3 UR6, UR4, 0x80, URZ ;  /* 0x0000008004067890 */ /* 0x000fe2000fffe03f */
[----:B------:R-:W-:Y:S01]  /*c7d0*/  UMOV UR7, 0x40000040 ;  /* 0x4000004000077882 */ /* 0x000fe20000000000 */
[----:B0-----:R-:W-:Y:S01]  /*c7e0*/  FADD.FTZ R5, R5, R4 ;  /* 0x0000000405057221 */ /* 0x001fe20000010000 */
[----:B------:R-:W-:Y:S02]  /*c7f0*/  IMAD.MOV.U32 R4, RZ, RZ, -0x800000 ;  /* 0xff800000ff047424 */ /* 0x000fe400078e00ff */
[----:B-1----:R-:W-:Y:S01]  /*c800*/  FADD.FTZ R7, R6, R3 ;  /* 0x0000000306077221 */ /* 0x002fe20000010000 */
[----:B------:R-:W-:Y:S01]  /*c810*/  IMAD.MOV.U32 R3, RZ, RZ, -0x800000 ;  /* 0xff800000ff037424 */ /* 0x000fe200078e00ff */
[----:B------:R-:W0:Y:S04]  /*c820*/  SHFL.BFLY PT, R6, R5, 0x1, 0x1f ;  /* 0x0c201f0005067f89 */ /* 0x000e2800000e0000 */
[----:B------:R-:W2:Y:S01]  /*c830*/  SHFL.BFLY PT, R8, R7, 0x1, 0x1f ;  /* 0x0c201f0007087f89 */ /* 0x000ea200000e0000 */
[----:B0-----:R-:W-:Y:S01]  /*c840*/  FADD.FTZ R10, R5, R6 ;  /* 0x00000006050a7221 */ /* 0x001fe20000010000 */
[----:B--2---:R-:W-:-:S04]  /*c850*/  FADD.FTZ R11, R7, R8 ;  /* 0x00000008070b7221 */ /* 0x004fc80000010000 */
[----:B------:R-:W-:Y:S02]  /*c860*/  FSETP.NE.FTZ.AND P1, PT, R10, RZ, PT ;  /* 0x000000ff0a00720b */ /* 0x000fe40003f35000 */
[----:B------:R-:W-:Y:S02]  /*c870*/  CS2R R6, SRZ ;  /* 0x0000000000067805 */ /* 0x000fe4000001ff00 */
[----:B------:R-:W-:-:S09]  /*c880*/  FSETP.NE.FTZ.AND P2, PT, R11, RZ, PT ;  /* 0x000000ff0b00720b */ /* 0x000fd20003f55000 */
[----:B------:R-:W0:Y:S01]  /*c890*/  @P1 MUFU.LG2 R8, R10 ;  /* 0x0000000a00081308 */ /* 0x000e220000000c00 */
[----:B------:R-:W-:-:S03]  /*c8a0*/  @P1 FMUL.FTZ R5, R0, 0.69314718246459960938 ;  /* 0x3f31721800051820 */ /* 0x000fc60000410000 */
[----:B------:R-:W-:-:S04]  /*c8b0*/  @P2 FMUL.FTZ R15, R0, 0.69314718246459960938 ;  /* 0x3f317218000f2820 */ /* 0x000fc80000410000 */
        /* <DEDUP_REMOVED lines=44> */
.L_x_1047:
        /* <DEDUP_REMOVED lines=36> */
.L_x_969:
        /* <DEDUP_REMOVED lines=16> */
[----:B------:R-:W-:-:S02]  /*cec0*/  SHF.R.S32.HI R2, RZ, 0x7, R2 ;  /* 0x00000007ff027819 */ /* 0x000fc40000011402 */
[----:B------:R-:W-:Y:S01]  /*ced0*/  LOP3.LUT R10, R9, 0xfffffffc, RZ, 0xc0, !PT ;  /* 0xfffffffc090a7812 */ /* 0x000fe200078ec0ff */
[C---:B------:R-:W-:Y:S01]  /*cee0*/  IMAD.IADD R22, R23.reuse, 0x1, -R6 ;  /* 0x0000000117167824 */ /* 0x040fe200078e0a06 */
[----:B------:R-:W3:Y:S01]  /*cef0*/  S2UR UR11, SR_CTAID.Y ;  /* 0x00000000000b79c3 */ /* 0x000ee20000002600 */
[----:B------:R-:W-:Y:S01]  /*cf00*/  IMAD.HI R0, R2, 0x55555556, RZ ;  /* 0x5555555602007827 */ /* 0x000fe200078e02ff */
[----:B------:R-:W-:Y:S02]  /*cf10*/  UIADD3 UR6, UR5, UR6, URZ ;  /* 0x0000000605067290 */ /* 0x000fe4000fffe03f */
[----:B------:R-:W-:Y:S01]  /*cf20*/  SHF.R.S32.HI R7, RZ, 0x1f, R22 ;  /* 0x0000001fff077819 */ /* 0x000fe20000011416 */
[----:B------:R-:W-:-:S03]  /*cf30*/  IMAD.IADD R23, R23, 0x1, -R10 ;  /* 0x0000000117177824 */ /* 0x000fc600078e0a0a */
[----:B------:R-:W-:Y:S01]  /*cf40*/  BAR.SYNC.DEFER_BLOCKING 0x1, 0x180 ;  /* 0x0046000000007b1d */ /* 0x000fe20000010000 */
[----:B0-----:R-:W-:Y:S02]  /*cf50*/  ISETP.NE.AND P0, PT, R17, 0x1, PT ;  /* 0x000000011100780c */ /* 0x001fe40003f05270 */
[CC--:B------:R-:W-:Y:S02]  /*cf60*/  LEA.HI R24, R7.reuse, R22.reuse, RZ, 0x2 ;  /* 0x0000001607187211 */ /* 0x0c0fe400078f10ff */
[----:B------:R-:W-:-:S03]  /*cf70*/  LEA.HI R7, R7, R22, RZ, 0x5 ;  /* 0x0000001607077211 */ /* 0x000fc600078f28ff */
[----:B------:R-:W3:Y:S01]  /*cf80*/  LDC R21, c[0x0][0xc50] ;  /* 0x00031400ff157b82 */ /* 0x000ee20000000800 */
[--C-:B------:R-:W-:Y:S01]  /*cf90*/  SHF.R.S32.HI R6, RZ, 0x2, R24.reuse ;  /* 0x00000002ff067819 */ /* 0x100fe20000011418 */
[----:B------:R-:W-:Y:S01]  /*cfa0*/  ULDC.64 UR8, c[0x0][0xb38] ;  /* 0x0002ce0000087ab9 */ /* 0x000fe20000000a00 */
[----:B------:R-:W-:Y:S01]  /*cfb0*/  SHF.R.S32.HI R5, RZ, 0x1f, R24 ;  /* 0x0000001fff057819 */ /* 0x000fe20000011418 */
[----:B------:R-:W-:Y:S01]  /*cfc0*/  UIMAD UR7, UR7, UR8, URZ ;  /* 0x00000008070772a4 */ /* 0x000fe2000f8e023f */
[----:B------:R-:W-:Y:S01]  /*cfd0*/  SHF.R.S32.HI R7, RZ, 0x5, R7 ;  /* 0x00000005ff077819 */ /* 0x000fe20000011407 */
[----:B--2---:R-:W-:Y:S01]  /*cfe0*/  USHF.R.S32.HI UR10, URZ, 0x1f, UR12 ;  /* 0x0000001f3f0a7899 */ /* 0x004fe2000801140c */
[----:B------:R-:W-:Y:S01]  /*cff0*/  LEA.HI R8, R5, R6, RZ, 0x3 ;  /* 0x0000000605087211 */ /* 0x000fe200078f18ff */
[----:B------:R-:W0:Y:S01]  /*d000*/  LDC.64 R14, c[0x0][0xb40] ;  /* 0x0002d000ff0e7b82 */ /* 0x000e220000000a00 */
[----:B------:R-:W-:Y:S02]  /*d010*/  LEA.HI R5, R0, R0, RZ, 0x1 ;  /* 0x0000000000057211 */ /* 0x000fe400078f08ff */
[----:B------:R-:W-:-:S03]  /*d020*/  LOP3.LUT R11, R8, 0xfffffff8, RZ, 0xc0, !PT ;  /* 0xfffffff8080b7812 */ /* 0x000fc600078ec0ff */
[----:B------:R-:W-:Y:S01]  /*d030*/  IMAD R9, R5, -0x3, R2 ;  /* 0xfffffffd05097824 */ /* 0x000fe200078e0202 */
[----:B------:R-:W-:Y:S01]  /*d040*/  LEA.HI R2, R23, R23, RZ, 0x1 ;  /* 0x0000001717027211 */ /* 0x000fe200078f08ff */
[----:B------:R-:W-:Y:S01]  /*d050*/  IMAD.IADD R0, R6, 0x1, -R11 ;  /* 0x0000000106007824 */ /* 0x000fe200078e0a0b */
[----:B------:R-:W2:Y:S01]  /*d060*/  @P0 LDC R5, c[0x0][0xbec] ;  /* 0x0002fb00ff050b82 */ /* 0x000ea20000000800 */
[----:B------:R-:W-:Y:S01]  /*d070*/  IMAD.U32 R6, RZ, RZ, UR4 ;  /* 0x00000004ff067e24 */ /* 0x000fe2000f8e00ff */
[----:B------:R-:W-:Y:S01]  /*d080*/  LOP3.LUT R2, R2, 0x1ffffffe, RZ, 0xc0, !PT ;  /* 0x1ffffffe02027812 */ /* 0x000fe200078ec0ff */
[----:B------:R-:W-:Y:S02]  /*d090*/  IMAD R0, R7, 0x10, R0 ;  /* 0x0000001007007824 */ /* 0x000fe400078e0200 */
[----:B------:R-:W-:Y:S01]  /*d0a0*/  IMAD.U32 R7, RZ, RZ, UR5 ;  /* 0x00000005ff077e24 */ /* 0x000fe2000f8e00ff */
[----:B------:R-:W-:Y:S01]  /*d0b0*/  UIMAD.WIDE.U32 UR4, UR39, UR8, URZ ;  /* 0x00000008270472a5 */ /* 0x000fe2000f8e003f */
[----:B------:R-:W-:Y:S01]  /*d0c0*/  IMAD.IADD R23, R23, 0x1, -R2 ;  /* 0x0000000117177824 */ /* 0x000fe200078e0a02 */
[----:B------:R-:W4:Y:S01]  /*d0d0*/  LDC.64 R10, c[0x0][0xbd8] ;  /* 0x0002f600ff0a7b82 */ /* 0x000f220000000a00 */
[----:B------:R-:W-:-:S02]  /*d0e0*/  IMAD R0, R9, 0x40, R0 ;  /* 0x0000004009007824 */ /* 0x000fc400078e0200 */
[----:B------:R-:W-:Y:S01]  /*d0f0*/  IMAD.U32 R7, RZ, RZ, UR6 ;  /* 0x00000006ff077e24 */ /* 0x000fe2000f8e00ff */
[----:B------:R-:W-:Y:S01]  /*d100*/  UIMAD UR6, UR39, UR9, UR7 ;  /* 0x00000009270672a4 */ /* 0x000fe2000f8e0207 */
[----:B------:R-:W-:Y:S02]  /*d110*/  IMAD R2, R23, 0x8, R0 ;  /* 0x0000000817027824 */ /* 0x000fe400078e0200 */
[----:B------:R-:W-:Y:S01]  /*d120*/  IMAD.U32 R9, RZ, RZ, UR5 ;  /* 0x00000005ff097e24 */ /* 0x000fe2000f8e00ff */
[----:B------:R-:W5:Y:S01]  /*d130*/  @P0 LDC R13, c[0x0][0xbf0] ;  /* 0x0002fc00ff0d0b82 */ /* 0x000f620000000800 */
[----:B-1----:R-:W-:Y:S01]  /*d140*/  IMAD R2, R19, 0xc0, R2 ;  /* 0x000000c013027824 */ /* 0x002fe200078e0202 */
[----:B------:R-:W-:Y:S01]  /*d150*/  UIADD3 UR6, UR5, UR6, URZ ;  /* 0x0000000605067290 */ /* 0x000fe2000fffe03f */
[----:B0-----:R-:W-:Y:S01]  /*d160*/  IMAD R12, R14, UR10, RZ ;  /* 0x0000000a0e0c7c24 */ /* 0x001fe2000f8e02ff */
[----:B------:R-:W-:Y:S01]  /*d170*/  ULDC.64 UR8, c[0x0][0xb28] ;  /* 0x0002ca0000087ab9 */ /* 0x000fe20000000a00 */
[----:B---3--:R-:W-:-:S02]  /*d180*/  IMAD R21, R21, R16, UR11 ;  /* 0x0000000b15157e24 */ /* 0x008fc4000f8e0210 */
[----:B------:R-:W-:Y:S01]  /*d190*/  IMAD R0, R19, 0xc0, R0 ;  /* 0x000000c013007824 */ /* 0x000fe200078e0200 */
[----:B------:R-:W0:Y:S01]  /*d1a0*/  @P0 LDC R25, c[0x0][0xbec] ;  /* 0x0002fb00ff190b82 */ /* 0x000e220000000800 */
[----:B------:R-:W-:Y:S01]  /*d1b0*/  IMAD.U32 R9, RZ, RZ, UR6 ;  /* 0x00000006ff097e24 */ /* 0x000fe2000f8e00ff */
[----:B------:R-:W-:Y:S01]  /*d1c0*/  ULDC.64 UR6, c[0x0][0xb48] ;  /* 0x0002d20000067ab9 */ /* 0x000fe20000000a00 */
[----:B------:R-:W-:-:S05]  /*d1d0*/  VIADD R16, R0, 0x8 ;  /* 0x0000000800107836 */ /* 0x000fca0000000000 */
[----:B------:R-:W1:Y:S01]  /*d1e0*/  @P0 LDC R18, c[0x0][0xbf0] ;  /* 0x0002fc00ff120b82 */ /* 0x000e620000000800 */
[C---:B----4-:R-:W-:Y:S02]  /*d1f0*/  IMAD R8, R10.reuse, UR10, RZ ;  /* 0x0000000a0a087c24 */ /* 0x050fe4000f8e02ff */
[----:B------:R-:W-:-:S04]  /*d200*/  IMAD.WIDE.U32 R6, R10, UR12, R6 ;  /* 0x0000000c0a067c25 */ /* 0x000fc8000f8e0006 */
[----:B--2---:R-:W-:-:S04]  /*d210*/  @P0 IMAD.HI.U32 R10, R2, R5, RZ ;  /* 0x00000005020a0227 */ /* 0x004fc800078e00ff */
[----:B------:R-:W-:Y:S02]  /*d220*/  IMAD R11, R11, UR12, R8 ;  /* 0x0000000c0b0b7c24 */ /* 0x000fe4000f8e0208 */
[----:B------:R-:W-:Y:S01]  /*d230*/  IMAD.U32 R8, RZ, RZ, UR4 ;  /* 0x00000004ff087e24 */ /* 0x000fe2000f8e00ff */
[----:B------:R-:W-:Y:S01]  /*d240*/  ULDC.64 UR4, c[0x0][0xbe0] ;  /* 0x0002f80000047ab9 */ /* 0x000fe20000000a00 */
[----:B------:R-:W-:Y:S01]  /*d250*/  IMAD.MOV.U32 R5, RZ, RZ, R2 ;  /* 0x000000ffff057224 */ /* 0x000fe200078e0002 */
[----:B-----5:R-:W-:Y:S01]  /*d260*/  @P0 SHF.R.U32.HI R5, RZ, R13, R10 ;  /* 0x0000000dff050219 */ /* 0x020fe2000001160a */
[----:B------:R-:W-:Y:S01]  /*d270*/  IMAD R13, R15, UR12, R12 ;  /* 0x0000000c0f0d7c24 */ /* 0x000fe2000f8e020c */
[----:B------:R-:W-:Y:S01]  /*d280*/  SHF.R.S32.HI R12, RZ, 0x1f, R21 ;  /* 0x0000001fff0c7819 */ /* 0x000fe20000011415 */
[----:B------:R-:W-:-:S04]  /*d290*/  IMAD.WIDE.U32 R8, R14, UR12, R8 ;  /* 0x0000000c0e087c25 */ /* 0x000fc8000f8e0008 */
[----:B------:R-:W-:Y:S02]  /*d2a0*/  IMAD.IADD R7, R7, 0x1, R11 ;  /* 0x0000000107077824 */ /* 0x000fe400078e020b */
[----:B0-----:R-:W-:-:S04]  /*d2b0*/  @P0 IMAD.HI.U32 R25, R2, R25, RZ ;  /* 0x0000001902190227 */ /* 0x001fc800078e00ff */
[----:B------:R-:W-:Y:S02]  /*d2c0*/  IMAD.IADD R9, R9, 0x1, R13 ;  /* 0x0000000109097824 */ /* 0x000fe400078e020d */
[----:B------:R-:W-:Y:S02]  /*d2d0*/  IMAD R13, R12, UR6, RZ ;  /* 0x000000060c0d7c24 */ /* 0x000fe4000f8e02ff */
[----:B------:R-:W-:-:S04]  /*d2e0*/  IMAD.WIDE.U32 R6, R21, UR4, R6 ;  /* 0x0000000415067c25 */ /* 0x000fc8000f8e0006 */
[----:B------:R-:W-:Y:S01]  /*d2f0*/  IMAD.MOV.U32 R11, RZ, RZ, R2 ;  /* 0x000000ffff0b7224 */ /* 0x000fe200078e0002 */
[----:B-1----:R-:W-:Y:S01]  /*d300*/  @P0 SHF.R.U32.HI R11, RZ, R18, R25 ;  /* 0x00000012ff0b0219 */ /* 0x002fe20000011619 */
[----:B------:R-:W-:Y:S01]  /*d310*/  IMAD R10, R12, UR4, RZ ;  /* 0x000000040c0a7c24 */ /* 0x000fe2000f8e02ff */
[----:B------:R-:W-:Y:S01]  /*d320*/  IADD3 R6, P0, R5, R6, RZ ;  /* 0x0000000605067210 */ /* 0x000fe20007f1e0ff */
[C---:B------:R-:W-:Y:S01]  /*d330*/  IMAD R15, R21.reuse, UR7, R13 ;  /* 0x00000007150f7c24 */ /* 0x040fe2000f8e020d */
[--C-:B------:R-:W-:Y:S01]  /*d340*/  SHF.R.S32.HI R13, RZ, 0x1f, R5.reuse ;  /* 0x0000001fff0d7819 */ /* 0x100fe20000011405 */
[----:B------:R-:W-:Y:S02]  /*d350*/  IMAD.MOV R5, RZ, RZ, -R5 ;  /* 0x000000ffff057224 */ /* 0x000fe400078e0a05 */
[----:B------:R-:W-:Y:S01]  /*d360*/  IMAD R12, R21, UR5, R10 ;  /* 0x00000005150c7c24 */ /* 0x000fe2000f8e020a */
[--C-:B------:R-:W-:Y:S01]  /*d370*/  SHF.R.S32.HI R10, RZ, 0x1f, R11.reuse ;  /* 0x0000001fff0a7819 */ /* 0x100fe2000001140b */
[----:B------:R-:W-:Y:S01]  /*d380*/  IMAD.MOV R14, RZ, RZ, -R11 ;  /* 0x000000ffff0e7224 */ /* 0x000fe200078e0a0b */
[----:B------:R-:W-:Y:S01]  /*d390*/  ULDC.64 UR4, c[0x0][0xb30] ;  /* 0x0002cc0000047ab9 */ /* 0x000fe20000000a00 */
[----:B------:R-:W-:Y:S01]  /*d3a0*/  IMAD R5, R17, R5, R2 ;  /* 0x0000000511057224 */ /* 0x000fe200078e0202 */
[----:B------:R-:W-:Y:S01]  /*d3b0*/  IADD3.X R7, R13, R7, R12, P0, !PT ;  /* 0x000000070d077210 */ /* 0x000fe200007fe40c */
[----:B------:R-:W-:Y:S01]  /*d3c0*/  IMAD.WIDE.U32 R8, R21, UR6, R8 ;  /* 0x0000000615087c25 */ /* 0x000fe2000f8e0008 */
[----:B------:R-:W-:-:S03]  /*d3d0*/  ULDC.64 UR6, c[0x0][0xbc8] ;  /* 0x0002f20000067ab9 */ /* 0x000fc60000000a00 */
[----:B------:R-:W-:Y:S01]  /*d3e0*/  IMAD R13, R17, R14, R2 ;  /* 0x0000000e110d7224 */ /* 0x000fe200078e0202 */
[----:B------:R-:W-:Y:S01]  /*d3f0*/  SHF.R.S32.HI R2, RZ, 0x1f, R5 ;  /* 0x0000001fff027819 */ /* 0x000fe20000011405 */
[----:B------:R-:W-:Y:S02]  /*d400*/  IMAD R10, R10, UR4, RZ ;  /* 0x000000040a0a7c24 */ /* 0x000fe4000f8e02ff */
[----:B------:R-:W-:Y:S02]  /*d410*/  IMAD.IADD R9, R9, 0x1, R15 ;  /* 0x0000000109097824 */ /* 0x000fe400078e020f */
[C---:B------:R-:W-:Y:S01]  /*d420*/  IMAD R15, R11.reuse, UR5, R10 ;  /* 0x000000050b0f7c24 */ /* 0x040fe2000f8e020a */
[----:B------:R-:W0:Y:S01]  /*d430*/  S2UR UR5, SR_CgaCtaId ;  /* 0x00000000000579c3 */ /* 0x000e220000008800 */
[----:B------:R-:W-:Y:S01]  /*d440*/  SHF.R.S32.HI R10, RZ, 0x1f, R13 ;  /* 0x0000001fff0a7819 */ /* 0x000fe2000001140d */
[----:B------:R-:W-:Y:S02]  /*d450*/  IMAD R2, R2, UR6, RZ ;  /* 0x0000000602027c24 */ /* 0x000fe4000f8e02ff */
[----:B------:R-:W-:Y:S01]  /*d460*/  IMAD.WIDE.U32 R8, R11, UR4, R8 ;  /* 0x000000040b087c25 */ /* 0x000fe2000f8e0008 */
[----:B------:R-:W-:-:S03]  /*d470*/  UMOV UR4, 0x400 ;  /* 0x0000040000047882 */ /* 0x000fc60000000000 */
[C---:B------:R-:W-:Y:S02]  /*d480*/  IMAD R11, R5.reuse, UR7, R2 ;  /* 0x00000007050b7c24 */ /* 0x040fe4000f8e0202 */
[----:B------:R-:W-:Y:S01]  /*d490*/  IMAD.WIDE.U32 R6, R5, UR6, R6 ;  /* 0x0000000605067c25 */ /* 0x000fe2000f8e0006 */
[----:B------:R-:W-:-:S03]  /*d4a0*/  ULDC.64 UR6, c[0x0][0xba8] ;  /* 0x0002ea0000067ab9 */ /* 0x000fc60000000a00 */
[----:B------:R-:W-:Y:S01]  /*d4b0*/  IMAD.IADD R9, R9, 0x1, R15 ;  /* 0x0000000109097824 */ /* 0x000fe200078e020f */
[----:B------:R-:W-:Y:S01]  /*d4c0*/  LEA R2, P0, R6, UR6, 0x2 ;  /* 0x0000000606027c11 */ /* 0x000fe2000f8010ff */
[----:B------:R-:W-:Y:S01]  /*d4d0*/  IMAD R10, R10, UR8, RZ ;  /* 0x000000080a0a7c24 */ /* 0x000fe2000f8e02ff */
[----:B------:R-:W-:Y:S01]  /*d4e0*/  ULDC UR6, c[0x0][0xa88] ;  /* 0x0002a20000067ab9 */ /* 0x000fe20000000800 */
[----:B------:R-:W-:Y:S02]  /*d4f0*/  IMAD.IADD R7, R7, 0x1, R11 ;  /* 0x0000000107077824 */ /* 0x000fe400078e020b */
[C---:B------:R-:W-:Y:S02]  /*d500*/  IMAD R5, R13.reuse, UR9, R10 ;  /* 0x000000090d057c24 */ /* 0x040fe4000f8e020a */
[----:B------:R-:W-:Y:S01]  /*d510*/  IMAD.WIDE.U32 R8, R13, UR8, R8 ;  /* 0x000000080d087c25 */ /* 0x000fe2000f8e0008 */
[----:B------:R-:W-:Y:S01]  /*d520*/  ULDC.64 UR8, c[0x0][0xb00] ;  /* 0x0002c00000087ab9 */ /* 0x000fe20000000a00 */
[----:B------:R-:W-:Y:S01]  /*d530*/  LEA.HI.X R10, R6, UR7, R7, 0x2, P0 ;  /* 0x00000007060a7c11 */ /* 0x000fe200080f1407 */
[----:B0-----:R-:W-:Y:S01]  /*d540*/  ULEA UR4, UR5, UR4, 0x18 ;  /* 0x0000000405047291 */ /* 0x001fe2000f8ec03f */
[----:B------:R-:W-:Y:S01]  /*d550*/  IMAD.IADD R5, R9, 0x1, R5 ;  /* 0x0000000109057824 */ /* 0x000fe200078e0205 */
[----:B------:R-:W-:Y:S01]  /*d560*/  LEA R18, P1, R8, UR8, 0x2 ;  /* 0x0000000808127c11 */ /* 0x000fe2000f8210ff */
[----:B------:R-:W-:Y:S01]  /*d570*/  SHFL.IDX PT, R6, R2, RZ, 0x1c1f ;  /* 0x001c1fff02067589 */ /* 0x000fe200000e0000 */
[----:B------:R-:W-:Y:S01]  /*d580*/  IMAD R17, R17, UR6, RZ ;  /* 0x0000000611117c24 */ /* 0x000fe2000f8e02ff */
[----:B------:R-:W-:Y:S01]  /*d590*/  LOP3.LUT P0, RZ, R22, 0x3, RZ, 0xc0, !PT ;  /* 0x0000000316ff7812 */ /* 0x000fe2000780c0ff */
[----:B------:R-:W-:Y:S01]  /*d5a0*/  UIADD3 UR4, UR4, 0x16820, URZ ;  /* 0x0001682004047890 */ /* 0x000fe2000fffe03f */
[----:B------:R-:W-:Y:S01]  /*d5b0*/  LEA.HI.X R20, R8, UR9, R5, 0x2, P1 ;  /* 0x0000000908147c11 */ /* 0x000fe200088f1405 */
[----:B------:R-:W0:Y:S01]  /*d5c0*/  SHFL.IDX PT, R7, R10, RZ, 0x1c1f ;  /* 0x001c1fff0a077589 */ /* 0x000e2200000e0000 */
[-C--:B------:R-:W-:Y:S01]  /*d5d0*/  ISETP.GE.OR P1, PT, R0, R17.reuse, P0 ;  /* 0x000000110000720c */ /* 0x080fe20000726670 */
[----:B------:R-:W-:Y:S01]  /*d5e0*/  UPRMT UR4, URZ, 0x654, UR4 ;  /* 0x000006543f047896 */ /* 0x000fe20008000004 */
[-C--:B------:R-:W-:Y:S01]  /*d5f0*/  ISETP.GE.OR P0, PT, R16, R17.reuse, P0 ;  /* 0x000000111000720c */ /* 0x080fe20000706670 */
[----:B------:R-:W-:Y:S01]  /*d600*/  SHFL.IDX PT, R8, R2, 0x1, 0x1c1f ;  /* 0x003c1f0002087f89 */ /* 0x000fe200000e0000 */
[----:B------:R-:W-:-:S02]  /*d610*/  ISETP.GE.AND P2, PT, R0, R17, PT ;  /* 0x000000110000720c */ /* 0x000fc40003f46270 */
[----:B------:R-:W-:Y:S01]  /*d620*/  LOP3.LUT R5, R24, 0x7ffffffc, RZ, 0xc0, !PT ;  /* 0x7ffffffc18057812 */ /* 0x000fe200078ec0ff */
[----:B------:R-:W1:Y:S03]  /*d630*/  SHFL.IDX PT, R9, R10, 0x1, 0x1c1f ;  /* 0x003c1f000a097f89 */ /* 0x000e6600000e0000 */
[----:B------:R-:W-:Y:S01]  /*d640*/  SYNCS.ARRIVE.TRANS64.RED.A1T0 RZ, [UR4], RZ ;  /* 0x000000ffffff79a7 */ /* 0x000fe20008100404 */
[----:B------:R-:W-:Y:S01]  /*d650*/  IMAD.IADD R5, R22, 0x1, -R5 ;  /* 0x0000000116057824 */ /* 0x000fe200078e0a05 */
[----:B------:R2:W3:Y:S03]  /*d660*/  SHFL.IDX PT, R14, R18, RZ, 0x1c1f ;  /* 0x001c1fff120e7589 */ /* 0x0004e600000e0000 */
[----:B------:R-:W-:Y:S01]  /*d670*/  IMAD.SHL.U32 R19, R5, 0x2, RZ ;  /* 0x0000000205137824 */ /* 0x000fe200078e00ff */
[----:B------:R2:W4:Y:S04]  /*d680*/  SHFL.IDX PT, R15, R20, RZ, 0x1c1f ;  /* 0x001c1fff140f7589 */ /* 0x00052800000e0000 */
[----:B0-----:R2:W-:Y:S04]  /*d690*/  @!P1 ST.E desc[UR36][R6.64], R4 ;  /* 0x0000000406009985 */ /* 0x0015e8000c101924 */
[----:B-1----:R2:W-:Y:S01]  /*d6a0*/  @!P0 ST.E desc[UR36][R8.64], R3 ;  /* 0x0000000308008985 */ /* 0x0025e2000c101924 */
[----:B------:R-:W-:Y:S05]  /*d6b0*/  @P2 BRA `(.L_x_1050) ;  /* 0x0000000000b82947 */ /* 0x000fea0003800000 */
[----:B------:R-:W-:Y:S01]  /*d6c0*/  ULDC UR4, c[0x0][0xac8] ;  /* 0x0002b20000047ab9 */ /* 0x000fe20000000800 */
[C---:B------:R-:W-:Y:S01]  /*d6d0*/  VIADD R0, R19.reuse, 0x8 ;  /* 0x0000000813007836 */ /* 0x040fe20000000000 */
[C---:B------:R-:W-:Y:S01]  /*d6e0*/  ISETP.GE.AND P0, PT, R19.reuse, UR4, PT ;  /* 0x0000000413007c0c */ /* 0x040fe2000bf06270 */
[C---:B--2---:R-:W-:Y:S02]  /*d6f0*/  VIADD R4, R19.reuse, 0x10 ;  /* 0x0000001013047836 */ /* 0x044fe40000000000 */
[C---:B------:R-:W-:Y:S02]  /*d700*/  VIADD R5, R19.reuse, 0x18 ;  /* 0x0000001813057836 */ /* 0x040fe40000000000 */
[C---:B------:R-:W-:Y:S01]  /*d710*/  VIADD R6, R19.reuse, 0x20 ;  /* 0x0000002013067836 */ /* 0x040fe20000000000 */
[----:B------:R-:W-:Y:S01]  /*d720*/  ISETP.GE.AND P1, PT, R4, UR4, PT ;  /* 0x0000000404007c0c */ /* 0x000fe2000bf26270 */
[----:B------:R-:W-:Y:S01]  /*d730*/  VIADD R7, R19, 0x28 ;  /* 0x0000002813077836 */ /* 0x000fe20000000000 */
[----:B------:R-:W-:Y:S01]  /*d740*/  ISETP.GE.AND P2, PT, R5, UR4, PT ;  /* 0x0000000405007c0c */ /* 0x000fe2000bf46270 */
[C---:B------:R-:W-:Y:S01]  /*d750*/  VIADD R9, R19.reuse, 0x30 ;  /* 0x0000003013097836 */ /* 0x040fe20000000000 */
[----:B------:R-:W-:Y:S01]  /*d760*/  ISETP.GE.AND P3, PT, R6, UR4, PT ;  /* 0x0000000406007c0c */ /* 0x000fe2000bf66270 */
[----:B------:R-:W-:Y:S01]  /*d770*/  VIADD R11, R19, 0x38 ;  /* 0x00000038130b7836 */ /* 0x000fe20000000000 */
[----:B------:R-:W-:Y:S01]  /*d780*/  ISETP.GE.AND P4, PT, R7, UR4, PT ;  /* 0x0000000407007c0c */ /* 0x000fe2000bf86270 */
[----:B---34-:R-:W-:Y:S01]  /*d790*/  @!P0 IMAD.WIDE R2, R19, 0x4, R14 ;  /* 0x0000000413028825 */ /* 0x018fe200078e020e */
[----:B------:R-:W-:-:S02]  /*d7a0*/  ISETP.GE.AND P5, PT, R9, UR4, PT ;  /* 0x0000000409007c0c */ /* 0x000fc4000bfa6270 */
[----:B------:R-:W-:Y:S02]  /*d7b0*/  ISETP.GE.AND P6, PT, R11, UR4, PT ;  /* 0x000000040b007c0c */ /* 0x000fe4000bfc6270 */
[----:B------:R0:W-:Y:S01]  /*d7c0*/  @!P0 ST.E.64 desc[UR36][R2.64], R88 ;  /* 0x0000005802008985 */ /* 0x0001e2000c101b24 */
[----:B------:R-:W-:Y:S02]  /*d7d0*/  ISETP.GE.AND P0, PT, R0, UR4, PT ;  /* 0x0000000400007c0c */ /* 0x000fe4000bf06270 */
[----:B------:R-:W-:Y:S02]  /*d7e0*/  @!P1 LEA.HI R4, R4, R4, RZ, 0x1 ;  /* 0x0000000404049211 */ /* 0x000fe400078f08ff */
[----:B------:R-:W-:Y:S02]  /*d7f0*/  @!P3 LEA.HI R6, R6, R6, RZ, 0x1 ;  /* 0x000000060606b211 */ /* 0x000fe400078f08ff */
[----:B------:R-:W-:Y:S02]  /*d800*/  @!P4 LEA.HI R8, R7, R7, RZ, 0x1 ;  /* 0x000000070708c211 */ /* 0x000fe400078f08ff */
[----:B------:R-:W-:-:S02]  /*d810*/  @!P5 LEA.HI R10, R9, R9, RZ, 0x1 ;  /* 0x00000009090ad211 */ /* 0x000fc400078f08ff */
[----:B------:R-:W-:Y:S02]  /*d820*/  @!P6 LEA.HI R12, R11, R11, RZ, 0x1 ;  /* 0x0000000b0b0ce211 */ /* 0x000fe400078f08ff */
[----:B------:R-:W-:Y:S02]  /*d830*/  @!P3 LOP3.LUT R9, R6, 0xfffffffe, RZ, 0xc0, !PT ;  /* 0xfffffffe0609b812 */ /* 0x000fe400078ec0ff */
[----:B------:R-:W-:Y:S02]  /*d840*/  @!P0 LEA.HI R0, R0, R0, RZ, 0x1 ;  /* 0x0000000000008211 */ /* 0x000fe400078f08ff */
[----:B0-----:R-:W-:Y:S02]  /*d850*/  @!P2 LEA.HI R2, R5, R5, RZ, 0x1 ;  /* 0x000000050502a211 */ /* 0x001fe400078f08ff */
[----:B------:R-:W-:Y:S02]  /*d860*/  @!P0 LOP3.LUT R3, R0, 0xfffffffe, RZ, 0xc0, !PT ;  /* 0xfffffffe00038812 */ /* 0x000fe400078ec0ff */
[----:B------:R-:W-:-:S02]  /*d870*/  @!P1 LOP3.LUT R5, R4, 0xfffffffe, RZ, 0xc0, !PT ;  /* 0xfffffffe04059812 */ /* 0x000fc400078ec0ff */
[----:B------:R-:W-:Y:S01]  /*d880*/  @!P2 LOP3.LUT R7, R2, 0xfffffffe, RZ, 0xc0, !PT ;  /* 0xfffffffe0207a812 */ /* 0x000fe200078ec0ff */
[--C-:B------:R-:W-:Y:S01]  /*d890*/  @!P0 IMAD.WIDE R2, R3, 0x4, R14.reuse ;  /* 0x0000000403028825 */ /* 0x100fe200078e020e */
[----:B------:R-:W-:Y:S02]  /*d8a0*/  @!P4 LOP3.LUT R11, R8, 0xfffffffe, RZ, 0xc0, !PT ;  /* 0xfffffffe080bc812 */ /* 0x000fe400078ec0ff */
[----:B------:R-:W-:Y:S01]  /*d8b0*/  @!P5 LOP3.LUT R13, R10, 0xfffffffe, RZ, 0xc0, !PT ;  /* 0xfffffffe0a0dd812 */ /* 0x000fe200078ec0ff */
[--C-:B------:R-:W-:Y:S01]  /*d8c0*/  @!P1 IMAD.WIDE R4, R5, 0x4, R14.reuse ;  /* 0x0000000405049825 */ /* 0x100fe200078e020e */
[----:B------:R-:W-:Y:S01]  /*d8d0*/  @!P6 LOP3.LUT R21, R12, 0xfffffffe, RZ, 0xc0, !PT ;  /* 0xfffffffe0c15e812 */ /* 0x000fe200078ec0ff */
[----:B------:R0:W-:Y:S02]  /*d8e0*/  @!P0 ST.E.64 desc[UR36][R2.64], R92 ;  /* 0x0000005c02008985 */ /* 0x0001e4000c101b24 */
[--C-:B------:R-:W-:Y:S02]  /*d8f0*/  @!P2 IMAD.WIDE R6, R7, 0x4, R14.reuse ;  /* 0x000000040706a825 */ /* 0x100fe400078e020e */
[----:B------:R0:W-:Y:S02]  /*d900*/  @!P1 ST.E.64 desc[UR36][R4.64], R96 ;  /* 0x0000006004009985 */ /* 0x0001e4000c101b24 */
[----:B------:R-:W-:-:S02]  /*d910*/  @!P3 IMAD.WIDE R8, R9, 0x4, R14 ;  /* 0x000000040908b825 */ /* 0x000fc400078e020e */
[----:B------:R0:W-:Y:S02]  /*d920*/  @!P2 ST.E.64 desc[UR36][R6.64], R100 ;  /* 0x000000640600a985 */ /* 0x0001e4000c101b24 */
[--C-:B------:R-:W-:Y:S02]  /*d930*/  @!P4 IMAD.WIDE R10, R11, 0x4, R14.reuse ;  /* 0x000000040b0ac825 */ /* 0x100fe400078e020e */
[----:B------:R0:W-:Y:S02]  /*d940*/  @!P3 ST.E.64 desc[UR36][R8.64], R104 ;  /* 0x000000680800b985 */ /* 0x0001e4000c101b24 */
[--C-:B------:R-:W-:Y:S02]  /*d950*/  @!P5 IMAD.WIDE R12, R13, 0x4, R14.reuse ;  /* 0x000000040d0cd825 */ /* 0x100fe400078e020e */
[----:B------:R0:W-:Y:S02]  /*d960*/  @!P4 ST.E.64 desc[UR36][R10.64], R108 ;  /* 0x0000006c0a00c985 */ /* 0x0001e4000c101b24 */
[----:B------:R-:W-:-:S02]  /*d970*/  @!P6 IMAD.WIDE R14, R21, 0x4, R14 ;  /* 0x00000004150ee825 */ /* 0x000fc400078e020e */
[----:B------:R0:W-:Y:S04]  /*d980*/  @!P5 ST.E.64 desc[UR36][R12.64], R112 ;  /* 0x000000700c00d985 */ /* 0x0001e8000c101b24 */
[----:B------:R0:W-:Y:S02]  /*d990*/  @!P6 ST.E.64 desc[UR36][R14.64], R116 ;  /* 0x000000740e00e985 */ /* 0x0001e4000c101b24 */
.L_x_1050:
[----:B------:R-:W-:Y:S05]  /*d9a0*/  BSYNC B0 ;  /* 0x0000000000007941 */ /* 0x000fea0003800000 */
.L_x_1049:
[----:B------:R-:W-:Y:S01]  /*d9b0*/  ISETP.GE.AND P0, PT, R16, R17, PT ;  /* 0x000000111000720c */ /* 0x000fe20003f06270 */
[----:B0-----:R0:W1:Y:S04]  /*d9c0*/  SHFL.IDX PT, R13, R20, 0x1, 0x1c1f ;  /* 0x003c1f00140d7f89 */ /* 0x00106800000e0000 */
[----:B------:R0:W0:Y:S08]  /*d9d0*/  SHFL.IDX PT, R12, R18, 0x1, 0x1c1f ;  /* 0x003c1f00120c7f89 */ /* 0x00003000000e0000 */
[----:B------:R-:W-:Y:S05]  /*d9e0*/  @P0 BRA `(.L_x_961) ;  /* 0x0000004400c40947 */ /* 0x000fea0003800000 */
[C---:B------:R-:W-:Y:S01]  /*d9f0*/  VIADD R0, R19.reuse, 0x8 ;  /* 0x0000000813007836 */ /* 0x040fe20000000000 */
[----:B------:R-:W-:Y:S01]  /*da00*/  ULDC UR4, c[0x0][0xac8] ;  /* 0x0002b20000047ab9 */ /* 0x000fe20000000800 */
[C---:B--2---:R-:W-:Y:S01]  /*da10*/  VIADD R6, R19.reuse, 0x10 ;  /* 0x0000001013067836 */ /* 0x044fe20000000000 */
[C---:B------:R-:W-:Y:S01]  /*da20*/  ISETP.GE.AND P0, PT, R19.reuse, UR4, PT ;  /* 0x0000000413007c0c */ /* 0x040fe2000bf06270 */
[C---:B------:R-:W-:Y:S01]  /*da30*/  VIADD R7, R19.reuse, 0x18 ;  /* 0x0000001813077836 */ /* 0x040fe20000000000 */
[----:B------:R-:W-:Y:S01]  /*da40*/  ISETP.GE.AND P1, PT, R0, UR4, PT ;  /* 0x0000000400007c0c */ /* 0x000fe2000bf26270 */
        /* <DEDUP_REMOVED lines=8> */
[C---:B01----:R-:W-:Y:S02]  /*dad0*/  @!P0 IMAD.WIDE R2, R19.reuse, 0x4, R12 ;  /* 0x0000000413028825 */ /* 0x043fe400078e020c */
[----:B------:R-:W-:Y:S02]  /*dae0*/  @!P1 LEA.HI R0, R0, R0, RZ, 0x1 ;  /* 0x0000000000009211 */ /* 0x000fe400078f08ff */
[----:B------:R-:W-:Y:S01]  /*daf0*/  @!P2 LEA.HI R6, R6, R6, RZ, 0x1 ;  /* 0x000000060606a211 */ /* 0x000fe200078f08ff */
[----:B------:R0:W-:Y:S01]  /*db00*/  @!P0 ST.E.64 desc[UR36][R2.64], R90 ;  /* 0x0000005a02008985 */ /* 0x0001e2000c101b24 */
[----:B------:R-:W-:Y:S01]  /*db10*/  @!P1 LOP3.LUT R5, R0, 0xfffffffe, RZ, 0xc0, !PT ;  /* 0xfffffffe00059812 */ /* 0x000fe200078ec0ff */
[----:B------:R-:W-:Y:S01]  /*db20*/  VIADD R19, R19, 0x38 ;  /* 0x0000003813137836 */ /* 0x000fe20000000000 */
[----:B------:R-:W-:-:S02]  /*db30*/  @!P3 LEA.HI R0, R7, R7, RZ, 0x1 ;  /* 0x000000070700b211 */ /* 0x000fc400078f08ff */
[----:B------:R-:W-:Y:S01]  /*db40*/  @!P4 LEA.HI R8, R8, R8, RZ, 0x1 ;  /* 0x000000080808c211 */ /* 0x000fe200078f08ff */
[--C-:B------:R-:W-:Y:S01]  /*db50*/  @!P1 IMAD.WIDE R4, R5, 0x4, R12.reuse ;  /* 0x0000000405049825 */ /* 0x100fe200078e020c */
[----:B------:R-:W-:Y:S02]  /*db60*/  @!P5 LEA.HI R10, R9, R9, RZ, 0x1 ;  /* 0x00000009090ad211 */ /* 0x000fe400078f08ff */
[----:B---3--:R-:W-:Y:S02]  /*db70*/  @!P6 LEA.HI R14, R11, R11, RZ, 0x1 ;  /* 0x0000000b0b0ee211 */ /* 0x008fe400078f08ff */
[----:B------:R-:W-:Y:S01]  /*db80*/  @!P2 LOP3.LUT R7, R6, 0xfffffffe, RZ, 0xc0, !PT ;  /* 0xfffffffe0607a812 */ /* 0x000fe200078ec0ff */
[----:B------:R1:W-:Y:S01]  /*db90*/  @!P1 ST.E.64 desc[UR36][R4.64], R94 ;  /* 0x0000005e04009985 */ /* 0x0003e2000c101b24 */
[----:B------:R-:W-:Y:S02]  /*dba0*/  @!P3 LOP3.LUT R9, R0, 0xfffffffe, RZ, 0xc0, !PT ;  /* 0xfffffffe0009b812 */ /* 0x000fe400078ec0ff */
[----:B------:R-:W-:Y:S01]  /*dbb0*/  @!P4 LOP3.LUT R11, R8, 0xfffffffe, RZ, 0xc0, !PT ;  /* 0xfffffffe080bc812 */ /* 0x000fe200078ec0ff */
[----:B0-----:R-:W-:Y:S01]  /*dbc0*/  @!P2 IMAD.WIDE R2, R7, 0x4, R12 ;  /* 0x000000040702a825 */ /* 0x001fe200078e020c */
[----:B----4-:R-:W-:-:S02]  /*dbd0*/  @!P5 LOP3.LUT R15, R10, 0xfffffffe, RZ, 0xc0, !PT ;  /* 0xfffffffe0a0fd812 */ /* 0x010fc400078ec0ff */
[----:B------:R-:W-:Y:S01]  /*dbe0*/  @!P6 LOP3.LUT R17, R14, 0xfffffffe, RZ, 0xc0, !PT ;  /* 0xfffffffe0e11e812 */ /* 0x000fe200078ec0ff */
[--C-:B------:R-:W-:Y:S01]  /*dbf0*/  @!P4 IMAD.WIDE R6, R11, 0x4, R12.reuse ;  /* 0x000000040b06c825 */ /* 0x100fe200078e020c */
[----:B------:R0:W-:Y:S01]  /*dc00*/  @!P2 ST.E.64 desc[UR36][R2.64], R98 ;  /* 0x000000620200a985 */ /* 0x0001e2000c101b24 */
[----:B------:R-:W-:Y:S02]  /*dc10*/  ISETP.GE.AND P0, PT, R19, UR4, PT ;  /* 0x0000000413007c0c */ /* 0x000fe4000bf06270 */
[----:B------:R-:W-:-:S04]  /*dc20*/  @!P6 IMAD.WIDE R10, R17, 0x4, R12 ;  /* 0x00000004110ae825 */ /* 0x000fc800078e020c */
[----:B-1----:R-:W-:-:S04]  /*dc30*/  @!P3 IMAD.WIDE R4, R9, 0x4, R12 ;  /* 0x000000040904b825 */ /* 0x002fc800078e020c */
[----:B------:R-:W-:Y:S01]  /*dc40*/  @!P5 IMAD.WIDE R8, R15, 0x4, R12 ;  /* 0x000000040f08d825 */ /* 0x000fe200078e020c */
[----:B------:R0:W-:Y:S04]  /*dc50*/  @!P3 ST.E.64 desc[UR36][R4.64], R102 ;  /* 0x000000660400b985 */ /* 0x0001e8000c101b24 */
[----:B------:R0:W-:Y:S04]  /*dc60*/  @!P4 ST.E.64 desc[UR36][R6.64], R106 ;  /* 0x0000006a0600c985 */ /* 0x0001e8000c101b24 */
[----:B------:R0:W-:Y:S04]  /*dc70*/  @!P5 ST.E.64 desc[UR36][R8.64], R110 ;  /* 0x0000006e0800d985 */ /* 0x0001e8000c101b24 */
[----:B------:R0:W-:Y:S01]  /*dc80*/  @!P6 ST.E.64 desc[UR36][R10.64], R114 ;  /* 0x000000720a00e985 */ /* 0x0001e2000c101b24 */
[----:B------:R-:W-:Y:S05]  /*dc90*/  @P0 BRA `(.L_x_961) ;  /* 0x0000004400180947 */ /* 0x000fea0003800000 */
[----:B------:R-:W-:-:S04]  /*dca0*/  LEA.HI R19, R19, R19, RZ, 0x1 ;  /* 0x0000001313137211 */ /* 0x000fc800078f08ff */
[----:B0-----:R-:W-:-:S05]  /*dcb0*/  LOP3.LUT R3, R19, 0xfffffffe, RZ, 0xc0, !PT ;  /* 0xfffffffe13037812 */ /* 0x001fca00078ec0ff */
[----:B------:R-:W-:-:S05]  /*dcc0*/  IMAD.WIDE R2, R3, 0x4, R12 ;  /* 0x0000000403027825 */ /* 0x000fca00078e020c */
[----:B------:R0:W-:Y:S01]  /*dcd0*/  ST.E.64 desc[UR36][R2.64], R118 ;  /* 0x0000007602007985 */ /* 0x0001e2000c101b24 */
[----:B------:R-:W-:Y:S05]  /*dce0*/  BRA `(.L_x_961) ;  /* 0x0000004400047947 */ /* 0x000fea0003800000 */
.L_x_1048:
[----:B------:R-:W-:-:S05]  /*dcf0*/  VIADD R0, R23, 0xffffff80 ;  /* 0xffffff8017007836 */ /* 0x000fca0000000000 */
[----:B------:R-:W-:-:S13]  /*dd00*/  ISETP.GT.AND P0, PT, R0, 0xbf, PT ;  /* 0x000000bf0000780c */ /* 0x000fda0003f04270 */
[----:B------:R-:W-:Y:S05]  /*dd10*/  @P0 BRA `(.L_x_961) ;  /* 0x0000004000f80947 */ /* 0x000fea0003800000 */
[----:B------:R-:W0:Y:S01]  /*dd20*/  S2R R0, SR_CTAID.X ;  /* 0x0000000000007919 */ /* 0x000e220000002500 */
[----:B------:R-:W1:Y:S01]  /*dd30*/  LDC R7, c[0x0][0xbe8] ;  /* 0x0002fa00ff077b82 */ /* 0x000e620000000800 */
[----:B------:R-:W-:Y:S01]  /*dd40*/  ULDC UR4, c[0x0][0xa88] ;  /* 0x0002a20000047ab9 */ /* 0x000fe20000000800 */
[----:B0-----:R-:W-:Y:S02]  /*dd50*/  IMAD R23, R0, 0xc0, R23 ;  /* 0x000000c000177824 */ /* 0x001fe400078e0217 */
[----:B-1----:R-:W-:Y:S02]  /*dd60*/  IMAD R0, R7, UR4, RZ ;  /* 0x0000000407007c24 */ /* 0x002fe4000f8e02ff */
[----:B------:R-:W-:-:S05]  /*dd70*/  VIADD R23, R23, 0xffffff80 ;  /* 0xffffff8017177836 */ /* 0x000fca0000000000 */
[----:B------:R-:W-:-:S13]  /*dd80*/  ISETP.GE.AND P0, PT, R23, R0, PT ;  /* 0x000000001700720c */ /* 0x000fda0003f06270 */
[----:B------:R-:W-:Y:S05]  /*dd90*/  @P0 BRA `(.L_x_961) ;  /* 0x0000004000d80947 */ /* 0x000fea0003800000 */
[----:B------:R-:W-:Y:S01]  /*dda0*/  ISETP.NE.AND P0, PT, R7, 0x1, PT ;  /* 0x000000010700780c */ /* 0x000fe20003f05270 */
[----:B------:R-:W0:Y:S01]  /*ddb0*/  S2UR UR7, SR_CTAID.Z ;  /* 0x00000000000779c3 */ /* 0x000e220000002700 */
[----:B------:R-:W-:Y:S02]  /*ddc0*/  USHF.R.S32.HI UR6, URZ, 0x1f, UR39 ;  /* 0x0000001f3f067899 */ /* 0x000fe40008011427 */
[----:B------:R-:W-:Y:S01]  /*ddd0*/  IMAD R4, RZ, RZ, -UR39 ;  /* 0x80000027ff047e24 */ /* 0x000fe2000f8e02ff */
        /* <DEDUP_REMOVED lines=44> */
.L_x_959:
        /* <DEDUP_REMOVED lines=18> */
.L_x_1051:
[----:B------:R-:W-:Y:S01]  /*e1c0*/  ULDC UR7, c[0x0][0xc50] ;  /* 0x0003140000077ab9 */ /* 0x000fe20000000800 */
[----:B------:R-:W-:Y:S01]  /*e1d0*/  UMOV UR42, UR6 ;  /* 0x00000006002a7c82 */ /* 0x000fe20008000000 */
[----:B------:R-:W-:-:S11]  /*e1e0*/  UISETP.NE.AND UP0, UPT, UR7, 0x1, UPT ;  /* 0x000000010700788c */ /* 0x000fd6000bf05270 */
[----:B------:R-:W-:Y:S01]  /*e1f0*/  @UP0 ULDC UR4, c[0x0][0xc54] ;  /* 0x0003150000040ab9 */ /* 0x000fe20000000800 */
[----:B------:R-:W-:Y:S01]  /*e200*/  @UP0 ULDC UR8, c[0x0][0xc58] ;  /* 0x0003160000080ab9 */ /* 0x000fe20000000800 */
[----:B------:R-:W-:-:S04]  /*e210*/  UIMAD.WIDE.U32 UR4, UR6, UR4, URZ ;  /* 0x00000004060472a5 */ /* 0x000fc8000f8e003f */
[----:B------:R-:W-:-:S12]  /*e220*/  @UP0 USHF.R.U32.HI UR42, URZ, UR8, UR5 ;  /* 0x000000083f2a0299 */ /* 0x000fd80008011605 */
.L_x_1052:
[----:B------:R-:W-:Y:S01]  /*e230*/  ISETP.GE.AND P0, PT, R25, RZ, PT ;  /* 0x000000ff1900720c */ /* 0x000fe20003f06270 */
[----:B------:R-:W-:Y:S01]  /*e240*/  UIADD3 UR47, -UR42, URZ, URZ ;  /* 0x0000003f2a2f7290 */ /* 0x000fe2000fffe13f */
[----:B------:R-:W-:Y:S02]  /*e250*/  IMAD.MOV.U32 R0, RZ, RZ, 0x1 ;  /* 0x00000001ff007424 */ /* 0x000fe400078e00ff */
[----:B------:R-:W-:Y:S01]  /*e260*/  IMAD.MOV.U32 R2, RZ, RZ, RZ ;  /* 0x000000ffff027224 */ /* 0x000fe200078e00ff */
[----:B------:R-:W-:Y:S01]  /*e270*/  UIMAD UR47, UR7, UR47, UR6 ;  /* 0x0000002f072f72a4 */ /* 0x000fe2000f8e0206 */
[----:B------:R-:W-:-:S07]  /*e280*/  IMAD.MOV.U32 R10, RZ, RZ, 0x1 ;  /* 0x00000001ff0a7424 */ /* 0x000fce00078e00ff */
[----:B------:R-:W-:Y:S05]  /*e290*/  @!P0 BRA `(.L_x_1053) ;  /* 0x0000003800d88947 */ /* 0x000fea0003800000 */
[----:B------:R-:W0:Y:S01]  /*e2a0*/  LDC.64 R2, c[0x0][0xa28] ;  /* 0x00028a00ff027b82 */ /* 0x000e220000000a00 */
[----:B------:R-:W-:Y:S01]  /*e2b0*/  IMAD.MOV.U32 R24, RZ, RZ, RZ ;  /* 0x000000ffff187224 */ /* 0x000fe200078e00ff */
[----:B------:R-:W-:Y:S01]  /*e2c0*/  ULDC.64 UR4, c[0x0][0x418] ;  /* 0x0001060000047ab9 */ /* 0x000fe20000000a00 */
[----:B------:R-:W-:Y:S01]  /*e2d0*/  ULDC UR6, c[0x0][0x448] ;  /* 0x0001120000067ab9 */ /* 0x000fe20000000800 */
[----:B------:R-:W-:Y:S01]  /*e2e0*/  ULDC UR10, c[0x0][0x2f0] ;  /* 0x0000bc00000a7ab9 */ /* 0x000fe20000000800 */
[----:B------:R-:W-:Y:S01]  /*e2f0*/  ULDC UR11, c[0x0][0x288] ;  /* 0x0000a200000b7ab9 */ /* 0x000fe20000000800 */
[----:B0-----:R-:W-:-:S04]  /*e300*/  ISETP.NE.U32.AND P0, PT, R2, RZ, PT ;  /* 0x000000ff0200720c */ /* 0x001fc80003f05070 */
[----:B------:R-:W-:-:S13]  /*e310*/  ISETP.NE.AND.EX P0, PT, R3, RZ, PT, P0 ;  /* 0x000000ff0300720c */ /* 0x000fda0003f05300 */
[----:B------:R-:W0:Y:S02]  /*e320*/  @P0 LDC.64 R2, c[0x0][0xa28] ;  /* 0x00028a00ff020b82 */ /* 0x000e240000000a00 */
[----:B0-----:R-:W-:-:S05]  /*e330*/  @P0 IMAD.WIDE R2, R25, 0x4, R2 ;  /* 0x0000000419020825 */ /* 0x001fca00078e0202 */
[----:B------:R0:W5:Y:S01]  /*e340*/  @P0 LDG.E R24, desc[UR36][R2.64] ;  /* 0x0000002402180981 */ /* 0x000162000c1e1900 */
[----:B------:R-:W1:Y:S01]  /*e350*/  S2UR UR43, SR_CTAID.X ;  /* 0x00000000002b79c3 */ /* 0x000e620000002500 */
[----:B------:R-:W-:Y:S02]  /*e360*/  UISETP.NE.U32.AND UP0, UPT, UR4, URZ, UPT ;  /* 0x0000003f0400728c */ /* 0x000fe4000bf05070 */
[----:B------:R-:W-:Y:S02]  /*e370*/  UISETP.NE.AND UP1, UPT, UR6, 0x1, UPT ;  /* 0x000000010600788c */ /* 0x000fe4000bf25270 */
[----:B------:R-:W-:Y:S01]  /*e380*/  UISETP.NE.AND.EX UP0, UPT, UR5, URZ, UPT, UP0 ;  /* 0x0000003f0500728c */ /* 0x000fe2000bf05300 */
[----:B------:R-:W-:Y:S02]  /*e390*/  ULDC UR6, c[0x0][0x424] ;  /* 0x0001090000067ab9 */ /* 0x000fe40000000800 */
[----:B------:R-:W-:Y:S01]  /*e3a0*/  ULDC.64 UR4, c[0x0][0x9e0] ;  /* 0x0002780000047ab9 */ /* 0x000fe20000000a00 */
[----:B------:R-:W-:-:S02]  /*e3b0*/  USEL UR9, UR6, 0x1, UP0 ;  /* 0x0000000106097887 */ /* 0x000fc40008000000 */
[----:B------:R-:W-:Y:S02]  /*e3c0*/  UISETP.GE.AND UP0, UPT, UR5, 0x1, UPT ;  /* 0x000000010500788c */ /* 0x000fe4000bf06270 */
[----:B------:R-:W-:Y:S01]  /*e3d0*/  UIMAD UR50, UR9, UR10, URZ ;  /* 0x0000000a093272a4 */ /* 0x000fe2000f8e023f */
[----:B------:R-:W-:Y:S01]  /*e3e0*/  @UP1 ULDC UR7, c[0x0][0x44c] ;  /* 0x0001130000071ab9 */ /* 0x000fe20000000800 */
[----:B------:R-:W-:Y:S02]  /*e3f0*/  UIMAD UR9, UR9, UR10, 0x7f ;  /* 0x0000007f090974a4 */ /* 0x000fe4000f8e020a */
[----:B------:R-:W-:Y:S01]  /*e400*/  PLOP3.LUT P1, PT, PT, PT, UP0, 0x80, 0x0 ;  /* 0x000000000000781c */ /* 0x000fe20003f2f008 */
[----:B------:R-:W-:Y:S01]  /*e410*/  @UP1 ULDC UR12, c[0x0][0x450] ;  /* 0x00011400000c1ab9 */ /* 0x000fe20000000800 */
[----:B------:R-:W-:Y:S02]  /*e420*/  UP2UR UR51, UPR, URZ, 0x2 ;  /* 0x000000023f337883 */ /* 0x000fe40008000000 */
[----:B-1----:R-:W-:-:S04]  /*e430*/  UIMAD UR43, UR43, 0xc0, URZ ;  /* 0x000000c02b2b78a4 */ /* 0x002fc8000f8e023f */
[----:B------:R-:W-:-:S04]  /*e440*/  UIADD3 UR8, UR43, 0xbf, URZ ;  /* 0x000000bf2b087890 */ /* 0x000fc8000fffe03f */
[----:B------:R-:W-:Y:S02]  /*e450*/  UIMAD.WIDE.U32 UR6, UR8, UR7, URZ ;  /* 0x00000007080672a5 */ /* 0x000fe4000f8e003f */
[----:B------:R-:W-:Y:S02]  /*e460*/  UIADD3 UR6, UR50, 0x1, -UR11 ;  /* 0x0000000132067890 */ /* 0x000fe4000fffe80b */
[----:B------:R-:W-:Y:S02]  /*e470*/  @UP1 USHF.R.U32.HI UR8, URZ, UR12, UR7 ;  /* 0x0000000c3f081299 */ /* 0x000fe40008011607 */
[----:B------:R-:W-:Y:S02]  /*e480*/  USHF.R.S32.HI UR7, URZ, 0x1f, UR9 ;  /* 0x0000001f3f077899 */ /* 0x000fe40008011409 */
[----:B------:R-:W-:Y:S02]  /*e490*/  UIADD3 UR6, UR6, UR8, URZ ;  /* 0x0000000806067290 */ /* 0x000fe4000fffe03f */
[----:B------:R-:W-:-:S02]  /*e4a0*/  ULEA.HI UR7, UR7, UR9, URZ, 0x7 ;  /* 0x0000000907077291 */ /* 0x000fc4000f8f383f */
[----:B------:R-:W-:Y:S02]  /*e4b0*/  UIADD3 UR4, UR6, UR4, URZ ;  /* 0x0000000406047290 */ /* 0x000fe4000fffe03f */
[----:B------:R-:W-:Y:S01]  /*e4c0*/  USHF.R.S32.HI UR44, URZ, 0x7, UR7 ;  /* 0x000000073f2c7899 */ /* 0x000fe20008011407 */
[----:B0-----:R-:W-:Y:S11]  /*e4d0*/  @!P1 BRA `(.L_x_1054) ;  /* 0x0000000000449947 */ /* 0x001ff60003800000 */
        /* <DEDUP_REMOVED lines=10> */
.L_x_1055:
[----:B------:R-:W-:-:S11]  /*e580*/  UISETP.NE.AND UP0, UPT, UR5, 0x1, UPT ;  /* 0x000000010500788c */ /* 0x000fd6000bf05270 */
[----:B------:R-:W-:Y:S02]  /*e590*/  @UP0 ULDC.64 UR12, c[0x0][0x9e8] ;  /* 0x00027a00000c0ab9 */ /* 0x000fe40000000a00 */
[----:B------:R-:W-:-:S04]  /*e5a0*/  UIMAD.WIDE.U32 UR6, UR8, UR12, URZ ;  /* 0x0000000c080672a5 */ /* 0x000fc8000f8e003f */
[----:B------:R-:W-:-:S12]  /*e5b0*/  @UP0 USHF.R.U32.HI UR8, URZ, UR13, UR7 ;  /* 0x0000000d3f080299 */ /* 0x000fd80008011607 */
.L_x_1056:
[----:B------:R-:W-:-:S04]  /*e5c0*/  UIMAD UR8, UR8, UR5, UR5 ;  /* 0x00000005080872a4 */ /* 0x000fc8000f8e0205 */
[----:B------:R-:W-:-:S04]  /*e5d0*/  UISETP.LT.AND UP0, UPT, UR4, UR8, UPT ;  /* 0x000000080400728c */ /* 0x000fc8000bf01270 */
[----:B------:R-:W-:-:S12]  /*e5e0*/  USEL UR4, UR4, UR8, UP0 ;  /* 0x0000000804047287 */ /* 0x000fd80008000000 */
.L_x_1054:
[----:B------:R-:W-:Y:S02]  /*e5f0*/  UISETP.NE.AND UP0, UPT, UR51, URZ, UPT ;  /* 0x0000003f3300728c */ /* 0x000fe4000bf05270 */
[----:B------:R-:W-:-:S04]  /*e600*/  UIADD3 UR4, UR4, 0x7f, URZ ;  /* 0x0000007f04047890 */ /* 0x000fc8000fffe03f */
[----:B------:R-:W-:-:S04]  /*e610*/  USHF.R.S32.HI UR8, URZ, 0x1f, UR4 ;  /* 0x0000001f3f087899 */ /* 0x000fc80008011404 */
[----:B------:R-:W-:Y:S01]  /*e620*/  ULEA.HI UR8, UR8, UR4, URZ, 0x7 ;  /* 0x0000000408087291 */ /* 0x000fe2000f8f383f */
[----:B------:R-:W-:Y:S01]  /*e630*/  @UP0 ULDC UR6, c[0x0][0x44c] ;  /* 0x0001130000060ab9 */ /* 0x000fe20000000800 */
[----:B------:R-:W-:Y:S01]  /*e640*/  @UP0 ULDC UR9, c[0x0][0x450] ;  /* 0x0001140000090ab9 */ /* 0x000fe20000000800 */
[----:B------:R-:W-:Y:S02]  /*e650*/  UIMAD.WIDE.U32 UR6, UR43, UR6, URZ ;  /* 0x000000062b0672a5 */ /* 0x000fe4000f8e003f */
[----:B------:R-:W-:Y:S01]  /*e660*/  UMOV UR4, UR43 ;  /* 0x0000002b00047c82 */ /* 0x000fe20008000000 */
[----:B------:R-:W-:Y:S02]  /*e670*/  USHF.R.S32.HI UR45, URZ, 0x7, UR8 ;  /* 0x000000073f2d7899 */ /* 0x000fe40008011408 */
[----:B------:R-:W-:Y:S02]  /*e680*/  @UP0 USHF.R.U32.HI UR4, URZ, UR9, UR7 ;  /* 0x000000093f040299 */ /* 0x000fe40008011607 */
[----:B------:R-:W-:-:S02]  /*e690*/  UISETP.LT.AND UP0, UPT, UR44, UR45, UPT ;  /* 0x0000002d2c00728c */ /* 0x000fc4000bf01270 */
[----:B------:R-:W-:Y:S01]  /*e6a0*/  UIADD3 UR4, UR4, -UR11, UR50 ;  /* 0x8000000b04047290 */ /* 0x000fe2000fffe032 */
[----:B------:R-:W-:Y:S01]  /*e6b0*/  ULDC UR8, c[0x0][0x9dc] ;  /* 0x0002770000087ab9 */ /* 0x000fe20000000800 */
[----:B------:R-:W-:Y:S02]  /*e6c0*/  USEL UR12, UR44, UR45, UP0 ;  /* 0x0000002d2c0c7287 */ /* 0x000fe40008000000 */
[----:B------:R-:W-:Y:S01]  /*e6d0*/  UIADD3 UR8, UR4, -UR8, URZ ;  /* 0x8000000804087290 */ /* 0x000fe2000fffe03f */
[----:B------:R-:W-:Y:S11]  /*e6e0*/  @!P1 BRA `(.L_x_1057) ;  /* 0x0000000000449947 */ /* 0x000ff60003800000 */
        /* <DEDUP_REMOVED lines=10> */
.L_x_1058:
[----:B------:R-:W-:-:S11]  /*e790*/  UISETP.NE.AND UP0, UPT, UR5, 0x1, UPT ;  /* 0x000000010500788c */ /* 0x000fd6000bf05270 */
[----:B------:R-:W-:Y:S02]  /*e7a0*/  @UP0 ULDC.64 UR10, c[0x0][0x9e8] ;  /* 0x00027a00000a0ab9 */ /* 0x000fe40000000a00 */
[----:B------:R-:W-:-:S04]  /*e7b0*/  UIMAD.WIDE.U32 UR6, UR4, UR10, URZ ;  /* 0x0000000a040672a5 */ /* 0x000fc8000f8e003f */
[----:B------:R-:W-:-:S12]  /*e7c0*/  @UP0 USHF.R.U32.HI UR4, URZ, UR11, UR7 ;  /* 0x0000000b3f040299 */ /* 0x000fd80008011607 */
.L_x_1059:
[----:B------:R-:W-:-:S04]  /*e7d0*/  UIMAD UR4, UR4, UR5, URZ ;  /* 0x00000005040472a4 */ /* 0x000fc8000f8e023f */
[----:B------:R-:W-:-:S04]  /*e7e0*/  UISETP.LT.AND UP0, UPT, UR8, UR4, UPT ;  /* 0x000000040800728c */ /* 0x000fc8000bf01270 */
[----:B------:R-:W-:-:S12]  /*e7f0*/  USEL UR8, UR8, UR4, !UP0 ;  /* 0x0000000408087287 */ /* 0x000fd8000c000000 */
.L_x_1057:
[----:B------:R-:W-:Y:S02]  /*e800*/  USHF.R.S32.HI UR4, URZ, 0x1f, UR8 ;  /* 0x0000001f3f047899 */ /* 0x000fe40008011408 */
[----:B------:R-:W-:Y:S02]  /*e810*/  USHF.R.U32.HI UR9, URZ, 0x10, UR47 ;  /* 0x000000103f097899 */ /* 0x000fe4000801162f */
[----:B------:R-:W-:Y:S02]  /*e820*/  ULEA.HI UR4, UR4, UR8, URZ, 0x7 ;  /* 0x0000000804047291 */ /* 0x000fe4000f8f383f */
[----:B------:R-:W-:Y:S02]  /*e830*/  ULOP3.LUT UR47, UR47, 0xffff, URZ, 0xc0, !UPT ;  /* 0x0000ffff2f2f7892 */ /* 0x000fe4000f8ec03f */
[----:B------:R-:W-:Y:S01]  /*e840*/  USHF.R.S32.HI UR4, URZ, 0x7, UR4 ;  /* 0x000000073f047899 */ /* 0x000fe20008011404 */
[----:B------:R-:W-:-:S03]  /*e850*/  UMOV UR39, URZ ;  /* 0x0000003f00277c82 */ /* 0x000fc60008000000 */
[----:B------:R-:W-:-:S04]  /*e860*/  UISETP.LT.AND UP0, UPT, URZ, UR4, UPT ;  /* 0x000000043f00728c */ /* 0x000fc8000bf01270 */
[----:B------:R-:W-:Y:S02]  /*e870*/  USEL UR46, URZ, UR4, !UP0 ;  /* 0x000000043f2e7287 */ /* 0x000fe4000c000000 */
[----:B------:R-:W-:Y:S02]  /*e880*/  UISETP.NE.AND UP0, UPT, UR9, URZ, UPT ;  /* 0x0000003f0900728c */ /* 0x000fe4000bf05270 */
[----:B------:R-:W-:-:S06]  /*e890*/  UISETP.GT.AND UP1, UPT, UR12, UR46, UPT ;  /* 0x0000002e0c00728c */ /* 0x000fcc000bf24270 */
[----:B------:R-:W-:-:S03]  /*e8a0*/  PLOP3.LUT P0, PT, PT, PT, UP1, 0x80, 0x0 ;  /* 0x000000000000781c */ /* 0x000fc60003f0f018 */
[----:B------:R-:W-:-:S10]  /*e8b0*/  @!UP0 ULDC UR9, c[0x0][0x9f0] ;  /* 0x00027c0000098ab9 */ /* 0x000fd40000000800 */
[----:B------:R-:W-:Y:S05]  /*e8c0*/  @!P0 BRA `(.L_x_1060) ;  /* 0x00000000007c8947 */ /* 0x000fea0003800000 */
[----:B------:R-:W-:Y:S01]  /*e8d0*/  IABS R0, UR9 ;  /* 0x0000000900007c13 */ /* 0x000fe20008000000 */
[----:B------:R-:W-:Y:S02]  /*e8e0*/  UIADD3 UR4, UR9, -0x1, UR12 ;  /* 0xffffffff09047890 */ /* 0x000fe4000fffe00c */
[----:B------:R-:W-:Y:S02]  /*e8f0*/  IABS R4, UR9 ;  /* 0x0000000900047c13 */ /* 0x000fe40008000000 */
[----:B------:R-:W-:Y:S01]  /*e900*/  R2UR UR10, R0 ;  /* 0x00000000000a72ca */ /* 0x000fe200000e0000 */
[----:B------:R-:W-:-:S03]  /*e910*/  UIADD3 UR6, -UR46, UR4, URZ ;  /* 0x000000042e067290 */ /* 0x000fc6000fffe13f */
[----:B------:R-:W-:-:S03]  /*e920*/  UMOV UR4, URZ ;  /* 0x0000003f00047c82 */ /* 0x000fc60008000000 */
[----:B------:R-:W-:Y:S01]  /*e930*/  IABS R3, UR6 ;  /* 0x0000000600037c13 */ /* 0x000fe20008000000 */
[----:B------:R-:W-:-:S03]  /*e940*/  ULOP3.LUT UR6, UR6, UR9, URZ, 0x3c, !UPT ;  /* 0x0000000906067292 */ /* 0x000fc6000f8e3c3f */
[----:B------:R-:W-:Y:S02]  /*e950*/  R2UR UR8, R3 ;  /* 0x00000000030872ca */ /* 0x000fe400000e0000 */
[----:B------:R-:W0:Y:S08]  /*e960*/  I2F.RP R0, UR10 ;  /* 0x0000000a00007d06 */ /* 0x000e300008209400 */
[----:B0-----:R-:W0:Y:S02]  /*e970*/  MUFU.RCP R0, R0 ;  /* 0x0000000000007308 */ /* 0x001e240000001000 */
[----:B0-----:R-:W-:-:S02]  /*e980*/  VIADD R2, R0, 0xffffffe ;  /* 0x0ffffffe00027836 */ /* 0x001fc40000000000 */
[----:B------:R-:W-:-:S04]  /*e990*/  IMAD.MOV R0, RZ, RZ, -R4 ;  /* 0x000000ffff007224 */ /* 0x000fc800078e0a04 */
        /* <DEDUP_REMOVED lines=18> */
.L_x_1060:
[----:B------:R-:W-:Y:S02]  /*eac0*/  UIMAD UR52, UR47, UR39, UR46 ;  /* 0x000000272f3472a4 */ /* 0x000fe4000f8e022e */
[----:B------:R-:W-:Y:S02]  /*ead0*/  IMAD.U32 R3, RZ, RZ, UR39 ;  /* 0x00000027ff037e24 */ /* 0x000fe4000f8e00ff */
[----:B------:R-:W-:Y:S02]  /*eae0*/  IMAD.MOV.U32 R2, RZ, RZ, RZ ;  /* 0x000000ffff027224 */ /* 0x000fe400078e00ff */
[----:B------:R-:W-:Y:S02]  /*eaf0*/  IMAD.MOV.U32 R0, RZ, RZ, 0x1 ;  /* 0x00000001ff007424 */ /* 0x000fe400078e00ff */
[----:B------:R-:W-:Y:S02]  /*eb00*/  IMAD.U32 R22, RZ, RZ, UR52 ;  /* 0x00000034ff167e24 */ /* 0x000fe4000f8e00ff */
[----:B------:R-:W-:-:S03]  /*eb10*/  IMAD.MOV.U32 R10, RZ, RZ, 0x1 ;  /* 0x00000001ff0a7424 */ /* 0x000fc600078e00ff */
[----:B------:R-:W-:-:S04]  /*eb20*/  VIADDMNMX R22, R22, R3, UR12, PT ;  /* 0x0000000c16167e46 */ /* 0x000fc8000b800103 */
[----:B------:R-:W-:-:S13]  /*eb30*/  ISETP.GT.AND P0, PT, R22, UR52, PT ;  /* 0x0000003416007c0c */ /* 0x000fda000bf04270 */
        /* <DEDUP_REMOVED lines=11> */
[----:B------:R-:W-:Y:S02]  /*ebf0*/  IMAD.U32 R4, RZ, RZ, UR4 ;  /* 0x00000004ff047e24 */ /* 0x000fe4000f8e00ff */
[----:B------:R-:W-:Y:S01]  /*ec00*/  IMAD.U32 R5, RZ, RZ, UR5 ;  /* 0x00000005ff057e24 */ /* 0x000fe2000f8e00ff */
[----:B------:R-:W0:Y:S01]  /*ec10*/  LDC.64 R2, c[0x4][R2] ;  /* 0x0100000002027b82 */ /* 0x000e220000000a00 */
[----:B------:R-:W-:Y:S01]  /*ec20*/  ULDC.64 UR4, c[0x4][0x8] ;  /* 0x0100020000047ab9 */ /* 0x000fe20000000a00 */
        /* <DEDUP_REMOVED lines=8> */
[----:B0----5:R-:W-:Y:S05]  /*ecb0*/  CALL.ABS.NOINC R2 ;  /* 0x0000000002007343 */ /* 0x021fea0003c00000 */
.L_x_1061:
        /* <DEDUP_REMOVED lines=19> */
[----:B-1---5:R-:W-:Y:S05]  /*edf0*/  CALL.ABS.NOINC R2 ;  /* 0x0000000002007343 */ /* 0x022fea0003c00000 */
.L_x_1063:
[----:B------:R0:W1:Y:S01]  /*ee00*/  LDC.64 R2, c[0x4][R16] ;  /* 0x0100000010027b82 */ /* 0x0000620000000a00 */
[----:B------:R-:W-:Y:S01]  /*ee10*/  ULDC.64 UR4, c[0x4][0x88] ;  /* 0x0100220000047ab9 */ /* 0x000fe20000000a00 */
[----:B------:R-:W-:Y:S01]  /*ee20*/  ULDC.64 UR6, c[0x4][0x90] ;  /* 0x0100240000067ab9 */ /* 0x000fe20000000a00 */
[----:B------:R-:W-:Y:S02]  /*ee30*/  IMAD.U32 R4, RZ, RZ, UR4 ;  /* 0x00000004ff047e24 */ /* 0x000fe4000f8e00ff */
        /* <DEDUP_REMOVED lines=11> */
.L_x_1062:
        /* <DEDUP_REMOVED lines=8> */
[C---:B------:R-:W-:Y:S01]  /*ef70*/  LOP3.LUT R20, R23.reuse, 0x7f, RZ, 0xc0, !PT ;  /* 0x0000007f17147812 */ /* 0x040fe200078ec0ff */
[----:B------:R-:W-:Y:S01]  /*ef80*/  IMAD.SHL.U32 R26, R23, 0x10, RZ ;  /* 0x00000010171a7824 */ /* 0x000fe200078e00ff */
[----:B-1----:R-:W-:Y:S01]  /*ef90*/  ISETP.NE.AND P1, PT, R17, 0x1, PT ;  /* 0x000000011100780c */ /* 0x002fe20003f25270 */
[----:B------:R-:W-:Y:S01]  /*efa0*/  VIADD R0, R22, 0xffffffff ;  /* 0xffffffff16007836 */ /* 0x000fe20000000000 */
[----:B------:R-:W-:Y:S02]  /*efb0*/  SHF.R.U32.HI R4, RZ, 0x3, R20 ;  /* 0x00000003ff047819 */ /* 0x000fe40000011614 */
[----:B------:R-:W-:Y:S02]  /*efc0*/  LOP3.LUT R26, R26, 0x70, RZ, 0xc0, !PT ;  /* 0x000000701a1a7812 */ /* 0x000fe400078ec0ff */
[----:B------:R-:W-:Y:S01]  /*efd0*/  LOP3.LUT R16, R16, 0xfffffffb, RZ, 0xc0, !PT ;  /* 0xfffffffb10107812 */ /* 0x000fe200078ec0ff */
[----:B------:R-:W-:-:S04]  /*efe0*/  IMAD R5, R0, 0x80, R4 ;  /* 0x0000008000057824 */ /* 0x000fc800078e0204 */
[----:B------:R-:W-:Y:S02]  /*eff0*/  IMAD.IADD R5, R26, 0x1, R5 ;  /* 0x000000011a057824 */ /* 0x000fe400078e0205 */
[----:B------:R-:W1:Y:S01]  /*f000*/  @P1 LDC R4, c[0x0][0x434] ;  /* 0x00010d00ff041b82 */ /* 0x000e620000000800 */
[----:B------:R-:W-:Y:S01]  /*f010*/  @P1 LOP3.LUT R16, R16, 0x4, RZ, 0xfc, !PT ;  /* 0x0000000410101812 */ /* 0x000fe200078efcff */
[C---:B-----5:R-:W-:Y:S01]  /*f020*/  IMAD.IADD R7, R5.reuse, 0x1, R24 ;  /* 0x0000000105077824 */ /* 0x060fe200078e0218 */
[----:B------:R-:W-:-:S03]  /*f030*/  ISETP.GE.AND P0, PT, R5, UR50, PT ;  /* 0x0000003205007c0c */ /* 0x000fc6000bf06270 */
[----:B------:R-:W-:Y:S02]  /*f040*/  IMAD.MOV.U32 R10, RZ, RZ, R7 ;  /* 0x000000ffff0a7224 */ /* 0x000fe400078e0007 */
[----:B0-----:R-:W0:Y:S08]  /*f050*/  @P1 LDC R3, c[0x0][0x438] ;  /* 0x00010e00ff031b82 */ /* 0x001e300000000800 */
[----:B------:R-:W3:Y:S01]  /*f060*/  @!P0 LDC.64 R8, c[0x0][0x428] ;  /* 0x00010a00ff088b82 */ /* 0x000ee20000000a00 */
[----:B-1----:R-:W-:-:S07]  /*f070*/  @P1 IMAD.HI.U32 R2, R7, R4, RZ ;  /* 0x0000000407021227 */ /* 0x002fce00078e00ff */
[----:B------:R-:W1:Y:S01]  /*f080*/  @!P0 LDC.64 R4, c[0x0][0x418] ;  /* 0x00010600ff048b82 */ /* 0x000e620000000a00 */
[----:B0-----:R-:W-:-:S04]  /*f090*/  @P1 SHF.R.U32.HI R10, RZ, R3, R2 ;  /* 0x00000003ff0a1219 */ /* 0x001fc80000011602 */
[----:B------:R-:W-:Y:S02]  /*f0a0*/  @!P0 SHF.R.S32.HI R3, RZ, 0x1f, R10 ;  /* 0x0000001fff038819 */ /* 0x000fe4000001140a */
[----:B--2---:R-:W-:-:S05]  /*f0b0*/  SHF.R.S32.HI R6, RZ, 0x1f, R29 ;  /* 0x0000001fff067819 */ /* 0x004fca000001141d */
[----:B---3--:R-:W-:Y:S01]  /*f0c0*/  @!P0 IMAD R2, R6, R8, RZ ;  /* 0x0000000806028224 */ /* 0x008fe200078e02ff */
[----:B------:R0:W-:Y:S03]  /*f0d0*/  STL [R1], R6 ;  /* 0x0000000601007387 */ /* 0x0001e60000100800 */
[----:B------:R-:W-:Y:S02]  /*f0e0*/  @!P0 IMAD R9, R29, R9, R2 ;  /* 0x000000091d098224 */ /* 0x000fe400078e0202 */
[----:B------:R-:W-:-:S04]  /*f0f0*/  @!P0 IMAD.MOV.U32 R2, RZ, RZ, R10 ;  /* 0x000000ffff028224 */ /* 0x000fc800078e000a */
[----:B------:R-:W-:-:S04]  /*f100*/  @!P0 IMAD.WIDE.U32 R2, R29, R8, R2 ;  /* 0x000000081d028225 */ /* 0x000fc800078e0002 */
[----:B------:R-:W-:Y:S01]  /*f110*/  @!P0 IMAD.IADD R3, R3, 0x1, R9 ;  /* 0x0000000103038824 */ /* 0x000fe200078e0209 */
[----:B-1----:R-:W-:Y:S01]  /*f120*/  @!P0 LEA R4, P1, R2, R4, 0x2 ;  /* 0x0000000402048211 */ /* 0x002fe200078210ff */
[----:B0-----:R-:W-:-:S03]  /*f130*/  IMAD.MOV.U32 R6, RZ, RZ, RZ ;  /* 0x000000ffff067224 */ /* 0x001fc600078e00ff */
[----:B------:R-:W-:-:S05]  /*f140*/  @!P0 LEA.HI.X R5, R2, R5, R3, 0x2, P1 ;  /* 0x0000000502058211 */ /* 0x000fca00008f1403 */
[----:B------:R0:W5:Y:S01]  /*f150*/  @!P0 LDG.E R6, desc[UR36][R4.64] ;  /* 0x0000002404068981 */ /* 0x000162000c1e1900 */
[----:B------:R-:W-:-:S03]  /*f160*/  UMOV UR4, 0xffffffff ;  /* 0xffffffff00047882 */ /* 0x000fc60000000000 */
[----:B------:R-:W-:Y:S05]  /*f170*/  BRA.DIV UR4, `(.L_x_1064) ;  /* 0x0000003204c07947 */ /* 0x000fea000b800000 */
.L_x_1104:
[----:B------:R-:W-:Y:S01]  /*f180*/  ULOP3.LUT UR4, UR38, 0x2, URZ, 0xfc, !UPT ;  /* 0x0000000226047892 */ /* 0x000fe2000f8efc3f */
[----:B------:R-:W-:Y:S01]  /*f190*/  IMAD.U32 R28, RZ, RZ, UR42 ;  /* 0x0000002aff1c7e24 */ /* 0x000fe2000f8e00ff */
[----:B------:R-:W-:Y:S01]  /*f1a0*/  LOP3.LUT R16, R16, 0xfffffffd, RZ, 0xc0, !PT ;  /* 0xfffffffd10107812 */ /* 0x000fe200078ec0ff */
[----:B------:R-:W-:Y:S02]  /*f1b0*/  IMAD.SHL.U32 R8, R23, 0x8, RZ ;  /* 0x0000000817087824 */ /* 0x000fe400078e00ff */
[----:B------:R-:W-:Y:S01]  /*f1c0*/  IMAD.MOV R2, RZ, RZ, -R10 ;  /* 0x000000ffff027224 */ /* 0x000fe200078e0a0a */
[----:B------:R-:W-:Y:S01]  /*f1d0*/  SHF.R.S32.HI R28, RZ, 0x1f, R28 ;  /* 0x0000001fff1c7819 */ /* 0x000fe2000001141c */
[----:B------:R-:W-:Y:S01]  /*f1e0*/  IMAD.U32 R3, RZ, RZ, UR4 ;  /* 0x00000004ff037e24 */ /* 0x000fe2000f8e00ff */
[----:B------:R-:W-:Y:S01]  /*f1f0*/  LOP3.LUT R18, R8, 0x38, RZ, 0xc0, !PT ;  /* 0x0000003808127812 */ /* 0x000fe200078ec0ff */
[----:B0-----:R-:W-:Y:S02]  /*f200*/  IMAD R5, R17, R2, R7 ;  /* 0x0000000211057224 */ /* 0x001fe400078e0207 */
[----:B------:R-:W-:Y:S01]  /*f210*/  IMAD.MOV.U32 R27, RZ, RZ, R0 ;  /* 0x000000ffff1b7224 */ /* 0x000fe200078e0000 */
[----:B------:R-:W-:-:S13]  /*f220*/  ISETP.NE.AND P0, PT, R3, 0x3, PT ;  /* 0x000000030300780c */ /* 0x000fda0003f05270 */
[----:B------:R-:W-:Y:S01]  /*f230*/  @P0 LOP3.LUT R16, R16, 0x2, RZ, 0xfc, !PT ;  /* 0x0000000210100812 */ /* 0x000fe200078efcff */
[----:B------:R-:W-:Y:S06]  /*f240*/  @!P0 BRA `(.L_x_1065) ;  /* 0x0000000000048947 */ /* 0x000fec0003800000 */
[----:B------:R-:W-:Y:S01]  /*f250*/  BPT.TRAP 0x1 ;  /* 0x000000040000795c */ /* 0x000fe20000300000 */
.L_x_1065:
        /* <DEDUP_REMOVED lines=15> */
[----:B------:R-:W-:Y:S02]  /*f350*/  ULDC.64 UR4, c[0x0][0x330] ;  /* 0x0000cc0000047ab9 */ /* 0x000fe40000000a00 */
[----:B------:R-:W-:Y:S02]  /*f360*/  IMAD.IADD R3, R3, 0x1, R11 ;  /* 0x0000000103037824 */ /* 0x000fe400078e020b */
        /* <DEDUP_REMOVED lines=9> */
.L_x_1105:
        /* <DEDUP_REMOVED lines=14> */
[----:B------:R-:W-:Y:S02]  /*f4e0*/  IMAD.IADD R3, R3, 0x1, R5 ;  /* 0x0000000103037824 */ /* 0x000fe400078e0205 */
[----:B------:R-:W-:Y:S01]  /*f4f0*/  IMAD.U32 R5, RZ, RZ, UR4 ;  /* 0x00000004ff057e24 */ /* 0x000fe2000f8e00ff */
[----:B------:R-:W-:-:S03]  /*f500*/  UIMAD UR4, UR6, UR4, URZ ;  /* 0x00000004060472a4 */ /* 0x000fc6000f8e023f */
[----:B------:R-:W-:Y:S01]  /*f510*/  IMAD.WIDE.U32 R2, R5, UR42, R2 ;  /* 0x0000002a05027c25 */ /* 0x000fe2000f8e0002 */
[----:B------:R-:W-:Y:S01]  /*f520*/  UIMAD UR4, UR42, UR5, UR4 ;  /* 0x000000052a0472a4 */ /* 0x000fe2000f8e0204 */
[----:B------:R-:W-:Y:S01]  /*f530*/  LOP3.LUT R5, R8, 0x1c0, RZ, 0xc0, !PT ;  /* 0x000001c008057812 */ /* 0x000fe200078ec0ff */
[----:B------:R-:W-:-:S03]  /*f540*/  ULDC.64 UR6, c[0x0][0x2e8] ;  /* 0x0000ba0000067ab9 */ /* 0x000fc60000000a00 */
[----:B------:R-:W-:Y:S01]  /*f550*/  LOP3.LUT R8, R5, 0x38, R8, 0xf8, !PT ;  /* 0x0000003805087812 */ /* 0x000fe200078ef808 */
[----:B------:R-:W-:Y:S01]  /*f560*/  VIADD R3, R3, UR4 ;  /* 0x0000000403037c36 */ /* 0x000fe20008000000 */
[----:B------:R-:W-:Y:S01]  /*f570*/  ULDC UR4, c[0x0][0x2f4] ;  /* 0x0000bd0000047ab9 */ /* 0x000fe20000000800 */
[----:B------:R-:W-:Y:S01]  /*f580*/  IMAD R5, R0, R7, UR50 ;  /* 0x0000003200057e24 */ /* 0x000fe2000f8e0207 */
[----:B------:R-:W-:Y:S01]  /*f590*/  ISETP.GE.AND P3, PT, R18, UR4, PT ;  /* 0x0000000412007c0c */ /* 0x000fe2000bf66270 */
[----:B------:R-:W-:Y:S01]  /*f5a0*/  UMOV UR4, 0xffffffff ;  /* 0xffffffff00047882 */ /* 0x000fe20000000000 */
[----:B------:R-:W-:Y:S01]  /*f5b0*/  LEA R0, P0, R2, UR6, 0x1 ;  /* 0x0000000602007c11 */ /* 0x000fe2000f8008ff */
[----:B------:R-:W-:Y:S01]  /*f5c0*/  IMAD.IADD R5, R5, 0x1, -R10 ;  /* 0x0000000105057824 */ /* 0x000fe200078e0a0a */
[----:B------:R-:W-:Y:S01]  /*f5d0*/  LOP3.LUT R8, R8, 0x38, R23, 0x78, !PT ;  /* 0x0000003808087812 */ /* 0x000fe200078e7817 */
[----:B------:R-:W-:Y:S01]  /*f5e0*/  IMAD.SHL.U32 R23, R20, 0x8, RZ ;  /* 0x0000000814177824 */ /* 0x000fe200078e00ff */
[----:B------:R-:W-:-:S02]  /*f5f0*/  LEA.HI.X R4, R2, UR7, R3, 0x1, P0 ;  /* 0x0000000702047c11 */ /* 0x000fc400080f0c03 */
[----:B------:R-:W-:Y:S02]  /*f600*/  ISETP.GE.AND P0, PT, R5, 0x1, PT ;  /* 0x000000010500780c */ /* 0x000fe40003f06270 */
[----:B------:R-:W-:-:S03]  /*f610*/  LOP3.LUT R23, R8, 0x200, R23, 0xf8, !PT ;  /* 0x0000020008177812 */ /* 0x000fc600078ef817 */
[----:B------:R-:W-:Y:S01]  /*f620*/  @P3 LOP3.LUT R16, R16, 0x1, RZ, 0xfc, !PT ;  /* 0x0000000110103812 */ /* 0x000fe200078efcff */
[----:B------:R-:W-:Y:S07]  /*f630*/  BRA.DIV UR4, `(.L_x_1067) ;  /* 0x0000002e04c87947 */ /* 0x000fee000b800000 */
[----:B------:R-:W0:Y:S01]  /*f640*/  SHFL.IDX PT, R14, R0, RZ, 0x181f ;  /* 0x00181fff000e7589 */ /* 0x000e2200000e0000 */
[----:B------:R-:W-:-:S03]  /*f650*/  @P0 LEA R9, R23, UR48, 0x1 ;  /* 0x0000003017090c11 */ /* 0x000fc6000f8e08ff */
[----:B------:R-:W1:Y:S04]  /*f660*/  SHFL.IDX PT, R2, R4, RZ, 0x181f ;  /* 0x00181fff04027589 */ /* 0x000e6800000e0000 */
[----:B------:R-:W-:Y:S04]  /*f670*/  SHFL.IDX PT, R7, R4, 0x1, 0x181f ;  /* 0x00381f0004077f89 */ /* 0x000fe800000e0000 */
[----:B------:R-:W-:Y:S04]  /*f680*/  SHFL.IDX PT, R21, R0, 0x2, 0x181f ;  /* 0x00581f0000157f89 */ /* 0x000fe800000e0000 */
[----:B------:R-:W-:Y:S01]  /*f690*/  SHFL.IDX PT, R6, R4, 0x2, 0x181f ;  /* 0x00581f0004067f89 */ /* 0x000fe200000e0000 */
[----:B0-----:R-:W-:-:S05]  /*f6a0*/  @P0 LEA R14, P1, R18, R14, 0x1 ;  /* 0x0000000e120e0211 */ /* 0x001fca00078208ff */
[----:B-1----:R-:W-:Y:S01]  /*f6b0*/  @P0 IMAD.X R3, RZ, RZ, R2, P1 ;  /* 0x000000ffff030224 */ /* 0x002fe200008e0602 */
[C---:B------:R-:W-:Y:S01]  /*f6c0*/  ISETP.GE.AND P1, PT, R5.reuse, 0x21, PT ;  /* 0x000000210500780c */ /* 0x040fe20003f26270 */
[----:B------:R-:W-:Y:S02]  /*f6d0*/  @P0 IMAD.MOV.U32 R2, RZ, RZ, R14 ;  /* 0x000000ffff020224 */ /* 0x000fe400078e000e */
        /* <DEDUP_REMOVED lines=17> */
[C---:B------:R-:W-:Y:S02]  /*f7f0*/  @P0 LEA R8, R23.reuse, UR48, 0x1 ;  /* 0x0000003017080c11 */ /* 0x040fe4000f8e08ff */
[C---:B0-----:R-:W-:Y:S02]  /*f800*/  @P0 LEA R2, P2, R18.reuse, R14, 0x1 ;  /* 0x0000000e12020211 */ /* 0x041fe400078408ff */
[----:B------:R-:W0:Y:S02]  /*f810*/  SHFL.IDX PT, R14, R0, 0x5, 0x181f ;  /* 0x00b81f00000e7f89 */ /* 0x000e2400000e0000 */
[----:B------:R-:W-:Y:S01]  /*f820*/  @P1 LEA R21, R23, UR48, 0x1 ;  /* 0x0000003017151c11 */ /* 0x000fe2000f8e08ff */
[----:B-1----:R-:W-:Y:S02]  /*f830*/  @P0 IMAD.X R3, RZ, RZ, R7, P2 ;  /* 0x000000ffff030224 */ /* 0x002fe400010e0607 */
[----:B------:R-:W1:Y:S04]  /*f840*/  SHFL.IDX PT, R7, R4, 0x5, 0x181f ;  /* 0x00b81f0004077f89 */ /* 0x000e6800000e0000 */
[----:B------:R3:W-:Y:S02]  /*f850*/  @P0 LDGSTS.E.BYPASS.LTC128B.128 [R8+0xfc00], desc[UR36][R2.64], !P3 ;  /* 0x0fc0000002080fae */ /* 0x0007e4000d901d64 */
[----:B---3--:R-:W-:-:S02]  /*f860*/  @P1 LEA R2, P0, R18, R9, 0x1 ;  /* 0x0000000912021211 */ /* 0x008fc400078008ff */
[----:B------:R-:W3:Y:S03]  /*f870*/  SHFL.IDX PT, R9, R0, 0x6, 0x181f ;  /* 0x00d81f0000097f89 */ /* 0x000ee600000e0000 */
[----:B--2---:R-:W-:Y:S01]  /*f880*/  @P1 IMAD.X R3, RZ, RZ, R6, P0 ;  /* 0x000000ffff031224 */ /* 0x004fe200000e0606 */
        /* <DEDUP_REMOVED lines=14> */
.L_x_1123:
        /* <DEDUP_REMOVED lines=17> */
.L_x_1068:
[----:B------:R-:W-:Y:S01]  /*fa80*/  SYNCS.ARRIVE.TRANS64.A1T0 RZ, [UR48+0x16830], RZ ;  /* 0x016830ffffff79a7 */ /* 0x000fe20008100030 */
[----:B------:R-:W-:Y:S05]  /*fa90*/  WARPSYNC.ALL ;  /* 0x0000000000007948 */ /* 0x000fea0003800000 */
[----:B------:R-:W-:Y:S01]  /*faa0*/  UIADD3 UR5, UR48, 0x8400, URZ ;  /* 0x0000840030057890 */ /* 0x000fe2000fffe03f */
[----:B------:R-:W-:Y:S01]  /*fab0*/  R2UR UR4, R28 ;  /* 0x000000001c0472ca */ /* 0x000fe200000e0000 */
[----:B------:R-:W-:Y:S02]  /*fac0*/  ULDC.64 UR6, c[0x0][0x2d8] ;  /* 0x0000b60000067ab9 */ /* 0x000fe40000000a00 */
        /* <DEDUP_REMOVED lines=12> */
[----:B------:R-:W-:Y:S02]  /*fb90*/  IMAD.U32 R4, RZ, RZ, UR6 ;  /* 0x00000006ff047e24 */ /* 0x000fe4000f8e00ff */
[----:B------:R-:W0:Y:S01]  /*fba0*/  LDC.64 R2, c[0x4][R2] ;  /* 0x0100000002027b82 */ /* 0x000e220000000a00 */
        /* <DEDUP_REMOVED lines=10> */
.L_x_1069:
[----:B------:R-:W-:Y:S01]  /*fc50*/  SHF.R.S32.HI R20, RZ, 0x1f, R25 ;  /* 0x0000001fff147819 */ /* 0x000fe20000011419 */
[----:B------:R-:W-:Y:S01]  /*fc60*/  ULDC.64 UR4, c[0x0][0x2e0] ;  /* 0x0000b80000047ab9 */ /* 0x000fe20000000a00 */
[----:B------:R-:W-:Y:S01]  /*fc70*/  UISETP.NE.AND UP0, UPT, UR51, URZ, UPT ;  /* 0x0000003f3300728c */ /* 0x000fe2000bf05270 */
[----:B------:R-:W-:Y:S01]  /*fc80*/  IMAD.U32 R4, RZ, RZ, UR40 ;  /* 0x00000028ff047e24 */ /* 0x000fe2000f8e00ff */
[----:B------:R-:W0:Y:S01]  /*fc90*/  LDC R9, c[0x0][0x448] ;  /* 0x00011200ff097b82 */ /* 0x000e220000000800 */
[----:B------:R-:W-:Y:S02]  /*fca0*/  IMAD R0, R20, UR4, RZ ;  /* 0x0000000414007c24 */ /* 0x000fe4000f8e02ff */
[----:B------:R-:W1:Y:S01]  /*fcb0*/  S2R R20, SR_TID.X ;  /* 0x0000000000147919 */ /* 0x000e620000002100 */
[----:B------:R-:W-:Y:S01]  /*fcc0*/  PLOP3.LUT P0, PT, PT, PT, UP0, 0x80, 0x0 ;  /* 0x000000000000781c */ /* 0x000fe20003f0f008 */
[----:B------:R-:W-:Y:S01]  /*fcd0*/  IMAD.U32 R3, RZ, RZ, UR49 ;  /* 0x00000031ff037e24 */ /* 0x000fe2000f8e00ff */
[----:B------:R-:W-:Y:S01]  /*fce0*/  PLOP3.LUT P1, PT, PT, PT, UP0, 0x80, 0x0 ;  /* 0x000000000000781c */ /* 0x000fe20003f2f008 */
[----:B------:R-:W-:Y:S01]  /*fcf0*/  IMAD.MOV.U32 R2, RZ, RZ, R4 ;  /* 0x000000ffff027224 */ /* 0x000fe200078e0004 */
[----:B------:R-:W-:Y:S01]  /*fd00*/  PLOP3.LUT P2, PT, PT, PT, UP0, 0x80, 0x0 ;  /* 0x000000000000781c */ /* 0x000fe20003f4f008 */
[----:B------:R-:W-:-:S02]  /*fd10*/  IMAD.U32 R5, RZ, RZ, UR41 ;  /* 0x00000029ff057e24 */ /* 0x000fc4000f8e00ff */
[----:B------:R-:W-:Y:S01]  /*fd20*/  IMAD.WIDE.U32 R2, R25, UR4, R2 ;  /* 0x0000000419027c25 */ /* 0x000fe2000f8e0002 */
[----:B------:R-:W-:-:S03]  /*fd30*/  @UP0 ULDC UR4, c[0x0][0x44c] ;  /* 0x0001130000040ab9 */ /* 0x000fc60000000800 */
[----:B------:R-:W-:Y:S01]  /*fd40*/  IMAD R5, R25, UR5, R0 ;  /* 0x0000000519057c24 */ /* 0x000fe2000f8e0200 */
[----:B------:R-:W-:-:S03]  /*fd50*/  @UP0 ULDC UR5, c[0x0][0x450] ;  /* 0x0001140000050ab9 */ /* 0x000fc60000000800 */
[----:B------:R-:W-:Y:S01]  /*fd60*/  IMAD.IADD R3, R3, 0x1, R5 ;  /* 0x0000000103037824 */ /* 0x000fe200078e0205 */
[----:B-1----:R-:W-:-:S04]  /*fd70*/  LOP3.LUT R20, R20, 0x7f, RZ, 0xc0, !PT ;  /* 0x0000007f14147812 */ /* 0x002fc800078ec0ff */
[----:B------:R-:W-:-:S04]  /*fd80*/  SHF.R.U32.HI R20, RZ, 0x3, R20 ;  /* 0x00000003ff147819 */ /* 0x000fc80000011614 */
[----:B------:R-:W-:-:S05]  /*fd90*/  IADD3 R4, R20, UR43, R26 ;  /* 0x0000002b14047c10 */ /* 0x000fca000fffe01a */
[C---:B------:R-:W-:Y:S01]  /*fda0*/  @P0 IMAD.HI.U32 R0, R4.reuse, UR4, RZ ;  /* 0x0000000404000c27 */ /* 0x040fe2000f8e00ff */
[----:B------:R-:W-:Y:S01]  /*fdb0*/  PLOP3.LUT P0, PT, PT, PT, UP0, 0x80, 0x0 ;  /* 0x000000000000781c */ /* 0x000fe20003f0f008 */
[----:B------:R-:W-:Y:S02]  /*fdc0*/  @UP0 ULDC UR4, c[0x0][0x44c] ;  /* 0x0001130000040ab9 */ /* 0x000fe40000000800 */
[----:B------:R-:W-:Y:S01]  /*fdd0*/  IMAD.MOV.U32 R5, RZ, RZ, R4 ;  /* 0x000000ffff057224 */ /* 0x000fe200078e0004 */
[----:B------:R-:W-:Y:S01]  /*fde0*/  @P1 SHF.R.U32.HI R5, RZ, UR5, R0 ;  /* 0x00000005ff051c19 */ /* 0x000fe20008011600 */
[----:B------:R-:W-:-:S04]  /*fdf0*/  VIADD R0, R4, 0x80 ;  /* 0x0000008004007836 */ /* 0x000fc80000000000 */
[----:B------:R-:W-:Y:S01]  /*fe00*/  @P2 IMAD.HI.U32 R6, R0, UR4, RZ ;  /* 0x0000000400062c27 */ /* 0x000fe2000f8e00ff */
[----:B------:R-:W-:-:S03]  /*fe10*/  @UP0 ULDC UR4, c[0x0][0x450] ;  /* 0x0001140000040ab9 */ /* 0x000fc60000000800 */
[--C-:B------:R-:W-:Y:S02]  /*fe20*/  IMAD.MOV R15, RZ, RZ, -R5.reuse ;  /* 0x000000ffff0f7224 */ /* 0x100fe400078e0a05 */
[----:B------:R-:W-:Y:S01]  /*fe30*/  IMAD.MOV.U32 R21, RZ, RZ, R0 ;  /* 0x000000ffff157224 */ /* 0x000fe200078e0000 */
[----:B------:R-:W-:Y:S01]  /*fe40*/  @P0 SHF.R.U32.HI R21, RZ, UR4, R6 ;  /* 0x00000004ff150c19 */ /* 0x000fe20008011606 */
[----:B0-----:R-:W-:Y:S01]  /*fe50*/  IMAD R15, R9, R15, R4 ;  /* 0x0000000f090f7224 */ /* 0x001fe200078e0204 */
[----:B------:R-:W-:Y:S01]  /*fe60*/  SHF.R.S32.HI R4, RZ, 0x1f, R5 ;  /* 0x0000001fff047819 */ /* 0x000fe20000011405 */
[----:B------:R-:W-:Y:S01]  /*fe70*/  ULDC.64 UR4, c[0x0][0x2d0] ;  /* 0x0000b40000047ab9 */ /* 0x000fe20000000a00 */
[--C-:B------:R-:W-:Y:S01]  /*fe80*/  SHF.R.S32.HI R8, RZ, 0x1f, R21.reuse ;  /* 0x0000001fff087819 */ /* 0x100fe20000011415 */
[----:B------:R-:W-:Y:S02]  /*fe90*/  IMAD.MOV R11, RZ, RZ, -R21 ;  /* 0x000000ffff0b7224 */ /* 0x000fe400078e0a15 */
[----:B------:R-:W-:-:S02]  /*fea0*/  IMAD R4, R4, UR4, RZ ;  /* 0x0000000404047c24 */ /* 0x000fc4000f8e02ff */
[----:B------:R-:W-:Y:S02]  /*feb0*/  IMAD R8, R8, UR4, RZ ;  /* 0x0000000408087c24 */ /* 0x000fe4000f8e02ff */
[----:B------:R-:W-:Y:S01]  /*fec0*/  IMAD R11, R9, R11, R0 ;  /* 0x0000000b090b7224 */ /* 0x000fe200078e0200 */
[----:B------:R-:W-:Y:S01]  /*fed0*/  SHF.R.S32.HI R0, RZ, 0x1f, R15 ;  /* 0x0000001fff007819 */ /* 0x000fe2000001140f */
[----:B------:R-:W-:Y:S02]  /*fee0*/  IMAD R13, R5, UR5, R4 ;  /* 0x00000005050d7c24 */ /* 0x000fe4000f8e0204 */
[----:B------:R-:W-:-:S04]  /*fef0*/  IMAD.WIDE.U32 R6, R21, UR4, R2 ;  /* 0x0000000415067c25 */ /* 0x000fc8000f8e0002 */
[----:B------:R-:W-:-:S04]  /*ff00*/  IMAD.WIDE.U32 R4, R5, UR4, R2 ;  /* 0x0000000405047c25 */ /* 0x000fc8000f8e0002 */
[----:B------:R-:W-:Y:S01]  /*ff10*/  IMAD R21, R21, UR5, R8 ;  /* 0x0000000515157c24 */ /* 0x000fe2000f8e0208 */
[----:B------:R-:W-:Y:S01]  /*ff20*/  ULDC.64 UR4, c[0x0][0x2c8] ;  /* 0x0000b20000047ab9 */ /* 0x000fe20000000a00 */
[----:B------:R-:W-:Y:S02]  /*ff30*/  IMAD.IADD R3, R5, 0x1, R13 ;  /* 0x0000000105037824 */ /* 0x000fe400078e020d */
[----:B------:R-:W-:Y:S02]  /*ff40*/  IMAD R0, R0, UR4, RZ ;  /* 0x0000000400007c24 */ /* 0x000fe4000f8e02ff */
[----:B------:R-:W-:Y:S02]  /*ff50*/  IMAD.MOV.U32 R2, RZ, RZ, R4 ;  /* 0x000000ffff027224 */ /* 0x000fe400078e0004 */
[C---:B------:R-:W-:Y:S01]  /*ff60*/  IMAD R13, R15.reuse, UR5, R0 ;  /* 0x000000050f0d7c24 */ /* 0x040fe2000f8e0200 */
[----:B------:R-:W-:Y:S01]  /*ff70*/  SHF.R.S32.HI R0, RZ, 0x1f, R11 ;  /* 0x0000001fff007819 */ /* 0x000fe2000001140b */
[----:B------:R-:W-:-:S04]  /*ff80*/  IMAD.WIDE.U32 R4, R15, UR4, R2 ;  /* 0x000000040f047c25 */ /* 0x000fc8000f8e0002 */
[----:B------:R-:W-:Y:S02]  /*ff90*/  IMAD.IADD R3, R7, 0x1, R21 ;  /* 0x0000000107037824 */ /* 0x000fe400078e0215 */
[----:B------:R-:W-:Y:S02]  /*ffa0*/  IMAD R0, R0, UR4, RZ ;  /* 0x0000000400007c24 */ /* 0x000fe4000f8e02ff */
[----:B------:R-:W-:Y:S02]  /*ffb0*/  IMAD.MOV.U32 R2, RZ, RZ, R6 ;  /* 0x000000ffff027224 */ /* 0x000fe400078e0006 */
[C---:B------:R-:W-:Y:S02]  /*ffc0*/  IMAD R15, R11.reuse, UR5, R0 ;  /* 0x000000050b0f7c24 */ /* 0x040fe4000f8e0200 */
[----:B------:R-:W-:Y:S01]  /*ffd0*/  IMAD.WIDE.U32 R2, R11, UR4, R2 ;  /* 0x000000040b027c25 */ /* 0x000fe2000f8e0002 */
[----:B------:R-:W-:Y:S02]  /*ffe0*/  ULDC.64 UR4, c[0x0][0x280] ;  /* 0x0000a00000047ab9 */ /* 0x000fe40000000a00 */
[----:B------:R-:W-:Y:S01]  /*fff0*/  LEA R7, P0, R4, UR4, 0x1 ;  /* 0x0000000404077c11 */ /* 0x000fe2000f8008ff */
[----:B------:R-:W-:-:S02]  /*10000*/  IMAD.IADD R13, R5, 0x1, R13 ;  /* 0x00000001050d7824 */ /* 0x000fc400078e020d */
[----:B------:R-:W-:-:S03]  /*10010*/  IMAD.IADD R3, R3, 0x1, R15 ;  /* 0x0000000103037824 */ /* 0x000fc600078e020f */
[----:B------:R-:W-:Y:S02]  /*10020*/  LEA.HI.X R8, R4, UR5, R13, 0x1, P0 ;  /* 0x0000000504087c11 */ /* 0x000fe400080f0c0d */
[----:B------:R-:W-:Y:S01]  /*10030*/  LEA R0, P0, R2, UR4, 0x1 ;  /* 0x0000000402007c11 */ /* 0x000fe2000f8008ff */
[----:B------:R-:W-:-:S03]  /*10040*/  ULDC UR4, c[0x0][0x2b8] ;  /* 0x0000ae0000047ab9 */ /* 0x000fc60000000800 */
[----:B------:R-:W-:Y:S02]  /*10050*/  LEA.HI.X R6, R2, UR5, R3, 0x1, P0 ;  /* 0x0000000502067c11 */ /* 0x000fe400080f0c03 */
[----:B------:R-:W-:Y:S01]  /*10060*/  ISETP.GE.AND P0, PT, R18, UR4, PT ;  /* 0x0000000412007c0c */ /* 0x000fe2000bf06270 */
[----:B------:R-:W-:-:S03]  /*10070*/  UMOV UR4, 0xffffffff ;  /* 0xffffffff00047882 */ /* 0x000fc60000000000 */
[----:B------:R-:W-:Y:S09]  /*10080*/  BRA.DIV UR4, `(.L_x_1070) ;  /* 0x0000002e04807947 */ /* 0x000ff2000b800000 */
[----:B------:R-:W0:Y:S01]  /*10090*/  S2R R3, SR_TID.X ;  /* 0x0000000000037919 */ /* 0x000e220000002100 */
[----:B------:R-:W-:Y:S02]  /*100a0*/  ULDC UR4, c[0x0][0x288] ;  /* 0x0000a20000047ab9 */ /* 0x000fe40000000800 */
[----:B------:R-:W-:Y:S01]  /*100b0*/  IMAD R5, R9, UR4, RZ ;  /* 0x0000000409057c24 */ /* 0x000fe2000f8e02ff */
[----:B------:R-:W1:Y:S04]  /*100c0*/  SHFL.IDX PT, R14, R7, RZ, 0x181f ;  /* 0x00181fff070e7589 */ /* 0x000e6800000e0000 */
[----:B------:R-:W2:Y:S04]  /*100d0*/  SHFL.IDX PT, R2, R8, RZ, 0x181f ;  /* 0x00181fff08027589 */ /* 0x000ea800000e0000 */
[----:B------:R-:W3:Y:S04]  /*100e0*/  SHFL.IDX PT, R21, R7, 0x1, 0x181f ;  /* 0x00381f0007157f89 */ /* 0x000ee800000e0000 */
[----:B------:R-:W4:Y:S04]  /*100f0*/  SHFL.IDX PT, R10, R8, 0x1, 0x181f ;  /* 0x00381f00080a7f89 */ /* 0x000f2800000e0000 */
[----:B------:R-:W-:Y:S01]  /*10100*/  SHFL.IDX PT, R9, R8, 0x2, 0x181f ;  /* 0x00581f0008097f89 */ /* 0x000fe200000e0000 */
[----:B0-----:R-:W-:-:S04]  /*10110*/  LOP3.LUT R3, R3, 0x7f, RZ, 0xc0, !PT ;  /* 0x0000007f03037812 */ /* 0x001fc800078ec0ff */
[----:B------:R-:W-:-:S05]  /*10120*/  SHF.R.U32.HI R3, RZ, 0x3, R3 ;  /* 0x00000003ff037819 */ /* 0x000fca0000011603 */
[----:B------:R-:W-:-:S04]  /*10130*/  VIADD R4, R3, UR43 ;  /* 0x0000002b03047c36 */ /* 0x000fc80008000000 */
[C---:B------:R-:W-:Y:S01]  /*10140*/  VIADD R12, R4.reuse, 0x10 ;  /* 0x00000010040c7836 */ /* 0x040fe20000000000 */
[----:B------:R-:W-:-:S04]  /*10150*/  ISETP.GE.AND P1, PT, R4, R5, PT ;  /* 0x000000050400720c */ /* 0x000fc80003f26270 */
[----:B------:R-:W-:Y:S01]  /*10160*/  ISETP.GE.AND P3, PT, R12, R5, PT ;  /* 0x000000050c00720c */ /* 0x000fe20003f66270 */
[----:B------:R-:W-:-:S08]  /*10170*/  VIADD R12, R4, 0x20 ;  /* 0x00000020040c7836 */ /* 0x000fd00000000000 */
[----:B-1----:R-:W-:Y:S02]  /*10180*/  @!P1 LEA R14, P2, R18, R14, 0x1 ;  /* 0x0000000e120e9211 */ /* 0x002fe400078408ff */
[----:B------:R-:W-:-:S03]  /*10190*/  @!P1 LEA R25, R23, UR48, 0x1 ;  /* 0x0000003017199c11 */ /* 0x000fc6000f8e08ff */
[----:B--2---:R-:W-:Y:S02]  /*101a0*/  @!P1 IMAD.X R3, RZ, RZ, R2, P2 ;  /* 0x000000ffff039224 */ /* 0x004fe400010e0602 */
[----:B------:R-:W-:Y:S02]  /*101b0*/  @!P1 IMAD.MOV.U32 R2, RZ, RZ, R14 ;  /* 0x000000ffff029224 */ /* 0x000fe400078e000e */
[----:B------:R-:W0:Y:S04]  /*101c0*/  SHFL.IDX PT, R14, R7, 0x2, 0x181f ;  /* 0x00581f00070e7f89 */ /* 0x000e2800000e0000 */
[----:B------:R3:W-:Y:S01]  /*101d0*/  @!P1 LDGSTS.E.BYPASS.LTC128B.128 [R25+0x8400], desc[UR36][R2.64], !P0 ;  /* 0x0840000002199fae */ /* 0x0007e2000c101d64 */
[----:B------:R-:W-:Y:S01]  /*101e0*/  ISETP.GE.AND P1, PT, R12, R5, PT ;  /* 0x000000050c00720c */ /* 0x000fe20003f26270 */
[----:B------:R-:W-:Y:S01]  /*101f0*/  VIADD R12, R4, 0x30 ;  /* 0x00000030040c7836 */ /* 0x000fe20000000000 */
[----:B---3--:R-:W-:-:S02]  /*10200*/  @!P3 LEA R2, P2, R18, R21, 0x1 ;  /* 0x000000151202b211 */ /* 0x008fc400078408ff */
[----:B------:R-:W1:Y:S01]  /*10210*/  SHFL.IDX PT, R21, R7, 0x3, 0x181f ;  /* 0x00781f0007157f89 */ /* 0x000e6200000e0000 */
[----:B------:R-:W-:Y:S02]  /*10220*/  @!P3 LEA R25, R23, UR48, 0x1 ;  /* 0x000000301719bc11 */ /* 0x000fe4000f8e08ff */
[----:B----4-:R-:W-:-:S06]  /*10230*/  @!P3 IMAD.X R3, RZ, RZ, R10, P2 ;  /* 0x000000ffff03b224 */ /* 0x010fcc00010e060a */
[C---:B------:R-:W-:Y:S01]  /*10240*/  @!P1 LEA R20, R23.reuse, UR48, 0x1 ;  /* 0x0000003017149c11 */ /* 0x040fe2000f8e08ff */
[----:B------:R-:W2:Y:S04]  /*10250*/  SHFL.IDX PT, R10, R8, 0x3, 0x181f ;  /* 0x00781f00080a7f89 */ /* 0x000ea800000e0000 */
[----:B------:R0:W-:Y:S01]  /*10260*/  @!P3 LDGSTS.E.BYPASS.LTC128B.128 [R25+0x8c00], desc[UR36][R2.64], !P0 ;  /* 0x08c000000219bfae */ /* 0x0001e2000c101d64 */
[----:B------:R-:W-:Y:S01]  /*10270*/  ISETP.GE.AND P3, PT, R12, R5, PT ;  /* 0x000000050c00720c */ /* 0x000fe20003f66270 */
[----:B------:R-:W-:Y:S01]  /*10280*/  VIADD R12, R4, 0x40 ;  /* 0x00000040040c7836 */ /* 0x000fe20000000000 */
[----:B0-----:R-:W-:Y:S02]  /*10290*/  @!P1 LEA R2, P2, R18, R14, 0x1 ;  /* 0x0000000e12029211 */ /* 0x001fe400078408ff */
[----:B------:R-:W0:Y:S09]  /*102a0*/  SHFL.IDX PT, R14, R7, 0x4, 0x181f ;  /* 0x00981f00070e7f89 */ /* 0x000e3200000e0000 */
[----:B------:R-:W-:Y:S01]  /*102b0*/  @!P3 LEA R25, R23, UR48, 0x1 ;  /* 0x000000301719bc11 */ /* 0x000fe2000f8e08ff */
[----:B------:R-:W-:-:S02]  /*102c0*/  @!P1 IMAD.X R3, RZ, RZ, R9, P2 ;  /* 0x000000ffff039224 */ /* 0x000fc400010e0609 */
[----:B------:R-:W3:Y:S04]  /*102d0*/  SHFL.IDX PT, R9, R8, 0x4, 0x181f ;  /* 0x00981f0008097f89 */ /* 0x000ee800000e0000 */
[----:B------:R1:W-:Y:S01]  /*102e0*/  @!P1 LDGSTS.E.BYPASS.LTC128B.128 [R20+0x9400], desc[UR36][R2.64], !P0 ;  /* 0x0940000002149fae */ /* 0x0003e2000c101d64 */
[----:B------:R-:W-:Y:S01]  /*102f0*/  ISETP.GE.AND P1, PT, R12, R5, PT ;  /* 0x000000050c00720c */ /* 0x000fe20003f26270 */
[----:B------:R-:W-:Y:S01]  /*10300*/  VIADD R12, R4, 0x50 ;  /* 0x00000050040c7836 */ /* 0x000fe20000000000 */
[----:B-1----:R-:W-:Y:S02]  /*10310*/  @!P3 LEA R2, P2, R18, R21, 0x1 ;  /* 0x000000151202b211 */ /* 0x002fe400078408ff */
[----:B------:R-:W1:Y:S09]  /*10320*/  SHFL.IDX PT, R21, R7, 0x5, 0x181f ;  /* 0x00b81f0007157f89 */ /* 0x000e7200000e0000 */
[----:B------:R-:W-:Y:S01]  /*10330*/  @!P1 LEA R20, R23, UR48, 0x1 ;  /* 0x0000003017149c11 */ /* 0x000fe2000f8e08ff */
[----:B--2---:R-:W-:-:S02]  /*10340*/  @!P3 IMAD.X R3, RZ, RZ, R10, P2 ;  /* 0x000000ffff03b224 */ /* 0x004fc400010e060a */
[----:B------:R-:W2:Y:S04]  /*10350*/  SHFL.IDX PT, R10, R8, 0x5, 0x181f ;  /* 0x00b81f00080a7f89 */ /* 0x000ea800000e0000 */
[----:B------:R0:W-:Y:S01]  /*10360*/  @!P3 LDGSTS.E.BYPASS.LTC128B.128 [R25+0x9c00], desc[UR36][R2.64], !P0 ;  /* 0x09c000000219bfae */ /* 0x0001e2000c101d64 */
[-C--:B------:R-:W-:Y:S01]  /*10370*/  ISETP.GE.AND P3, PT, R12, R5.reuse, PT ;  /* 0x000000050c00720c */ /* 0x080fe20003f66270 */
[----:B------:R-:W-:Y:S01]  /*10380*/  VIADD R12, R4, 0x60 ;  /* 0x00000060040c7836 */ /* 0x000fe20000000000 */
[----:B0-----:R-:W-:Y:S02]  /*10390*/  @!P1 LEA R2, P2, R18, R14, 0x1 ;  /* 0x0000000e12029211 */ /* 0x001fe400078408ff */
[----:B------:R-:W0:Y:S03]  /*103a0*/  SHFL.IDX PT, R14, R7, 0x6, 0x181f ;  /* 0x00d81f00070e7f89 */ /* 0x000e2600000e0000 */
[----:B---3--:R-:W-:Y:S01]  /*103b0*/  @!P1 IMAD.X R3, RZ, RZ, R9, P2 ;  /* 0x000000ffff039224 */ /* 0x008fe200010e0609 */
[----:B------:R-:W-:Y:S04]  /*103c0*/  SHFL.IDX PT, R7, R7, 0x7, 0x181f ;  /* 0x00f81f0007077f89 */ /* 0x000fe800000e0000 */
[----:B------:R-:W3:Y:S04]  /*103d0*/  SHFL.IDX PT, R9, R8, 0x6, 0x181f ;  /* 0x00d81f0008097f89 */ /* 0x000ee800000e0000 */
[----:B------:R1:W-:Y:S01]  /*103e0*/  @!P1 LDGSTS.E.BYPASS.LTC128B.128 [R20+0xa400], desc[UR36][R2.64], !P0 ;  /* 0x0a40000002149fae */ /* 0x0003e2000c101d64 */
[----:B------:R-:W-:-:S03]  /*103f0*/  ISETP.GE.AND P1, PT, R12, R5, PT ;  /* 0x000000050c00720c */ /* 0x000fc60003f26270 */
[----:B------:R-:W4:Y:S01]  /*10400*/  SHFL.IDX PT, R8, R8, 0x7, 0x181f ;  /* 0x00f81f0008087f89 */ /* 0x000f2200000e0000 */
[----:B-1----:R-:W-:Y:S02]  /*10410*/  @!P3 LEA R2, P2, R18, R21, 0x1 ;  /* 0x000000151202b211 */ /* 0x002fe400078408ff */
[----:B------:R-:W-:-:S07]  /*10420*/  @!P3 LEA R21, R23, UR48, 0x1 ;  /* 0x000000301715bc11 */ /* 0x000fce000f8e08ff */
[----:B------:R-:W-:Y:S01]  /*10430*/  @!P1 LEA R25, R23, UR48, 0x1 ;  /* 0x0000003017199c11 */ /* 0x000fe2000f8e08ff */
[----:B--2---:R-:W-:Y:S02]  /*10440*/  @!P3 IMAD.X R3, RZ, RZ, R10, P2 ;  /* 0x000000ffff03b224 */ /* 0x004fe400010e060a */
[----:B------:R-:W-:-:S03]  /*10450*/  VIADD R10, R4, 0x70 ;  /* 0x00000070040a7836 */ /* 0x000fc60000000000 */
[----:B------:R0:W-:Y:S02]  /*10460*/  @!P3 LDGSTS.E.BYPASS.LTC128B.128 [R21+0xac00], desc[UR36][R2.64], !P0 ;  /* 0x0ac000000215bfae */ /* 0x0001e4000c101d64 */
[----:B------:R-:W-:Y:S01]  /*10470*/  ISETP.GE.AND P3, PT, R10, R5, PT ;  /* 0x000000050a00720c */ /* 0x000fe20003f66270 */
[----:B------:R-:W-:Y:S01]  /*10480*/  VIADD R10, R4, 0x80 ;  /* 0x00000080040a7836 */ /* 0x000fe20000000000 */
[----:B0-----:R-:W-:Y:S02]  /*10490*/  @!P1 LEA R2, P2, R18, R14, 0x1 ;  /* 0x0000000e12029211 */ /* 0x001fe400078408ff */
[----:B------:R-:W0:Y:S09]  /*104a0*/  SHFL.IDX PT, R14, R0, RZ, 0x181f ;  /* 0x00181fff000e7589 */ /* 0x000e3200000e0000 */
[----:B------:R-:W-:Y:S01]  /*104b0*/  @!P3 LEA R21, R23, UR48, 0x1 ;  /* 0x000000301715bc11 */ /* 0x000fe2000f8e08ff */
[----:B---3--:R-:W-:-:S02]  /*104c0*/  @!P1 IMAD.X R3, RZ, RZ, R9, P2 ;  /* 0x000000ffff039224 */ /* 0x008fc400010e0609 */
[----:B------:R-:W1:Y:S04]  /*104d0*/  SHFL.IDX PT, R9, R6, RZ, 0x181f ;  /* 0x00181fff06097589 */ /* 0x000e6800000e0000 */
[----:B------:R2:W-:Y:S01]  /*104e0*/  @!P1 LDGSTS.E.BYPASS.LTC128B.128 [R25+0xb400], desc[UR36][R2.64], !P0 ;  /* 0x0b40000002199fae */ /* 0x0005e2000c101d64 */
[----:B------:R-:W-:Y:S01]  /*104f0*/  ISETP.GE.AND P1, PT, R10, R5, PT ;  /* 0x000000050a00720c */ /* 0x000fe20003f26270 */
[----:B------:R-:W-:Y:S01]  /*10500*/  VIADD R10, R4, 0x90 ;  /* 0x00000090040a7836 */ /* 0x000fe20000000000 */
[----:B--2---:R-:W-:-:S11]  /*10510*/  @!P3 LEA R2, P2, R18, R7, 0x1 ;  /* 0x000000071202b211 */ /* 0x004fd600078408ff */
[----:B------:R-:W-:Y:S01]  /*10520*/  @!P1 LEA R25, R23, UR48, 0x1 ;  /* 0x0000003017199c11 */ /* 0x000fe2000f8e08ff */
[----:B------:R-:W-:Y:S01]  /*10530*/  SHFL.IDX PT, R7, R6, 0x2, 0x181f ;  /* 0x00581f0006077f89 */ /* 0x000fe200000e0000 */
[----:B----4-:R-:W-:-:S03]  /*10540*/  @!P3 IMAD.X R3, RZ, RZ, R8, P2 ;  /* 0x000000ffff03b224 */ /* 0x010fc600010e0608 */
[----:B------:R-:W-:Y:S04]  /*10550*/  SHFL.IDX PT, R8, R6, 0x1, 0x181f ;  /* 0x00381f0006087f89 */ /* 0x000fe800000e0000 */
[----:B------:R0:W-:Y:S01]  /*10560*/  @!P3 LDGSTS.E.BYPASS.LTC128B.128 [R21+0xbc00], desc[UR36][R2.64], !P0 ;  /* 0x0bc000000215bfae */ /* 0x0001e2000c101d64 */
[----:B------:R-:W-:Y:S01]  /*10570*/  ISETP.GE.AND P3, PT, R10, R5, PT ;  /* 0x000000050a00720c */ /* 0x000fe20003f66270 */
[----:B------:R-:W-:Y:S02]  /*10580*/  VIADD R10, R4, 0xa0 ;  /* 0x000000a0040a7836 */ /* 0x000fe40000000000 */
[----:B------:R-:W-:Y:S01]  /*10590*/  SHFL.IDX PT, R6, R6, 0x3, 0x181f ;  /* 0x00781f0006067f89 */ /* 0x000fe200000e0000 */
[----:B0-----:R-:W-:-:S03]  /*105a0*/  @!P1 LEA R2, P2, R18, R14, 0x1 ;  /* 0x0000000e12029211 */ /* 0x001fc600078408ff */
[----:B------:R-:W-:Y:S02]  /*105b0*/  SHFL.IDX PT, R14, R0, 0x2, 0x181f ;  /* 0x00581f00000e7f89 */ /* 0x000fe400000e0000 */
[----:B-1----:R-:W-:Y:S02]  /*105c0*/  @!P1 IMAD.X R3, RZ, RZ, R9, P2 ;  /* 0x000000ffff039224 */ /* 0x002fe400010e0609 */
[----:B------:R-:W0:Y:S04]  /*105d0*/  SHFL.IDX PT, R9, R0, 0x1, 0x181f ;  /* 0x00381f0000097f89 */ /* 0x000e2800000e0000 */
[----:B------:R0:W-:Y:S01]  /*105e0*/  @!P1 LDGSTS.E.BYPASS.LTC128B.128 [R25+0xc400], desc[UR36][R2.64], !P0 ;  /* 0x0c40000002199fae */ /* 0x0001e2000c101d64 */
[----:B------:R-:W-:Y:S02]  /*105f0*/  ISETP.GE.AND P1, PT, R10, R5, PT ;  /* 0x000000050a00720c */ /* 0x000fe40003f26270 */
[----:B0-----:R-:W-:-:S02]  /*10600*/  @!P3 LEA R2, P2, R18, R9, 0x1 ;  /* 0x000000091202b211 */ /* 0x001fc400078408ff */
[----:B------:R-:W-:-:S03]  /*10610*/  @!P3 LEA R9, R23, UR48, 0x1 ;  /* 0x000000301709bc11 */ /* 0x000fc6000f8e08ff */
[----:B------:R-:W-:-:S05]  /*10620*/  @!P3 IMAD.X R3, RZ, RZ, R8, P2 ;  /* 0x000000ffff03b224 */ /* 0x000fca00010e0608 */
[----:B------:R0:W-:Y:S02]  /*10630*/  @!P3 LDGSTS.E.BYPASS.LTC128B.128 [R9+0xcc00], desc[UR36][R2.64], !P0 ;  /* 0x0cc000000209bfae */ /* 0x0001e4000c101d64 */
[----:B0-----:R-:W-:Y:S02]  /*10640*/  @!P1 LEA R2, P2, R18, R14, 0x1 ;  /* 0x0000000e12029211 */ /* 0x001fe400078408ff */
[----:B------:R0:W1:Y:S03]  /*10650*/  SHFL.IDX PT, R14, R0, 0x3, 0x181f ;  /* 0x00781f00000e7f89 */ /* 0x00006600000e0000 */
[----:B------:R-:W-:Y:S01]  /*10660*/  @!P1 IMAD.X R3, RZ, RZ, R7, P2 ;  /* 0x000000ffff039224 */ /* 0x000fe200010e0607 */
[----:B------:R-:W-:-:S05]  /*10670*/  @!P1 LEA R7, R23, UR48, 0x1 ;  /* 0x0000003017079c11 */ /* 0x000fca000f8e08ff */
[----:B------:R0:W-:Y:S02]  /*10680*/  @!P1 LDGSTS.E.BYPASS.LTC128B.128 [R7+0xd400], desc[UR36][R2.64], !P0 ;  /* 0x0d40000002079fae */ /* 0x0001e4000c101d64 */
.L_x_1148:
[----:B------:R-:W-:Y:S02]  /*10690*/  VIADD R4, R4, 0xb0 ;  /* 0x000000b004047836 */ /* 0x000fe40000000000 */
[----:B0-----:R-:W-:-:S03]  /*106a0*/  IMAD.MOV.U32 R0, RZ, RZ, 0x1 ;  /* 0x00000001ff007424 */ /* 0x001fc600078e00ff */
        /* <DEDUP_REMOVED lines=14> */
[----:B------:R-:W-:-:S05]  /*10790*/  VIADD R22, R22, 0xfffffffe ;  /* 0xfffffffe16167836 */ /* 0x000fca0000000000 */
[----:B------:R-:W-:Y:S01]  /*107a0*/  ISETP.GE.AND P1, PT, R22, UR52, PT ;  /* 0x0000003416007c0c */ /* 0x000fe2000bf26270 */
[----:B------:R-:W1:Y:S02]  /*107b0*/  SYNCS.PHASECHK.TRANS64.TRYWAIT P0, [UR48+0x16820], R0 ;  /* 0x01682000ff0075a7 */ /* 0x000e640008000170 */
[----:B01----:R-:W-:Y:S10]  /*107c0*/  @!P0 BRA `(.L_x_1071) ;  /* 0x0000003400488947 */ /* 0x003ff40003800000 */
.L_x_1149:
[----:B------:R-:W-:Y:S02]  /*107d0*/  IMAD.MOV.U32 R25, RZ, RZ, 0x1 ;  /* 0x00000001ff197424 */ /* 0x000fe400078e00ff */
[----:B------:R-:W-:Y:S01]  /*107e0*/  IMAD.MOV.U32 R21, RZ, RZ, RZ ;  /* 0x000000ffff157224 */ /* 0x000fe200078e00ff */
[----:B------:R-:W-:Y:S06]  /*107f0*/  @!P1 BRA `(.L_x_1072) ;  /* 0x0000001000009947 */ /* 0x000fec0003800000 */
[----:B------:R-:W1:Y:S01]  /*10800*/  S2R R2, SR_TID.X ;  /* 0x0000000000027919 */ /* 0x000e620000002100 */
[----:B------:R-:W-:Y:S01]  /*10810*/  UIADD3 UR4, UR47, 0x1, URZ ;  /* 0x000000012f047890 */ /* 0x000fe2000fffe03f */
[----:B0-----:R-:W-:Y:S01]  /*10820*/  LOP3.LUT R3, RZ, UR45, RZ, 0x33, !PT ;  /* 0x0000002dff037c12 */ /* 0x001fe2000f8e33ff */
[----:B------:R-:W-:Y:S01]  /*10830*/  BSSY B0, `(.L_x_1072) ;  /* 0x00000fc000007945 */ /* 0x000fe20003800000 */
[----:B------:R-:W-:Y:S01]  /*10840*/  LOP3.LUT R5, RZ, UR44, RZ, 0x33, !PT ;  /* 0x0000002cff057c12 */ /* 0x000fe2000f8e33ff */
[----:B------:R-:W-:Y:S01]  /*10850*/  UIMAD UR4, UR4, UR39, URZ ;  /* 0x00000027040472a4 */ /* 0x000fe2000f8e023f */
[----:B------:R-:W-:Y:S02]  /*10860*/  IMAD.MOV.U32 R22, RZ, RZ, 0x1 ;  /* 0x00000001ff167424 */ /* 0x000fe400078e00ff */
[----:B------:R-:W-:-:S03]  /*10870*/  IMAD.MOV.U32 R8, RZ, RZ, RZ ;  /* 0x000000ffff087224 */ /* 0x000fc600078e00ff */
[----:B------:R-:W-:Y:S01]  /*10880*/  LOP3.LUT R0, RZ, UR4, RZ, 0x33, !PT ;  /* 0x00000004ff007c12 */ /* 0x000fe2000f8e33ff */
[----:B------:R-:W-:Y:S02]  /*10890*/  ULDC UR4, c[0x0][0x2f4] ;  /* 0x0000bd0000047ab9 */ /* 0x000fe40000000800 */
[----:B------:R-:W-:Y:S02]  /*108a0*/  ISETP.GE.AND P1, PT, R18, UR4, PT ;  /* 0x0000000412007c0c */ /* 0x000fe4000bf26270 */
[----:B------:R-:W-:-:S04]  /*108b0*/  VIADDMNMX R0, R0, -UR46, R3, !PT ;  /* 0x8000002e00007c46 */ /* 0x000fc8000f800103 */
[----:B------:R-:W-:-:S04]  /*108c0*/  VIMNMX R5, R0, R5, !PT ;  /* 0x0000000500057248 */ /* 0x000fc80007fe0100 */
[----:B------:R-:W-:Y:S02]  /*108d0*/  IADD3 R27, -R5, -0x2, RZ ;  /* 0xfffffffe051b7810 */ /* 0x000fe40007ffe1ff */
[----:B-1----:R-:W-:-:S04]  /*108e0*/  LOP3.LUT R2, R2, 0x7f, RZ, 0xc0, !PT ;  /* 0x0000007f02027812 */ /* 0x002fc800078ec0ff */
[----:B------:R-:W-:-:S04]  /*108f0*/  SHF.R.U32.HI R2, RZ, 0x3, R2 ;  /* 0x00000003ff027819 */ /* 0x000fc80000011602 */
[----:B------:R-:W-:Y:S02]  /*10900*/  IADD3 R24, R26, R24, R2 ;  /* 0x000000181a187210 */ /* 0x000fe40007ffe002 */
[----:B------:R-:W-:Y:S01]  /*10910*/  IADD3 R0, -R2, UR50, RZ ;  /* 0x0000003202007c10 */ /* 0x000fe2000fffe1ff */
[----:B------:R-:W-:Y:S02]  /*10920*/  IMAD.SHL.U32 R2, R18, 0x2, RZ ;  /* 0x0000000212027824 */ /* 0x000fe400078e00ff */
[----:B------:R-:W-:Y:S02]  /*10930*/  VIADD R24, R24, 0xfffffe80 ;  /* 0xfffffe8018187836 */ /* 0x000fe40000000000 */
[C---:B------:R-:W-:Y:S02]  /*10940*/  IMAD R4, R5.reuse, 0x80, R0 ;  /* 0x0000008005047824 */ /* 0x040fe400078e0200 */
[----:B------:R-:W-:Y:S02]  /*10950*/  IMAD R0, R5, -0x80, R24 ;  /* 0xffffff8005007824 */ /* 0x000fe400078e0218 */
[----:B------:R-:W-:-:S07]  /*10960*/  VIADD R4, R4, 0x100 ;  /* 0x0000010004047836 */ /* 0x000fce0000000000 */
.L_x_1085:
        /* <DEDUP_REMOVED lines=9> */
[----:B------:R-:W-:Y:S01]  /*10a00*/  SHF.R.S32.HI R3, RZ, 0x1f, R9 ;  /* 0x0000001fff037819 */ /* 0x000fe20000011409 */
[----:B--2---:R-:W-:-:S04]  /*10a10*/  IMAD R2, R6, UR4, RZ ;  /* 0x0000000406027c24 */ /* 0x004fc8000f8e02ff */
[----:B------:R-:W-:Y:S02]  /*10a20*/  IMAD R5, R29, UR5, R2 ;  /* 0x000000051d057c24 */ /* 0x000fe4000f8e0202 */
[----:B------:R-:W-:-:S04]  /*10a30*/  IMAD.MOV.U32 R2, RZ, RZ, R9 ;  /* 0x000000ffff027224 */ /* 0x000fc800078e0009 */
[----:B------:R-:W-:Y:S01]  /*10a40*/  IMAD.WIDE.U32 R2, R29, UR4, R2 ;  /* 0x000000041d027c25 */ /* 0x000fe2000f8e0002 */
[----:B------:R-:W-:-:S03]  /*10a50*/  ULDC.64 UR4, c[0x0][0x418] ;  /* 0x0001060000047ab9 */ /* 0x000fc60000000a00 */
[----:B------:R-:W-:Y:S01]  /*10a60*/  IMAD.IADD R3, R5, 0x1, R3 ;  /* 0x0000000105037824 */ /* 0x000fe200078e0203 */
[----:B------:R-:W-:-:S04]  /*10a70*/  LEA R6, P0, R2, UR4, 0x2 ;  /* 0x0000000402067c11 */ /* 0x000fc8000f8010ff */
[----:B------:R-:W-:-:S05]  /*10a80*/  LEA.HI.X R7, R2, UR5, R3, 0x2, P0 ;  /* 0x0000000502077c11 */ /* 0x000fca00080f1403 */
[----:B------:R-:W2:Y:S01]  /*10a90*/  LDG.E R5, desc[UR36][R6.64] ;  /* 0x0000002406057981 */ /* 0x000ea2000c1e1900 */
[----:B------:R-:W-:-:S06]  /*10aa0*/  ULOP3.LUT UR6, UR38, 0x2, URZ, 0xfc, !UPT ;  /* 0x0000000226067892 */ /* 0x000fcc000f8efc3f */
[----:B------:R-:W-:Y:S02]  /*10ab0*/  IMAD.U32 R10, RZ, RZ, UR6 ;  /* 0x00000006ff0a7e24 */ /* 0x000fe4000f8e00ff */
        /* <DEDUP_REMOVED lines=9> */
.L_x_1073:
[----:B------:R-:W-:Y:S01]  /*10b50*/  LEA R7, R21, UR48, 0x3 ;  /* 0x0000003015077c11 */ /* 0x000fe2000f8e18ff */
[----:B------:R-:W-:Y:S01]  /*10b60*/  BSSY B1, `(.L_x_1074) ;  /* 0x0000004000017945 */ /* 0x000fe20003800000 */
[----:B------:R-:W-:-:S04]  /*10b70*/  SHF.L.U32 R2, R25, 0x1f, RZ ;  /* 0x0000001f19027819 */ /* 0x000fc800000006ff */
[----:B------:R-:W0:Y:S02]  /*10b80*/  SYNCS.PHASECHK.TRANS64.TRYWAIT P0, [R7+URZ+0x16840], R2 ;  /* 0x01684002070075a7 */ /* 0x000e24000800017f */
[----:B0-----:R-:W-:Y:S05]  /*10b90*/  @!P0 BRA `(.L_x_1075) ;  /* 0x00000030006c8947 */ /* 0x001fea0003800000 */
.L_x_1150:
[----:B------:R-:W-:Y:S05]  /*10ba0*/  BSYNC B1 ;  /* 0x0000000000017941 */ /* 0x000fea0003800000 */
.L_x_1074:
        /* <DEDUP_REMOVED lines=15> */
[----:B------:R-:W-:Y:S01]  /*10ca0*/  ULDC.64 UR4, c[0x0][0x308] ;  /* 0x0000c20000047ab9 */ /* 0x000fe20000000a00 */
[----:B------:R-:W-:Y:S02]  /*10cb0*/  IMAD R10, R21, 0x2000, R23 ;  /* 0x00002000150a7824 */ /* 0x000fe400078e0217 */
[----:B------:R-:W-:Y:S02]  /*10cc0*/  IMAD.IADD R3, R3, 0x1, R9 ;  /* 0x0000000103037824 */ /* 0x000fe400078e0209 */
[----:B------:R-:W-:Y:S01]  /*10cd0*/  IMAD.U32 R9, RZ, RZ, UR4 ;  /* 0x00000004ff097e24 */ /* 0x000fe2000f8e00ff */
[----:B------:R-:W-:-:S03]  /*10ce0*/  UIMAD UR4, UR6, UR4, URZ ;  /* 0x00000004060472a4 */ /* 0x000fc6000f8e023f */
[----:B------:R-:W-:Y:S01]  /*10cf0*/  IMAD.WIDE.U32 R2, R9, UR42, R2 ;  /* 0x0000002a09027c25 */ /* 0x000fe2000f8e0002 */
[----:B------:R-:W-:Y:S01]  /*10d00*/  UIMAD UR4, UR42, UR5, UR4 ;  /* 0x000000052a0472a4 */ /* 0x000fe2000f8e0204 */
[----:B------:R-:W-:Y:S02]  /*10d10*/  ULDC.64 UR6, c[0x0][0x2e8] ;  /* 0x0000ba0000067ab9 */ /* 0x000fe40000000a00 */
[----:B------:R-:W-:-:S03]  /*10d20*/  LEA R9, P0, R2, UR6, 0x1 ;  /* 0x0000000602097c11 */ /* 0x000fc6000f8008ff */
[----:B------:R-:W-:Y:S01]  /*10d30*/  VIADD R3, R3, UR4 ;  /* 0x0000000403037c36 */ /* 0x000fe20008000000 */
[----:B------:R-:W-:-:S04]  /*10d40*/  UMOV UR4, 0xffffffff ;  /* 0xffffffff00047882 */ /* 0x000fc80000000000 */
        /* <DEDUP_REMOVED lines=41> */
.L_x_1168:
[----:B0-----:R-:W-:-:S05]  /*10fe0*/  IMAD.SHL.U32 R2, R18, 0x2, RZ ;  /* 0x0000000212027824 */ /* 0x001fca00078e00ff */
        /* <DEDUP_REMOVED lines=8> */
.L_x_1077:
        /* <DEDUP_REMOVED lines=12> */
.L_x_1078:
[----:B------:R0:W-:Y:S01]  /*11130*/  SYNCS.ARRIVE.TRANS64.A1T0 RZ, [R7+URZ+0x16830], RZ ;  /* 0x016830ff07ff79a7 */ /* 0x0001e2000810003f */
[----:B------:R-:W-:Y:S05]  /*11140*/  @!P3 BRA `(.L_x_1079) ;  /* 0x000000000004b947 */ /* 0x000fea0003800000 */
[----:B------:R-:W-:Y:S01]  /*11150*/  BPT.TRAP 0x1 ;  /* 0x000000040000795c */ /* 0x000fe20000300000 */
.L_x_1079:
[----:B------:R-:W-:Y:S01]  /*11160*/  SHF.L.U32 R2, R22, 0x1f, RZ ;  /* 0x0000001f16027819 */ /* 0x000fe200000006ff */
[----:B------:R-:W-:Y:S01]  /*11170*/  BSSY B1, `(.L_x_1080) ;  /* 0x0000004000017945 */ /* 0x000fe20003800000 */
[----:B0-----:R-:W-:-:S04]  /*11180*/  LEA R7, R8, UR48, 0x3 ;  /* 0x0000003008077c11 */ /* 0x001fc8000f8e18ff */
[----:B------:R-:W0:Y:S02]  /*11190*/  SYNCS.PHASECHK.TRANS64.TRYWAIT P0, [R7+URZ+0x16860], R2 ;  /* 0x01686002070075a7 */ /* 0x000e24000800017f */
[----:B0-----:R-:W-:Y:S05]  /*111a0*/  @!P0 BRA `(.L_x_1081) ;  /* 0x00000034005c8947 */ /* 0x001fea0003800000 */
.L_x_1169:
[----:B------:R-:W-:Y:S05]  /*111b0*/  BSYNC B1 ;  /* 0x0000000000017941 */ /* 0x000fea0003800000 */
.L_x_1080:
        /* <DEDUP_REMOVED lines=13> */
[----:B------:R-:W-:Y:S02]  /*11290*/  SHFL.IDX PT, R14, R17, 0x7, 0x181f ;  /* 0x00f81f00110e7f89 */ /* 0x000fe400000e0000 */
[----:B-1----:R-:W-:-:S05]  /*112a0*/  IMAD.X R3, RZ, RZ, R3, P2 ;  /* 0x000000ffff037224 */ /* 0x002fca00010e0603 */
        /* <DEDUP_REMOVED lines=27> */
[----:B0-----:R-:W-:-:S05]  /*11460*/  IADD3 R2, P2, R11, R20, RZ ;  /* 0x000000140b027210 */ /* 0x001fca0007f5e0ff */
[----:B-1----:R-:W-:-:S05]  /*11470*/  IMAD.X R3, RZ, RZ, R9, P2 ;  /* 0x000000ffff037224 */ /* 0x002fca00010e0609 */
[----:B------:R2:W-:Y:S01]  /*11480*/  LDGSTS.E.BYPASS.LTC128B.128 [R8+0x2c00], desc[UR36][R2.64], !P0 ;  /* 0x02c0000002087fae */ /* 0x0005e2000c101d64 */
[----:B------:R-:W-:Y:S02]  /*11490*/  ISETP.LT.OR P0, PT, R4, 0x61, P1 ;  /* 0x000000610400780c */ /* 0x000fe40000f01670 */
[----:B--2---:R-:W-:-:S05]  /*114a0*/  IADD3 R2, P2, R12, R20, RZ ;  /* 0x000000140c027210 */ /* 0x004fca0007f5e0ff */
[----:B---3--:R-:W-:-:S06]  /*114b0*/  IMAD.X R3, RZ, RZ, R10, P2 ;  /* 0x000000ffff037224 */ /* 0x008fcc00010e060a */
[----:B----4-:R0:W-:Y:S02]  /*114c0*/  LDGSTS.E.BYPASS.LTC128B.128 [R8+0x3400], desc[UR36][R2.64], !P0 ;  /* 0x0340000002087fae */ /* 0x0101e4000c101d64 */
.L_x_1187:
        /* <DEDUP_REMOVED lines=19> */
.L_x_1083:
        /* <DEDUP_REMOVED lines=8> */
[----:B------:R-:W-:-:S05]  /*11680*/  IMAD.U32 R5, RZ, RZ, UR5 ;  /* 0x00000005ff057e24 */ /* 0x000fca000f8e00ff */
[----:B------:R-:W-:-:S13]  /*11690*/  ISETP.NE.AND P3, PT, R5, 0x3, PT ;  /* 0x000000030500780c */ /* 0x000fda0003f65270 */
[----:B------:R-:W-:Y:S05]  /*116a0*/  @!P3 BRA `(.L_x_1084) ;  /* 0x000000000004b947 */ /* 0x000fea0003800000 */
[----:B------:R-:W-:Y:S01]  /*116b0*/  BPT.TRAP 0x1 ;  /* 0x000000040000795c */ /* 0x000fe20000300000 */
.L_x_1084:
[----:B------:R-:W-:Y:S01]  /*116c0*/  R2UR UR4, R28 ;  /* 0x000000001c0472ca */ /* 0x000fe200000e0000 */
[----:B------:R-:W-:Y:S01]  /*116d0*/  ULDC.64 UR6, c[0x0][0x330] ;  /* 0x0000cc0000067ab9 */ /* 0x000fe20000000a00 */
[----:B------:R-:W-:Y:S01]  /*116e0*/  VIADD R27, R27, 0xffffffff ;  /* 0xffffffff1b1b7836 */ /* 0x000fe20000000000 */
[----:B------:R0:W-:Y:S01]  /*116f0*/  SYNCS.ARRIVE.TRANS64.A1T0 RZ, [R7+URZ+0x16850], RZ ;  /* 0x016850ff07ff79a7 */ /* 0x0001e2000810003f */
[----:B------:R-:W-:Y:S02]  /*11700*/  IMAD.U32 R5, RZ, RZ, UR6 ;  /* 0x00000006ff057e24 */ /* 0x000fe4000f8e00ff */
[----:B------:R-:W-:Y:S01]  /*11710*/  IMAD.MOV.U32 R3, RZ, RZ, R9 ;  /* 0x000000ffff037224 */ /* 0x000fe200078e0009 */
[----:B------:R-:W-:Y:S01]  /*11720*/  ISETP.GT.AND P0, PT, R27, UR52, PT ;  /* 0x000000341b007c0c */ /* 0x000fe2000bf04270 */
[----:B------:R-:W-:Y:S02]  /*11730*/  VIADD R4, R4, 0x80 ;  /* 0x0000008004047836 */ /* 0x000fe40000000000 */
[----:B------:R-:W-:-:S03]  /*11740*/  IMAD.WIDE.U32 R2, R5, UR42, R2 ;  /* 0x0000002a05027c25 */ /* 0x000fc6000f8e0002 */
[----:B------:R-:W-:Y:S01]  /*11750*/  UIMAD UR4, UR4, UR6, URZ ;  /* 0x00000006040472a4 */ /* 0x000fe2000f8e023f */
[----:B------:R-:W-:Y:S02]  /*11760*/  VIADD R0, R0, 0xffffff80 ;  /* 0xffffff8000007836 */ /* 0x000fe40000000000 */
[----:B------:R-:W-:Y:S01]  /*11770*/  IMAD.MOV.U32 R8, RZ, RZ, R21 ;  /* 0x000000ffff087224 */ /* 0x000fe200078e0015 */
[----:B------:R-:W-:Y:S01]  /*11780*/  UIMAD UR4, UR42, UR7, UR4 ;  /* 0x000000072a0472a4 */ /* 0x000fe2000f8e0204 */
[----:B------:R-:W-:Y:S02]  /*11790*/  IMAD.MOV.U32 R22, RZ, RZ, R25 ;  /* 0x000000ffff167224 */ /* 0x000fe400078e0019 */
[----:B------:R-:W-:Y:S02]  /*117a0*/  ULDC.64 UR6, c[0x0][0x318] ;  /* 0x0000c60000067ab9 */ /* 0x000fe40000000a00 */
[----:B------:R-:W-:Y:S01]  /*117b0*/  LEA R17, P2, R2, UR6, 0x1 ;  /* 0x0000000602117c11 */ /* 0x000fe2000f8408ff */
[----:B------:R-:W-:-:S05]  /*117c0*/  VIADD R19, R3, UR4 ;  /* 0x0000000403137c36 */ /* 0x000fca0008000000 */
[----:B------:R-:W-:Y:S01]  /*117d0*/  LEA.HI.X R19, R2, UR7, R19, 0x1, P2 ;  /* 0x0000000702137c11 */ /* 0x000fe200090f0c13 */
[----:B0-----:R-:W-:Y:S06]  /*117e0*/  @P0 BRA `(.L_x_1085) ;  /* 0xfffffff000600947 */ /* 0x001fec000383ffff */
[----:B------:R-:W-:Y:S05]  /*117f0*/  BSYNC B0 ;  /* 0x0000000000007941 */ /* 0x000fea0003800000 */
.L_x_1072:
[----:B------:R-:W-:-:S06]  /*11800*/  ULOP3.LUT UR4, UR38, 0x2, URZ, 0xfc, !UPT ;  /* 0x0000000226047892 */ /* 0x000fcc000f8efc3f */
[----:B0-----:R-:W-:-:S05]  /*11810*/  IMAD.U32 R0, RZ, RZ, UR4 ;  /* 0x00000004ff007e24 */ /* 0x001fca000f8e00ff */
[----:B------:R-:W-:-:S13]  /*11820*/  ISETP.NE.AND P0, PT, R0, 0x3, PT ;  /* 0x000000030000780c */ /* 0x000fda0003f05270 */
[----:B------:R-:W-:Y:S05]  /*11830*/  @!P0 BRA `(.L_x_1086) ;  /* 0x0000000000048947 */ /* 0x000fea0003800000 */
[----:B------:R-:W-:Y:S01]  /*11840*/  BPT.TRAP 0x1 ;  /* 0x000000040000795c */ /* 0x000fe20000300000 */
.L_x_1086:
[----:B------:R-:W-:Y:S01]  /*11850*/  LEA R0, R21, UR48, 0x3 ;  /* 0x0000003015007c11 */ /* 0x000fe2000f8e18ff */
[----:B------:R-:W0:Y:S01]  /*11860*/  S2R R6, SR_TID.X ;  /* 0x0000000000067919 */ /* 0x000e220000002100 */
[----:B------:R-:W-:Y:S01]  /*11870*/  SHF.L.U32 R3, R25, 0x1f, RZ ;  /* 0x0000001f19037819 */ /* 0x000fe200000006ff */
[----:B------:R-:W-:Y:S01]  /*11880*/  IMAD.MOV.U32 R2, RZ, RZ, -0x80 ;  /* 0xffffff80ff027424 */ /* 0x000fe200078e00ff */
[----:B------:R-:W-:Y:S01]  /*11890*/  BSSY B0, `(.L_x_1087) ;  /* 0x0000008000007945 */ /* 0x000fe20003800000 */
[----:B------:R-:W-:Y:S01]  /*118a0*/  IMAD R4, R21, 0x2000, R23 ;  /* 0x0000200015047824 */ /* 0x000fe200078e0217 */
[----:B------:R-:W1:Y:S01]  /*118b0*/  SYNCS.PHASECHK.TRANS64.TRYWAIT P0, [R0+URZ+0x16860], R3 ;  /* 0x01686003000075a7 */ /* 0x000e62000800017f */
[----:B------:R-:W-:Y:S01]  /*118c0*/  IMAD R5, R27, R2, UR50 ;  /* 0x000000321b057e24 */ /* 0x000fe2000f8e0202 */
[----:B0-----:R-:W-:-:S04]  /*118d0*/  LOP3.LUT R6, R6, 0x7f, RZ, 0xc0, !PT ;  /* 0x0000007f06067812 */ /* 0x001fc800078ec0ff */
[----:B------:R-:W-:-:S05]  /*118e0*/  SHF.R.U32.HI R6, RZ, 0x3, R6 ;  /* 0x00000003ff067819 */ /* 0x000fca0000011606 */
[----:B------:R-:W-:Y:S01]  /*118f0*/  IMAD.IADD R5, R5, 0x1, -R6 ;  /* 0x0000000105057824 */ /* 0x000fe200078e0a06 */
[----:B-1----:R-:W-:Y:S06]  /*11900*/  @!P0 BRA `(.L_x_1088) ;  /* 0x0000003400e48947 */ /* 0x002fec0003800000 */
.L_x_1188:
[----:B------:R-:W-:Y:S05]  /*11910*/  BSYNC B0 ;  /* 0x0000000000007941 */ /* 0x000fea0003800000 */
.L_x_1087:
        /* <DEDUP_REMOVED lines=20> */
[----:B------:R-:W-:Y:S01]  /*11a60*/  SHFL.IDX PT, R27, R17, 0x5, 0x181f ;  /* 0x00b81f00111b7f89 */ /* 0x000fe200000e0000 */
[----:B---3--:R-:W-:-:S03]  /*11a70*/  IADD3 R2, P5, R23, R18, RZ ;  /* 0x0000001217027210 */ /* 0x008fc60007fbe0ff */
[----:B------:R-:W-:Y:S01]  /*11a80*/  SHFL.IDX PT, R22, R19, 0x4, 0x181f ;  /* 0x00981f0013167f89 */ /* 0x000fe200000e0000 */
[----:B----4-:R-:W-:-:S03]  /*11a90*/  IMAD.X R7, RZ, RZ, R7, P4 ;  /* 0x000000ffff077224 */ /* 0x010fc600020e0607 */
[----:B------:R-:W0:Y:S01]  /*11aa0*/  SHFL.IDX PT, R23, R17, 0x4, 0x181f ;  /* 0x00981f0011177f89 */ /* 0x000e2200000e0000 */
[----:B-----5:R-:W-:-:S03]  /*11ab0*/  IMAD.X R3, RZ, RZ, R16, P5 ;  /* 0x000000ffff037224 */ /* 0x020fc600028e0610 */
[----:B------:R-:W-:Y:S04]  /*11ac0*/  SHFL.IDX PT, R29, R17, 0x6, 0x181f ;  /* 0x00d81f00111d7f89 */ /* 0x000fe800000e0000 */
[----:B------:R0:W-:Y:S01]  /*11ad0*/  LDGSTS.E.BYPASS.LTC128B.128 [R4+0x400], desc[UR36][R8.64], !P3 ;  /* 0x0040000008047fae */ /* 0x0001e2000d901d64 */
[----:B------:R-:W-:-:S03]  /*11ae0*/  ISETP.LT.OR P3, PT, R5, 0x41, P0 ;  /* 0x000000410500780c */ /* 0x000fc60000761670 */
[----:B------:R-:W1:Y:S04]  /*11af0*/  SHFL.IDX PT, R16, R19, 0x5, 0x181f ;  /* 0x00b81f0013107f89 */ /* 0x000e6800000e0000 */
[----:B------:R2:W-:Y:S04]  /*11b00*/  LDGSTS.E.BYPASS.LTC128B.128 [R4+0xc00], desc[UR36][R6.64], !P2 ;  /* 0x00c0000006047fae */ /* 0x0005e8000d101d64 */
[----:B------:R-:W3:Y:S04]  /*11b10*/  SHFL.IDX PT, R20, R19, 0x6, 0x181f ;  /* 0x00d81f0013147f89 */ /* 0x000ee800000e0000 */
[----:B------:R4:W-:Y:S01]  /*11b20*/  LDGSTS.E.BYPASS.LTC128B.128 [R4+0x1400], desc[UR36][R2.64], !P1 ;  /* 0x0140000002047fae */ /* 0x0009e2000c901d64 */
[----:B------:R-:W-:-:S02]  /*11b30*/  ISETP.LT.OR P1, PT, R5, 0x31, P0 ;  /* 0x000000310500780c */ /* 0x000fc40000721670 */
[-C--:B0-----:R-:W-:Y:S01]  /*11b40*/  IADD3 R8, P5, R23, R18.reuse, RZ ;  /* 0x0000001217087210 */ /* 0x081fe20007fbe0ff */
[----:B------:R-:W0:Y:S01]  /*11b50*/  SHFL.IDX PT, R19, R19, 0x7, 0x181f ;  /* 0x00f81f0013137f89 */ /* 0x000e2200000e0000 */
[----:B--2---:R-:W-:-:S03]  /*11b60*/  IADD3 R6, P4, R27, R18, RZ ;  /* 0x000000121b067210 */ /* 0x004fc60007f9e0ff */
[----:B------:R-:W-:Y:S01]  /*11b70*/  IMAD.X R9, RZ, RZ, R22, P5 ;  /* 0x000000ffff097224 */ /* 0x000fe200028e0616 */
[----:B----4-:R-:W-:Y:S01]  /*11b80*/  IADD3 R2, P2, R14, R18, RZ ;  /* 0x000000120e027210 */ /* 0x010fe20007f5e0ff */
[----:B-1----:R-:W-:Y:S01]  /*11b90*/  IMAD.X R7, RZ, RZ, R16, P4 ;  /* 0x000000ffff077224 */ /* 0x002fe200020e0610 */
[----:B------:R1:W2:Y:S03]  /*11ba0*/  SHFL.IDX PT, R14, R17, 0x7, 0x181f ;  /* 0x00f81f00110e7f89 */ /* 0x0002a600000e0000 */
[----:B------:R-:W-:Y:S01]  /*11bb0*/  IMAD.X R3, RZ, RZ, R10, P2 ;  /* 0x000000ffff037224 */ /* 0x000fe200010e060a */
[----:B------:R-:W-:Y:S01]  /*11bc0*/  ISETP.LT.OR P2, PT, R5, 0x51, P0 ;  /* 0x000000510500780c */ /* 0x000fe20000741670 */
[----:B------:R-:W-:-:S03]  /*11bd0*/  IMAD.MOV.U32 R10, RZ, RZ, RZ ;  /* 0x000000ffff0a7224 */ /* 0x000fc600078e00ff */
[----:B------:R4:W-:Y:S01]  /*11be0*/  LDGSTS.E.BYPASS.LTC128B.128 [R4+0x1c00], desc[UR36][R2.64], !P1 ;  /* 0x01c0000002047fae */ /* 0x0009e2000c901d64 */
[----:B------:R-:W-:-:S03]  /*11bf0*/  ISETP.LT.OR P1, PT, R5, 0x61, P0 ;  /* 0x000000610500780c */ /* 0x000fc60000721670 */
[----:B------:R1:W-:Y:S05]  /*11c00*/  LDGSTS.E.BYPASS.LTC128B.128 [R4+0x2400], desc[UR36][R8.64], !P3 ;  /* 0x0240000008047fae */ /* 0x0003ea000d901d64 */
[----:B------:R1:W-:Y:S01]  /*11c10*/  LDGSTS.E.BYPASS.LTC128B.128 [R4+0x2c00], desc[UR36][R6.64], !P2 ;  /* 0x02c0000006047fae */ /* 0x0003e2000d101d64 */
[----:B----4-:R-:W-:-:S05]  /*11c20*/  IADD3 R2, P5, R29, R18, RZ ;  /* 0x000000121d027210 */ /* 0x010fca0007fbe0ff */
[----:B---3--:R-:W-:-:S05]  /*11c30*/  IMAD.X R3, RZ, RZ, R20, P5 ;  /* 0x000000ffff037224 */ /* 0x008fca00028e0614 */
[----:B0-2---:R1:W-:Y:S03]  /*11c40*/  LDGSTS.E.BYPASS.LTC128B.128 [R4+0x3400], desc[UR36][R2.64], !P1 ;  /* 0x0340000002047fae */ /* 0x0053e6000c901d64 */
.L_x_1206:
[----:B------:R-:W-:Y:S02]  /*11c50*/  ISETP.LT.OR P0, PT, R5, 0x71, P0 ;  /* 0x000000710500780c */ /* 0x000fe40000701670 */
[----:B-1----:R-:W-:-:S05]  /*11c60*/  IADD3 R2, P1, R14, R18, RZ ;  /* 0x000000120e027210 */ /* 0x002fca0007f3e0ff */
[----:B------:R-:W-:-:S06]  /*11c70*/  IMAD.X R3, RZ, RZ, R19, P1 ;  /* 0x000000ffff037224 */ /* 0x000fcc00008e0613 */
[----:B------:R-:W-:Y:S01]  /*11c80*/  @!PT LDS RZ, [RZ] ;  /* 0x00000000fffff984 */ /* 0x000fe20000000800 */
[----:B------:R-:W-:Y:S01]  /*11c90*/  @!PT LDS RZ, [RZ] ;  /* 0x00000000fffff984 */ /* 0x000fe20000000800 */
[----:B------:R-:W-:Y:S01]  /*11ca0*/  @!PT LDS RZ, [RZ] ;  /* 0x00000000fffff984 */ /* 0x000fe20000000800 */
[----:B------:R0:W-:Y:S01]  /*11cb0*/  LDGSTS.E.BYPASS.LTC128B.128 [R4+0x3c00], desc[UR36][R2.64], !P0 ;  /* 0x03c0000002047fae */ /* 0x0001e2000c101d64 */
[----:B------:R-:W-:Y:S01]  /*11cc0*/  PLOP3.LUT P0, PT, PT, PT, PT, 0x80, 0x0 ;  /* 0x000000000000781c */ /* 0x000fe20003f0f070 */
[----:B------:R-:W-:-:S12]  /*11cd0*/  NOP ;  /* 0x0000000000007918 */ /* 0x000fd80000000000 */
.L_x_1090:
        /* <DEDUP_REMOVED lines=12> */
.L_x_1091:
[----:B------:R-:W-:Y:S01]  /*11da0*/  VIADD R2, R21, 0x1 ;  /* 0x0000000115027836 */ /* 0x000fe20000000000 */
[----:B------:R0:W-:Y:S04]  /*11db0*/  SYNCS.ARRIVE.TRANS64.A1T0 RZ, [R0+URZ+0x16850], RZ ;  /* 0x016850ff00ff79a7 */ /* 0x0001e8000810003f */
[----:B------:R-:W-:-:S04]  /*11dc0*/  ISETP.NE.AND P0, PT, R2, 0x2, PT ;  /* 0x000000020200780c */ /* 0x000fc80003f05270 */
[----:B0-----:R-:W-:Y:S02]  /*11dd0*/  SEL R0, RZ, 0x1, P0 ;  /* 0x00000001ff007807 */ /* 0x001fe40000000000 */
[----:B------:R-:W-:Y:S02]  /*11de0*/  SEL R2, R2, RZ, P0 ;  /* 0x000000ff02027207 */ /* 0x000fe40000000000 */
[----:B------:R-:W-:-:S07]  /*11df0*/  LOP3.LUT R0, R25, R0, RZ, 0x3c, !PT ;  /* 0x0000000019007212 */ /* 0x000fce00078e3cff */
.L_x_1053:
[----:B------:R-:W0:Y:S01]  /*11e00*/  S2R R4, SR_CgaCtaId ;  /* 0x0000000000047919 */ /* 0x000e220000008800 */
[----:B------:R-:W-:Y:S02]  /*11e10*/  MOV R3, 0x400 ;  /* 0x0000040000037802 */ /* 0x000fe40000000f00 */
[----:B------:R-:W-:Y:S02]  /*11e20*/  SHF.L.U32 R10, R10, 0x1f, RZ ;  /* 0x0000001f0a0a7819 */ /* 0x000fe400000006ff */
[----:B0-----:R-:W-:-:S04]  /*11e30*/  LEA R7, R4, R3, 0x18 ;  /* 0x0000000304077211 */ /* 0x001fc800078ec0ff */
[----:B------:R-:W0:Y:S02]  /*11e40*/  SYNCS.PHASECHK.TRANS64.TRYWAIT P0, [R7+URZ+0x16820], R10 ;  /* 0x0168200a070075a7 */ /* 0x000e24000800017f */
[----:B0-----:R-:W-:Y:S05]  /*11e50*/  @!P0 BRA `(.L_x_1092) ;  /* 0x0000003800e88947 */ /* 0x001fea0003800000 */
.L_x_1207:
[----:B------:R-:W-:-:S03]  /*11e60*/  UMOV UR4, 0xffffffff ;  /* 0xffffffff00047882 */ /* 0x000fc60000000000 */
[----:B------:R-:W-:Y:S05]  /*11e70*/  BRA.DIV UR4, `(.L_x_1093) ;  /* 0x0000003a04f47947 */ /* 0x000fea000b800000 */
[----:B------:R-:W1:Y:S02]  /*11e80*/  S2R R3, SR_TID.X ;  /* 0x0000000000037919 */ /* 0x000e640000002100 */
[----:B-1----:R-:W-:-:S04]  /*11e90*/  SHF.R.U32.HI R3, RZ, 0x5, R3 ;  /* 0x00000005ff037819 */ /* 0x002fc80000011603 */
[----:B------:R-:W-:-:S05]  /*11ea0*/  LOP3.LUT R3, R3, 0x3, RZ, 0xc0, !PT ;  /* 0x0000000303037812 */ /* 0x000fca00078ec0ff */
[----:B------:R1:W2:Y:S02]  /*11eb0*/  SHFL.IDX PT, R14, R3, RZ, 0x1f ;  /* 0x00001fff030e7589 */ /* 0x0002a400000e0000 */
.L_x_1210:
[----:B--2---:R-:W-:-:S13]  /*11ec0*/  ISETP.NE.AND P0, PT, R14, RZ, PT ;  /* 0x000000ff0e00720c */ /* 0x004fda0003f05270 */
[----:B------:R-:W-:Y:S05]  /*11ed0*/  @P0 BRA `(.L_x_961) ;  /* 0x0000000000880947 */ /* 0x000fea0003800000 */
[----:B------:R-:W-:-:S03]  /*11ee0*/  UMOV UR4, 0xffffffff ;  /* 0xffffffff00047882 */ /* 0x000fc60000000000 */
[----:B------:R-:W-:Y:S05]  /*11ef0*/  BRA.DIV UR4, `(.L_x_1094) ;  /* 0x0000003e04087947 */ /* 0x000fea000b800000 */
[----:B------:R-:W-:-:S13]  /*11f00*/  ELECT P6, URZ, PT ;  /* 0x00000000003f782f */ /* 0x000fda00038c0000 */
.L_x_1213:
[----:B------:R-:W-:Y:S05]  /*11f10*/  @!P6 BRA `(.L_x_961) ;  /* 0x000000000078e947 */ /* 0x000fea0003800000 */
[----:B------:R-:W-:-:S06]  /*11f20*/  ULOP3.LUT UR4, UR38, 0x2, URZ, 0xfc, !UPT ;  /* 0x0000000226047892 */ /* 0x000fcc000f8efc3f */
[----:B-1----:R-:W-:-:S05]  /*11f30*/  IMAD.U32 R3, RZ, RZ, UR4 ;  /* 0x00000004ff037e24 */ /* 0x002fca000f8e00ff */
[----:B------:R-:W-:-:S13]  /*11f40*/  ISETP.NE.AND P0, PT, R3, 0x3, PT ;  /* 0x000000030300780c */ /* 0x000fda0003f05270 */
[----:B------:R-:W-:Y:S05]  /*11f50*/  @!P0 BRA `(.L_x_1095) ;  /* 0x0000000000048947 */ /* 0x000fea0003800000 */
[----:B------:R-:W-:Y:S01]  /*11f60*/  BPT.TRAP 0x1 ;  /* 0x000000040000795c */ /* 0x000fe20000300000 */
.L_x_1095:
[----:B------:R-:W-:Y:S01]  /*11f70*/  IMAD R5, R2, 0x8, R7 ;  /* 0x0000000802057824 */ /* 0x000fe200078e0207 */
[----:B------:R-:W-:Y:S01]  /*11f80*/  SHF.L.U32 R4, R0, 0x1f, RZ ;  /* 0x0000001f00047819 */ /* 0x000fe200000006ff */
[----:B------:R-:W-:-:S03]  /*11f90*/  VIADD R2, R2, 0x1 ;  /* 0x0000000102027836 */ /* 0x000fc60000000000 */
[----:B------:R-:W1:Y:S02]  /*11fa0*/  SYNCS.PHASECHK.TRANS64.TRYWAIT P1, [R5+URZ+0x16840], R4 ;  /* 0x01684004050075a7 */ /* 0x000e64000802017f */
[----:B------:R-:W-:-:S04]  /*11fb0*/  ISETP.NE.AND P2, PT, R2, 0x2, PT ;  /* 0x000000020200780c */ /* 0x000fc80003f45270 */
[----:B------:R-:W-:Y:S01]  /*11fc0*/  SEL R3, RZ, 0x1, P2 ;  /* 0x00000001ff037807 */ /* 0x000fe20001000000 */
[----:B-1----:R-:W-:Y:S08]  /*11fd0*/  @!P1 BRA `(.L_x_1096) ;  /* 0x0000003800f09947 */ /* 0x002ff00003800000 */
.L_x_1214:
[----:B------:R-:W-:Y:S02]  /*11fe0*/  SEL R2, R2, RZ, P2 ;  /* 0x000000ff02027207 */ /* 0x000fe40001000000 */
[----:B------:R-:W-:Y:S01]  /*11ff0*/  LOP3.LUT R0, R0, R3, RZ, 0x3c, !PT ;  /* 0x0000000300007212 */ /* 0x000fe200078e3cff */
[----:B------:R-:W-:Y:S06]  /*12000*/  @!P0 BRA `(.L_x_1097) ;  /* 0x0000000000048947 */ /* 0x000fec0003800000 */
[----:B------:R-:W-:Y:S01]  /*12010*/  BPT.TRAP 0x1 ;  /* 0x000000040000795c */ /* 0x000fe20000300000 */
.L_x_1097:
[----:B------:R-:W-:Y:S01]  /*12020*/  IMAD R3, R2, 0x8, R7 ;  /* 0x0000000802037824 */ /* 0x000fe200078e0207 */
[----:B------:R-:W-:-:S04]  /*12030*/  SHF.L.U32 R0, R0, 0x1f, RZ ;  /* 0x0000001f00007819 */ /* 0x000fc800000006ff */
[----:B------:R-:W2:Y:S02]  /*12040*/  SYNCS.PHASECHK.TRANS64.TRYWAIT P1, [R3+URZ+0x16840], R0 ;  /* 0x01684000030075a7 */ /* 0x000ea4000802017f */
[----:B--2---:R-:W-:Y:S05]  /*12050*/  @!P1 BRA `(.L_x_1098) ;  /* 0x0000003800e49947 */ /* 0x004fea0003800000 */
.L_x_1215:
[----:B------:R-:W-:Y:S05]  /*12060*/  @!P0 BRA `(.L_x_1099) ;  /* 0x0000000000048947 */ /* 0x000fea0003800000 */
[----:B------:R-:W-:Y:S01]  /*12070*/  BPT.TRAP 0x1 ;  /* 0x000000040000795c */ /* 0x000fe20000300000 */
.L_x_1099:
[----:B------:R-:W3:Y:S02]  /*12080*/  SYNCS.PHASECHK.TRANS64.TRYWAIT P1, [R5+URZ+0x16860], R4 ;  /* 0x01686004050075a7 */ /* 0x000ee4000802017f */
[----:B---3--:R-:W-:Y:S05]  /*12090*/  @!P1 BRA `(.L_x_1100) ;  /* 0x0000003800e89947 */ /* 0x008fea0003800000 */
.L_x_1216:
[----:B------:R-:W-:Y:S05]  /*120a0*/  @!P0 BRA `(.L_x_1101) ;  /* 0x0000000000048947 */ /* 0x000fea0003800000 */
[----:B------:R-:W-:Y:S01]  /*120b0*/  BPT.TRAP 0x1 ;  /* 0x000000040000795c */ /* 0x000fe20000300000 */
.L_x_1101:
[----:B----4-:R4:W0:Y:S02]  /*120c0*/  SYNCS.PHASECHK.TRANS64.TRYWAIT P0, [R3+URZ+0x16860], R0 ;  /* 0x01686000030075a7 */ /* 0x010824000800017f */
[----:B0-----:R-:W-:Y:S05]  /*120d0*/  @!P0 NANOSLEEP.SYNCS 0x989680 ;  /* 0x009896800000895d */ /* 0x001fea0003900000 */
[----:B------:R-:W0:Y:S02]  /*120e0*/  @!P0 SYNCS.PHASECHK.TRANS64 P0, [R3+URZ+0x16860], R0 ;  /* 0x01686000030085a7 */ /* 0x000e24000800007f */
[----:B0-----:R-:W-:Y:S05]  /*120f0*/  @!P0 BRA `(.L_x_1101) ;  /* 0xfffffffc00f08947 */ /* 0x001fea000383ffff */
.L_x_961:
[----:B------:R-:W-:Y:S05]  /*12100*/  BSYNC B6 ;  /* 0x0000000000067941 */ /* 0x000fea0003800000 */
.L_x_958:
[----:B------:R-:W-:Y:S05]  /*12110*/  EXIT ;  /* 0x000000000000794d */ /* 0x000fea0003800000 */
.L_x_971:
[----:B0-----:R-:W-:-:S04]  /*12120*/  IMAD.U32 R3, RZ, RZ, UR43 ;  /* 0x0000002bff037e24 */ /* 0x001fc8000f8e00ff */
[----:B------:R0:W1:Y:S03]  /*12130*/  SYNCS.PHASECHK.TRANS64.TRYWAIT P0, [R3+URZ+0x16800], R0 ;  /* 0x01680000030075a7 */ /* 0x000066000800017f */
[----:B-1----:R-:W-:Y:S05]  /*12140*/  @!P0 NANOSLEEP.SYNCS 0x989680 ;  /* 0x009896800000895d */ /* 0x002fea0003900000 */
[----:B------:R-:W1:Y:S02]  /*12150*/  @!P0 SYNCS.PHASECHK.TRANS64 P0, [R3+URZ+0x16800], R0 ;  /* 0x01680000030085a7 */ /* 0x000e64000800007f */
[----:B-1----:R-:W-:Y:S05]  /*12160*/  @!P0 BRA `(.L_x_971) ;  /* 0xfffffffc00ec8947 */ /* 0x002fea000383ffff */
[----:B------:R-:W-:Y:S05]  /*12170*/  BRA `(.L_x_1102) ;  /* 0xfffffef400287947 */ /* 0x000fea000383ffff */
.L_x_975:
[----:B0-----:R-:W-:-:S04]  /*12180*/  IMAD.U32 R3, RZ, RZ, UR43 ;  /* 0x0000002bff037e24 */ /* 0x001fc8000f8e00ff */
[----:B------:R0:W2:Y:S03]  /*12190*/  SYNCS.PHASECHK.TRANS64.TRYWAIT P1, [R3+URZ+0x16830], R0 ;  /* 0x01683000030075a7 */ /* 0x0000a6000802017f */
[----:B--2---:R-:W-:Y:S05]  /*121a0*/  @!P1 NANOSLEEP.SYNCS 0x989680 ;  /* 0x009896800000995d */ /* 0x004fea0003900000 */
[----:B------:R-:W2:Y:S02]  /*121b0*/  @!P1 SYNCS.PHASECHK.TRANS64 P1, [R3+URZ+0x16830], R0 ;  /* 0x01683000030095a7 */ /* 0x000ea4000802007f */
[----:B--2---:R-:W-:Y:S05]  /*121c0*/  @!P1 BRA `(.L_x_975) ;  /* 0xfffffffc00ec9947 */ /* 0x004fea000383ffff */
[----:B------:R-:W-:Y:S05]  /*121d0*/  BRA `(.L_x_974) ;  /* 0xfffffef400447947 */ /* 0x000fea000383ffff */
.L_x_992:
[----:B-1----:R-:W-:-:S04]  /*121e0*/  IMAD.U32 R5, RZ, RZ, UR7 ;  /* 0x00000007ff057e24 */ /* 0x002fc8000f8e00ff */
[----:B------:R1:W2:Y:S03]  /*121f0*/  SYNCS.PHASECHK.TRANS64.TRYWAIT P1, [R5+URZ+0x16830], R0 ;  /* 0x01683000050075a7 */ /* 0x0002a6000802017f */
[----:B--2---:R-:W-:Y:S05]  /*12200*/  @!P1 NANOSLEEP.SYNCS 0x989680 ;  /* 0x009896800000995d */ /* 0x004fea0003900000 */
[----:B------:R-:W2:Y:S02]  /*12210*/  @!P1 SYNCS.PHASECHK.TRANS64 P1, [R5+URZ+0x16830], R0 ;  /* 0x01683000050095a7 */ /* 0x000ea4000802007f */
[----:B--2---:R-:W-:Y:S05]  /*12220*/  @!P1 BRA `(.L_x_992) ;  /* 0xfffffffc00ec9947 */ /* 0x004fea000383ffff */
[----:B------:R-:W-:Y:S05]  /*12230*/  BRA `(.L_x_989) ;  /* 0xffffff2800507947 */ /* 0x000fea000383ffff */
.L_x_996:
[----:B-1----:R-:W-:-:S04]  /*12240*/  IMAD.U32 R5, RZ, RZ, UR10 ;  /* 0x0000000aff057e24 */ /* 0x002fc8000f8e00ff */
[----:B------:R1:W2:Y:S03]  /*12250*/  SYNCS.PHASECHK.TRANS64.TRYWAIT P1, [R5+URZ+0x16850], R0 ;  /* 0x01685000050075a7 */ /* 0x0002a6000802017f */
[----:B--2---:R-:W-:Y:S05]  /*12260*/  @!P1 NANOSLEEP.SYNCS 0x989680 ;  /* 0x009896800000995d */ /* 0x004fea0003900000 */
[----:B------:R-:W2:Y:S02]  /*12270*/  @!P1 SYNCS.PHASECHK.TRANS64 P1, [R5+URZ+0x16850], R0 ;  /* 0x01685000050095a7 */ /* 0x000ea4000802007f */
[----:B--2---:R-:W-:Y:S05]  /*12280*/  @!P1 BRA `(.L_x_996) ;  /* 0xfffffffc00ec9947 */ /* 0x004fea000383ffff */
[----:B------:R-:W-:Y:S05]  /*12290*/  BRA `(.L_x_993) ;  /* 0xffffff2800d47947 */ /* 0x000fea000383ffff */
.L_x_1015:
[----:B-1----:R-:W-:-:S04]  /*122a0*/  IMAD.U32 R11, RZ, RZ, UR7 ;  /* 0x00000007ff0b7e24 */ /* 0x002fc8000f8e00ff */
[----:B------:R1:W2:Y:S03]  /*122b0*/  SYNCS.PHASECHK.TRANS64.TRYWAIT P1, [R11+URZ+0x16830], R0 ;  /* 0x016830000b0075a7 */ /* 0x0002a6000802017f */
[----:B--2---:R-:W-:Y:S05]  /*122c0*/  @!P1 NANOSLEEP.SYNCS 0x989680 ;  /* 0x009896800000995d */ /* 0x004fea0003900000 */
[----:B------:R-:W2:Y:S02]  /*122d0*/  @!P1 SYNCS.PHASECHK.TRANS64 P1, [R11+URZ+0x16830], R0 ;  /* 0x016830000b0095a7 */ /* 0x000ea4000802007f */
[----:B--2---:R-:W-:Y:S05]  /*122e0*/  @!P1 BRA `(.L_x_1015) ;  /* 0xfffffffc00ec9947 */ /* 0x004fea000383ffff */
[----:B------:R-:W-:Y:S05]  /*122f0*/  BRA `(.L_x_1012) ;  /* 0xffffff58005c7947 */ /* 0x000fea000383ffff */
.L_x_1019:
[----:B-1----:R-:W-:-:S04]  /*12300*/  IMAD.U32 R11, RZ, RZ, UR10 ;  /* 0x0000000aff0b7e24 */ /* 0x002fc8000f8e00ff */
[----:B------:R1:W2:Y:S03]  /*12310*/  SYNCS.PHASECHK.TRANS64.TRYWAIT P1, [R11+URZ+0x16850], R0 ;  /* 0x016850000b0075a7 */ /* 0x0002a6000802017f */
[----:B--2---:R-:W-:Y:S05]  /*12320*/  @!P1 NANOSLEEP.SYNCS 0x989680 ;  /* 0x009896800000995d */ /* 0x004fea0003900000 */
[----:B------:R-:W2:Y:S02]  /*12330*/  @!P1 SYNCS.PHASECHK.TRANS64 P1, [R11+URZ+0x16850], R0 ;  /* 0x016850000b0095a7 */ /* 0x000ea4000802007f */
[----:B--2---:R-:W-:Y:S05]  /*12340*/  @!P1 BRA `(.L_x_1019) ;  /* 0xfffffffc00ec9947 */ /* 0x004fea000383ffff */
[----:B------:R-:W-:Y:S05]  /*12350*/  BRA `(.L_x_1016) ;  /* 0xffffff5800e07947 */ /* 0x000fea000383ffff */
.L_x_1027:
[----:B-1----:R-:W-:-:S04]  /*12360*/  IMAD.U32 R13, RZ, RZ, UR10 ;  /* 0x0000000aff0d7e24 */ /* 0x002fc8000f8e00ff */
[----:B------:R1:W2:Y:S03]  /*12370*/  SYNCS.PHASECHK.TRANS64.TRYWAIT P1, [R13+URZ+0x16830], R0 ;  /* 0x016830000d0075a7 */ /* 0x0002a6000802017f */
[----:B--2---:R-:W-:Y:S05]  /*12380*/  @!P1 NANOSLEEP.SYNCS 0x989680 ;  /* 0x009896800000995d */ /* 0x004fea0003900000 */
[----:B------:R-:W2:Y:S02]  /*12390*/  @!P1 SYNCS.PHASECHK.TRANS64 P1, [R13+URZ+0x16830], R0 ;  /* 0x016830000d0095a7 */ /* 0x000ea4000802007f */
[----:B--2---:R-:W-:Y:S05]  /*123a0*/  @!P1 BRA `(.L_x_1027) ;  /* 0xfffffffc00ec9947 */ /* 0x004fea000383ffff */
[----:B------:R-:W-:Y:S05]  /*123b0*/  BRA `(.L_x_1024) ;  /* 0xffffff7400987947 */ /* 0x000fea000383ffff */
.L_x_1031:
[----:B-1----:R-:W-:-:S04]  /*123c0*/  IMAD.U32 R13, RZ, RZ, UR10 ;  /* 0x0000000aff0d7e24 */ /* 0x002fc8000f8e00ff */
[----:B------:R1:W2:Y:S03]  /*123d0*/  SYNCS.PHASECHK.TRANS64.TRYWAIT P1, [R13+URZ+0x16850], R0 ;  /* 0x016850000d0075a7 */ /* 0x0002a6000802017f */
[----:B--2---:R-:W-:Y:S05]  /*123e0*/  @!P1 NANOSLEEP.SYNCS 0x989680 ;  /* 0x009896800000995d */ /* 0x004fea0003900000 */
[----:B------:R-:W2:Y:S02]  /*123f0*/  @!P1 SYNCS.PHASECHK.TRANS64 P1, [R13+URZ+0x16850], R0 ;  /* 0x016850000d0095a7 */ /* 0x000ea4000802007f */
[----:B--2---:R-:W-:Y:S05]  /*12400*/  @!P1 BRA `(.L_x_1031) ;  /* 0xfffffffc00ec9947 */ /* 0x004fea000383ffff */
[----:B------:R-:W-:Y:S05]  /*12410*/  BRA `(.L_x_1028) ;  /* 0xffffff78000c7947 */ /* 0x000fea000383ffff */
.L_x_1046:
[----:B-1----:R-:W-:-:S04]  /*12420*/  IMAD.U32 R6, RZ, RZ, UR8 ;  /* 0x00000008ff067e24 */ /* 0x002fc8000f8e00ff */
[----:B------:R1:W3:Y:S03]  /*12430*/  SYNCS.PHASECHK.TRANS64.TRYWAIT P1, [R6+URZ+0x16850], R5 ;  /* 0x01685005060075a7 */ /* 0x0002e6000802017f */
[----:B---3--:R-:W-:Y:S05]  /*12440*/  @!P1 NANOSLEEP.SYNCS 0x989680 ;  /* 0x009896800000995d */ /* 0x008fea0003900000 */
[----:B------:R-:W3:Y:S02]  /*12450*/  @!P1 SYNCS.PHASECHK.TRANS64 P1, [R6+URZ+0x16850], R5 ;  /* 0x01685005060095a7 */ /* 0x000ee4000802007f */
[----:B---3--:R-:W-:Y:S05]  /*12460*/  @!P1 BRA `(.L_x_1046) ;  /* 0xfffffffc00ec9947 */ /* 0x008fea000383ffff */
[----:B------:R-:W-:Y:S05]  /*12470*/  BRA `(.L_x_1045) ;  /* 0xffffffa000a87947 */ /* 0x000fea000383ffff */
.L_x_1064:
[----:B------:R-:W-:Y:S02]  /*12480*/  IMAD.MOV.U32 R13, RZ, RZ, R18 ;  /* 0x000000ffff0d7224 */ /* 0x000fe400078e0012 */
[----:B------:R-:W-:Y:S02]  /*12490*/  IMAD.MOV.U32 R12, RZ, RZ, RZ ;  /* 0x000000ffff0c7224 */ /* 0x000fe400078e00ff */
[----:B------:R-:W-:Y:S02]  /*124a0*/  IMAD.MOV.U32 R11, RZ, RZ, 0x1f ;  /* 0x0000001fff0b7424 */ /* 0x000fe400078e00ff */
[----:B------:R-:W-:-:S07]  /*124b0*/  IMAD.MOV.U32 R15, RZ, RZ, -0x1 ;  /* 0xffffffffff0f7424 */ /* 0x000fce00078e00ff */
[----:B0----5:R-:W-:Y:S05]  /*124c0*/  WARPSYNC.COLLECTIVE R15, `(.L_x_1103) ;  /* 0x000000000f087348 */ /* 0x021fea0003c00000 */
[----:B------:R1:W2:Y:S02]  /*124d0*/  SHFL.IDX P6, R14, R13, R12, R11 ;  /* 0x0000000c0d0e7389 */ /* 0x0002a400000c000b */
[----:B012--5:R-:W-:Y:S01]  /*124e0*/  ENDCOLLECTIVE ;  /* 0x000000000000791b */ /* 0x027fe20003800000 */
.L_x_1103:
[----:B------:R-:W-:Y:S05]  /*124f0*/  BRA `(.L_x_1104) ;  /* 0xffffffcc00207947 */ /* 0x000fea000383ffff */
.L_x_1066:
[----:B0-----:R-:W-:-:S04]  /*12500*/  IMAD.U32 R2, RZ, RZ, UR48 ;  /* 0x00000030ff027e24 */ /* 0x001fc8000f8e00ff */
[----:B------:R0:W1:Y:S03]  /*12510*/  SYNCS.PHASECHK.TRANS64.TRYWAIT P0, [R2+URZ+0x16840], R9 ;  /* 0x01684009020075a7 */ /* 0x000066000800017f */
[----:B-1----:R-:W-:Y:S05]  /*12520*/  @!P0 NANOSLEEP.SYNCS 0x989680 ;  /* 0x009896800000895d */ /* 0x002fea0003900000 */
[----:B------:R-:W1:Y:S02]  /*12530*/  @!P0 SYNCS.PHASECHK.TRANS64 P0, [R2+URZ+0x16840], R9 ;  /* 0x01684009020085a7 */ /* 0x000e64000800007f */
[----:B-1----:R-:W-:Y:S05]  /*12540*/  @!P0 BRA `(.L_x_1066) ;  /* 0xfffffffc00ec8947 */ /* 0x002fea000383ffff */
[----:B------:R-:W-:Y:S05]  /*12550*/  BRA `(.L_x_1105) ;  /* 0xffffffcc00a87947 */ /* 0x000fea000383ffff */
.L_x_1067:
        /* <DEDUP_REMOVED lines=8> */
.L_x_1107:
[----:B------:R-:W-:Y:S05]  /*125e0*/  BSYNC B0 ;  /* 0x0000000000007941 */ /* 0x000fea0003800000 */
.L_x_1106:
[----:B------:R-:W-:Y:S01]  /*125f0*/  IMAD.MOV.U32 R13, RZ, RZ, R0 ;  /* 0x000000ffff0d7224 */ /* 0x000fe200078e0000 */
[----:B------:R-:W-:Y:S01]  /*12600*/  @P0 LEA R9, R23, UR48, 0x1 ;  /* 0x0000003017090c11 */ /* 0x000fe2000f8e08ff */
[----:B------:R-:W-:Y:S02]  /*12610*/  IMAD.MOV.U32 R12, RZ, RZ, RZ ;  /* 0x000000ffff0c7224 */ /* 0x000fe400078e00ff */
[----:B------:R-:W-:Y:S02]  /*12620*/  IMAD.MOV.U32 R11, RZ, RZ, 0x181f ;  /* 0x0000181fff0b7424 */ /* 0x000fe400078e00ff */
[----:B------:R-:W-:Y:S02]  /*12630*/  IMAD.MOV.U32 R15, RZ, RZ, -0x1 ;  /* 0xffffffffff0f7424 */ /* 0x000fe400078e00ff */
[----:B------:R-:W-:-:S07]  /*12640*/  IMAD.MOV.U32 R2, RZ, RZ, R14 ;  /* 0x000000ffff027224 */ /* 0x000fce00078e000e */
[----:B------:R-:W-:Y:S05]  /*12650*/  WARPSYNC.COLLECTIVE R15, `(.L_x_1108) ;  /* 0x000000000f087348 */ /* 0x000fea0003c00000 */
[----:B------:R0:W1:Y:S02]  /*12660*/  SHFL.IDX P6, R14, R13, R12, R11 ;  /* 0x0000000c0d0e7389 */ /* 0x00006400000c000b */
[----:B01----:R-:W-:Y:S01]  /*12670*/  ENDCOLLECTIVE ;  /* 0x000000000000791b */ /* 0x003fe20003800000 */
.L_x_1108:
[----:B------:R-:W-:Y:S02]  /*12680*/  IMAD.MOV.U32 R13, RZ, RZ, R4 ;  /* 0x000000ffff0d7224 */ /* 0x000fe400078e0004 */
        /* <DEDUP_REMOVED lines=8> */
.L_x_1109:
        /* <DEDUP_REMOVED lines=11> */
.L_x_1110:
[----:B------:R-:W-:Y:S02]  /*127c0*/  IMAD.MOV.U32 R13, RZ, RZ, R4 ;  /* 0x000000ffff0d7224 */ /* 0x000fe400078e0004 */
[----:B------:R-:W-:Y:S01]  /*127d0*/  IMAD.MOV.U32 R12, RZ, RZ, 0x2 ;  /* 0x00000002ff0c7424 */ /* 0x000fe200078e00ff */
[----:B------:R-:W-:-:S13]  /*127e0*/  @P0 LEA R2, P2, R18, R14, 0x1 ;  /* 0x0000000e12020211 */ /* 0x000fda00078408ff */
[----:B------:R-:W-:Y:S05]  /*127f0*/  WARPSYNC.COLLECTIVE R15, `(.L_x_1111) ;  /* 0x000000000f087348 */ /* 0x000fea0003c00000 */
[----:B------:R0:W1:Y:S02]  /*12800*/  SHFL.IDX P6, R14, R13, R12, R11 ;  /* 0x0000000c0d0e7389 */ /* 0x00006400000c000b */
[----:B01----:R-:W-:Y:S01]  /*12810*/  ENDCOLLECTIVE ;  /* 0x000000000000791b */ /* 0x003fe20003800000 */
.L_x_1111:
        /* <DEDUP_REMOVED lines=10> */
.L_x_1112:
[----:B------:R-:W-:Y:S02]  /*128c0*/  IMAD.MOV.U32 R13, RZ, RZ, R4 ;  /* 0x000000ffff0d7224 */ /* 0x000fe400078e0004 */
[----:B------:R-:W-:Y:S02]  /*128d0*/  IMAD.MOV.U32 R12, RZ, RZ, 0x3 ;  /* 0x00000003ff0c7424 */ /* 0x000fe400078e00ff */
[----:B------:R-:W-:-:S07]  /*128e0*/  IMAD.MOV.U32 R21, RZ, RZ, R14 ;  /* 0x000000ffff157224 */ /* 0x000fce00078e000e */
[----:B------:R-:W-:Y:S05]  /*128f0*/  WARPSYNC.COLLECTIVE R15, `(.L_x_1113) ;  /* 0x000000000f087348 */ /* 0x000fea0003c00000 */
[----:B------:R0:W1:Y:S02]  /*12900*/  SHFL.IDX P6, R14, R13, R12, R11 ;  /* 0x0000000c0d0e7389 */ /* 0x00006400000c000b */
[----:B01----:R-:W-:Y:S01]  /*12910*/  ENDCOLLECTIVE ;  /* 0x000000000000791b */ /* 0x003fe20003800000 */
.L_x_1113:
[----:B------:R-:W-:Y:S02]  /*12920*/  @P1 LEA R2, P0, R18, R21, 0x1 ;  /* 0x0000001512021211 */ /* 0x000fe400078008ff */
[----:B------:R-:W-:-:S03]  /*12930*/  @P1 LEA R21, R23, UR48, 0x1 ;  /* 0x0000003017151c11 */ /* 0x000fc6000f8e08ff */
[----:B------:R-:W-:Y:S01]  /*12940*/  @P1 IMAD.X R3, RZ, RZ, R6, P0 ;  /* 0x000000ffff031224 */ /* 0x000fe200000e0606 */
[----:B------:R-:W-:-:S04]  /*12950*/  ISETP.GE.AND P0, PT, R5, 0x31, PT ;  /* 0x000000310500780c */ /* 0x000fc80003f06270 */
[----:B------:R-:W-:Y:S01]  /*12960*/  @!PT LDS RZ, [RZ] ;  /* 0x00000000fffff984 */ /* 0x000fe20000000800 */
[----:B------:R-:W-:Y:S01]  /*12970*/  @!PT LDS RZ, [RZ] ;  /* 0x00000000fffff984 */ /* 0x000fe20000000800 */
[----:B------:R-:W-:Y:S01]  /*12980*/  @!PT LDS RZ, [RZ] ;  /* 0x00000000fffff984 */ /* 0x000fe20000000800 */
[----:B------:R0:W-:Y:S01]  /*12990*/  @P1 LDGSTS.E.BYPASS.LTC128B.128 [R21+0xf400], desc[UR36][R2.64], !P3 ;  /* 0x0f40000002151fae */ /* 0x0001e2000d901d64 */
[----:B------:R-:W-:Y:S01]  /*129a0*/  IMAD.MOV.U32 R13, RZ, RZ, R0 ;  /* 0x000000ffff0d7224 */ /* 0x000fe200078e0000 */
[----:B------:R-:W-:-:S07]  /*129b0*/  ISETP.GE.AND P1, PT, R5, 0x41, PT ;  /* 0x000000410500780c */ /* 0x000fce0003f26270 */
[----:B------:R-:W-:Y:S01]  /*129c0*/  @P0 LEA R8, R23, UR48, 0x1 ;  /* 0x0000003017080c11 */ /* 0x000fe2000f8e08ff */
[----:B------:R-:W-:-:S07]  /*129d0*/  IMAD.MOV.U32 R7, RZ, RZ, R14 ;  /* 0x000000ffff077224 */ /* 0x000fce00078e000e */
[----:B0-----:R-:W-:Y:S05]  /*129e0*/  WARPSYNC.COLLECTIVE R15, `(.L_x_1114) ;  /* 0x000000000f087348 */ /* 0x001fea0003c00000 */
[----:B------:R1:W2:Y:S02]  /*129f0*/  SHFL.IDX P6, R14, R13, R12, R11 ;  /* 0x0000000c0d0e7389 */ /* 0x0002a400000c000b */
[----:B012---:R-:W-:Y:S01]  /*12a00*/  ENDCOLLECTIVE ;  /* 0x000000000000791b */ /* 0x007fe20003800000 */
.L_x_1114:
[----:B------:R-:W-:Y:S01]  /*12a10*/  @P1 LEA R21, R23, UR48, 0x1 ;  /* 0x0000003017151c11 */ /* 0x000fe2000f8e08ff */
[----:B------:R-:W-:Y:S02]  /*12a20*/  IMAD.MOV.U32 R13, RZ, RZ, R4 ;  /* 0x000000ffff0d7224 */ /* 0x000fe400078e0004 */
[----:B------:R-:W-:Y:S01]  /*12a30*/  IMAD.MOV.U32 R12, RZ, RZ, 0x4 ;  /* 0x00000004ff0c7424 */ /* 0x000fe200078e00ff */
[----:B------:R-:W-:-:S13]  /*12a40*/  @P0 LEA R2, P2, R18, R14, 0x1 ;  /* 0x0000000e12020211 */ /* 0x000fda00078408ff */
[----:B------:R-:W-:Y:S05]  /*12a50*/  WARPSYNC.COLLECTIVE R15, `(.L_x_1115) ;  /* 0x000000000f087348 */ /* 0x000fea0003c00000 */
[----:B------:R0:W1:Y:S02]  /*12a60*/  SHFL.IDX P6, R14, R13, R12, R11 ;  /* 0x0000000c0d0e7389 */ /* 0x00006400000c000b */
[----:B01----:R-:W-:Y:S01]  /*12a70*/  ENDCOLLECTIVE ;  /* 0x000000000000791b */ /* 0x003fe20003800000 */
.L_x_1115:
        /* <DEDUP_REMOVED lines=10> */
.L_x_1116:
[----:B------:R-:W-:Y:S02]  /*12b20*/  IMAD.MOV.U32 R13, RZ, RZ, R4 ;  /* 0x000000ffff0d7224 */ /* 0x000fe400078e0004 */
[----:B------:R-:W-:Y:S02]  /*12b30*/  IMAD.MOV.U32 R12, RZ, RZ, 0x5 ;  /* 0x00000005ff0c7424 */ /* 0x000fe400078e00ff */
[----:B------:R-:W-:-:S07]  /*12b40*/  IMAD.MOV.U32 R9, RZ, RZ, R14 ;  /* 0x000000ffff097224 */ /* 0x000fce00078e000e */
[----:B------:R-:W-:Y:S05]  /*12b50*/  WARPSYNC.COLLECTIVE R15, `(.L_x_1117) ;  /* 0x000000000f087348 */ /* 0x000fea0003c00000 */
[----:B------:R0:W1:Y:S02]  /*12b60*/  SHFL.IDX P6, R14, R13, R12, R11 ;  /* 0x0000000c0d0e7389 */ /* 0x00006400000c000b */
[----:B01----:R-:W-:Y:S01]  /*12b70*/  ENDCOLLECTIVE ;  /* 0x000000000000791b */ /* 0x003fe20003800000 */
.L_x_1117:
[----:B------:R-:W-:-:S05]  /*12b80*/  @P1 LEA R2, P0, R18, R9, 0x1 ;  /* 0x0000000912021211 */ /* 0x000fca00078008ff */
[----:B------:R-:W-:Y:S01]  /*12b90*/  @P1 IMAD.X R3, RZ, RZ, R6, P0 ;  /* 0x000000ffff031224 */ /* 0x000fe200000e0606 */
[----:B------:R-:W-:-:S04]  /*12ba0*/  ISETP.GE.AND P0, PT, R5, 0x51, PT ;  /* 0x000000510500780c */ /* 0x000fc80003f06270 */
[----:B------:R-:W-:Y:S01]  /*12bb0*/  @!PT LDS RZ, [RZ] ;  /* 0x00000000fffff984 */ /* 0x000fe20000000800 */
[----:B------:R-:W-:Y:S01]  /*12bc0*/  @!PT LDS RZ, [RZ] ;  /* 0x00000000fffff984 */ /* 0x000fe20000000800 */
[----:B------:R-:W-:Y:S01]  /*12bd0*/  @!PT LDS RZ, [RZ] ;  /* 0x00000000fffff984 */ /* 0x000fe20000000800 */
[----:B------:R0:W-:Y:S01]  /*12be0*/  @P1 LDGSTS.E.BYPASS.LTC128B.128 [R21+0x10400], desc[UR36][R2.64], !P3 ;  /* 0x1040000002151fae */ /* 0x0001e2000d901d64 */
[----:B------:R-:W-:Y:S01]  /*12bf0*/  IMAD.MOV.U32 R13, RZ, RZ, R0 ;  /* 0x000000ffff0d7224 */ /* 0x000fe200078e0000 */
[----:B------:R-:W-:Y:S01]  /*12c00*/  ISETP.GE.AND P1, PT, R5, 0x61, PT ;  /* 0x000000610500780c */ /* 0x000fe20003f26270 */
[----:B------:R-:W-:-:S12]  /*12c10*/  IMAD.MOV.U32 R7, RZ, RZ, R14 ;  /* 0x000000ffff077224 */ /* 0x000fd800078e000e */
[----:B0-----:R-:W-:Y:S05]  /*12c20*/  WARPSYNC.COLLECTIVE R15, `(.L_x_1118) ;  /* 0x000000000f087348 */ /* 0x001fea0003c00000 */
[----:B------:R1:W2:Y:S02]  /*12c30*/  SHFL.IDX P6, R14, R13, R12, R11 ;  /* 0x0000000c0d0e7389 */ /* 0x0002a400000c000b */
[----:B012---:R-:W-:Y:S01]  /*12c40*/  ENDCOLLECTIVE ;  /* 0x000000000000791b */ /* 0x007fe20003800000 */
.L_x_1118:
[----:B------:R-:W-:Y:S02]  /*12c50*/  IMAD.MOV.U32 R13, RZ, RZ, R4 ;  /* 0x000000ffff0d7224 */ /* 0x000fe400078e0004 */
[----:B------:R-:W-:Y:S01]  /*12c60*/  IMAD.MOV.U32 R12, RZ, RZ, 0x6 ;  /* 0x00000006ff0c7424 */ /* 0x000fe200078e00ff */
[----:B------:R-:W-:-:S13]  /*12c70*/  @P0 LEA R2, P2, R18, R14, 0x1 ;  /* 0x0000000e12020211 */ /* 0x000fda00078408ff */
[----:B------:R-:W-:Y:S05]  /*12c80*/  WARPSYNC.COLLECTIVE R15, `(.L_x_1119) ;  /* 0x000000000f087348 */ /* 0x000fea0003c00000 */
[----:B------:R0:W1:Y:S02]  /*12c90*/  SHFL.IDX P6, R14, R13, R12, R11 ;  /* 0x0000000c0d0e7389 */ /* 0x00006400000c000b */
[----:B01----:R-:W-:Y:S01]  /*12ca0*/  ENDCOLLECTIVE ;  /* 0x000000000000791b */ /* 0x003fe20003800000 */
.L_x_1119:
[----:B------:R-:W-:Y:S01]  /*12cb0*/  @P0 IMAD.X R3, RZ, RZ, R7, P2 ;  /* 0x000000ffff030224 */ /* 0x000fe200010e0607 */
[----:B------:R-:W-:-:S05]  /*12cc0*/  @P0 LEA R7, R23, UR48, 0x1 ;  /* 0x0000003017070c11 */ /* 0x000fca000f8e08ff */
        /* <DEDUP_REMOVED lines=9> */
.L_x_1120:
[----:B------:R-:W-:Y:S02]  /*12d60*/  IMAD.MOV.U32 R13, RZ, RZ, R4 ;  /* 0x000000ffff0d7224 */ /* 0x000fe400078e0004 */
[----:B------:R-:W-:Y:S02]  /*12d70*/  IMAD.MOV.U32 R12, RZ, RZ, 0x7 ;  /* 0x00000007ff0c7424 */ /* 0x000fe400078e00ff */
[----:B------:R-:W-:-:S07]  /*12d80*/  IMAD.MOV.U32 R9, RZ, RZ, R14 ;  /* 0x000000ffff097224 */ /* 0x000fce00078e000e */
[----:B------:R-:W-:Y:S05]  /*12d90*/  WARPSYNC.COLLECTIVE R15, `(.L_x_1121) ;  /* 0x000000000f087348 */ /* 0x000fea0003c00000 */
[----:B------:R0:W1:Y:S02]  /*12da0*/  SHFL.IDX P6, R14, R13, R12, R11 ;  /* 0x0000000c0d0e7389 */ /* 0x00006400000c000b */
[----:B01----:R-:W-:Y:S01]  /*12db0*/  ENDCOLLECTIVE ;  /* 0x000000000000791b */ /* 0x003fe20003800000 */
.L_x_1121:
[----:B------:R-:W-:Y:S02]  /*12dc0*/  @P1 LEA R2, P0, R18, R9, 0x1 ;  /* 0x0000000912021211 */ /* 0x000fe400078008ff */
[----:B------:R-:W-:-:S03]  /*12dd0*/  @P1 LEA R9, R23, UR48, 0x1 ;  /* 0x0000003017091c11 */ /* 0x000fc6000f8e08ff */
        /* <DEDUP_REMOVED lines=10> */
.L_x_1122:
[----:B------:R-:W-:Y:S05]  /*12e80*/  BRA `(.L_x_1123) ;  /* 0xffffffc800b87947 */ /* 0x000fea000383ffff */
.L_x_1070:
[----:B------:R-:W-:Y:S02]  /*12e90*/  IMAD.MOV.U32 R13, RZ, RZ, R8 ;  /* 0x000000ffff0d7224 */ /* 0x000fe400078e0008 */
[----:B------:R-:W-:Y:S02]  /*12ea0*/  IMAD.MOV.U32 R12, RZ, RZ, RZ ;  /* 0x000000ffff0c7224 */ /* 0x000fe400078e00ff */
[----:B------:R-:W-:Y:S02]  /*12eb0*/  IMAD.MOV.U32 R11, RZ, RZ, 0x181f ;  /* 0x0000181fff0b7424 */ /* 0x000fe400078e00ff */
[----:B------:R-:W-:Y:S02]  /*12ec0*/  IMAD.MOV.U32 R15, RZ, RZ, -0x1 ;  /* 0xffffffffff0f7424 */ /* 0x000fe400078e00ff */
[----:B------:R-:W-:-:S07]  /*12ed0*/  VIADD R4, R20, UR43 ;  /* 0x0000002b14047c36 */ /* 0x000fce0008000000 */
[----:B------:R-:W-:Y:S05]  /*12ee0*/  WARPSYNC.COLLECTIVE R15, `(.L_x_1124) ;  /* 0x000000000f087348 */ /* 0x000fea0003c00000 */
[----:B------:R0:W1:Y:S02]  /*12ef0*/  SHFL.IDX P6, R14, R13, R12, R11 ;  /* 0x0000000c0d0e7389 */ /* 0x00006400000c000b */
[----:B01----:R-:W-:Y:S01]  /*12f00*/  ENDCOLLECTIVE ;  /* 0x000000000000791b */ /* 0x003fe20003800000 */
.L_x_1124:
[----:B------:R-:W-:Y:S02]  /*12f10*/  VIADD R10, R4, 0x10 ;  /* 0x00000010040a7836 */ /* 0x000fe40000000000 */
[----:B------:R-:W-:Y:S02]  /*12f20*/  IMAD.MOV.U32 R13, RZ, RZ, R7 ;  /* 0x000000ffff0d7224 */ /* 0x000fe400078e0007 */
[----:B------:R-:W-:-:S07]  /*12f30*/  IMAD.MOV.U32 R2, RZ, RZ, R14 ;  /* 0x000000ffff027224 */ /* 0x000fce00078e000e */
[----:B------:R-:W-:Y:S05]  /*12f40*/  WARPSYNC.COLLECTIVE R15, `(.L_x_1125) ;  /* 0x000000000f087348 */ /* 0x000fea0003c00000 */
[----:B------:R0:W1:Y:S02]  /*12f50*/  SHFL.IDX P6, R14, R13, R12, R11 ;  /* 0x0000000c0d0e7389 */ /* 0x00006400000c000b */
[----:B01----:R-:W-:Y:S01]  /*12f60*/  ENDCOLLECTIVE ;  /* 0x000000000000791b */ /* 0x003fe20003800000 */
.L_x_1125:
[----:B------:R-:W-:Y:S02]  /*12f70*/  ULDC UR4, c[0x0][0x288] ;  /* 0x0000a20000047ab9 */ /* 0x000fe40000000800 */
[----:B------:R-:W-:-:S05]  /*12f80*/  IMAD R5, R9, UR4, RZ ;  /* 0x0000000409057c24 */ /* 0x000fca000f8e02ff */
        /* <DEDUP_REMOVED lines=10> */
.L_x_1126:
[----:B------:R-:W-:Y:S01]  /*13030*/  @!PT LDS RZ, [RZ] ;  /* 0x00000000fffff984 */ /* 0x000fe20000000800 */
[----:B------:R-:W-:Y:S01]  /*13040*/  @!PT LDS RZ, [RZ] ;  /* 0x00000000fffff984 */ /* 0x000fe20000000800 */
[----:B------:R-:W-:Y:S01]  /*13050*/  @!PT LDS RZ, [RZ] ;  /* 0x00000000fffff984 */ /* 0x000fe20000000800 */
[----:B------:R0:W-:Y:S01]  /*13060*/  @!P1 LDGSTS.E.BYPASS.LTC128B.128 [R25+0x8400], desc[UR36][R2.64], !P0 ;  /* 0x0840000002199fae */ /* 0x0001e2000c101d64 */
[----:B------:R-:W-:Y:S01]  /*13070*/  ISETP.GE.AND P1, PT, R10, R5, PT ;  /* 0x000000050a00720c */ /* 0x000fe20003f26270 */
[----:B------:R-:W-:-:S12]  /*13080*/  IMAD.MOV.U32 R13, RZ, RZ, R7 ;  /* 0x000000ffff0d7224 */ /* 0x000fd800078e0007 */
[----:B0-----:R-:W-:Y:S01]  /*13090*/  @!P1 LEA R25, R23, UR48, 0x1 ;  /* 0x0000003017199c11 */ /* 0x001fe2000f8e08ff */
[----:B------:R-:W-:-:S07]  /*130a0*/  IMAD.MOV.U32 R10, RZ, RZ, R14 ;  /* 0x000000ffff0a7224 */ /* 0x000fce00078e000e */
[----:B------:R-:W-:Y:S05]  /*130b0*/  WARPSYNC.COLLECTIVE R15, `(.L_x_1127) ;  /* 0x000000000f087348 */ /* 0x000fea0003c00000 */
[----:B------:R0:W1:Y:S02]  /*130c0*/  SHFL.IDX P6, R14, R13, R12, R11 ;  /* 0x0000000c0d0e7389 */ /* 0x00006400000c000b */
[----:B01----:R-:W-:Y:S01]  /*130d0*/  ENDCOLLECTIVE ;  /* 0x000000000000791b */ /* 0x003fe20003800000 */
.L_x_1127:
[----:B------:R-:W-:Y:S02]  /*130e0*/  IMAD.MOV.U32 R13, RZ, RZ, R8 ;  /* 0x000000ffff0d7224 */ /* 0x000fe400078e0008 */
[----:B------:R-:W-:Y:S02]  /*130f0*/  IMAD.MOV.U32 R12, RZ, RZ, 0x2 ;  /* 0x00000002ff0c7424 */ /* 0x000fe400078e00ff */
[----:B------:R-:W-:-:S07]  /*13100*/  IMAD.MOV.U32 R21, RZ, RZ, R14 ;  /* 0x000000ffff157224 */ /* 0x000fce00078e000e */
[----:B------:R-:W-:Y:S05]  /*13110*/  WARPSYNC.COLLECTIVE R15, `(.L_x_1128) ;  /* 0x000000000f087348 */ /* 0x000fea0003c00000 */
[----:B------:R0:W1:Y:S02]  /*13120*/  SHFL.IDX P6, R14, R13, R12, R11 ;  /* 0x0000000c0d0e7389 */ /* 0x00006400000c000b */
[----:B01----:R-:W-:Y:S01]  /*13130*/  ENDCOLLECTIVE ;  /* 0x000000000000791b */ /* 0x003fe20003800000 */
.L_x_1128:
[----:B------:R-:W-:-:S05]  /*13140*/  @!P1 LEA R2, P2, R18, R21, 0x1 ;  /* 0x0000001512029211 */ /* 0x000fca00078408ff */
[----:B------:R-:W-:Y:S02]  /*13150*/  @!P1 IMAD.X R3, RZ, RZ, R10, P2 ;  /* 0x000000ffff039224 */ /* 0x000fe400010e060a */
[----:B------:R-:W-:-:S03]  /*13160*/  VIADD R10, R4, 0x20 ;  /* 0x00000020040a7836 */ /* 0x000fc60000000000 */
[----:B------:R-:W-:Y:S01]  /*13170*/  @!PT LDS RZ, [RZ] ;  /* 0x00000000fffff984 */ /* 0x000fe20000000800 */
[----:B------:R-:W-:Y:S01]  /*13180*/  @!PT LDS RZ, [RZ] ;  /* 0x00000000fffff984 */ /* 0x000fe20000000800 */
[----:B------:R-:W-:Y:S01]  /*13190*/  @!PT LDS RZ, [RZ] ;  /* 0x00000000fffff984 */ /* 0x000fe20000000800 */
[----:B------:R0:W-:Y:S01]  /*131a0*/  @!P1 LDGSTS.E.BYPASS.LTC128B.128 [R25+0x8c00], desc[UR36][R2.64], !P0 ;  /* 0x08c0000002199fae */ /* 0x0001e2000c101d64 */
[----:B------:R-:W-:Y:S01]  /*131b0*/  IMAD.MOV.U32 R13, RZ, RZ, R7 ;  /* 0x000000ffff0d7224 */ /* 0x000fe200078e0007 */
[----:B------:R-:W-:Y:S01]  /*131c0*/  ISETP.GE.AND P1, PT, R10, R5, PT ;  /* 0x000000050a00720c */ /* 0x000fe20003f26270 */
[----:B------:R-:W-:Y:S02]  /*131d0*/  VIADD R10, R4, 0x30 ;  /* 0x00000030040a7836 */ /* 0x000fe40000000000 */
[----:B------:R-:W-:-:S10]  /*131e0*/  IMAD.MOV.U32 R9, RZ, RZ, R14 ;  /* 0x000000ffff097224 */ /* 0x000fd400078e000e */
[----:B0-----:R-:W-:Y:S05]  /*131f0*/  WARPSYNC.COLLECTIVE R15, `(.L_x_1129) ;  /* 0x000000000f087348 */ /* 0x001fea0003c00000 */
[----:B------:R1:W2:Y:S02]  /*13200*/  SHFL.IDX P6, R14, R13, R12, R11 ;  /* 0x0000000c0d0e7389 */ /* 0x0002a400000c000b */
[----:B012---:R-:W-:Y:S01]  /*13210*/  ENDCOLLECTIVE ;  /* 0x000000000000791b */ /* 0x007fe20003800000 */
.L_x_1129:
[----:B------:R-:W-:Y:S01]  /*13220*/  @!P1 LEA R20, R23, UR48, 0x1 ;  /* 0x0000003017149c11 */ /* 0x000fe2000f8e08ff */
[----:B------:R-:W-:Y:S02]  /*13230*/  IMAD.MOV.U32 R13, RZ, RZ, R8 ;  /* 0x000000ffff0d7224 */ /* 0x000fe400078e0008 */
[----:B------:R-:W-:Y:S01]  /*13240*/  IMAD.MOV.U32 R12, RZ, RZ, 0x3 ;  /* 0x00000003ff0c7424 */ /* 0x000fe200078e00ff */
[----:B------:R-:W-:-:S13]  /*13250*/  @!P1 LEA R2, P2, R18, R14, 0x1 ;  /* 0x0000000e12029211 */ /* 0x000fda00078408ff */
[----:B------:R-:W-:Y:S05]  /*13260*/  WARPSYNC.COLLECTIVE R15, `(.L_x_1130) ;  /* 0x000000000f087348 */ /* 0x000fea0003c00000 */
[----:B------:R0:W1:Y:S02]  /*13270*/  SHFL.IDX P6, R14, R13, R12, R11 ;  /* 0x0000000c0d0e7389 */ /* 0x00006400000c000b */
[----:B01----:R-:W-:Y:S01]  /*13280*/  ENDCOLLECTIVE ;  /* 0x000000000000791b */ /* 0x003fe20003800000 */
.L_x_1130:
[----:B------:R-:W-:-:S05]  /*13290*/  @!P1 IMAD.X R3, RZ, RZ, R9, P2 ;  /* 0x000000ffff039224 */ /* 0x000fca00010e0609 */
[----:B------:R-:W-:Y:S01]  /*132a0*/  @!PT LDS RZ, [RZ] ;  /* 0x00000000fffff984 */ /* 0x000fe20000000800 */
[----:B------:R-:W-:Y:S01]  /*132b0*/  @!PT LDS RZ, [RZ] ;  /* 0x00000000fffff984 */ /* 0x000fe20000000800 */
[----:B------:R-:W-:Y:S01]  /*132c0*/  @!PT LDS RZ, [RZ] ;  /* 0x00000000fffff984 */ /* 0x000fe20000000800 */
[----:B------:R0:W-:Y:S01]  /*132d0*/  @!P1 LDGSTS.E.BYPASS.LTC128B.128 [R20+0x9400], desc[UR36][R2.64], !P0 ;  /* 0x0940000002149fae */ /* 0x0001e2000c101d64 */
[----:B------:R-:W-:Y:S01]  /*132e0*/  ISETP.GE.AND P1, PT, R10, R5, PT ;  /* 0x000000050a00720c */ /* 0x000fe20003f26270 */
[----:B------:R-:W-:-:S12]  /*132f0*/  IMAD.MOV.U32 R13, RZ, RZ, R7 ;  /* 0x000000ffff0d7224 */ /* 0x000fd800078e0007 */
[----:B------:R-:W-:Y:S01]  /*13300*/  @!P1 LEA R25, R23, UR48, 0x1 ;  /* 0x0000003017199c11 */ /* 0x000fe2000f8e08ff */
[----:B0-----:R-:W-:-:S07]  /*13310*/  IMAD.MOV.U32 R10, RZ, RZ, R14 ;  /* 0x000000ffff0a7224 */ /* 0x001fce00078e000e */
[----:B------:R-:W-:Y:S05]  /*13320*/  WARPSYNC.COLLECTIVE R15, `(.L_x_1131) ;  /* 0x000000000f087348 */ /* 0x000fea0003c00000 */
[----:B------:R0:W1:Y:S02]  /*13330*/  SHFL.IDX P6, R14, R13, R12, R11 ;  /* 0x0000000c0d0e7389 */ /* 0x00006400000c000b */
[----:B01----:R-:W-:Y:S01]  /*13340*/  ENDCOLLECTIVE ;  /* 0x000000000000791b */ /* 0x003fe20003800000 */
.L_x_1131:
[----:B------:R-:W-:Y:S02]  /*13350*/  IMAD.MOV.U32 R13, RZ, RZ, R8 ;  /* 0x000000ffff0d7224 */ /* 0x000fe400078e0008 */
[----:B------:R-:W-:Y:S02]  /*13360*/  IMAD.MOV.U32 R12, RZ, RZ, 0x4 ;  /* 0x00000004ff0c7424 */ /* 0x000fe400078e00ff */
[----:B------:R-:W-:-:S07]  /*13370*/  IMAD.MOV.U32 R21, RZ, RZ, R14 ;  /* 0x000000ffff157224 */ /* 0x000fce00078e000e */
[----:B------:R-:W-:Y:S05]  /*13380*/  WARPSYNC.COLLECTIVE R15, `(.L_x_1132) ;  /* 0x000000000f087348 */ /* 0x000fea0003c00000 */
[----:B------:R0:W1:Y:S02]  /*13390*/  SHFL.IDX P6, R14, R13, R12, R11 ;  /* 0x0000000c0d0e7389 */ /* 0x00006400000c000b */
[----:B01----:R-:W-:Y:S01]  /*133a0*/  ENDCOLLECTIVE ;  /* 0x000000000000791b */ /* 0x003fe20003800000 */
.L_x_1132:
        /* <DEDUP_REMOVED lines=14> */
.L_x_1133:
[----:B------:R-:W-:Y:S01]  /*13490*/  @!P1 LEA R20, R23, UR48, 0x1 ;  /* 0x0000003017149c11 */ /* 0x000fe2000f8e08ff */
[----:B------:R-:W-:Y:S02]  /*134a0*/  IMAD.MOV.U32 R13, RZ, RZ, R8 ;  /* 0x000000ffff0d7224 */ /* 0x000fe400078e0008 */
[----:B------:R-:W-:Y:S01]  /*134b0*/  IMAD.MOV.U32 R12, RZ, RZ, 0x5 ;  /* 0x00000005ff0c7424 */ /* 0x000fe200078e00ff */
[----:B------:R-:W-:-:S13]  /*134c0*/  @!P1 LEA R2, P2, R18, R14, 0x1 ;  /* 0x0000000e12029211 */ /* 0x000fda00078408ff */
[----:B------:R-:W-:Y:S05]  /*134d0*/  WARPSYNC.COLLECTIVE R15, `(.L_x_1134) ;  /* 0x000000000f087348 */ /* 0x000fea0003c00000 */
[----:B------:R0:W1:Y:S02]  /*134e0*/  SHFL.IDX P6, R14, R13, R12, R11 ;  /* 0x0000000c0d0e7389 */ /* 0x00006400000c000b */
[----:B01----:R-:W-:Y:S01]  /*134f0*/  ENDCOLLECTIVE ;  /* 0x000000000000791b */ /* 0x003fe20003800000 */
.L_x_1134:
[----:B------:R-:W-:-:S05]  /*13500*/  @!P1 IMAD.X R3, RZ, RZ, R9, P2 ;  /* 0x000000ffff039224 */ /* 0x000fca00010e0609 */
[----:B------:R-:W-:Y:S01]  /*13510*/  @!PT LDS RZ, [RZ] ;  /* 0x00000000fffff984 */ /* 0x000fe20000000800 */
[----:B------:R-:W-:Y:S01]  /*13520*/  @!PT LDS RZ, [RZ] ;  /* 0x00000000fffff984 */ /* 0x000fe20000000800 */
[----:B------:R-:W-:Y:S01]  /*13530*/  @!PT LDS RZ, [RZ] ;  /* 0x00000000fffff984 */ /* 0x000fe20000000800 */
[----:B------:R0:W-:Y:S01]  /*13540*/  @!P1 LDGSTS.E.BYPASS.LTC128B.128 [R20+0xa400], desc[UR36][R2.64], !P0 ;  /* 0x0a40000002149fae */ /* 0x0001e2000c101d64 */
[----:B------:R-:W-:Y:S01]  /*13550*/  ISETP.GE.AND P1, PT, R10, R5, PT ;  /* 0x000000050a00720c */ /* 0x000fe20003f26270 */
[----:B------:R-:W-:Y:S02]  /*13560*/  IMAD.MOV.U32 R13, RZ, RZ, R7 ;  /* 0x000000ffff0d7224 */ /* 0x000fe400078e0007 */
[----:B------:R-:W-:-:S10]  /*13570*/  IMAD.MOV.U32 R10, RZ, RZ, R14 ;  /* 0x000000ffff0a7224 */ /* 0x000fd400078e000e */
[----:B0-----:R-:W-:Y:S05]  /*13580*/  WARPSYNC.COLLECTIVE R15, `(.L_x_1135) ;  /* 0x000000000f087348 */ /* 0x001fea0003c00000 */
[----:B------:R1:W2:Y:S02]  /*13590*/  SHFL.IDX P6, R14, R13, R12, R11 ;  /* 0x0000000c0d0e7389 */ /* 0x0002a400000c000b */
[----:B012---:R-:W-:Y:S01]  /*135a0*/  ENDCOLLECTIVE ;  /* 0x000000000000791b */ /* 0x007fe20003800000 */
.L_x_1135:
[----:B------:R-:W-:Y:S02]  /*135b0*/  IMAD.MOV.U32 R13, RZ, RZ, R8 ;  /* 0x000000ffff0d7224 */ /* 0x000fe400078e0008 */
[----:B------:R-:W-:Y:S02]  /*135c0*/  IMAD.MOV.U32 R12, RZ, RZ, 0x6 ;  /* 0x00000006ff0c7424 */ /* 0x000fe400078e00ff */
[----:B------:R-:W-:-:S07]  /*135d0*/  IMAD.MOV.U32 R21, RZ, RZ, R14 ;  /* 0x000000ffff157224 */ /* 0x000fce00078e000e */
[----:B------:R-:W-:Y:S05]  /*135e0*/  WARPSYNC.COLLECTIVE R15, `(.L_x_1136) ;  /* 0x000000000f087348 */ /* 0x000fea0003c00000 */
[----:B------:R0:W1:Y:S02]  /*135f0*/  SHFL.IDX P6, R14, R13, R12, R11 ;  /* 0x0000000c0d0e7389 */ /* 0x00006400000c000b */
[----:B01----:R-:W-:Y:S01]  /*13600*/  ENDCOLLECTIVE ;  /* 0x000000000000791b */ /* 0x003fe20003800000 */
.L_x_1136:
[----:B------:R-:W-:Y:S02]  /*13610*/  @!P1 LEA R2, P2, R18, R21, 0x1 ;  /* 0x0000001512029211 */ /* 0x000fe400078408ff */
[----:B------:R-:W-:-:S03]  /*13620*/  @!P1 LEA R21, R23, UR48, 0x1 ;  /* 0x0000003017159c11 */ /* 0x000fc6000f8e08ff */
        /* <DEDUP_REMOVED lines=12> */
.L_x_1137:
[----:B------:R-:W-:Y:S01]  /*136f0*/  @!P1 LEA R25, R23, UR48, 0x1 ;  /* 0x0000003017199c11 */ /* 0x000fe2000f8e08ff */
[----:B------:R-:W-:Y:S02]  /*13700*/  IMAD.MOV.U32 R13, RZ, RZ, R8 ;  /* 0x000000ffff0d7224 */ /* 0x000fe400078e0008 */
[----:B------:R-:W-:Y:S01]  /*13710*/  IMAD.MOV.U32 R12, RZ, RZ, 0x7 ;  /* 0x00000007ff0c7424 */ /* 0x000fe200078e00ff */
[----:B------:R-:W-:-:S13]  /*13720*/  @!P1 LEA R2, P2, R18, R14, 0x1 ;  /* 0x0000000e12029211 */ /* 0x000fda00078408ff */
[----:B------:R-:W-:Y:S05]  /*13730*/  WARPSYNC.COLLECTIVE R15, `(.L_x_1138) ;  /* 0x000000000f087348 */ /* 0x000fea0003c00000 */
[----:B------:R0:W1:Y:S02]  /*13740*/  SHFL.IDX P6, R14, R13, R12, R11 ;  /* 0x0000000c0d0e7389 */ /* 0x00006400000c000b */
[----:B01----:R-:W-:Y:S01]  /*13750*/  ENDCOLLECTIVE ;  /* 0x000000000000791b */ /* 0x003fe20003800000 */
.L_x_1138:
[----:B------:R-:W-:-:S05]  /*13760*/  @!P1 IMAD.X R3, RZ, RZ, R9, P2 ;  /* 0x000000ffff039224 */ /* 0x000fca00010e0609 */
[----:B------:R-:W-:Y:S01]  /*13770*/  @!PT LDS RZ, [RZ] ;  /* 0x00000000fffff984 */ /* 0x000fe20000000800 */
[----:B------:R-:W-:Y:S01]  /*13780*/  @!PT LDS RZ, [RZ] ;  /* 0x00000000fffff984 */ /* 0x000fe20000000800 */
[----:B------:R-:W-:Y:S01]  /*13790*/  @!PT LDS RZ, [RZ] ;  /* 0x00000000fffff984 */ /* 0x000fe20000000800 */
[----:B------:R0:W-:Y:S01]  /*137a0*/  @!P1 LDGSTS.E.BYPASS.LTC128B.128 [R25+0xb400], desc[UR36][R2.64], !P0 ;  /* 0x0b40000002199fae */ /* 0x0001e2000c101d64 */
[----:B------:R-:W-:Y:S02]  /*137b0*/  IMAD.MOV.U32 R13, RZ, RZ, R7 ;  /* 0x000000ffff0d7224 */ /* 0x000fe400078e0007 */
[----:B0-----:R-:W-:Y:S02]  /*137c0*/  VIADD R2, R4, 0x70 ;  /* 0x0000007004027836 */ /* 0x001fe40000000000 */
[----:B------:R-:W-:-:S03]  /*137d0*/  IMAD.MOV.U32 R8, RZ, RZ, R14 ;  /* 0x000000ffff087224 */ /* 0x000fc600078e000e */
[----:B------:R-:W-:-:S13]  /*137e0*/  ISETP.GE.AND P1, PT, R2, R5, PT ;  /* 0x000000050200720c */ /* 0x000fda0003f26270 */
[----:B------:R-:W-:Y:S05]  /*137f0*/  WARPSYNC.COLLECTIVE R15, `(.L_x_1139) ;  /* 0x000000000f087348 */ /* 0x000fea0003c00000 */
[----:B------:R0:W1:Y:S02]  /*13800*/  SHFL.IDX P6, R14, R13, R12, R11 ;  /* 0x0000000c0d0e7389 */ /* 0x00006400000c000b */
[----:B01----:R-:W-:Y:S01]  /*13810*/  ENDCOLLECTIVE ;  /* 0x000000000000791b */ /* 0x003fe20003800000 */
.L_x_1139:
[----:B------:R-:W-:Y:S01]  /*13820*/  @!P1 LEA R21, R23, UR48, 0x1 ;  /* 0x0000003017159c11 */ /* 0x000fe2000f8e08ff */
[----:B------:R-:W-:Y:S02]  /*13830*/  IMAD.MOV.U32 R13, RZ, RZ, R6 ;  /* 0x000000ffff0d7224 */ /* 0x000fe400078e0006 */
[----:B------:R-:W-:Y:S02]  /*13840*/  IMAD.MOV.U32 R12, RZ, RZ, RZ ;  /* 0x000000ffff0c7224 */ /* 0x000fe400078e00ff */
[----:B------:R-:W-:-:S07]  /*13850*/  IMAD.MOV.U32 R7, RZ, RZ, R14 ;  /* 0x000000ffff077224 */ /* 0x000fce00078e000e */
[----:B------:R-:W-:Y:S05]  /*13860*/  WARPSYNC.COLLECTIVE R15, `(.L_x_1140) ;  /* 0x000000000f087348 */ /* 0x000fea0003c00000 */
[----:B------:R0:W1:Y:S02]  /*13870*/  SHFL.IDX P6, R14, R13, R12, R11 ;  /* 0x0000000c0d0e7389 */ /* 0x00006400000c000b */
[----:B01----:R-:W-:Y:S01]  /*13880*/  ENDCOLLECTIVE ;  /* 0x000000000000791b */ /* 0x003fe20003800000 */
.L_x_1140:
        /* <DEDUP_REMOVED lines=14> */
.L_x_1141:
[----:B------:R-:W-:Y:S01]  /*13970*/  @!P1 LEA R25, R23, UR48, 0x1 ;  /* 0x0000003017199c11 */ /* 0x000fe2000f8e08ff */
[----:B------:R-:W-:Y:S02]  /*13980*/  IMAD.MOV.U32 R13, RZ, RZ, R6 ;  /* 0x000000ffff0d7224 */ /* 0x000fe400078e0006 */
[----:B------:R-:W-:Y:S01]  /*13990*/  IMAD.MOV.U32 R12, RZ, RZ, 0x1 ;  /* 0x00000001ff0c7424 */ /* 0x000fe200078e00ff */
[----:B------:R-:W-:-:S13]  /*139a0*/  @!P1 LEA R2, P2, R18, R14, 0x1 ;  /* 0x0000000e12029211 */ /* 0x000fda00078408ff */
[----:B------:R-:W-:Y:S05]  /*139b0*/  WARPSYNC.COLLECTIVE R15, `(.L_x_1142) ;  /* 0x000000000f087348 */ /* 0x000fea0003c00000 */
[----:B------:R0:W1:Y:S02]  /*139c0*/  SHFL.IDX P6, R14, R13, R12, R11 ;  /* 0x0000000c0d0e7389 */ /* 0x00006400000c000b */
[----:B01----:R-:W-:Y:S01]  /*139d0*/  ENDCOLLECTIVE ;  /* 0x000000000000791b */ /* 0x003fe20003800000 */
.L_x_1142:
        /* <DEDUP_REMOVED lines=11> */
.L_x_1143:
[----:B------:R-:W-:Y:S02]  /*13a90*/  IMAD.MOV.U32 R13, RZ, RZ, R6 ;  /* 0x000000ffff0d7224 */ /* 0x000fe400078e0006 */
[----:B------:R-:W-:Y:S02]  /*13aa0*/  IMAD.MOV.U32 R12, RZ, RZ, 0x2 ;  /* 0x00000002ff0c7424 */ /* 0x000fe400078e00ff */
[----:B------:R-:W-:-:S07]  /*13ab0*/  IMAD.MOV.U32 R9, RZ, RZ, R14 ;  /* 0x000000ffff097224 */ /* 0x000fce00078e000e */
[----:B------:R-:W-:Y:S05]  /*13ac0*/  WARPSYNC.COLLECTIVE R15, `(.L_x_1144) ;  /* 0x000000000f087348 */ /* 0x000fea0003c00000 */
[----:B------:R0:W1:Y:S02]  /*13ad0*/  SHFL.IDX P6, R14, R13, R12, R11 ;  /* 0x0000000c0d0e7389 */ /* 0x00006400000c000b */
[----:B01----:R-:W-:Y:S01]  /*13ae0*/  ENDCOLLECTIVE ;  /* 0x000000000000791b */ /* 0x003fe20003800000 */
.L_x_1144:
        /* <DEDUP_REMOVED lines=12> */
.L_x_1145:
[----:B------:R-:W-:-:S05]  /*13bb0*/  VIADD R2, R4, 0xa0 ;  /* 0x000000a004027836 */ /* 0x000fca0000000000 */
[----:B------:R-:W-:Y:S01]  /*13bc0*/  ISETP.GE.AND P1, PT, R2, R5, PT ;  /* 0x000000050200720c */ /* 0x000fe20003f26270 */
[----:B------:R-:W-:Y:S02]  /*13bd0*/  IMAD.MOV.U32 R13, RZ, RZ, R6 ;  /* 0x000000ffff0d7224 */ /* 0x000fe400078e0006 */
[----:B------:R-:W-:-:S10]  /*13be0*/  IMAD.MOV.U32 R12, RZ, RZ, 0x3 ;  /* 0x00000003ff0c7424 */ /* 0x000fd400078e00ff */
[----:B------:R-:W-:-:S13]  /*13bf0*/  @!P1 LEA R2, P2, R18, R14, 0x1 ;  /* 0x0000000e12029211 */ /* 0x000fda00078408ff */
[----:B------:R-:W-:Y:S05]  /*13c00*/  WARPSYNC.COLLECTIVE R15, `(.L_x_1146) ;  /* 0x000000000f087348 */ /* 0x000fea0003c00000 */
[----:B------:R0:W1:Y:S02]  /*13c10*/  SHFL.IDX P6, R14, R13, R12, R11 ;  /* 0x0000000c0d0e7389 */ /* 0x00006400000c000b */
[----:B01----:R-:W-:Y:S01]  /*13c20*/  ENDCOLLECTIVE ;  /* 0x000000000000791b */ /* 0x003fe20003800000 */
.L_x_1146:
        /* <DEDUP_REMOVED lines=11> */
.L_x_1147:
[----:B------:R-:W-:Y:S05]  /*13ce0*/  BRA `(.L_x_1148) ;  /* 0xffffffc800687947 */ /* 0x000fea000383ffff */
.L_x_1071:
[----:B0-----:R-:W-:-:S04]  /*13cf0*/  IMAD.U32 R3, RZ, RZ, UR48 ;  /* 0x00000030ff037e24 */ /* 0x001fc8000f8e00ff */
[----:B------:R0:W1:Y:S03]  /*13d00*/  SYNCS.PHASECHK.TRANS64.TRYWAIT P0, [R3+URZ+0x16820], R0 ;  /* 0x01682000030075a7 */ /* 0x000066000800017f */
[----:B-1----:R-:W-:Y:S05]  /*13d10*/  @!P0 NANOSLEEP.SYNCS 0x989680 ;  /* 0x009896800000895d */ /* 0x002fea0003900000 */
[----:B------:R-:W1:Y:S02]  /*13d20*/  @!P0 SYNCS.PHASECHK.TRANS64 P0, [R3+URZ+0x16820], R0 ;  /* 0x01682000030085a7 */ /* 0x000e64000800007f */
[----:B-1----:R-:W-:Y:S05]  /*13d30*/  @!P0 BRA `(.L_x_1071) ;  /* 0xfffffffc00ec8947 */ /* 0x002fea000383ffff */
[----:B------:R-:W-:Y:S05]  /*13d40*/  BRA `(.L_x_1149) ;  /* 0xffffffc800a07947 */ /* 0x000fea000383ffff */
.L_x_1075:
[----:B0-----:R0:W1:Y:S02]  /*13d50*/  SYNCS.PHASECHK.TRANS64.TRYWAIT P0, [R7+URZ+0x16840], R2 ;  /* 0x01684002070075a7 */ /* 0x001064000800017f */
[----:B-1----:R-:W-:Y:S05]  /*13d60*/  @!P0 NANOSLEEP.SYNCS 0x989680 ;  /* 0x009896800000895d */ /* 0x002fea0003900000 */
[----:B------:R-:W1:Y:S02]  /*13d70*/  @!P0 SYNCS.PHASECHK.TRANS64 P0, [R7+URZ+0x16840], R2 ;  /* 0x01684002070085a7 */ /* 0x000e64000800007f */
[----:B-1----:R-:W-:Y:S05]  /*13d80*/  @!P0 BRA `(.L_x_1075) ;  /* 0xfffffffc00f08947 */ /* 0x002fea000383ffff */
[----:B------:R-:W-:Y:S05]  /*13d90*/  BRA `(.L_x_1150) ;  /* 0xffffffcc00807947 */ /* 0x000fea000383ffff */
.L_x_1076:
        /* <DEDUP_REMOVED lines=8> */
.L_x_1152:
[----:B------:R-:W-:Y:S05]  /*13e20*/  BSYNC B1 ;  /* 0x0000000000017941 */ /* 0x000fea0003800000 */
.L_x_1151:
[----:B------:R-:W-:Y:S01]  /*13e30*/  IMAD.MOV.U32 R13, RZ, RZ, R9 ;  /* 0x000000ffff0d7224 */ /* 0x000fe200078e0009 */
[----:B------:R-:W-:Y:S01]  /*13e40*/  LEA R10, R10, UR48, 0x1 ;  /* 0x000000300a0a7c11 */ /* 0x000fe2000f8e08ff */
[----:B------:R-:W-:Y:S02]  /*13e50*/  IMAD.MOV.U32 R12, RZ, RZ, RZ ;  /* 0x000000ffff0c7224 */ /* 0x000fe400078e00ff */
[----:B------:R-:W-:Y:S02]  /*13e60*/  IMAD.MOV.U32 R11, RZ, RZ, 0x181f ;  /* 0x0000181fff0b7424 */ /* 0x000fe400078e00ff */
[----:B------:R-:W-:Y:S02]  /*13e70*/  IMAD.MOV.U32 R15, RZ, RZ, -0x1 ;  /* 0xffffffffff0f7424 */ /* 0x000fe400078e00ff */
[----:B------:R-:W-:-:S07]  /*13e80*/  IMAD.MOV.U32 R3, RZ, RZ, R14 ;  /* 0x000000ffff037224 */ /* 0x000fce00078e000e */
[----:B------:R-:W-:Y:S05]  /*13e90*/  WARPSYNC.COLLECTIVE R15, `(.L_x_1153) ;  /* 0x000000000f087348 */ /* 0x000fea0003c00000 */
[----:B------:R0:W1:Y:S02]  /*13ea0*/  SHFL.IDX P6, R14, R13, R12, R11 ;  /* 0x0000000c0d0e7389 */ /* 0x00006400000c000b */
[----:B01----:R-:W-:Y:S01]  /*13eb0*/  ENDCOLLECTIVE ;  /* 0x000000000000791b */ /* 0x003fe20003800000 */
.L_x_1153:
[----:B------:R-:W-:Y:S02]  /*13ec0*/  IMAD.SHL.U32 R15, R18, 0x2, RZ ;  /* 0x00000002120f7824 */ /* 0x000fe400078e00ff */
[----:B------:R-:W-:Y:S02]  /*13ed0*/  IMAD.MOV.U32 R13, RZ, RZ, R20 ;  /* 0x000000ffff0d7224 */ /* 0x000fe400078e0014 */
        /* <DEDUP_REMOVED lines=8> */
.L_x_1154:
        /* <DEDUP_REMOVED lines=9> */
.L_x_1155:
        /* <DEDUP_REMOVED lines=10> */
.L_x_1156:
        /* <DEDUP_REMOVED lines=9> */
.L_x_1157:
        /* <DEDUP_REMOVED lines=10> */
.L_x_1158:
        /* <DEDUP_REMOVED lines=9> */
.L_x_1159:
        /* <DEDUP_REMOVED lines=10> */
.L_x_1160:
        /* <DEDUP_REMOVED lines=9> */
.L_x_1161:
        /* <DEDUP_REMOVED lines=10> */
.L_x_1162:
        /* <DEDUP_REMOVED lines=9> */
.L_x_1163:
        /* <DEDUP_REMOVED lines=10> */
.L_x_1164:
        /* <DEDUP_REMOVED lines=9> */
.L_x_1165:
        /* <DEDUP_REMOVED lines=10> */
.L_x_1166:
        /* <DEDUP_REMOVED lines=9> */
.L_x_1167:
[----:B------:R-:W-:Y:S05]  /*14710*/  BRA `(.L_x_1168) ;  /* 0xffffffc800307947 */ /* 0x000fea000383ffff */
.L_x_1081:
[----:B0-----:R0:W1:Y:S02]  /*14720*/  SYNCS.PHASECHK.TRANS64.TRYWAIT P0, [R7+URZ+0x16860], R2 ;  /* 0x01686002070075a7 */ /* 0x001064000800017f */
[----:B-1----:R-:W-:Y:S05]  /*14730*/  @!P0 NANOSLEEP.SYNCS 0x989680 ;  /* 0x009896800000895d */ /* 0x002fea0003900000 */
[----:B------:R-:W1:Y:S02]  /*14740*/  @!P0 SYNCS.PHASECHK.TRANS64 P0, [R7+URZ+0x16860], R2 ;  /* 0x01686002070085a7 */ /* 0x000e64000800007f */
[----:B-1----:R-:W-:Y:S05]  /*14750*/  @!P0 BRA `(.L_x_1081) ;  /* 0xfffffffc00f08947 */ /* 0x002fea000383ffff */
[----:B------:R-:W-:Y:S05]  /*14760*/  BRA `(.L_x_1169) ;  /* 0xffffffc800907947 */ /* 0x000fea000383ffff */
.L_x_1082:
        /* <DEDUP_REMOVED lines=8> */
.L_x_1171:
[----:B------:R-:W-:Y:S05]  /*147f0*/  BSYNC B1 ;  /* 0x0000000000017941 */ /* 0x000fea0003800000 */
.L_x_1170:
[----:B------:R-:W-:Y:S01]  /*14800*/  IMAD.MOV.U32 R13, RZ, RZ, R17 ;  /* 0x000000ffff0d7224 */ /* 0x000fe200078e0011 */
[----:B------:R-:W-:Y:S01]  /*14810*/  ISETP.LT.OR P2, PT, R4, 0x1, P1 ;  /* 0x000000010400780c */ /* 0x000fe20000f41670 */
        /* <DEDUP_REMOVED lines=8> */
.L_x_1172:
[----:B------:R-:W-:Y:S02]  /*148a0*/  IMAD.MOV.U32 R13, RZ, RZ, R19 ;  /* 0x000000ffff0d7224 */ /* 0x000fe400078e0013 */
[----:B------:R-:W-:Y:S01]  /*148b0*/  IMAD.MOV.U32 R12, RZ, RZ, 0x1 ;  /* 0x00000001ff0c7424 */ /* 0x000fe200078e00ff */
[----:B------:R-:W-:-:S13]  /*148c0*/  IADD3 R2, P0, R14, R20, RZ ;  /* 0x000000140e027210 */ /* 0x000fda0007f1e0ff */
[----:B------:R-:W-:Y:S05]  /*148d0*/  WARPSYNC.COLLECTIVE R15, `(.L_x_1173) ;  /* 0x000000000f087348 */ /* 0x000fea0003c00000 */
[----:B------:R0:W1:Y:S02]  /*148e0*/  SHFL.IDX P6, R14, R13, R12, R11 ;  /* 0x0000000c0d0e7389 */ /* 0x00006400000c000b */
[----:B01----:R-:W-:Y:S01]  /*148f0*/  ENDCOLLECTIVE ;  /* 0x000000000000791b */ /* 0x003fe20003800000 */
.L_x_1173:
        /* <DEDUP_REMOVED lines=11> */
.L_x_1174:
[----:B------:R-:W-:Y:S02]  /*149b0*/  IMAD.MOV.U32 R13, RZ, RZ, R19 ;  /* 0x000000ffff0d7224 */ /* 0x000fe400078e0013 */
[----:B------:R-:W-:Y:S02]  /*149c0*/  IMAD.MOV.U32 R12, RZ, RZ, 0x2 ;  /* 0x00000002ff0c7424 */ /* 0x000fe400078e00ff */
[----:B------:R-:W-:-:S05]  /*149d0*/  IMAD.MOV.U32 R11, RZ, RZ, R14 ;  /* 0x000000ffff0b7224 */ /* 0x000fca00078e000e */
[----:B------:R-:W-:Y:S01]  /*149e0*/  IADD3 R2, P0, R11, R20, RZ ;  /* 0x000000140b027210 */ /* 0x000fe20007f1e0ff */
[----:B------:R-:W-:-:S04]  /*149f0*/  IMAD.MOV.U32 R11, RZ, RZ, 0x181f ;  /* 0x0000181fff0b7424 */ /* 0x000fc800078e00ff */
[----:B------:R-:W-:-:S08]  /*14a00*/  IMAD.X R3, RZ, RZ, R9, P0 ;  /* 0x000000ffff037224 */ /* 0x000fd000000e0609 */
[----:B------:R-:W-:Y:S05]  /*14a10*/  WARPSYNC.COLLECTIVE R15, `(.L_x_1175) ;  /* 0x000000000f087348 */ /* 0x000fea0003c00000 */
[----:B------:R0:W1:Y:S02]  /*14a20*/  SHFL.IDX P6, R14, R13, R12, R11 ;  /* 0x0000000c0d0e7389 */ /* 0x00006400000c000b */
[----:B01----:R-:W-:Y:S01]  /*14a30*/  ENDCOLLECTIVE ;  /* 0x000000000000791b */ /* 0x003fe20003800000 */
.L_x_1175:
        /* <DEDUP_REMOVED lines=10> */
.L_x_1176:
        /* <DEDUP_REMOVED lines=8> */
.L_x_1177:
        /* <DEDUP_REMOVED lines=10> */
.L_x_1178:
        /* <DEDUP_REMOVED lines=9> */
.L_x_1179:
        /* <DEDUP_REMOVED lines=10> */
.L_x_1180:
        /* <DEDUP_REMOVED lines=8> */
.L_x_1181:
        /* <DEDUP_REMOVED lines=10> */
.L_x_1182:
        /* <DEDUP_REMOVED lines=9> */
.L_x_1183:
        /* <DEDUP_REMOVED lines=10> */
.L_x_1184:
        /* <DEDUP_REMOVED lines=8> */
.L_x_1185:
        /* <DEDUP_REMOVED lines=9> */
.L_x_1186:
[----:B------:R-:W-:Y:S05]  /*15090*/  BRA `(.L_x_1187) ;  /* 0xffffffc4000c7947 */ /* 0x000fea000383ffff */
.L_x_1088:
[----:B0-----:R0:W1:Y:S02]  /*150a0*/  SYNCS.PHASECHK.TRANS64.TRYWAIT P0, [R0+URZ+0x16860], R3 ;  /* 0x01686003000075a7 */ /* 0x001064000800017f */
[----:B-1----:R-:W-:Y:S05]  /*150b0*/  @!P0 NANOSLEEP.SYNCS 0x989680 ;  /* 0x009896800000895d */ /* 0x002fea0003900000 */
[----:B------:R-:W1:Y:S02]  /*150c0*/  @!P0 SYNCS.PHASECHK.TRANS64 P0, [R0+URZ+0x16860], R3 ;  /* 0x01686003000085a7 */ /* 0x000e64000800007f */
[----:B-1----:R-:W-:Y:S05]  /*150d0*/  @!P0 BRA `(.L_x_1088) ;  /* 0xfffffffc00f08947 */ /* 0x002fea000383ffff */
[----:B------:R-:W-:Y:S05]  /*150e0*/  BRA `(.L_x_1188) ;  /* 0xffffffc800087947 */ /* 0x000fea000383ffff */
.L_x_1089:
        /* <DEDUP_REMOVED lines=8> */
.L_x_1190:
[----:B------:R-:W-:Y:S05]  /*15170*/  BSYNC B0 ;  /* 0x0000000000007941 */ /* 0x000fea0003800000 */
.L_x_1189:
[----:B------:R-:W-:Y:S01]  /*15180*/  IMAD.MOV.U32 R13, RZ, RZ, R17 ;  /* 0x000000ffff0d7224 */ /* 0x000fe200078e0011 */
[----:B------:R-:W-:Y:S01]  /*15190*/  ISETP.LT.OR P2, PT, R5, 0x1, P0 ;  /* 0x000000010500780c */ /* 0x000fe20000741670 */
[----:B------:R-:W-:Y:S01]  /*151a0*/  IMAD.MOV.U32 R12, RZ, RZ, RZ ;  /* 0x000000ffff0c7224 */ /* 0x000fe200078e00ff */
[----:B------:R-:W-:Y:S01]  /*151b0*/  LEA R4, R4, UR48, 0x1 ;  /* 0x0000003004047c11 */ /* 0x000fe2000f8e08ff */
[----:B------:R-:W-:Y:S02]  /*151c0*/  IMAD.MOV.U32 R11, RZ, RZ, 0x181f ;  /* 0x0000181fff0b7424 */ /* 0x000fe400078e00ff */
[----:B------:R-:W-:Y:S02]  /*151d0*/  IMAD.MOV.U32 R15, RZ, RZ, -0x1 ;  /* 0xffffffffff0f7424 */ /* 0x000fe400078e00ff */
[----:B------:R-:W-:Y:S02]  /*151e0*/  IMAD.MOV.U32 R3, RZ, RZ, R14 ;  /* 0x000000ffff037224 */ /* 0x000fe400078e000e */
[----:B------:R-:W-:-:S07]  /*151f0*/  IMAD.SHL.U32 R18, R18, 0x2, RZ ;  /* 0x0000000212127824 */ /* 0x000fce00078e00ff */
[----:B------:R-:W-:Y:S05]  /*15200*/  WARPSYNC.COLLECTIVE R15, `(.L_x_1191) ;  /* 0x000000000f087348 */ /* 0x000fea0003c00000 */
[----:B------:R0:W1:Y:S02]  /*15210*/  SHFL.IDX P6, R14, R13, R12, R11 ;  /* 0x0000000c0d0e7389 */ /* 0x00006400000c000b */
[----:B01----:R-:W-:Y:S01]  /*15220*/  ENDCOLLECTIVE ;  /* 0x000000000000791b */ /* 0x003fe20003800000 */
.L_x_1191:
[----:B------:R-:W-:Y:S02]  /*15230*/  IMAD.MOV.U32 R13, RZ, RZ, R19 ;  /* 0x000000ffff0d7224 */ /* 0x000fe400078e0013 */
[----:B------:R-:W-:Y:S01]  /*15240*/  IMAD.MOV.U32 R12, RZ, RZ, 0x1 ;  /* 0x00000001ff0c7424 */ /* 0x000fe200078e00ff */
[----:B------:R-:W-:-:S13]  /*15250*/  IADD3 R2, P1, R14, R18, RZ ;  /* 0x000000120e027210 */ /* 0x000fda0007f3e0ff */
[----:B------:R-:W-:Y:S05]  /*15260*/  WARPSYNC.COLLECTIVE R15, `(.L_x_1192) ;  /* 0x000000000f087348 */ /* 0x000fea0003c00000 */
[----:B------:R0:W1:Y:S02]  /*15270*/  SHFL.IDX P6, R14, R13, R12, R11 ;  /* 0x0000000c0d0e7389 */ /* 0x00006400000c000b */
[----:B01----:R-:W-:Y:S01]  /*15280*/  ENDCOLLECTIVE ;  /* 0x000000000000791b */ /* 0x003fe20003800000 */
.L_x_1192:
        /* <DEDUP_REMOVED lines=11> */
.L_x_1193:
[----:B------:R-:W-:Y:S02]  /*15340*/  IMAD.MOV.U32 R13, RZ, RZ, R19 ;  /* 0x000000ffff0d7224 */ /* 0x000fe400078e0013 */
[----:B------:R-:W-:Y:S02]  /*15350*/  IMAD.MOV.U32 R12, RZ, RZ, 0x2 ;  /* 0x00000002ff0c7424 */ /* 0x000fe400078e00ff */
[----:B------:R-:W-:-:S07]  /*15360*/  IMAD.MOV.U32 R9, RZ, RZ, R14 ;  /* 0x000000ffff097224 */ /* 0x000fce00078e000e */
[----:B------:R-:W-:Y:S05]  /*15370*/  WARPSYNC.COLLECTIVE R15, `(.L_x_1194) ;  /* 0x000000000f087348 */ /* 0x000fea0003c00000 */
[----:B------:R0:W1:Y:S02]  /*15380*/  SHFL.IDX P6, R14, R13, R12, R11 ;  /* 0x0000000c0d0e7389 */ /* 0x00006400000c000b */
[----:B01----:R-:W-:Y:S01]  /*15390*/  ENDCOLLECTIVE ;  /* 0x000000000000791b */ /* 0x003fe20003800000 */
.L_x_1194:
        /* <DEDUP_REMOVED lines=12> */
.L_x_1195:
[----:B------:R-:W-:Y:S02]  /*15460*/  IMAD.MOV.U32 R13, RZ, RZ, R19 ;  /* 0x000000ffff0d7224 */ /* 0x000fe400078e0013 */
[----:B------:R-:W-:Y:S02]  /*15470*/  IMAD.MOV.U32 R12, RZ, RZ, 0x3 ;  /* 0x00000003ff0c7424 */ /* 0x000fe400078e00ff */
[----:B------:R-:W-:-:S07]  /*15480*/  IMAD.MOV.U32 R23, RZ, RZ, R14 ;  /* 0x000000ffff177224 */ /* 0x000fce00078e000e */
[----:B------:R-:W-:Y:S05]  /*15490*/  WARPSYNC.COLLECTIVE R15, `(.L_x_1196) ;  /* 0x000000000f087348 */ /* 0x000fea0003c00000 */
[----:B------:R0:W1:Y:S02]  /*154a0*/  SHFL.IDX P6, R14, R13, R12, R11 ;  /* 0x0000000c0d0e7389 */ /* 0x00006400000c000b */
[----:B01----:R-:W-:Y:S01]  /*154b0*/  ENDCOLLECTIVE ;  /* 0x000000000000791b */ /* 0x003fe20003800000 */
.L_x_1196:
        /* <DEDUP_REMOVED lines=12> */
.L_x_1197:
[----:B------:R-:W-:Y:S02]  /*15580*/  IMAD.MOV.U32 R13, RZ, RZ, R19 ;  /* 0x000000ffff0d7224 */ /* 0x000fe400078e0013 */
[----:B------:R-:W-:Y:S01]  /*15590*/  IMAD.MOV.U32 R12, RZ, RZ, 0x4 ;  /* 0x00000004ff0c7424 */ /* 0x000fe200078e00ff */
[----:B------:R-:W-:-:S13]  /*155a0*/  IADD3 R2, P1, R14, R18, RZ ;  /* 0x000000120e027210 */ /* 0x000fda0007f3e0ff */
[----:B------:R-:W-:Y:S05]  /*155b0*/  WARPSYNC.COLLECTIVE R15, `(.L_x_1198) ;  /* 0x000000000f087348 */ /* 0x000fea0003c00000 */
[----:B------:R0:W1:Y:S02]  /*155c0*/  SHFL.IDX P6, R14, R13, R12, R11 ;  /* 0x0000000c0d0e7389 */ /* 0x00006400000c000b */
[----:B01----:R-:W-:Y:S01]  /*155d0*/  ENDCOLLECTIVE ;  /* 0x000000000000791b */ /* 0x003fe20003800000 */
.L_x_1198:
[----:B------:R-:W-:Y:S02]  /*155e0*/  IMAD.X R3, RZ, RZ, R10, P1 ;  /* 0x000000ffff037224 */ /* 0x000fe400008e060a */
[----:B------:R-:W-:-:S03]  /*155f0*/  IMAD.MOV.U32 R10, RZ, RZ, RZ ;  /* 0x000000ffff0a7224 */ /* 0x000fc600078e00ff */
        /* <DEDUP_REMOVED lines=10> */
.L_x_1199:
[----:B------:R-:W-:Y:S02]  /*156a0*/  IMAD.MOV.U32 R13, RZ, RZ, R19 ;  /* 0x000000ffff0d7224 */ /* 0x000fe400078e0013 */
[----:B------:R-:W-:Y:S02]  /*156b0*/  IMAD.MOV.U32 R12, RZ, RZ, 0x5 ;  /* 0x00000005ff0c7424 */ /* 0x000fe400078e00ff */
[----:B------:R-:W-:-:S07]  /*156c0*/  IMAD.MOV.U32 R23, RZ, RZ, R14 ;  /* 0x000000ffff177224 */ /* 0x000fce00078e000e */
[----:B------:R-:W-:Y:S05]  /*156d0*/  WARPSYNC.COLLECTIVE R15, `(.L_x_1200) ;  /* 0x000000000f087348 */ /* 0x000fea0003c00000 */
[----:B------:R0:W1:Y:S02]  /*156e0*/  SHFL.IDX P6, R14, R13, R12, R11 ;  /* 0x0000000c0d0e7389 */ /* 0x00006400000c000b */
[----:B01----:R-:W-:Y:S01]  /*156f0*/  ENDCOLLECTIVE ;  /* 0x000000000000791b */ /* 0x003fe20003800000 */
.L_x_1200:
        /* <DEDUP_REMOVED lines=12> */
.L_x_1201:
[----:B------:R-:W-:Y:S02]  /*157c0*/  IMAD.MOV.U32 R13, RZ, RZ, R19 ;  /* 0x000000ffff0d7224 */ /* 0x000fe400078e0013 */
[----:B------:R-:W-:Y:S02]  /*157d0*/  IMAD.MOV.U32 R12, RZ, RZ, 0x6 ;  /* 0x00000006ff0c7424 */ /* 0x000fe400078e00ff */
[----:B------:R-:W-:-:S07]  /*157e0*/  IMAD.MOV.U32 R27, RZ, RZ, R14 ;  /* 0x000000ffff1b7224 */ /* 0x000fce00078e000e */
[----:B------:R-:W-:Y:S05]  /*157f0*/  WARPSYNC.COLLECTIVE R15, `(.L_x_1202) ;  /* 0x000000000f087348 */ /* 0x000fea0003c00000 */
[----:B------:R0:W1:Y:S02]  /*15800*/  SHFL.IDX P6, R14, R13, R12, R11 ;  /* 0x0000000c0d0e7389 */ /* 0x00006400000c000b */
[----:B01----:R-:W-:Y:S01]  /*15810*/  ENDCOLLECTIVE ;  /* 0x000000000000791b */ /* 0x003fe20003800000 */
.L_x_1202:
        /* <DEDUP_REMOVED lines=12> */
.L_x_1203:
[----:B------:R-:W-:Y:S02]  /*158e0*/  IMAD.MOV.U32 R13, RZ, RZ, R19 ;  /* 0x000000ffff0d7224 */ /* 0x000fe400078e0013 */
[----:B------:R-:W-:Y:S02]  /*158f0*/  IMAD.MOV.U32 R12, RZ, RZ, 0x7 ;  /* 0x00000007ff0c7424 */ /* 0x000fe400078e00ff */
[----:B------:R-:W-:-:S07]  /*15900*/  IMAD.MOV.U32 R29, RZ, RZ, R14 ;  /* 0x000000ffff1d7224 */ /* 0x000fce00078e000e */
[----:B------:R-:W-:Y:S05]  /*15910*/  WARPSYNC.COLLECTIVE R15, `(.L_x_1204) ;  /* 0x000000000f087348 */ /* 0x000fea0003c00000 */
[----:B------:R0:W1:Y:S02]  /*15920*/  SHFL.IDX P6, R14, R13, R12, R11 ;  /* 0x0000000c0d0e7389 */ /* 0x00006400000c000b */
[----:B01----:R-:W-:Y:S01]  /*15930*/  ENDCOLLECTIVE ;  /* 0x000000000000791b */ /* 0x003fe20003800000 */
.L_x_1204:
        /* <DEDUP_REMOVED lines=11> */
.L_x_1205:
[----:B------:R-:W-:Y:S05]  /*159f0*/  BRA `(.L_x_1206) ;  /* 0xffffffc000947947 */ /* 0x000fea000383ffff */
.L_x_1092:
[----:B0-----:R0:W1:Y:S02]  /*15a00*/  SYNCS.PHASECHK.TRANS64.TRYWAIT P0, [R7+URZ+0x16820], R10 ;  /* 0x0168200a070075a7 */ /* 0x001064000800017f */
[----:B-1----:R-:W-:Y:S05]  /*15a10*/  @!P0 NANOSLEEP.SYNCS 0x989680 ;  /* 0x009896800000895d */ /* 0x002fea0003900000 */
[----:B------:R-:W1:Y:S02]  /*15a20*/  @!P0 SYNCS.PHASECHK.TRANS64 P0, [R7+URZ+0x16820], R10 ;  /* 0x0168200a070085a7 */ /* 0x000e64000800007f */
[----:B-1----:R-:W-:Y:S05]  /*15a30*/  @!P0 BRA `(.L_x_1092) ;  /* 0xfffffffc00f08947 */ /* 0x002fea000383ffff */
[----:B------:R-:W-:Y:S05]  /*15a40*/  BRA `(.L_x_1207) ;  /* 0xffffffc400047947 */ /* 0x000fea000383ffff */
.L_x_1093:
        /* <DEDUP_REMOVED lines=11> */
.L_x_1209:
[----:B------:R-:W-:Y:S05]  /*15b00*/  BSYNC B0 ;  /* 0x0000000000007941 */ /* 0x000fea0003800000 */
.L_x_1208:
[----:B------:R-:W-:Y:S05]  /*15b10*/  BRA `(.L_x_1210) ;  /* 0xffffffc000e87947 */ /* 0x000fea000383ffff */
.L_x_1094:
[----:B------:R-:W-:Y:S01]  /*15b20*/  BSSY B0, `(.L_x_1211) ;  /* 0x0000006000007945 */ /* 0x000fe20003800000 */
[----:B------:R-:W-:-:S07]  /*15b30*/  IMAD.MOV.U32 R15, RZ, RZ, -0x1 ;  /* 0xffffffffff0f7424 */ /* 0x000fce00078e00ff */
[----:B01---5:R-:W-:Y:S05]  /*15b40*/  WARPSYNC.COLLECTIVE R15, `(.L_x_1212) ;  /* 0x000000000f0c7348 */ /* 0x023fea0003c00000 */
[----:B------:R-:W-:Y:S02]  /*15b50*/  ELECT P6, UR62, PT ;  /* 0x00000000003e782f */ /* 0x000fe400038c0000 */
[----:B------:R-:W-:Y:S01]  /*15b60*/  MOV R14, UR62 ;  /* 0x0000003e000e7c02 */ /* 0x000fe20008000f00 */
[----:B01---5:R-:W-:Y:S10]  /*15b70*/  ENDCOLLECTIVE ;  /* 0x000000000000791b */ /* 0x023ff40003800000 */
.L_x_1212:
[----:B------:R-:W-:Y:S05]  /*15b80*/  BSYNC B0 ;  /* 0x0000000000007941 */ /* 0x000fea0003800000 */
.L_x_1211:
[----:B------:R-:W-:Y:S05]  /*15b90*/  BRA `(.L_x_1213) ;  /* 0xffffffc000dc7947 */ /* 0x000fea000383ffff */
.L_x_1096:
[----:B-1----:R1:W2:Y:S02]  /*15ba0*/  SYNCS.PHASECHK.TRANS64.TRYWAIT P1, [R5+URZ+0x16840], R4 ;  /* 0x01684004050075a7 */ /* 0x0022a4000802017f */
[----:B--2---:R-:W-:Y:S05]  /*15bb0*/  @!P1 NANOSLEEP.SYNCS 0x989680 ;  /* 0x009896800000995d */ /* 0x004fea0003900000 */
[----:B------:R-:W2:Y:S02]  /*15bc0*/  @!P1 SYNCS.PHASECHK.TRANS64 P1, [R5+URZ+0x16840], R4 ;  /* 0x01684004050095a7 */ /* 0x000ea4000802007f */
[----:B--2---:R-:W-:Y:S05]  /*15bd0*/  @!P1 BRA `(.L_x_1096) ;  /* 0xfffffffc00f09947 */ /* 0x004fea000383ffff */
[----:B------:R-:W-:Y:S05]  /*15be0*/  BRA `(.L_x_1214) ;  /* 0xffffffc000fc7947 */ /* 0x000fea000383ffff */
.L_x_1098:
[----:B--2---:R2:W3:Y:S02]  /*15bf0*/  SYNCS.PHASECHK.TRANS64.TRYWAIT P1, [R3+URZ+0x16840], R0 ;  /* 0x01684000030075a7 */ /* 0x0044e4000802017f */
[----:B---3--:R-:W-:Y:S05]  /*15c00*/  @!P1 NANOSLEEP.SYNCS 0x989680 ;  /* 0x009896800000995d */ /* 0x008fea0003900000 */
[----:B------:R-:W3:Y:S02]  /*15c10*/  @!P1 SYNCS.PHASECHK.TRANS64 P1, [R3+URZ+0x16840], R0 ;  /* 0x01684000030095a7 */ /* 0x000ee4000802007f */
[----:B---3--:R-:W-:Y:S05]  /*15c20*/  @!P1 BRA `(.L_x_1098) ;  /* 0xfffffffc00f09947 */ /* 0x008fea000383ffff */
[----:B------:R-:W-:Y:S05]  /*15c30*/  BRA `(.L_x_1215) ;  /* 0xffffffc400087947 */ /* 0x000fea000383ffff */
.L_x_1100:
[----:B---3--:R3:W4:Y:S02]  /*15c40*/  SYNCS.PHASECHK.TRANS64.TRYWAIT P1, [R5+URZ+0x16860], R4 ;  /* 0x01686004050075a7 */ /* 0x008724000802017f */
[----:B----4-:R-:W-:Y:S05]  /*15c50*/  @!P1 NANOSLEEP.SYNCS 0x989680 ;  /* 0x009896800000995d */ /* 0x010fea0003900000 */
[----:B------:R-:W4:Y:S02]  /*15c60*/  @!P1 SYNCS.PHASECHK.TRANS64 P1, [R5+URZ+0x16860], R4 ;  /* 0x01686004050095a7 */ /* 0x000f24000802007f */
[----:B----4-:R-:W-:Y:S05]  /*15c70*/  @!P1 BRA `(.L_x_1100) ;  /* 0xfffffffc00f09947 */ /* 0x010fea000383ffff */
[----:B------:R-:W-:Y:S05]  /*15c80*/  BRA `(.L_x_1216) ;  /* 0xffffffc400047947 */ /* 0x000fea000383ffff */
.L_x_1217:
        /* <DEDUP_REMOVED lines=15> */
.L_x_3169:


//--------------------- .text._ZN7cutlass13device_kernelIN5flash11enable_sm90INS1_16FlashAttnFwdSm90INS1_25CollectiveMainloopFwdSm90ILi2EN4cute5tupleIJNS5_1CILi1EEES8_S8_EEENS6_IJNS7_ILi192EEENS7_ILi128EEENS7_ILi64EEEEEELi64ENS_10bfloat16_tEfNS_4arch4Sm90ELb0ELb1ELb0ELb1ELb1ELb0ELb0ELb1ELb1ELb1ELb1ELb0EEENS1_21CollectiveEpilogueFwdINS6_IJSA_SC_SB_EEES9_SE_SG_Li384ELb1ELb1ELb1ELb0EEENS1_36VarlenDynamicPersistentTileSchedulerILi192ELi128ELi384ELi128ELb1ELb1ELb1ELb1ELb0ELb1EEEEEEEEEvNT_6ParamsE --------------------------
	.section	.text._ZN7cutlass13device_kernelIN5flash11enable_sm90INS1_16FlashAttnFwdSm90INS1_25CollectiveMainloopFwdSm90ILi2EN4cute5tupleIJNS5_1CILi1EEES8_S8_EEENS6_IJNS7_ILi192EEENS7_ILi128EEENS7_ILi64EEEEEELi64ENS_10bfloat16_tEfNS_4arch4Sm90ELb0ELb1ELb0ELb1ELb1ELb0ELb0ELb1ELb1ELb1ELb1ELb0EEENS1_21CollectiveEpilogueFwdINS6_IJSA_SC_SB_EEES9_SE_SG_Li384ELb1ELb1ELb1ELb0EEENS1_36VarlenDynamicPersistentTileSchedulerILi192ELi128ELi384ELi128ELb1ELb1ELb1ELb1ELb0ELb1EEEEEEEEEvNT_6ParamsE,"ax",@progbits
	.align	128
.text._ZN7cutlass13device_kernelIN5flash11enable_sm90INS1_16FlashAttnFwdSm90INS1_25CollectiveMainloopFwdSm90ILi2EN4cute5tupleIJNS5_1CILi1EEES8_S8_EEENS6_IJNS7_ILi192EEENS7_ILi128EEENS7_ILi64EEEEEELi64ENS_10bfloat16_tEfNS_4arch4Sm90ELb0ELb1ELb0ELb1ELb1ELb0ELb0ELb1ELb1ELb1ELb1ELb0EEENS1_21CollectiveEpilogueFwdINS6_IJSA_SC_SB_EEES9_SE_SG_Li384ELb1ELb1ELb1ELb0EEENS1_36VarlenDynamicPersistentTileSchedulerILi192ELi128ELi384ELi128ELb1ELb1ELb1ELb1ELb0ELb1EEEEEEEEEvNT_6ParamsE:
        .type           _ZN7cutlass13device_kernelIN5flash11enable_sm90INS1_16FlashAttnFwdSm90INS1_25CollectiveMainloopFwdSm90ILi2EN4cute5tupleIJNS5_1CILi1EEES8_S8_EEENS6_IJNS7_ILi192EEENS7_ILi128EEENS7_ILi64EEEEEELi64ENS_10bfloat16_tEfNS_4arch4Sm90ELb0ELb1ELb0ELb1ELb1ELb0ELb0ELb1ELb1ELb1ELb1ELb0EEENS1_21CollectiveEpilogueFwdINS6_IJSA_SC_SB_EEES9_SE_SG_Li384ELb1ELb1ELb1ELb0EEENS1_36VarlenDynamicPersistentTileSchedulerILi192ELi128ELi384ELi128ELb1ELb1ELb1ELb1ELb0ELb1EEEEEEEEEvNT_6ParamsE,@function
        .size           _ZN7cutlass13device_kernelIN5flash11enable_sm90INS1_16FlashAttnFwdSm90INS1_25CollectiveMainloopFwdSm90ILi2EN4cute5tupleIJNS5_1CILi1EEES8_S8_EEENS6_IJNS7_ILi192EEENS7_ILi128EEENS7_ILi64EEEEEELi64ENS_10bfloat16_tEfNS_4arch4Sm90ELb0ELb1ELb0ELb1ELb1ELb0ELb0ELb1ELb1ELb1ELb1ELb0EEENS1_21CollectiveEpilogueFwdINS6_IJSA_SC_SB_EEES9_SE_SG_Li384ELb1ELb1ELb1ELb0EEENS1_36VarlenDynamicPersistentTileSchedulerILi192ELi128ELi384ELi128ELb1ELb1ELb1ELb1ELb0ELb1EEEEEEEEEvNT_6ParamsE,(.L_x_3170 - _ZN7cutlass13device_kernelIN5flash11enable_sm90INS1_16FlashAttnFwdSm90INS1_25CollectiveMainloopFwdSm90ILi2EN4cute5tupleIJNS5_1CILi1EEES8_S8_EEENS6_IJNS7_ILi192EEENS7_ILi128EEENS7_ILi64EEEEEELi64ENS_10bfloat16_tEfNS_4arch4Sm90ELb0ELb1ELb0ELb1ELb1ELb0ELb0ELb1ELb1ELb1ELb1ELb0EEENS1_21CollectiveEpilogueFwdINS6_IJSA_SC_SB_EEES9_SE_SG_Li384ELb1ELb1ELb1ELb0EEENS1_36VarlenDynamicPersistentTileSchedulerILi192ELi128ELi384ELi128ELb1ELb1ELb1ELb1ELb0ELb1EEEEEEEEEvNT_6ParamsE)
        .other          _ZN7cutlass13device_kernelIN5flash11enable_sm90INS1_16FlashAttnFwdSm90INS1_25CollectiveMainloopFwdSm90ILi2EN4cute5tupleIJNS5_1CILi1EEES8_S8_EEENS6_IJNS7_ILi192EEENS7_ILi128EEENS7_ILi64EEEEEELi64ENS_10bfloat16_tEfNS_4arch4Sm90ELb0ELb1ELb0ELb1ELb1ELb0ELb0ELb1ELb1ELb1ELb1ELb0EEENS1_21CollectiveEpilogueFwdINS6_IJSA_SC_SB_EEES9_SE_SG_Li384ELb1ELb1ELb1ELb0EEENS1_36VarlenDynamicPersistentTileSchedulerILi192ELi128ELi384ELi128ELb1ELb1ELb1ELb1ELb0ELb1EEEEEEEEEvNT_6ParamsE,@"STO_CUDA_ENTRY STV_DEFAULT"
_ZN7cutlass13device_kernelIN5flash11enable_sm90INS1_16FlashAttnFwdSm90INS1_25CollectiveMainloopFwdSm90ILi2EN4cute5tupleIJNS5_1CILi1EEES8_S8_EEENS6_IJNS7_ILi192EEENS7_ILi128EEENS7_ILi64EEEEEELi64ENS_10bfloat16_tEfNS_4arch4Sm90ELb0ELb1ELb0ELb1ELb1ELb0ELb0ELb1ELb1ELb1ELb1ELb0EEENS1_21CollectiveEpilogueFwdINS6_IJSA_SC_SB_EEES9_SE_SG_Li384ELb1ELb1ELb1ELb0EEENS1_36VarlenDynamicPersistentTileSchedulerILi192ELi128ELi384ELi128ELb1ELb1ELb1ELb1ELb0ELb1EEEEEEEEEvNT_6ParamsE:
        /* <DEDUP_REMOVED lines=9> */
[----:B------:R-:W1:Y:S01]  /*0090*/  SHFL.IDX PT, R3, R3, RZ, 0x1f ;  /* 0x00001fff03037589 */ /* 0x000e6200000e0000 */
        /* <DEDUP_REMOVED lines=35> */
.L_x_1218:
        /* <DEDUP_REMOVED lines=22> */
.L_x_1219:
        /* <DEDUP_REMOVED lines=18> */
.L_x_1220:
        /* <DEDUP_REMOVED lines=22> */
.L_x_1221:
[----:B------:R-:W5:Y:S01]  /*06b0*/  SHFL.IDX PT, R2, R0, RZ, 0x1f ;  /* 0x00001fff00027589 */ /* 0x000f6200000e0000 */
[----:B------:R-:W-:Y:S01]  /*06c0*/  R2UR UR9, R3 ;  /* 0x00000000030972ca */ /* 0x000fe200000e0000 */
        /* <DEDUP_REMOVED lines=21> */
.L_x_1222:
[----:B------:R-:W-:Y:S01]  /*0820*/  UISETP.NE.AND UP0, UPT, UR9, URZ, UPT ;  /* 0x0000003f0900728c */ /* 0x000fe2000bf05270 */
[----:B------:R-:W-:Y:S01]  /*0830*/  NOP ;  /* 0x0000000000007918 */ /* 0x000fe20000000000 */
[----:B------:R-:W-:Y:S01]  /*0840*/  UMOV UR36, 0x1 ;  /* 0x0000000100247882 */ /* 0x000fe20000000000 */
[----:B------:R-:W-:Y:S01]  /*0850*/  ULDC.64 UR54, c[0x0][0x208] ;  /* 0x0000820000367ab9 */ /* 0x000fe20000000a00 */
[----:B------:R-:W-:Y:S01]  /*0860*/  USEL UR36, UR36, 0x2, !UP0 ;  /* 0x0000000224247887 */ /* 0x000fe2000c000000 */
[----:B01234-:R-:W-:Y:S01]  /*0870*/  BAR.SYNC.DEFER_BLOCKING 0x0 ;  /* 0x0000000000007b1d */ /* 0x01ffe20000010000 */
[----:B------:R-:W-:-:S13]  /*0880*/  PLOP3.LUT P0, PT, PT, PT, UP0, 0x80, 0x0 ;  /* 0x000000000000781c */ /* 0x000fda0003f0f008 */
[----:B------:R-:W-:Y:S05]  /*0890*/  @!P0 BRA `(.L_x_1223) ;  /* 0x000000f000248947 */ /* 0x000fea0003800000 */
.L_x_1224:
        /* <DEDUP_REMOVED lines=18> */
[----:B------:R-:W-:Y:S01]  /*09c0*/  VIADD R13, R2, 0xffffff80 ;  /* 0xffffff80020d7836 */ /* 0x000fe20000000000 */
[----:B------:R-:W-:Y:S01]  /*09d0*/  R2UR UR6, R9 ;  /* 0x00000000090672ca */ /* 0x000fe200000e0000 */
[----:B------:R-:W-:Y:S01]  /*09e0*/  ULOP3.LUT UR51, UR36, 0x1, URZ, 0xfc, !UPT ;  /* 0x0000000124337892 */ /* 0x000fe2000f8efc3f */
[----:B------:R-:W-:Y:S01]  /*09f0*/  R2UR UR5, R10 ;  /* 0x000000000a0572ca */ /* 0x000fe200000e0000 */
[----:B------:R-:W-:Y:S01]  /*0a00*/  UMOV UR50, URZ ;  /* 0x0000003f00327c82 */ /* 0x000fe20008000000 */
[----:B------:R-:W-:Y:S01]  /*0a10*/  SHF.R.S32.HI R0, RZ, 0x1f, R13 ;  /* 0x0000001fff007819 */ /* 0x000fe2000001140d */
[----:B------:R-:W-:Y:S01]  /*0a20*/  UMOV UR49, URZ ;  /* 0x0000003f00317c82 */ /* 0x000fe20008000000 */
[----:B------:R-:W-:Y:S01]  /*0a30*/  R2UR UR7, R11 ;  /* 0x000000000b0772ca */ /* 0x000fe200000e0000 */
[----:B------:R-:W-:Y:S01]  /*0a40*/  UMOV UR48, URZ ;  /* 0x0000003f00307c82 */ /* 0x000fe20008000000 */
[CC--:B------:R-:W-:Y:S02]  /*0a50*/  LEA.HI R2, R0.reuse, R13.reuse, RZ, 0x7 ;  /* 0x0000000d00027211 */ /* 0x0c0fe400078f38ff */
[----:B------:R-:W-:-:S02]  /*0a60*/  LEA.HI R4, R0, R13, RZ, 0x5 ;  /* 0x0000000d00047211 */ /* 0x000fc400078f28ff */
[----:B------:R-:W-:Y:S02]  /*0a70*/  LEA.HI R3, R0, R13, RZ, 0x4 ;  /* 0x0000000d00037211 */ /* 0x000fe400078f20ff */
[----:B------:R-:W-:Y:S01]  /*0a80*/  LOP3.LUT R6, R2, 0xffffff80, RZ, 0xc0, !PT ;  /* 0xffffff8002067812 */ /* 0x000fe200078ec0ff */
[----:B------:R-:W-:Y:S01]  /*0a90*/  IMAD.SHL.U32 R5, R4, 0x20, RZ ;  /* 0x0000002004057824 */ /* 0x000fe200078e00ff */
[----:B------:R-:W-:Y:S02]  /*0aa0*/  LOP3.LUT R4, R3, 0x3fffff0, RZ, 0xc0, !PT ;  /* 0x03fffff003047812 */ /* 0x000fe400078ec0ff */
[----:B------:R-:W-:Y:S01]  /*0ab0*/  SHF.R.S32.HI R14, RZ, 0x7, R2 ;  /* 0x00000007ff0e7819 */ /* 0x000fe20000011402 */
[----:B------:R-:W-:Y:S01]  /*0ac0*/  IMAD.IADD R12, R13, 0x1, -R6 ;  /* 0x000000010d0c7824 */ /* 0x000fe200078e0a06 */
[----:B------:R-:W-:Y:S01]  /*0ad0*/  LOP3.LUT R5, R5, 0xfffffc00, RZ, 0xc0, !PT ;  /* 0xfffffc0005057812 */ /* 0x000fe200078ec0ff */
[----:B------:R-:W-:Y:S01]  /*0ae0*/  IMAD.IADD R4, R13, 0x1, -R4 ;  /* 0x000000010d047824 */ /* 0x000fe200078e0a04 */
[----:B------:R-:W-:Y:S01]  /*0af0*/  SHF.R.S32.HI R6, RZ, 0x4, R3 ;  /* 0x00000004ff067819 */ /* 0x000fe20000011403 */
[----:B------:R-:W-:Y:S01]  /*0b00*/  IMAD.HI R2, R14, 0x55555556, RZ ;  /* 0x555555560e027827 */ /* 0x000fe200078e02ff */
[----:B------:R-:W-:-:S02]  /*0b10*/  SHF.R.S32.HI R7, RZ, 0x1f, R12 ;  /* 0x0000001fff077819 */ /* 0x000fc4000001140c */
[----:B------:R-:W-:Y:S01]  /*0b20*/  LEA.HI R3, R3, R6, RZ, 0x1 ;  /* 0x0000000603037211 */ /* 0x000fe200078f08ff */
[----:B------:R-:W-:Y:S01]  /*0b30*/  IMAD R4, R4, 0x40, R5 ;  /* 0x0000004004047824 */ /* 0x000fe200078e0205 */
[CC--:B------:R-:W-:Y:S02]  /*0b40*/  LEA.HI R5, R7.reuse, R12.reuse, RZ, 0x2 ;  /* 0x0000000c07057211 */ /* 0x0c0fe400078f10ff */
[----:B------:R-:W-:Y:S02]  /*0b50*/  LEA.HI R7, R7, R12, RZ, 0x5 ;  /* 0x0000000c07077211 */ /* 0x000fe400078f28ff */
[--C-:B------:R-:W-:Y:S02]  /*0b60*/  SHF.R.S32.HI R8, RZ, 0x2, R5.reuse ;  /* 0x00000002ff087819 */ /* 0x100fe40000011405 */
[----:B------:R-:W-:Y:S02]  /*0b70*/  SHF.R.S32.HI R9, RZ, 0x1f, R5 ;  /* 0x0000001fff097819 */ /* 0x000fe40000011405 */
[----:B------:R-:W-:-:S02]  /*0b80*/  LOP3.LUT R3, R3, 0x1ffffffe, RZ, 0xc0, !PT ;  /* 0x1ffffffe03037812 */ /* 0x000fc400078ec0ff */
[----:B------:R-:W-:Y:S02]  /*0b90*/  LEA.HI R9, R9, R8, RZ, 0x3 ;  /* 0x0000000809097211 */ /* 0x000fe400078f18ff */
[----:B------:R-:W-:Y:S01]  /*0ba0*/  LEA.HI R2, R2, R2, RZ, 0x1 ;  /* 0x0000000202027211 */ /* 0x000fe200078f08ff */
[----:B------:R-:W-:Y:S01]  /*0bb0*/  IMAD.IADD R3, R6, 0x1, -R3 ;  /* 0x0000000106037824 */ /* 0x000fe200078e0a03 */
[----:B------:R-:W-:Y:S02]  /*0bc0*/  LOP3.LUT R9, R9, 0xfffffff8, RZ, 0xc0, !PT ;  /* 0xfffffff809097812 */ /* 0x000fe400078ec0ff */
[----:B------:R-:W-:Y:S01]  /*0bd0*/  SHF.R.S32.HI R7, RZ, 0x5, R7 ;  /* 0x00000005ff077819 */ /* 0x000fe20000011407 */
[----:B------:R-:W-:Y:S01]  /*0be0*/  IMAD R2, R2, -0x3, R14 ;  /* 0xfffffffd02027824 */ /* 0x000fe200078e020e */
[-C--:B------:R-:W-:Y:S01]  /*0bf0*/  LEA.HI R10, R0, R13.reuse, RZ, 0x2 ;  /* 0x0000000d000a7211 */ /* 0x080fe200078f10ff */
[----:B------:R-:W-:Y:S01]  /*0c00*/  IMAD.IADD R8, R8, 0x1, -R9 ;  /* 0x0000000108087824 */ /* 0x000fe200078e0a09 */
[----:B------:R-:W-:Y:S01]  /*0c10*/  LEA.HI R0, R0, R13, RZ, 0x3 ;  /* 0x0000000d00007211 */ /* 0x000fe200078f18ff */
[----:B------:R-:W-:Y:S01]  /*0c20*/  IMAD R3, R3, 0x8, R4 ;  /* 0x0000000803037824 */ /* 0x000fe200078e0204 */
[----:B------:R-:W-:Y:S01]  /*0c30*/  LOP3.LUT R10, R10, 0xfffffffc, RZ, 0xc0, !PT ;  /* 0xfffffffc0a0a7812 */ /* 0x000fe200078ec0ff */
[----:B------:R-:W-:Y:S01]  /*0c40*/  IMAD R7, R7, 0x10, R8 ;  /* 0x0000001007077824 */ /* 0x000fe200078e0208 */
[----:B------:R-:W-:-:S02]  /*0c50*/  LOP3.LUT R5, R5, 0x7ffffffc, RZ, 0xc0, !PT ;  /* 0x7ffffffc05057812 */ /* 0x000fc400078ec0ff */
[----:B------:R0:W-:Y:S01]  /*0c60*/  STL [R1+0x38], R3 ;  /* 0x0000380301007387 */ /* 0x0001e20000100800 */
[----:B------:R-:W-:Y:S01]  /*0c70*/  IMAD R2, R2, 0x40, R7 ;  /* 0x0000004002027824 */ /* 0x000fe200078e0207 */
[----:B------:R-:W-:Y:S01]  /*0c80*/  LOP3.LUT R18, R0, 0xfffffff8, RZ, 0xc0, !PT ;  /* 0xfffffff800127812 */ /* 0x000fe200078ec0ff */
[C---:B------:R-:W-:Y:S02]  /*0c90*/  IMAD.IADD R10, R13.reuse, 0x1, -R10 ;  /* 0x000000010d0a7824 */ /* 0x040fe400078e0a0a */
[----:B------:R-:W-:Y:S01]  /*0ca0*/  IMAD.IADD R5, R12, 0x1, -R5 ;  /* 0x000000010c057824 */ /* 0x000fe200078e0a05 */
[----:B------:R1:W-:Y:S01]  /*0cb0*/  STL [R1+0x34], R2 ;  /* 0x0000340201007387 */ /* 0x0003e20000100800 */
[----:B------:R-:W-:Y:S02]  /*0cc0*/  IMAD.IADD R18, R13, 0x1, -R18 ;  /* 0x000000010d127824 */ /* 0x000fe400078e0a12 */
[----:B------:R-:W-:Y:S01]  /*0cd0*/  IMAD.SHL.U32 R16, R5, 0x2, RZ ;  /* 0x0000000205107824 */ /* 0x000fe200078e00ff */
[----:B0-----:R-:W-:Y:S01]  /*0ce0*/  LEA.HI R3, R10, R10, RZ, 0x1 ;  /* 0x0000000a0a037211 */ /* 0x001fe200078f08ff */
[----:B------:R-:W-:Y:S01]  /*0cf0*/  IMAD.SHL.U32 R19, R18, 0x8, RZ ;  /* 0x0000000812137824 */ /* 0x000fe200078e00ff */
[----:B------:R-:W-:Y:S01]  /*0d00*/  SHF.R.S32.HI R5, RZ, 0x3, R0 ;  /* 0x00000003ff057819 */ /* 0x000fe20000011400 */
[C---:B------:R-:W-:Y:S01]  /*0d10*/  VIADD R157, R16.reuse, 0x8 ;  /* 0x00000008109d7836 */ /* 0x040fe20000000000 */
[----:B------:R-:W-:Y:S01]  /*0d20*/  LOP3.LUT R3, R3, 0x1ffffffe, RZ, 0xc0, !PT ;  /* 0x1ffffffe03037812 */ /* 0x000fe200078ec0ff */
[C---:B------:R-:W-:Y:S01]  /*0d30*/  VIADD R156, R16.reuse, 0x10 ;  /* 0x00000010109c7836 */ /* 0x040fe20000000000 */
[----:B------:R-:W-:Y:S01]  /*0d40*/  SHF.R.S32.HI R0, RZ, 0x1f, R16 ;  /* 0x0000001fff007819 */ /* 0x000fe20000011410 */
        /* <DEDUP_REMOVED lines=8> */
[----:B------:R-:W-:Y:S01]  /*0dd0*/  VIADD R22, R16, 0x38 ;  /* 0x0000003810167836 */ /* 0x000fe20000000000 */
[----:B------:R-:W-:Y:S01]  /*0de0*/  SHF.R.S32.HI R0, RZ, 0x1f, R154 ;  /* 0x0000001fff007819 */ /* 0x000fe2000001149a */
[----:B------:R-:W-:Y:S01]  /*0df0*/  IMAD.IADD R3, R10, 0x1, -R3 ;  /* 0x000000010a037824 */ /* 0x000fe200078e0a03 */
[----:B------:R-:W-:-:S02]  /*0e00*/  SHF.R.S32.HI R5, RZ, 0x1f, R153 ;  /* 0x0000001fff057819 */ /* 0x000fc40000011499 */
[----:B------:R-:W-:Y:S01]  /*0e10*/  SHF.R.S32.HI R4, RZ, 0x1f, R152 ;  /* 0x0000001fff047819 */ /* 0x000fe20000011498 */
[----:B------:R-:W-:Y:S01]  /*0e20*/  IMAD R17, R3, 0x8, R2 ;  /* 0x0000000803117824 */ /* 0x000fe200078e0202 */
[----:B-1----:R-:W-:-:S07]  /*0e30*/  SHF.R.S32.HI R0, RZ, 0x1f, R22 ;  /* 0x0000001fff007819 */ /* 0x002fce0000011416 */
.L_x_1324:
[----:B------:R-:W-:Y:S01]  /*0e40*/  ULDC.64 UR8, c[0x0][0xa28] ;  /* 0x00028a0000087ab9 */ /* 0x000fe20000000a00 */
[----:B------:R-:W-:Y:S01]  /*0e50*/  ULDC UR4, c[0x0][0x424] ;  /* 0x0001090000047ab9 */ /* 0x000fe20000000800 */
[----:B------:R-:W-:-:S04]  /*0e60*/  UISETP.NE.U32.AND UP0, UPT, UR8, URZ, UPT ;  /* 0x0000003f0800728c */ /* 0x000fc8000bf05070 */
[----:B------:R-:W-:-:S03]  /*0e70*/  UISETP.NE.AND.EX UP0, UPT, UR9, URZ, UPT, UP0 ;  /* 0x0000003f0900728c */ /* 0x000fc6000bf05300 */
[----:B------:R-:W-:Y:S02]  /*0e80*/  ULDC.64 UR8, c[0x0][0xa18] ;  /* 0x0002860000087ab9 */ /* 0x000fe40000000a00 */
[----:B------:R-:W-:Y:S01]  /*0e90*/  UISETP.NE.U32.AND UP1, UPT, UR8, URZ, UPT ;  /* 0x0000003f0800728c */ /* 0x000fe2000bf25070 */
[----:B------:R-:W-:-:S03]  /*0ea0*/  PLOP3.LUT P0, PT, PT, PT, UP0, 0x80, 0x0 ;  /* 0x000000000000781c */ /* 0x000fc60003f0f008 */
[----:B------:R-:W-:-:S03]  /*0eb0*/  UISETP.NE.AND.EX UP1, UPT, UR9, URZ, UPT, UP1 ;  /* 0x0000003f0900728c */ /* 0x000fc6000bf25310 */
[----:B------:R-:W-:Y:S02]  /*0ec0*/  @UP0 ULDC.64 UR8, c[0x0][0xa28] ;  /* 0x00028a0000080ab9 */ /* 0x000fe40000000a00 */
[----:B------:R-:W-:Y:S01]  /*0ed0*/  @UP0 UIMAD.WIDE UR8, UR7, 0x4, UR8 ;  /* 0x00000004070808a5 */ /* 0x000fe2000f8e0208 */
[----:B------:R-:W-:-:S05]  /*0ee0*/  PLOP3.LUT P2, PT, PT, PT, UP1, 0x80, 0x0 ;  /* 0x000000000000781c */ /* 0x000fca0003f4f018 */
[----:B0123--:R-:W-:Y:S02]  /*0ef0*/  IMAD.U32 R2, RZ, RZ, UR8 ;  /* 0x00000008ff027e24 */ /* 0x00ffe4000f8e00ff */
[----:B------:R-:W-:Y:S01]  /*0f00*/  IMAD.U32 R3, RZ, RZ, UR9 ;  /* 0x00000009ff037e24 */ /* 0x000fe2000f8e00ff */
[----:B------:R-:W-:Y:S02]  /*0f10*/  @UP1 ULDC.64 UR8, c[0x0][0xa18] ;  /* 0x0002860000081ab9 */ /* 0x000fe40000000a00 */
[----:B------:R-:W-:Y:S02]  /*0f20*/  @UP1 UIMAD.WIDE UR8, UR7, 0x4, UR8 ;  /* 0x00000004070818a5 */ /* 0x000fe4000f8e0208 */
[----:B------:R-:W2:Y:S04]  /*0f30*/  @P0 LDG.E R2, desc[UR54][R2.64] ;  /* 0x0000003602020981 */ /* 0x000ea8000c1e1900 */
[----:B------:R-:W-:-:S02]  /*0f40*/  IMAD.U32 R4, RZ, RZ, UR8 ;  /* 0x00000008ff047e24 */ /* 0x000fc4000f8e00ff */
[----:B------:R-:W-:Y:S01]  /*0f50*/  IMAD.U32 R5, RZ, RZ, UR9 ;  /* 0x00000009ff057e24 */ /* 0x000fe2000f8e00ff */
[----:B------:R-:W-:-:S04]  /*0f60*/  ULDC.64 UR8, c[0x0][0x418] ;  /* 0x0001060000087ab9 */ /* 0x000fc80000000a00 */
[----:B------:R-:W3:Y:S01]  /*0f70*/  @P2 LDG.E R4, desc[UR54][R4.64] ;  /* 0x0000003604042981 */ /* 0x000ee2000c1e1900 */
[----:B------:R-:W-:Y:S01]  /*0f80*/  UISETP.NE.U32.AND UP0, UPT, UR8, URZ, UPT ;  /* 0x0000003f0800728c */ /* 0x000fe2000bf05070 */
[----:B------:R-:W-:Y:S01]  /*0f90*/  UMOV UR40, URZ ;  /* 0x0000003f00287c82 */ /* 0x000fe20008000000 */
[----:B------:R-:W-:Y:S02]  /*0fa0*/  ULOP3.LUT UR37, UR5, 0xffff, URZ, 0xc0, !UPT ;  /* 0x0000ffff05257892 */ /* 0x000fe4000f8ec03f */
[----:B------:R-:W-:-:S03]  /*0fb0*/  UISETP.NE.AND.EX UP0, UPT, UR9, URZ, UPT, UP0 ;  /* 0x0000003f0900728c */ /* 0x000fc6000bf05300 */
[----:B------:R-:W-:Y:S01]  /*0fc0*/  ULDC.64 UR8, c[0x0][0xa20] ;  /* 0x0002880000087ab9 */ /* 0x000fe20000000a00 */
[----:B------:R-:W-:Y:S01]  /*0fd0*/  USEL UR4, UR4, 0x1, UP0 ;  /* 0x0000000104047887 */ /* 0x000fe20008000000 */
[----:B------:R-:W-:Y:S01]  /*0fe0*/  ISETP.NE.U32.AND P1, PT, RZ, UR8, PT ;  /* 0x00000008ff007c0c */ /* 0x000fe2000bf25070 */
[----:B------:R-:W-:Y:S02]  /*0ff0*/  ULDC UR8, c[0x0][0x2f0] ;  /* 0x0000bc0000087ab9 */ /* 0x000fe40000000800 */
[----:B------:R-:W-:Y:S01]  /*1000*/  UIMAD UR4, UR4, UR8, URZ ;  /* 0x00000008040472a4 */ /* 0x000fe2000f8e023f */
[----:B------:R-:W-:Y:S02]  /*1010*/  ISETP.NE.AND.EX P1, PT, RZ, UR9, PT, P1 ;  /* 0x00000009ff007c0c */ /* 0x000fe4000bf25310 */
[----:B--2---:R-:W-:Y:S02]  /*1020*/  @P0 R2UR UR40, R2 ;  /* 0x00000000022802ca */ /* 0x004fe400000e0000 */
[----:B---3--:R-:W-:Y:S01]  /*1030*/  @P2 R2UR UR47, R4 ;  /* 0x00000000042f22ca */ /* 0x008fe200000e0000 */
[----:B----45:R-:W-:-:S14]  /*1040*/  @P2 BRA `(.L_x_1225) ;  /* 0x0000000000382947 */ /* 0x030fdc0003800000 */
[----:B------:R-:W-:Y:S01]  /*1050*/  ULDC.64 UR8, c[0x0][0xa00] ;  /* 0x0002800000087ab9 */ /* 0x000fe20000000a00 */
[----:B------:R-:W-:Y:S01]  /*1060*/  ULDC UR47, c[0x0][0x288] ;  /* 0x0000a200002f7ab9 */ /* 0x000fe20000000800 */
[----:B------:R-:W-:-:S04]  /*1070*/  ISETP.NE.U32.AND P0, PT, RZ, UR8, PT ;  /* 0x00000008ff007c0c */ /* 0x000fc8000bf05070 */
[----:B------:R-:W-:-:S13]  /*1080*/  ISETP.NE.AND.EX P0, PT, RZ, UR9, PT, P0 ;  /* 0x00000009ff007c0c */ /* 0x000fda000bf05300 */
[----:B------:R-:W-:Y:S05]  /*1090*/  @!P0 BRA `(.L_x_1225) ;  /* 0x0000000000248947 */ /* 0x000fea0003800000 */
[----:B------:R-:W-:Y:S02]  /*10a0*/  ULDC.64 UR8, c[0x0][0xa00] ;  /* 0x0002800000087ab9 */ /* 0x000fe40000000a00 */
[----:B------:R-:W-:-:S06]  /*10b0*/  UIMAD.WIDE UR8, UR7, 0x4, UR8 ;  /* 0x00000004070878a5 */ /* 0x000fcc000f8e0208 */
[----:B------:R-:W-:Y:S02]  /*10c0*/  IMAD.U32 R2, RZ, RZ, UR8 ;  /* 0x00000008ff027e24 */ /* 0x000fe4000f8e00ff */
[----:B------:R-:W-:-:S05]  /*10d0*/  IMAD.U32 R3, RZ, RZ, UR9 ;  /* 0x00000009ff037e24 */ /* 0x000fca000f8e00ff */
[----:B------:R-:W2:Y:S04]  /*10e0*/  LDG.E R4, desc[UR54][R2.64] ;  /* 0x0000003602047981 */ /* 0x000ea8000c1e1900 */
[----:B------:R-:W3:Y:S01]  /*10f0*/  LDG.E R0, desc[UR54][R2.64+0x4] ;  /* 0x0000043602007981 */ /* 0x000ee2000c1e1900 */
[----:B--2---:R-:W-:Y:S02]  /*1100*/  R2UR UR47, R4 ;  /* 0x00000000042f72ca */ /* 0x004fe400000e0000 */
[----:B---3--:R-:W-:-:S13]  /*1110*/  R2UR UR8, R0 ;  /* 0x00000000000872ca */ /* 0x008fda00000e0000 */
[----:B------:R-:W-:-:S12]  /*1120*/  UIADD3 UR47, -UR47, UR8, URZ ;  /* 0x000000082f2f7290 */ /* 0x000fd8000fffe13f */
.L_x_1225:
[----:B------:R-:W-:Y:S01]  /*1130*/  UMOV UR38, UR7 ;  /* 0x0000000700267c82 */ /* 0x000fe20008000000 */
[----:B------:R-:W-:Y:S05]  /*1140*/  @!P1 BRA `(.L_x_1226) ;  /* 0x00000000001c9947 */ /* 0x000fea0003800000 */
[----:B------:R-:W-:Y:S02]  /*1150*/  ULDC.64 UR8, c[0x0][0xa20] ;  /* 0x0002880000087ab9 */ /* 0x000fe40000000a00 */
[----:B------:R-:W-:-:S06]  /*1160*/  UIMAD.WIDE UR8, UR7, 0x4, UR8 ;  /* 0x00000004070878a5 */ /* 0x000fcc000f8e0208 */
[----:B------:R-:W-:Y:S02]  /*1170*/  IMAD.U32 R2, RZ, RZ, UR8 ;  /* 0x00000008ff027e24 */ /* 0x000fe4000f8e00ff */
[----:B------:R-:W-:-:S05]  /*1180*/  IMAD.U32 R3, RZ, RZ, UR9 ;  /* 0x00000009ff037e24 */ /* 0x000fca000f8e00ff */
[----:B------:R-:W2:Y:S02]  /*1190*/  LDG.E R2, desc[UR54][R2.64] ;  /* 0x0000003602027981 */ /* 0x000ea4000c1e1900 */
[----:B--2---:R-:W-:Y:S01]  /*11a0*/  R2UR UR4, R2 ;  /* 0x00000000020472ca */ /* 0x004fe200000e0000 */
[----:B------:R-:W-:-:S14]  /*11b0*/  BRA `(.L_x_1227) ;  /* 0x0000000000347947 */ /* 0x000fdc0003800000 */
.L_x_1226:
[----:B------:R-:W-:Y:S02]  /*11c0*/  ULDC.64 UR8, c[0x0][0xa08] ;  /* 0x0002820000087ab9 */ /* 0x000fe40000000a00 */
        /* <DEDUP_REMOVED lines=12> */
.L_x_1227:
[----:B------:R-:W-:Y:S01]  /*1290*/  ULDC UR7, c[0x0][0x448] ;  /* 0x0001120000077ab9 */ /* 0x000fe20000000800 */
[----:B------:R-:W-:Y:S02]  /*12a0*/  UIMAD UR39, UR6, 0xc0, URZ ;  /* 0x000000c0062778a4 */ /* 0x000fe4000f8e023f */
[----:B------:R-:W-:Y:S02]  /*12b0*/  UISETP.NE.AND UP0, UPT, UR7, 0x1, UPT ;  /* 0x000000010700788c */ /* 0x000fe4000bf05270 */
[----:B------:R-:W-:Y:S01]  /*12c0*/  UIADD3 UR10, UR39, 0xbf, URZ ;  /* 0x000000bf270a7890 */ /* 0x000fe2000fffe03f */
[----:B------:R-:W-:Y:S01]  /*12d0*/  ULDC.64 UR6, c[0x0][0x9e0] ;  /* 0x0002780000067ab9 */ /* 0x000fe20000000a00 */
[----:B------:R-:W-:Y:S02]  /*12e0*/  UP2UR UR53, UPR, URZ, 0x1 ;  /* 0x000000013f357883 */ /* 0x000fe40008000000 */
[----:B------:R-:W-:-:S05]  /*12f0*/  UIADD3 UR40, -UR40, UR4, URZ ;  /* 0x0000000428287290 */ /* 0x000fca000fffe13f */
[----:B------:R-:W-:Y:S01]  /*1300*/  @UP0 ULDC UR8, c[0x0][0x44c] ;  /* 0x0001130000080ab9 */ /* 0x000fe20000000800 */
[----:B------:R-:W-:Y:S01]  /*1310*/  @UP0 ULDC UR11, c[0x0][0x450] ;  /* 0x00011400000b0ab9 */ /* 0x000fe20000000800 */
[----:B------:R-:W-:Y:S02]  /*1320*/  UIMAD.WIDE.U32 UR8, UR10, UR8, URZ ;  /* 0x000000080a0872a5 */ /* 0x000fe4000f8e003f */
[----:B------:R-:W-:Y:S02]  /*1330*/  UIADD3 UR4, UR40, 0x1, -UR47 ;  /* 0x0000000128047890 */ /* 0x000fe4000fffe82f */
[----:B------:R-:W-:Y:S02]  /*1340*/  @UP0 USHF.R.U32.HI UR10, URZ, UR11, UR9 ;  /* 0x0000000b3f0a0299 */ /* 0x000fe40008011609 */
[----:B------:R-:W-:Y:S02]  /*1350*/  UISETP.GE.AND UP0, UPT, UR7, 0x1, UPT ;  /* 0x000000010700788c */ /* 0x000fe4000bf06270 */
[----:B------:R-:W-:-:S02]  /*1360*/  UIADD3 UR10, UR4, UR10, URZ ;  /* 0x0000000a040a7290 */ /* 0x000fc4000fffe03f */
[----:B------:R-:W-:Y:S02]  /*1370*/  UP2UR UR52, UPR, URZ, 0x1 ;  /* 0x000000013f347883 */ /* 0x000fe40008000000 */
[----:B------:R-:W-:Y:S01]  /*1380*/  PLOP3.LUT P0, PT, PT, PT, UP0, 0x40, 0x0 ;  /* 0x000000000000781c */ /* 0x000fe20003f0e808 */
[----:B------:R-:W-:-:S12]  /*1390*/  UIADD3 UR6, UR10, UR6, URZ ;  /* 0x000000060a067290 */ /* 0x000fd8000fffe03f */
[----:B------:R-:W-:Y:S05]  /*13a0*/  @P0 BRA `(.L_x_1228) ;  /* 0x0000000000440947 */ /* 0x000fea0003800000 */
        /* <DEDUP_REMOVED lines=10> */
.L_x_1229:
[----:B------:R-:W-:-:S11]  /*1450*/  UISETP.NE.AND UP0, UPT, UR7, 0x1, UPT ;  /* 0x000000010700788c */ /* 0x000fd6000bf05270 */
[----:B------:R-:W-:Y:S02]  /*1460*/  @UP0 ULDC.64 UR10, c[0x0][0x9e8] ;  /* 0x00027a00000a0ab9 */ /* 0x000fe40000000a00 */
[----:B------:R-:W-:-:S04]  /*1470*/  UIMAD.WIDE.U32 UR8, UR4, UR10, URZ ;  /* 0x0000000a040872a5 */ /* 0x000fc8000f8e003f */
[----:B------:R-:W-:-:S12]  /*1480*/  @UP0 USHF.R.U32.HI UR4, URZ, UR11, UR9 ;  /* 0x0000000b3f040299 */ /* 0x000fd80008011609 */
.L_x_1230:
[----:B------:R-:W-:-:S04]  /*1490*/  UIMAD UR4, UR4, UR7, UR7 ;  /* 0x00000007040472a4 */ /* 0x000fc8000f8e0207 */
[----:B------:R-:W-:-:S04]  /*14a0*/  UISETP.LT.AND UP0, UPT, UR6, UR4, UPT ;  /* 0x000000040600728c */ /* 0x000fc8000bf01270 */
[----:B------:R-:W-:-:S12]  /*14b0*/  USEL UR6, UR6, UR4, UP0 ;  /* 0x0000000406067287 */ /* 0x000fd80008000000 */
.L_x_1228:
[----:B------:R-:W-:Y:S02]  /*14c0*/  UISETP.NE.AND UP0, UPT, UR53, URZ, UPT ;  /* 0x0000003f3500728c */ /* 0x000fe4000bf05270 */
[----:B------:R-:W-:Y:S02]  /*14d0*/  UIADD3 UR4, UR40, 0x7f, URZ ;  /* 0x0000007f28047890 */ /* 0x000fe4000fffe03f */
[----:B------:R-:W-:Y:S02]  /*14e0*/  UIADD3 UR10, UR6, 0x7f, URZ ;  /* 0x0000007f060a7890 */ /* 0x000fe4000fffe03f */
[----:B------:R-:W-:Y:S02]  /*14f0*/  UISETP.GE.AND UP1, UPT, UR7, 0x1, UPT ;  /* 0x000000010700788c */ /* 0x000fe4000bf26270 */
[----:B------:R-:W-:Y:S02]  /*1500*/  USHF.R.S32.HI UR6, URZ, 0x1f, UR4 ;  /* 0x0000001f3f067899 */ /* 0x000fe40008011404 */
[----:B------:R-:W-:Y:S01]  /*1510*/  USHF.R.S32.HI UR11, URZ, 0x1f, UR10 ;  /* 0x0000001f3f0b7899 */ /* 0x000fe2000801140a */
[----:B------:R-:W-:Y:S01]  /*1520*/  @UP0 ULDC UR8, c[0x0][0x44c] ;  /* 0x0001130000080ab9 */ /* 0x000fe20000000800 */
[----:B------:R-:W-:Y:S01]  /*1530*/  ULEA.HI UR6, UR6, UR4, URZ, 0x7 ;  /* 0x0000000406067291 */ /* 0x000fe2000f8f383f */
[----:B------:R-:W-:Y:S01]  /*1540*/  PLOP3.LUT P0, PT, PT, PT, UP1, 0x40, 0x0 ;  /* 0x000000000000781c */ /* 0x000fe20003f0e818 */
[----:B------:R-:W-:-:S02]  /*1550*/  UIMAD.WIDE.U32 UR8, UR39, UR8, URZ ;  /* 0x00000008270872a5 */ /* 0x000fc4000f8e003f */
[----:B------:R-:W-:Y:S01]  /*1560*/  ULEA.HI UR11, UR11, UR10, URZ, 0x7 ;  /* 0x0000000a0b0b7291 */ /* 0x000fe2000f8f383f */
[----:B------:R-:W-:Y:S01]  /*1570*/  @UP0 ULDC UR13, c[0x0][0x450] ;  /* 0x00011400000d0ab9 */ /* 0x000fe20000000800 */
[----:B------:R-:W-:Y:S01]  /*1580*/  UMOV UR12, UR39 ;  /* 0x00000027000c7c82 */ /* 0x000fe20008000000 */
[----:B------:R-:W-:Y:S02]  /*1590*/  UIADD3 UR56, UR40, -UR47, URZ ;  /* 0x8000002f28387290 */ /* 0x000fe4000fffe03f */
[----:B------:R-:W-:Y:S02]  /*15a0*/  USHF.R.S32.HI UR6, URZ, 0x7, UR6 ;  /* 0x000000073f067899 */ /* 0x000fe40008011406 */
[----:B------:R-:W-:Y:S02]  /*15b0*/  USHF.R.S32.HI UR11, URZ, 0x7, UR11 ;  /* 0x000000073f0b7899 */ /* 0x000fe4000801140b */
[----:B------:R-:W-:Y:S02]  /*15c0*/  @UP0 USHF.R.U32.HI UR12, URZ, UR13, UR9 ;  /* 0x0000000d3f0c0299 */ /* 0x000fe40008011609 */
[----:B------:R-:W-:-:S02]  /*15d0*/  UISETP.LT.AND UP0, UPT, UR6, UR11, UPT ;  /* 0x0000000b0600728c */ /* 0x000fc4000bf01270 */
[----:B------:R-:W-:Y:S01]  /*15e0*/  UIADD3 UR4, UR56, UR12, URZ ;  /* 0x0000000c38047290 */ /* 0x000fe2000fffe03f */
[----:B------:R-:W-:Y:S01]  /*15f0*/  ULDC UR10, c[0x0][0x9dc] ;  /* 0x00027700000a7ab9 */ /* 0x000fe20000000800 */
[----:B------:R-:W-:Y:S02]  /*1600*/  USEL UR6, UR6, UR11, UP0 ;  /* 0x0000000b06067287 */ /* 0x000fe40008000000 */
[----:B------:R-:W-:Y:S01]  /*1610*/  UIADD3 UR10, UR4, -UR10, URZ ;  /* 0x8000000a040a7290 */ /* 0x000fe2000fffe03f */
[----:B------:R-:W-:Y:S11]  /*1620*/  @P0 BRA `(.L_x_1231) ;  /* 0x0000000000440947 */ /* 0x000ff60003800000 */
        /* <DEDUP_REMOVED lines=10> */
.L_x_1232:
[----:B------:R-:W-:-:S11]  /*16d0*/  UISETP.NE.AND UP0, UPT, UR7, 0x1, UPT ;  /* 0x000000010700788c */ /* 0x000fd6000bf05270 */
[----:B------:R-:W-:Y:S02]  /*16e0*/  @UP0 ULDC.64 UR12, c[0x0][0x9e8] ;  /* 0x00027a00000c0ab9 */ /* 0x000fe40000000a00 */
[----:B------:R-:W-:-:S04]  /*16f0*/  UIMAD.WIDE.U32 UR8, UR4, UR12, URZ ;  /* 0x0000000c040872a5 */ /* 0x000fc8000f8e003f */
[----:B------:R-:W-:-:S12]  /*1700*/  @UP0 USHF.R.U32.HI UR4, URZ, UR13, UR9 ;  /* 0x0000000d3f040299 */ /* 0x000fd80008011609 */
.L_x_1233:
[----:B------:R-:W-:-:S04]  /*1710*/  UIMAD UR4, UR4, UR7, URZ ;  /* 0x00000007040472a4 */ /* 0x000fc8000f8e023f */
[----:B------:R-:W-:-:S04]  /*1720*/  UISETP.LT.AND UP0, UPT, UR10, UR4, UPT ;  /* 0x000000040a00728c */ /* 0x000fc8000bf01270 */
[----:B------:R-:W-:-:S12]  /*1730*/  USEL UR10, UR10, UR4, !UP0 ;  /* 0x000000040a0a7287 */ /* 0x000fd8000c000000 */
.L_x_1231:
[----:B------:R-:W-:-:S04]  /*1740*/  USHF.R.S32.HI UR4, URZ, 0x1f, UR10 ;  /* 0x0000001f3f047899 */ /* 0x000fc8000801140a */
[----:B------:R-:W-:-:S04]  /*1750*/  ULEA.HI UR4, UR4, UR10, URZ, 0x7 ;  /* 0x0000000a04047291 */ /* 0x000fc8000f8f383f */
[----:B------:R-:W-:Y:S02]  /*1760*/  USHF.R.S32.HI UR7, URZ, 0x7, UR4 ;  /* 0x000000073f077899 */ /* 0x000fe40008011404 */
[----:B------:R-:W-:Y:S02]  /*1770*/  ULOP3.LUT UR4, UR5, 0xff000000, URZ, 0xc0, !UPT ;  /* 0xff00000005047892 */ /* 0x000fe4000f8ec03f */
[----:B------:R-:W-:Y:S02]  /*1780*/  UISETP.LT.AND UP0, UPT, URZ, UR7, UPT ;  /* 0x000000073f00728c */ /* 0x000fe4000bf01270 */
[----:B------:R-:W-:Y:S02]  /*1790*/  ULOP3.LUT UR5, UR5, 0xff0000, URZ, 0xc0, !UPT ;  /* 0x00ff000005057892 */ /* 0x000fe4000f8ec03f */
[----:B------:R-:W-:Y:S02]  /*17a0*/  USEL UR42, URZ, UR7, !UP0 ;  /* 0x000000073f2a7287 */ /* 0x000fe4000c000000 */
[----:B------:R-:W-:-:S02]  /*17b0*/  USHF.R.U32.HI UR4, URZ, 0x8, UR4 ;  /* 0x000000083f047899 */ /* 0x000fc40008011604 */
[----:B------:R-:W-:Y:S02]  /*17c0*/  UISETP.GT.AND UP0, UPT, UR6, UR42, UPT ;  /* 0x0000002a0600728c */ /* 0x000fe4000bf04270 */
[----:B------:R-:W-:-:S03]  /*17d0*/  ULEA.HI UR5, UR5, UR4, URZ, 0x10 ;  /* 0x0000000405057291 */ /* 0x000fc6000f8f803f */
[----:B------:R-:W-:Y:S01]  /*17e0*/  UMOV UR4, URZ ;  /* 0x0000003f00047c82 */ /* 0x000fe20008000000 */
[----:B------:R-:W-:Y:S01]  /*17f0*/  PLOP3.LUT P0, PT, PT, PT, UP0, 0x80, 0x0 ;  /* 0x000000000000781c */ /* 0x000fe20003f0f008 */
[----:B------:R-:W-:Y:S02]  /*1800*/  ULOP3.LUT UR41, UR5, 0xff, URZ, 0xc0, !UPT ;  /* 0x000000ff05297892 */ /* 0x000fe4000f8ec03f */
[----:B------:R-:W-:-:S10]  /*1810*/  USHF.R.U32.HI UR46, URZ, 0x10, UR5 ;  /* 0x000000103f2e7899 */ /* 0x000fd40008011605 */
[----:B------:R-:W-:Y:S05]  /*1820*/  @!P0 BRA `(.L_x_1234) ;  /* 0x0000000000948947 */ /* 0x000fea0003800000 */
[----:B------:R-:W-:Y:S01]  /*1830*/  UISETP.NE.AND UP0, UPT, UR46, URZ, UPT ;  /* 0x0000003f2e00728c */ /* 0x000fe2000bf05270 */
[----:B------:R-:W-:-:S03]  /*1840*/  ULDC UR4, c[0x0][0x9f0] ;  /* 0x00027c0000047ab9 */ /* 0x000fc60000000800 */
[----:B------:R-:W-:-:S04]  /*1850*/  USEL UR10, UR46, UR4, UP0 ;  /* 0x000000042e0a7287 */ /* 0x000fc80008000000 */
[----:B------:R-:W-:Y:S02]  /*1860*/  UIADD3 UR4, UR10, -0x1, UR6 ;  /* 0xffffffff0a047890 */ /* 0x000fe4000fffe006 */
[----:B------:R-:W-:Y:S02]  /*1870*/  IMAD.U32 R3, RZ, RZ, UR10 ;  /* 0x0000000aff037e24 */ /* 0x000fe4000f8e00ff */
[----:B------:R-:W-:-:S03]  /*1880*/  UIADD3 UR7, -UR42, UR4, URZ ;  /* 0x000000042a077290 */ /* 0x000fc6000fffe13f */
[-C--:B------:R-:W-:Y:S01]  /*1890*/  IABS R0, R3.reuse ;  /* 0x0000000300007213 */ /* 0x080fe20000000000 */
[----:B------:R-:W-:Y:S01]  /*18a0*/  UMOV UR4, URZ ;  /* 0x0000003f00047c82 */ /* 0x000fe20008000000 */
[----:B------:R-:W-:Y:S01]  /*18b0*/  IABS R5, R3 ;  /* 0x0000000300057213 */ /* 0x000fe20000000000 */
[----:B------:R-:W-:Y:S01]  /*18c0*/  IMAD.U32 R4, RZ, RZ, UR7 ;  /* 0x00000007ff047e24 */ /* 0x000fe2000f8e00ff */
[----:B------:R-:W-:Y:S01]  /*18d0*/  R2UR UR11, R0 ;  /* 0x00000000000b72ca */ /* 0x000fe200000e0000 */
[----:B------:R-:W-:-:S03]  /*18e0*/  ULOP3.LUT UR7, UR7, UR10, URZ, 0x3c, !UPT ;  /* 0x0000000a07077292 */ /* 0x000fc6000f8e3c3f */
[----:B------:R-:W-:-:S05]  /*18f0*/  IABS R4, R4 ;  /* 0x0000000400047213 */ /* 0x000fca0000000000 */
[----:B------:R-:W-:-:S04]  /*1900*/  IMAD.MOV.U32 R3, RZ, RZ, R4 ;  /* 0x000000ffff037224 */ /* 0x000fc800078e0004 */
[----:B------:R-:W0:Y:S01]  /*1910*/  I2F.RP R0, UR11 ;  /* 0x0000000b00007d06 */ /* 0x000e220008209400 */
[----:B------:R-:W-:-:S07]  /*1920*/  R2UR UR9, R3 ;  /* 0x00000000030972ca */ /* 0x000fce00000e0000 */
[----:B0-----:R-:W0:Y:S02]  /*1930*/  MUFU.RCP R0, R0 ;  /* 0x0000000000007308 */ /* 0x001e240000001000 */
[----:B0-----:R-:W-:Y:S02]  /*1940*/  VIADD R2, R0, 0xffffffe ;  /* 0x0ffffffe00027836 */ /* 0x001fe40000000000 */
        /* <DEDUP_REMOVED lines=19> */
.L_x_1234:
[----:B------:R-:W-:Y:S01]  /*1a80*/  UIMAD UR42, UR41, UR4, UR42 ;  /* 0x00000004292a72a4 */ /* 0x000fe2000f8e022a */
[----:B------:R-:W-:Y:S01]  /*1a90*/  IMAD.U32 R88, RZ, RZ, UR6 ;  /* 0x00000006ff587e24 */ /* 0x000fe2000f8e00ff */
[----:B------:R-:W-:Y:S01]  /*1aa0*/  PLOP3.LUT P0, PT, PT, PT, PT, 0x80, 0x0 ;  /* 0x000000000000781c */ /* 0x000fe20003f0f070 */
[----:B------:R-:W-:Y:S01]  /*1ab0*/  IMAD.U32 R3, RZ, RZ, UR4 ;  /* 0x00000004ff037e24 */ /* 0x000fe2000f8e00ff */
[----:B------:R-:W-:Y:S02]  /*1ac0*/  CS2R R20, SRZ ;  /* 0x0000000000147805 */ /* 0x000fe4000001ff00 */
[----:B------:R-:W-:Y:S02]  /*1ad0*/  CS2R R118, SRZ ;  /* 0x0000000000767805 */ /* 0x000fe4000001ff00 */
[----:B------:R-:W-:Y:S02]  /*1ae0*/  CS2R R116, SRZ ;  /* 0x0000000000747805 */ /* 0x000fe4000001ff00 */
[----:B------:R-:W-:-:S02]  /*1af0*/  CS2R R114, SRZ ;  /* 0x0000000000727805 */ /* 0x000fc4000001ff00 */
[----:B------:R-:W-:Y:S02]  /*1b00*/  VIADDMNMX R88, R3, UR42, R88, PT ;  /* 0x0000002a03587c46 */ /* 0x000fe4000b800158 */
[----:B------:R-:W-:Y:S02]  /*1b10*/  CS2R R112, SRZ ;  /* 0x0000000000707805 */ /* 0x000fe4000001ff00 */
[----:B------:R-:W-:Y:S02]  /*1b20*/  CS2R R110, SRZ ;  /* 0x00000000006e7805 */ /* 0x000fe4000001ff00 */
[----:B------:R-:W-:Y:S02]  /*1b30*/  CS2R R108, SRZ ;  /* 0x00000000006c7805 */ /* 0x000fe4000001ff00 */
[----:B------:R-:W-:Y:S02]  /*1b40*/  ISETP.GT.AND P1, PT, R88, UR42, PT ;  /* 0x0000002a58007c0c */ /* 0x000fe4000bf24270 */
        /* <DEDUP_REMOVED lines=10> */
[----:B------:R-:W-:Y:S06]  /*1bf0*/  @!P1 BRA `(.L_x_1235) ;  /* 0x000000b800309947 */ /* 0x000fec0003800000 */
[----:B------:R-:W0:Y:S01]  /*1c00*/  S2R R0, SR_TID.X ;  /* 0x0000000000007919 */ /* 0x000e220000002100 */
[----:B------:R-:W1:Y:S01]  /*1c10*/  S2UR UR43, SR_CgaCtaId ;  /* 0x00000000002b79c3 */ /* 0x000e620000008800 */
[----:B------:R-:W-:Y:S02]  /*1c20*/  UMOV UR45, 0x400 ;  /* 0x00000400002d7882 */ /* 0x000fe40000000000 */
[----:B-1----:R-:W-:Y:S01]  /*1c30*/  ULEA UR45, UR43, UR45, 0x18 ;  /* 0x0000002d2b2d7291 */ /* 0x002fe2000f8ec03f */
[----:B0-----:R-:W-:-:S05]  /*1c40*/  VIADD R4, R0, 0xffffff80 ;  /* 0xffffff8000047836 */ /* 0x001fca0000000000 */
[----:B------:R-:W-:-:S04]  /*1c50*/  SHF.R.S32.HI R0, RZ, 0x1f, R4 ;  /* 0x0000001fff007819 */ /* 0x000fc80000011404 */
[----:B------:R-:W-:-:S04]  /*1c60*/  LEA.HI R0, R0, R4, RZ, 0x7 ;  /* 0x0000000400007211 */ /* 0x000fc800078f38ff */
[----:B------:R-:W-:-:S06]  /*1c70*/  SHF.R.S32.HI R0, RZ, 0x7, R0 ;  /* 0x00000007ff007819 */ /* 0x000fcc0000011400 */
[----:B------:R-:W0:Y:S02]  /*1c80*/  SHFL.IDX PT, R0, R0, RZ, 0x1f ;  /* 0x00001fff00007589 */ /* 0x000e2400000e0000 */
[----:B0-----:R-:W-:-:S13]  /*1c90*/  R2UR UR44, R0 ;  /* 0x00000000002c72ca */ /* 0x001fda00000e0000 */
        /* <DEDUP_REMOVED lines=26> */
.L_x_1236:
[----:B------:R-:W-:Y:S01]  /*1e40*/  ULEA.HI UR4, UR50, UR50, URZ, 0x1 ;  /* 0x0000003232047291 */ /* 0x000fe2000f8f083f */
[----:B------:R-:W-:-:S03]  /*1e50*/  IMAD.U32 R2, RZ, RZ, UR51 ;  /* 0x00000033ff027e24 */ /* 0x000fc6000f8e00ff */
[----:B------:R-:W-:Y:S02]  /*1e60*/  ULOP3.LUT UR4, UR4, 0xfffffffe, URZ, 0xc0, !UPT ;  /* 0xfffffffe04047892 */ /* 0x000fe4000f8ec03f */
[----:B------:R-:W-:Y:S02]  /*1e70*/  ISETP.NE.AND P0, PT, R2, 0x3, PT ;  /* 0x000000030200780c */ /* 0x000fe40003f05270 */
[----:B------:R-:W-:-:S06]  /*1e80*/  UIADD3 UR4, UR50, -UR4, URZ ;  /* 0x8000000432047290 */ /* 0x000fcc000fffe03f */
[----:B------:R-:W-:-:S05]  /*1e90*/  IMAD.U32 R0, RZ, RZ, UR4 ;  /* 0x00000004ff007e24 */ /* 0x000fca000f8e00ff */
[----:B------:R-:W-:-:S04]  /*1ea0*/  SHF.L.U32 R0, R0, 0x1f, RZ ;  /* 0x0000001f00007819 */ /* 0x000fc800000006ff */
[----:B------:R-:W0:Y:S02]  /*1eb0*/  SYNCS.PHASECHK.TRANS64.TRYWAIT P1, [UR45+0x16800], R0 ;  /* 0x01680000ff0075a7 */ /* 0x000e24000802016d */
[----:B0-----:R-:W-:Y:S05]  /*1ec0*/  @!P1 BRA `(.L_x_1237) ;  /* 0x0000014000c89947 */ /* 0x001fea0003800000 */
.L_x_1419:
[----:B------:R-:W-:Y:S05]  /*1ed0*/  @!P0 BRA `(.L_x_1238) ;  /* 0x0000000000048947 */ /* 0x000fea0003800000 */
[----:B------:R-:W-:Y:S01]  /*1ee0*/  BPT.TRAP 0x1 ;  /* 0x000000040000795c */ /* 0x000fe20000300000 */
.L_x_1238:
[----:B0-----:R-:W-:Y:S02]  /*1ef0*/  IMAD.U32 R3, RZ, RZ, UR48 ;  /* 0x00000030ff037e24 */ /* 0x001fe4000f8e00ff */
[----:B------:R-:W-:-:S03]  /*1f00*/  IMAD.U32 R0, RZ, RZ, UR49 ;  /* 0x00000031ff007e24 */ /* 0x000fc6000f8e00ff */
[----:B------:R-:W-:Y:S02]  /*1f10*/  LEA R3, R3, UR45, 0x3 ;  /* 0x0000002d03037c11 */ /* 0x000fe4000f8e18ff */
[----:B------:R-:W-:-:S04]  /*1f20*/  SHF.L.U32 R0, R0, 0x1f, RZ ;  /* 0x0000001f00007819 */ /* 0x000fc800000006ff */
[----:B------:R0:W1:Y:S01]  /*1f30*/  SYNCS.PHASECHK.TRANS64.TRYWAIT P1, [R3+URZ+0x16830], R0 ;  /* 0x01683000030075a7 */ /* 0x000062000802017f */
[----:B------:R-:W-:Y:S05]  /*1f40*/  @!P0 BRA `(.L_x_1239) ;  /* 0x0000000000048947 */ /* 0x000fea0003800000 */
[----:B------:R-:W-:Y:S01]  /*1f50*/  BPT.TRAP 0x1 ;  /* 0x000000040000795c */ /* 0x000fe20000300000 */
.L_x_1239:
[----:B-1----:R-:W-:Y:S05]  /*1f60*/  @P1 BRA `(.L_x_1240) ;  /* 0x0000000000081947 */ /* 0x002fea0003800000 */
[----:B------:R-:W1:Y:S02]  /*1f70*/  SYNCS.PHASECHK.TRANS64.TRYWAIT P1, [R3+URZ+0x16830], R0 ;  /* 0x01683000030075a7 */ /* 0x000e64000802017f */
[----:B-1----:R-:W-:Y:S05]  /*1f80*/  @!P1 BRA `(.L_x_1241) ;  /* 0x0000014000b09947 */ /* 0x002fea0003800000 */
.L_x_1240:
[----:B------:R-:W-:Y:S05]  /*1f90*/  WARPSYNC.ALL ;  /* 0x0000000000007948 */ /* 0x000fea0003800000 */
[----:B------:R-:W-:Y:S01]  /*1fa0*/  UIADD3 UR4, UR45, 0xe400, URZ ;  /* 0x0000e4002d047890 */ /* 0x000fe2000fffe03f */
[----:B------:R-:W-:Y:S01]  /*1fb0*/  WARPGROUP.ARRIVE ;  /* 0x00000000000079c5 */ /* 0x000fe20000000000 */
[----:B------:R-:W-:Y:S02]  /*1fc0*/  ULOP3.LUT UR16, UR57, 0x10000, URZ, 0xfc, !UPT ;  /* 0x0001000039107892 */ /* 0x000fe4000f8efc3f */
[----:B------:R-:W-:Y:S01]  /*1fd0*/  USHF.R.U32.HI UR4, URZ, 0x4, UR4 ;  /* 0x000000043f047899 */ /* 0x000fe20008011604 */
[----:B------:R-:W-:Y:S01]  /*1fe0*/  UMOV UR17, 0x40000040 ;  /* 0x4000004000117882 */ /* 0x000fe20000000000 */
[----:B------:R-:W-:-:S02]  /*1ff0*/  UMOV UR19, 0x40000040 ;  /* 0x4000004000137882 */ /* 0x000fc40000000000 */
[----:B------:R-:W-:Y:S01]  /*2000*/  ULOP3.LUT UR4, UR4, 0x3fff, URZ, 0xc0, !UPT ;  /* 0x00003fff04047892 */ /* 0x000fe2000f8ec03f */
[----:B------:R-:W-:Y:S01]  /*2010*/  UMOV UR5, 0x40000040 ;  /* 0x4000004000057882 */ /* 0x000fe20000000000 */
[----:B------:R-:W-:Y:S02]  /*2020*/  UMOV UR7, 0x40000040 ;  /* 0x4000004000077882 */ /* 0x000fe40000000000 */
[----:B------:R-:W-:Y:S02]  /*2030*/  ULOP3.LUT UR20, UR4, 0x10000, URZ, 0xfc, !UPT ;  /* 0x0001000004147892 */ /* 0x000fe4000f8efc3f */
[----:B------:R-:W-:Y:S02]  /*2040*/  UIADD3 UR4, UR16, 0x2, URZ ;  /* 0x0000000210047890 */ /* 0x000fe4000fffe03f */
[----:B------:R-:W-:Y:S02]  /*2050*/  ULEA UR18, UR48, UR20, 0xa ;  /* 0x0000001430127291 */ /* 0x000fe4000f8e503f */
[----:B------:R-:W-:-:S02]  /*2060*/  UIADD3 UR8, UR16, 0x4, URZ ;  /* 0x0000000410087890 */ /* 0x000fc4000fffe03f */
[----:B------:R-:W-:Y:S02]  /*2070*/  UIADD3 UR6, UR18, 0x2, URZ ;  /* 0x0000000212067890 */ /* 0x000fe4000fffe03f */
[----:B------:R-:W-:Y:S01]  /*2080*/  UIADD3 UR10, UR18, 0x4, URZ ;  /* 0x00000004120a7890 */ /* 0x000fe2000fffe03f */
[----:B------:R-:W-:Y:S02]  /*2090*/  UMOV UR9, 0x40000040 ;  /* 0x4000004000097882 */ /* 0x000fe40000000000 */
[----:B------:R-:W-:Y:S01]  /*20a0*/  HGMMA.64x128x16.F32.BF16 R24, gdesc[UR16], RZ, !UPT, gsb0 ;  /* 0x01e00000101879f0 */ /* 0x000fe2000c0018ff */
[----:B------:R-:W-:Y:S01]  /*20b0*/  UMOV UR11, 0x40000040 ;  /* 0x40000040000b7882 */ /* 0x000fe20000000000 */
        /* <DEDUP_REMOVED lines=16> */
.L_x_1242:
[----:B------:R-:W-:Y:S01]  /*21c0*/  UISETP.NE.AND UP1, UPT, UR53, URZ, UPT ;  /* 0x0000003f3500728c */ /* 0x000fe2000bf25270 */
[----:B------:R-:W-:Y:S01]  /*21d0*/  VIADD R2, R17, UR39 ;  /* 0x0000002711027c36 */ /* 0x000fe20008000000 */
[----:B------:R-:W-:Y:S01]  /*21e0*/  R2UR UR6, R3 ;  /* 0x00000000030672ca */ /* 0x000fe200000e0000 */
[----:B01----:R-:W-:Y:S01]  /*21f0*/  IMAD.MOV.U32 R3, RZ, RZ, -0x80 ;  /* 0xffffff80ff037424 */ /* 0x003fe200078e00ff */
[----:B------:R-:W-:Y:S02]  /*2200*/  UISETP.NE.AND UP0, UPT, UR52, URZ, UPT ;  /* 0x0000003f3400728c */ /* 0x000fe4000bf05270 */
[----:B------:R-:W-:Y:S01]  /*2210*/  PLOP3.LUT P1, PT, PT, PT, UP1, 0x80, 0x0 ;  /* 0x000000000000781c */ /* 0x000fe20003f2f018 */
[----:B------:R-:W-:Y:S01]  /*2220*/  IMAD R7, R88, R3, 0x80 ;  /* 0x0000008058077424 */ /* 0x000fe200078e0203 */
[----:B------:R-:W-:Y:S01]  /*2230*/  PLOP3.LUT P2, PT, PT, PT, UP1, 0x80, 0x0 ;  /* 0x000000000000781c */ /* 0x000fe20003f4f018 */
[----:B------:R-:W-:Y:S01]  /*2240*/  IMAD.U32 R3, RZ, RZ, UR47 ;  /* 0x0000002fff037e24 */ /* 0x000fe2000f8e00ff */
[----:B------:R-:W-:Y:S01]  /*2250*/  ULDC UR23, c[0x0][0x9dc] ;  /* 0x0002770000177ab9 */ /* 0x000fe20000000800 */
[----:B------:R-:W-:Y:S01]  /*2260*/  @UP1 ULDC UR7, c[0x0][0x44c] ;  /* 0x0001130000071ab9 */ /* 0x000fe20000000800 */
[----:B------:R-:W-:Y:S01]  /*2270*/  ULDC UR14, c[0x0][0x9e0] ;  /* 0x00027800000e7ab9 */ /* 0x000fe20000000800 */
[----:B------:R-:W-:-:S02]  /*2280*/  IADD3 R8, -R16, UR40, R7 ;  /* 0x0000002810087c10 */ /* 0x000fc4000fffe107 */
[----:B------:R-:W-:-:S04]  /*2290*/  UIADD3 UR6, UR6, 0x16840, URZ ;  /* 0x0001684006067890 */ /* 0x000fc8000fffe03f */
[----:B------:R-:W-:Y:S01]  /*22a0*/  @P1 IMAD.HI.U32 R0, R2, UR7, RZ ;  /* 0x0000000702001c27 */ /* 0x000fe2000f8e00ff */
[----:B------:R-:W-:Y:S01]  /*22b0*/  @UP1 ULDC UR7, c[0x0][0x450] ;  /* 0x0001140000071ab9 */ /* 0x000fe20000000800 */
[----:B------:R-:W-:Y:S01]  /*22c0*/  UPRMT UR6, UR43, 0x654, UR6 ;  /* 0x000006542b067896 */ /* 0x000fe20008000006 */
[----:B------:R-:W-:Y:S02]  /*22d0*/  PLOP3.LUT P1, PT, PT, PT, UP0, 0x40, 0x0 ;  /* 0x000000000000781c */ /* 0x000fe40003f2e808 */
[----:B------:R-:W-:Y:S02]  /*22e0*/  @P2 SHF.R.U32.HI R2, RZ, UR7, R0 ;  /* 0x00000007ff022c19 */ /* 0x000fe40008011600 */
[----:B------:R-:W-:-:S03]  /*22f0*/  IADD3 R0, -R16, 0x1, R7 ;  /* 0x0000000110007810 */ /* 0x000fc60007ffe107 */
[----:B------:R-:W0:Y:S01]  /*2300*/  SHFL.IDX PT, R5, R2, RZ, 0x1c1f ;  /* 0x001c1fff02057589 */ /* 0x000e2200000e0000 */
[----:B------:R-:W-:Y:S01]  /*2310*/  SYNCS.ARRIVE.TRANS64.RED.A1T0 RZ, [UR6], RZ ;  /* 0x000000ffffff79a7 */ /* 0x000fe20008100406 */
[----:B------:R-:W-:Y:S01]  /*2320*/  ULOP3.LUT UR6, URZ, UR23, URZ, 0x33, !UPT ;  /* 0x000000173f067292 */ /* 0x000fe2000f8e333f */
[----:B------:R-:W-:-:S05]  /*2330*/  IADD3 R0, -R3, UR40, R0 ;  /* 0x0000002803007c10 */ /* 0x000fca000fffe100 */
[C---:B------:R-:W-:Y:S02]  /*2340*/  VIADD R9, R0.reuse, UR14 ;  /* 0x0000000e00097c36 */ /* 0x040fe40008000000 */
[----:B------:R-:W-:Y:S01]  /*2350*/  VIADD R10, R0, UR6 ;  /* 0x00000006000a7c36 */ /* 0x000fe20008000000 */
[----:B------:R-:W-:Y:S02]  /*2360*/  LEA R0, R88, 0xffffff80, 0x7 ;  /* 0xffffff8058007811 */ /* 0x000fe400078e38ff */
[----:B0-----:R-:W-:Y:S01]  /*2370*/  VIADDMNMX R3, R5, R9, R8, PT ;  /* 0x0000000905037246 */ /* 0x001fe20003800108 */
[----:B------:R-:W-:Y:S01]  /*2380*/  IMAD.IADD R4, R10, 0x1, R5 ;  /* 0x000000010a047824 */ /* 0x000fe200078e0205 */
[----:B------:R-:W-:Y:S06]  /*2390*/  @P1 BRA `(.L_x_1243) ;  /* 0x0000000000641947 */ /* 0x000fec0003800000 */
[----:B------:R-:W-:Y:S01]  /*23a0*/  IMAD.U32 R6, RZ, RZ, UR47 ;  /* 0x0000002fff067e24 */ /* 0x000fe2000f8e00ff */
[----:B------:R-:W-:Y:S04]  /*23b0*/  BSSY B0, `(.L_x_1244) ;  /* 0x0000013000007945 */ /* 0x000fe80003800000 */
[----:B------:R-:W-:-:S04]  /*23c0*/  IADD3 R5, -R6, UR40, R5 ;  /* 0x0000002806057c10 */ /* 0x000fc8000fffe105 */
        /* <DEDUP_REMOVED lines=11> */
.L_x_1245:
[----:B------:R-:W-:Y:S02]  /*2480*/  ULDC UR6, c[0x0][0x9e4] ;  /* 0x0002790000067ab9 */ /* 0x000fe40000000800 */
[----:B------:R-:W-:-:S05]  /*2490*/  IMAD.U32 R12, RZ, RZ, UR6 ;  /* 0x00000006ff0c7e24 */ /* 0x000fca000f8e00ff */
[----:B------:R-:W-:-:S13]  /*24a0*/  ISETP.NE.AND P1, PT, R12, 0x1, PT ;  /* 0x000000010c00780c */ /* 0x000fda0003f25270 */
[----:B------:R-:W0:Y:S02]  /*24b0*/  @P1 LDC.64 R14, c[0x0][0x9e8] ;  /* 0x00027a00ff0e1b82 */ /* 0x000e240000000a00 */
[----:B0-----:R-:W-:-:S05]  /*24c0*/  @P1 IMAD.HI.U32 R6, R5, R14, RZ ;  /* 0x0000000e05061227 */ /* 0x001fca00078e00ff */
[----:B------:R-:W-:-:S07]  /*24d0*/  @P1 SHF.R.U32.HI R5, RZ, R15, R6 ;  /* 0x0000000fff051219 */ /* 0x000fce0000011606 */
.L_x_1246:
[----:B------:R-:W-:Y:S05]  /*24e0*/  BSYNC B0 ;  /* 0x0000000000007941 */ /* 0x000fea0003800000 */
.L_x_1244:
[----:B------:R-:W-:-:S04]  /*24f0*/  IMAD R5, R5, R12, -R0 ;  /* 0x0000000c05057224 */ /* 0x000fc800078e0a00 */
[----:B------:R-:W-:-:S05]  /*2500*/  IMAD.IADD R5, R5, 0x1, -R16 ;  /* 0x0000000105057824 */ /* 0x000fca00078e0a10 */
[----:B------:R-:W-:Y:S02]  /*2510*/  VIADDMNMX R3, R5, R12, R3, PT ;  /* 0x0000000c05037246 */ /* 0x000fe40003800103 */
[----:B------:R-:W-:-:S07]  /*2520*/  VIMNMX R4, R4, R5, !PT ;  /* 0x0000000504047248 */ /* 0x000fce0007fe0100 */
.L_x_1243:
[C---:B------:R-:W-:Y:S01]  /*2530*/  ISETP.GE.AND P6, PT, R7.reuse, 0xa, PT ;  /* 0x0000000a0700780c */ /* 0x040fe20003fc6270 */
[----:B------:R-:W-:Y:S01]  /*2540*/  UISETP.NE.AND UP0, UPT, UR52, URZ, UPT ;  /* 0x0000003f3400728c */ /* 0x000fe2000bf05270 */
[C---:B------:R-:W-:Y:S02]  /*2550*/  ISETP.GE.AND P1, PT, R7.reuse, 0x2, PT ;  /* 0x000000020700780c */ /* 0x040fe40003f26270 */
        /* <DEDUP_REMOVED lines=10> */
[----:B------:R-:W-:Y:S02]  /*2600*/  FSEL R28, R28, -INF , !P3 ;  /* 0xff8000001c1c7808 */ /* 0x000fe40005800000 */
[C---:B------:R-:W-:Y:S02]  /*2610*/  ISETP.GT.AND P4, PT, R4.reuse, 0x9, !P6 ;  /* 0x000000090400780c */ /* 0x040fe40007784270 */
        /* <DEDUP_REMOVED lines=163> */
[----:B------:R-:W-:Y:S02]  /*3050*/  ISETP.GE.AND P6, PT, R7, 0x7a, PT ;  /* 0x0000007a0700780c */ /* 0x000fe40003fc6270 */
[----:B------:R-:W0:Y:S11]  /*3060*/  SHFL.IDX PT, R7, R2, 0x1, 0x1c1f ;  /* 0x003c1f0002077f89 */ /* 0x000e3600000e0000 */
[----:B------:R-:W-:-:S02]  /*3070*/  @P6 LOP3.LUT R23, R23, 0x1, RZ, 0xfc, !PT ;  /* 0x0000000117176812 */ /* 0x000fc400078efcff */
[----:B------:R-:W-:-:S04]  /*3080*/  ISETP.GT.AND P6, PT, R4, 0x79, !P6 ;  /* 0x000000790400780c */ /* 0x000fc800077c4270 */
[----:B------:R-:W-:-:S04]  /*3090*/  ISETP.LT.OR P6, PT, R3, 0x7a, P6 ;  /* 0x0000007a0300780c */ /* 0x000fc800037c1670 */
[----:B------:R-:W-:Y:S02]  /*30a0*/  FSEL R85, R85, -INF , !P6 ;  /* 0xff80000055557808 */ /* 0x000fe40007000000 */
[----:B------:R-:W-:Y:S01]  /*30b0*/  PLOP3.LUT P6, PT, PT, PT, UP0, 0x40, 0x0 ;  /* 0x000000000000781c */ /* 0x000fe20003fce808 */
[----:B0-----:R-:W-:Y:S01]  /*30c0*/  IMAD.IADD R5, R10, 0x1, R7 ;  /* 0x000000010a057824 */ /* 0x001fe200078e0207 */
[----:B------:R-:W-:-:S11]  /*30d0*/  VIADDMNMX R4, R7, R9, R8, PT ;  /* 0x0000000907047246 */ /* 0x000fd60003800108 */
[----:B------:R-:W-:Y:S05]  /*30e0*/  @P6 BRA `(.L_x_1247) ;  /* 0x0000000000646947 */ /* 0x000fea0003800000 */
        /* <DEDUP_REMOVED lines=14> */
.L_x_1249:
[----:B------:R-:W-:Y:S02]  /*31d0*/  ULDC UR6, c[0x0][0x9e4] ;  /* 0x0002790000067ab9 */ /* 0x000fe40000000800 */
[----:B------:R-:W-:-:S05]  /*31e0*/  IMAD.U32 R6, RZ, RZ, UR6 ;  /* 0x00000006ff067e24 */ /* 0x000fca000f8e00ff */
[----:B------:R-:W-:-:S13]  /*31f0*/  ISETP.NE.AND P6, PT, R6, 0x1, PT ;  /* 0x000000010600780c */ /* 0x000fda0003fc5270 */
[----:B------:R-:W0:Y:S02]  /*3200*/  @P6 LDC.64 R2, c[0x0][0x9e8] ;  /* 0x00027a00ff026b82 */ /* 0x000e240000000a00 */
[----:B0-----:R-:W-:-:S05]  /*3210*/  @P6 IMAD.HI.U32 R2, R7, R2, RZ ;  /* 0x0000000207026227 */ /* 0x001fca00078e00ff */
[----:B------:R-:W-:-:S07]  /*3220*/  @P6 SHF.R.U32.HI R7, RZ, R3, R2 ;  /* 0x00000003ff076219 */ /* 0x000fce0000011602 */
.L_x_1250:
[----:B------:R-:W-:Y:S05]  /*3230*/  BSYNC B0 ;  /* 0x0000000000007941 */ /* 0x000fea0003800000 */
.L_x_1248:
[----:B------:R-:W-:-:S04]  /*3240*/  IMAD R7, R7, R6, -R0 ;  /* 0x0000000607077224 */ /* 0x000fc800078e0a00 */
[----:B------:R-:W-:-:S05]  /*3250*/  IMAD.IADD R7, R7, 0x1, -R16 ;  /* 0x0000000107077824 */ /* 0x000fca00078e0a10 */
[----:B------:R-:W-:Y:S02]  /*3260*/  VIADDMNMX R4, R7, R6, R4, PT ;  /* 0x0000000607047246 */ /* 0x000fe40003800104 */
[----:B------:R-:W-:-:S07]  /*3270*/  VIMNMX R5, R5, R7, !PT ;  /* 0x0000000705057248 */ /* 0x000fce0007fe0100 */
.L_x_1247:
[----:B------:R-:W-:Y:S01]  /*3280*/  ISETP.GT.AND P1, PT, R5, 0x1, !P1 ;  /* 0x000000010500780c */ /* 0x000fe20004f24270 */
[----:B------:R-:W-:Y:S01]  /*3290*/  ULDC UR21, c[0x0][0x988] ;  /* 0x0002620000157ab9 */ /* 0x000fe20000000800 */
[----:B------:R-:W-:Y:S01]  /*32a0*/  LOP3.LUT P6, RZ, R23, 0x4, RZ, 0xc0, !PT ;  /* 0x0000000417ff7812 */ /* 0x000fe200078cc0ff */
[----:B------:R-:W-:Y:S01]  /*32b0*/  UISETP.NE.AND UP1, UPT, UR53, URZ, UPT ;  /* 0x0000003f3500728c */ /* 0x000fe2000bf25270 */
[----:B------:R-:W-:Y:S01]  /*32c0*/  ISETP.LT.OR P1, PT, R4, 0x2, P1 ;  /* 0x000000020400780c */ /* 0x000fe20000f21670 */
[----:B------:R-:W-:Y:S01]  /*32d0*/  UISETP.NE.AND UP0, UPT, UR52, URZ, UPT ;  /* 0x0000003f3400728c */ /* 0x000fe2000bf05270 */
[----:B------:R-:W-:Y:S01]  /*32e0*/  FMNMX.FTZ R3, R24, R25, !PT ;  /* 0x0000001918037209 */ /* 0x000fe20007810000 */
[----:B------:R-:W-:Y:S01]  /*32f0*/  UMOV UR10, UR39 ;  /* 0x00000027000a7c82 */ /* 0x000fe20008000000 */
        /* <DEDUP_REMOVED lines=12> */
[----:B------:R-:W-:Y:S01]  /*33c0*/  ISETP.GT.AND P1, PT, R5, 0x10, !P1 ;  /* 0x000000100500780c */ /* 0x000fe20004f24270 */
[----:B------:R-:W-:Y:S01]  /*33d0*/  UIADD3 UR56, UR56, UR10, URZ ;  /* 0x0000000a38387290 */ /* 0x000fe2000fffe03f */
[----:B------:R-:W-:Y:S02]  /*33e0*/  FMNMX.FTZ R3, R33, R0, !PT ;  /* 0x0000000021037209 */ /* 0x000fe40007810000 */
[----:B------:R-:W-:Y:S01]  /*33f0*/  ISETP.LT.OR P1, PT, R4, 0x11, P1 ;  /* 0x000000110400780c */ /* 0x000fe20000f21670 */
[----:B------:R-:W-:Y:S01]  /*3400*/  UIADD3 UR14, UR56, UR14, URZ ;  /* 0x0000000e380e7290 */ /* 0x000fe2000fffe03f */
        /* <DEDUP_REMOVED lines=73> */
[----:B------:R-:W-:Y:S01]  /*38a0*/  LOP3.LUT P2, RZ, R23, 0x80, RZ, 0xc0, !PT ;  /* 0x0000008017ff7812 */ /* 0x000fe2000784c0ff */
[----:B------:R-:W0:Y:S01]  /*38b0*/  SHFL.BFLY PT, R0, R3, 0x2, 0x1f ;  /* 0x0c401f0003007f89 */ /* 0x000e2200000e0000 */
[----:B------:R-:W-:-:S02]  /*38c0*/  FSEL R55, R55, -INF , !P1 ;  /* 0xff80000037377808 */ /* 0x000fc40004800000 */
[C---:B------:R-:W-:Y:S02]  /*38d0*/  LOP3.LUT P1, RZ, R23.reuse, 0x8000, RZ, 0xc0, !PT ;  /* 0x0000800017ff7812 */ /* 0x040fe4000782c0ff */
[----:B------:R-:W-:Y:S02]  /*38e0*/  LOP3.LUT P6, RZ, R23, 0x40, RZ, 0xc0, !PT ;  /* 0x0000004017ff7812 */ /* 0x000fe400078cc0ff */
[C---:B------:R-:W-:Y:S02]  /*38f0*/  ISETP.GT.AND P1, PT, R5.reuse, 0x40, !P1 ;  /* 0x000000400500780c */ /* 0x040fe40004f24270 */
[C---:B------:R-:W-:Y:S02]  /*3900*/  ISETP.GT.AND P3, PT, R5.reuse, 0x70, !P3 ;  /* 0x000000700500780c */ /* 0x040fe40005f64270 */
[----:B------:R-:W-:Y:S02]  /*3910*/  ISETP.LT.OR P1, PT, R4, 0x41, P1 ;  /* 0x000000410400780c */ /* 0x000fe40000f21670 */
[----:B------:R-:W-:-:S02]  /*3920*/  ISETP.GT.AND P4, PT, R5, 0x71, !P4 ;  /* 0x000000710500780c */ /* 0x000fc40006784270 */
[----:B------:R-:W-:Y:S02]  /*3930*/  FSEL R58, R58, -INF , !P1 ;  /* 0xff8000003a3a7808 */ /* 0x000fe40004800000 */
[----:B------:R-:W-:Y:S02]  /*3940*/  LOP3.LUT P1, RZ, R23, 0x4000, RZ, 0xc0, !PT ;  /* 0x0000400017ff7812 */ /* 0x000fe4000782c0ff */
[C---:B------:R-:W-:Y:S02]  /*3950*/  ISETP.GT.AND P5, PT, R5.reuse, 0x78, !P5 ;  /* 0x000000780500780c */ /* 0x040fe40006fa4270 */
[----:B------:R-:W-:Y:S02]  /*3960*/  ISETP.GT.AND P1, PT, R5, 0x41, !P1 ;  /* 0x000000410500780c */ /* 0x000fe40004f24270 */
[C---:B------:R-:W-:Y:S02]  /*3970*/  ISETP.LT.OR P3, PT, R4.reuse, 0x71, P3 ;  /* 0x000000710400780c */ /* 0x040fe40001f61670 */
[----:B------:R-:W-:-:S02]  /*3980*/  ISETP.LT.OR P1, PT, R4, 0x42, P1 ;  /* 0x000000420400780c */ /* 0x000fc40000f21670 */
[----:B0-----:R-:W-:Y:S02]  /*3990*/  FMNMX.FTZ R6, R3, R0, !PT ;  /* 0x0000000003067209 */ /* 0x001fe40007810000 */
[----:B------:R-:W-:Y:S02]  /*39a0*/  FSEL R59, R59, -INF , !P1 ;  /* 0xff8000003b3b7808 */ /* 0x000fe40004800000 */
[----:B------:R-:W-:Y:S01]  /*39b0*/  LOP3.LUT P1, RZ, R23, 0x2000, RZ, 0xc0, !PT ;  /* 0x0000200017ff7812 */ /* 0x000fe2000782c0ff */
[----:B------:R-:W0:Y:S01]  /*39c0*/  SHFL.BFLY PT, R7, R6, 0x1, 0x1f ;  /* 0x0c201f0006077f89 */ /* 0x000e2200000e0000 */
[----:B------:R-:W-:Y:S02]  /*39d0*/  ISETP.LT.OR P4, PT, R4, 0x72, P4 ;  /* 0x000000720400780c */ /* 0x000fe40002781670 */
[----:B------:R-:W-:Y:S02]  /*39e0*/  ISETP.GT.AND P1, PT, R5, 0x48, !P1 ;  /* 0x000000480500780c */ /* 0x000fe40004f24270 */
[----:B------:R-:W-:-:S02]  /*39f0*/  FSEL R82, R82, -INF , !P3 ;  /* 0xff80000052527808 */ /* 0x000fc40005800000 */
[C---:B------:R-:W-:Y:S02]  /*3a00*/  ISETP.LT.OR P1, PT, R4.reuse, 0x49, P1 ;  /* 0x000000490400780c */ /* 0x040fe40000f21670 */
[----:B------:R-:W-:Y:S02]  /*3a10*/  ISETP.LT.OR P5, PT, R4, 0x79, P5 ;  /* 0x000000790400780c */ /* 0x000fe40002fa1670 */
[----:B------:R-:W-:Y:S02]  /*3a20*/  FSEL R62, R62, -INF , !P1 ;  /* 0xff8000003e3e7808 */ /* 0x000fe40004800000 */
[----:B------:R-:W-:Y:S02]  /*3a30*/  LOP3.LUT P1, RZ, R23, 0x1000, RZ, 0xc0, !PT ;  /* 0x0000100017ff7812 */ /* 0x000fe4000782c0ff */
[----:B------:R-:W-:Y:S02]  /*3a40*/  FSEL R83, R83, -INF , !P4 ;  /* 0xff80000053537808 */ /* 0x000fe40006000000 */
[----:B------:R-:W-:-:S02]  /*3a50*/  ISETP.GT.AND P1, PT, R5, 0x49, !P1 ;  /* 0x000000490500780c */ /* 0x000fc40004f24270 */
[----:B------:R-:W-:Y:S02]  /*3a60*/  FSEL R86, R86, -INF , !P5 ;  /* 0xff80000056567808 */ /* 0x000fe40006800000 */
[----:B------:R-:W-:Y:S02]  /*3a70*/  ISETP.LT.OR P1, PT, R4, 0x4a, P1 ;  /* 0x0000004a0400780c */ /* 0x000fe40000f21670 */
[----:B0-----:R-:W-:Y:S02]  /*3a80*/  FMNMX.FTZ R0, R6, R7, !PT ;  /* 0x0000000706007209 */ /* 0x001fe40007810000 */
[----:B------:R-:W-:Y:S02]  /*3a90*/  FSEL R63, R63, -INF , !P1 ;  /* 0xff8000003f3f7808 */ /* 0x000fe40004800000 */
[----:B------:R-:W-:Y:S01]  /*3aa0*/  LOP3.LUT P1, RZ, R23, 0x800, RZ, 0xc0, !PT ;  /* 0x0000080017ff7812 */ /* 0x000fe2000782c0ff */
[----:B------:R-:W-:-:S03]  /*3ab0*/  FMUL.FTZ R2, R0, UR21 ;  /* 0x0000001500027c20 */ /* 0x000fc60008410000 */
        /* <DEDUP_REMOVED lines=30> */
[--C-:B------:R-:W-:Y:S01]  /*3ca0*/  FFMA.FTZ R3, R25, UR21, -R2.reuse ;  /* 0x0000001519037c23 */ /* 0x100fe20008010802 */
[----:B------:R-:W-:Y:S01]  /*3cb0*/  ISETP.LT.OR P1, PT, R4, 0x1, P1 ;  /* 0x000000010400780c */ /* 0x000fe20000f21670 */
[--C-:B------:R-:W-:Y:S01]  /*3cc0*/  FFMA.FTZ R148, R24, UR21, -R2.reuse ;  /* 0x0000001518947c23 */ /* 0x100fe20008010802 */
[----:B------:R-:W-:Y:S01]  /*3cd0*/  ISETP.GT.AND P6, PT, R5, 0x79, !P6 ;  /* 0x000000790500780c */ /* 0x000fe200077c4270 */
[--C-:B------:R-:W-:Y:S01]  /*3ce0*/  FFMA.FTZ R150, R28, UR21, -R2.reuse ;  /* 0x000000151c967c23 */ /* 0x100fe20008010802 */
[----:B------:R-:W-:Y:S01]  /*3cf0*/  FSEL R26, R26, -INF , !P1 ;  /* 0xff8000001a1a7808 */ /* 0x000fe20004800000 */
[----:B------:R-:W-:Y:S01]  /*3d00*/  MUFU.EX2 R3, R3 ;  /* 0x0000000300037308 */ /* 0x000fe20000000800 */
[----:B------:R-:W-:Y:S01]  /*3d10*/  LOP3.LUT P1, RZ, R23, 0x4000000, RZ, 0xc0, !PT ;  /* 0x0400000017ff7812 */ /* 0x000fe2000782c0ff */
[--C-:B------:R-:W-:Y:S01]  /*3d20*/  FFMA.FTZ R7, R29, UR21, -R2.reuse ;  /* 0x000000151d077c23 */ /* 0x100fe20008010802 */
[----:B------:R-:W-:Y:S01]  /*3d30*/  FMNMX.FTZ R9, R26, R27, !PT ;  /* 0x0000001b1a097209 */ /* 0x000fe20007810000 */
[--C-:B------:R-:W-:Y:S01]  /*3d40*/  FFMA.FTZ R144, R32, UR21, -R2.reuse ;  /* 0x0000001520907c23 */ /* 0x100fe20008010802 */
[----:B------:R-:W-:Y:S01]  /*3d50*/  ISETP.GT.AND P1, PT, R5, 0x68, !P1 ;  /* 0x000000680500780c */ /* 0x000fe20004f24270 */
[--C-:B------:R-:W-:Y:S01]  /*3d60*/  FFMA.FTZ R33, R33, UR21, -R2.reuse ;  /* 0x0000001521217c23 */ /* 0x100fe20008010802 */
[----:B------:R-:W-:Y:S01]  /*3d70*/  FMNMX.FTZ R6, R30, R9, !PT ;  /* 0x000000091e067209 */ /* 0x000fe20007810000 */
[----:B------:R-:W0:Y:S01]  /*3d80*/  MUFU.EX2 R148, R148 ;  /* 0x0000009400947308 */ /* 0x000e220000000800 */
[----:B------:R-:W-:Y:S01]  /*3d90*/  ISETP.LT.OR P1, PT, R4, 0x69, P1 ;  /* 0x000000690400780c */ /* 0x000fe20000f21670 */
[--C-:B------:R-:W-:Y:S01]  /*3da0*/  FFMA.FTZ R37, R37, UR21, -R2.reuse ;  /* 0x0000001525257c23 */ /* 0x100fe20008010802 */
[----:B------:R-:W-:Y:S01]  /*3db0*/  FMNMX.FTZ R9, R31, R6, !PT ;  /* 0x000000061f097209 */ /* 0x000fe20007810000 */
[--C-:B------:R-:W-:Y:S01]  /*3dc0*/  FFMA.FTZ R41, R41, UR21, -R2.reuse ;  /* 0x0000001529297c23 */ /* 0x100fe20008010802 */
[----:B------:R-:W-:Y:S01]  /*3dd0*/  FSEL R78, R78, -INF , !P1 ;  /* 0xff8000004e4e7808 */ /* 0x000fe20004800000 */
[--C-:B------:R-:W-:Y:S01]  /*3de0*/  FFMA.FTZ R45, R45, UR21, -R2.reuse ;  /* 0x000000152d2d7c23 */ /* 0x100fe20008010802 */
[----:B------:R-:W-:Y:S01]  /*3df0*/  FMNMX.FTZ R6, R34, R9, !PT ;  /* 0x0000000922067209 */ /* 0x000fe20007810000 */
[----:B------:R-:W1:Y:S01]  /*3e00*/  MUFU.EX2 R150, R150 ;  /* 0x0000009600967308 */ /* 0x000e620000000800 */
[----:B------:R-:W-:Y:S01]  /*3e10*/  ISETP.LT.OR P6, PT, R4, 0x7a, P6 ;  /* 0x0000007a0400780c */ /* 0x000fe200037c1670 */
[--C-:B------:R-:W-:Y:S01]  /*3e20*/  FFMA.FTZ R49, R49, UR21, -R2.reuse ;  /* 0x0000001531317c23 */ /* 0x100fe20008010802 */
[----:B------:R-:W-:Y:S01]  /*3e30*/  FMNMX.FTZ R11, R35, R6, !PT ;  /* 0x00000006230b7209 */ /* 0x000fe20007810000 */
[--C-:B------:R-:W-:Y:S01]  /*3e40*/  FFMA.FTZ R53, R53, UR21, -R2.reuse ;  /* 0x0000001535357c23 */ /* 0x100fe20008010802 */
[----:B------:R-:W-:Y:S01]  /*3e50*/  FSEL R87, R87, -INF , !P6 ;  /* 0xff80000057577808 */ /* 0x000fe20007000000 */
[--C-:B------:R-:W-:Y:S01]  /*3e60*/  FFMA.FTZ R146, R36, UR21, -R2.reuse ;  /* 0x0000001524927c23 */ /* 0x100fe20008010802 */
[----:B------:R-:W-:Y:S01]  /*3e70*/  FMNMX.FTZ R6, R38, R11, !PT ;  /* 0x0000000b26067209 */ /* 0x000fe20007810000 */
[----:B------:R-:W2:Y:S01]  /*3e80*/  MUFU.EX2 R7, R7 ;  /* 0x0000000700077308 */ /* 0x000ea20000000800 */
[--C-:B------:R-:W-:Y:S01]  /*3e90*/  FFMA.FTZ R29, R57, UR21, -R2.reuse ;  /* 0x00000015391d7c23 */ /* 0x100fe20008010802 */
[--C-:B------:R-:W-:Y:S01]  /*3ea0*/  FFMA.FTZ R140, R40, UR21, -R2.reuse ;  /* 0x00000015288c7c23 */ /* 0x100fe20008010802 */
[----:B------:R-:W-:Y:S01]  /*3eb0*/  FMNMX.FTZ R11, R39, R6, !PT ;  /* 0x00000006270b7209 */ /* 0x000fe20007810000 */
[--C-:B------:R-:W-:Y:S01]  /*3ec0*/  FFMA.FTZ R142, R44, UR21, -R2.reuse ;  /* 0x000000152c8e7c23 */ /* 0x100fe20008010802 */
[--C-:B------:R-:W-:Y:S01]  /*3ed0*/  FFMA.FTZ R136, R48, UR21, -R2.reuse ;  /* 0x0000001530887c23 */ /* 0x100fe20008010802 */
[--C-:B------:R-:W-:Y:S01]  /*3ee0*/  FFMA.FTZ R138, R52, UR21, -R2.reuse ;  /* 0x00000015348a7c23 */ /* 0x100fe20008010802 */
[----:B------:R-:W-:Y:S01]  /*3ef0*/  FMNMX.FTZ R6, R42, R11, !PT ;  /* 0x0000000b2a067209 */ /* 0x000fe20007810000 */
[----:B------:R-:W3:Y:S01]  /*3f00*/  MUFU.EX2 R144, R144 ;  /* 0x0000009000907308 */ /* 0x000ee20000000800 */
[--C-:B------:R-:W-:Y:S01]  /*3f10*/  FFMA.FTZ R132, R56, UR21, -R2.reuse ;  /* 0x0000001538847c23 */ /* 0x100fe20008010802 */
[--C-:B------:R-:W-:Y:S01]  /*3f20*/  FFMA.FTZ R134, R60, UR21, -R2.reuse ;  /* 0x000000153c867c23 */ /* 0x100fe20008010802 */
[----:B------:R-:W-:Y:S01]  /*3f30*/  FMNMX.FTZ R13, R43, R6, !PT ;  /* 0x000000062b0d7209 */ /* 0x000fe20007810000 */
[--C-:B------:R-:W-:Y:S01]  /*3f40*/  FFMA.FTZ R128, R64, UR21, -R2.reuse ;  /* 0x0000001540807c23 */ /* 0x100fe20008010802 */
[--C-:B------:R-:W-:Y:S01]  /*3f50*/  FFMA.FTZ R130, R68, UR21, -R2.reuse ;  /* 0x0000001544827c23 */ /* 0x100fe20008010802 */
[--C-:B------:R-:W-:Y:S01]  /*3f60*/  FFMA.FTZ R124, R72, UR21, -R2.reuse ;  /* 0x00000015487c7c23 */ /* 0x100fe20008010802 */
[----:B------:R-:W-:Y:S01]  /*3f70*/  FMNMX.FTZ R6, R46, R13, !PT ;  /* 0x0000000d2e067209 */ /* 0x000fe20007810000 */
[----:B------:R4:W5:Y:S01]  /*3f80*/  MUFU.EX2 R9, R33 ;  /* 0x0000002100097308 */ /* 0x0009620000000800 */
[--C-:B------:R-:W-:Y:S01]  /*3f90*/  FFMA.FTZ R126, R76, UR21, -R2.reuse ;  /* 0x000000154c7e7c23 */ /* 0x100fe20008010802 */
[--C-:B------:R-:W-:Y:S01]  /*3fa0*/  FFMA.FTZ R120, R80, UR21, -R2.reuse ;  /* 0x0000001550787c23 */ /* 0x100fe20008010802 */
[----:B------:R-:W-:Y:S01]  /*3fb0*/  FMNMX.FTZ R13, R47, R6, !PT ;  /* 0x000000062f0d7209 */ /* 0x000fe20007810000 */
[--C-:B------:R-:W-:Y:S01]  /*3fc0*/  FFMA.FTZ R122, R84, UR21, -R2.reuse ;  /* 0x00000015547a7c23 */ /* 0x100fe20008010802 */
[----:B------:R-:W-:-:S02]  /*3fd0*/  FFMA.FTZ R57, R85, UR21, -R2 ;  /* 0x0000001555397c23 */ /* 0x000fc40008010802 */
[----:B------:R-:W-:Y:S01]  /*3fe0*/  FMNMX.FTZ R6, R50, R13, !PT ;  /* 0x0000000d32067209 */ /* 0x000fe20007810000 */
[----:B------:R0:W-:Y:S01]  /*3ff0*/  MUFU.EX2 R11, R37 ;  /* 0x00000025000b7308 */ /* 0x0001e20000000800 */
[----:B----4-:R-:W-:Y:S02]  /*4000*/  FFMA.FTZ R33, R61, UR21, -R2 ;  /* 0x000000153d217c23 */ /* 0x010fe40008010802 */
[----:B------:R-:W-:-:S04]  /*4010*/  FMNMX.FTZ R15, R51, R6, !PT ;  /* 0x00000006330f7209 */ /* 0x000fc80007810000 */
[----:B------:R-:W-:Y:S01]  /*4020*/  FMNMX.FTZ R6, R54, R15, !PT ;  /* 0x0000000f36067209 */ /* 0x000fe20007810000 */
[----:B------:R4:W-:Y:S01]  /*4030*/  MUFU.EX2 R13, R41 ;  /* 0x00000029000d7308 */ /* 0x0009e20000000800 */
[----:B0-----:R-:W-:Y:S02]  /*4040*/  FFMA.FTZ R37, R65, UR21, -R2 ;  /* 0x0000001541257c23 */ /* 0x001fe40008010802 */
[----:B------:R-:W-:-:S04]  /*4050*/  FMNMX.FTZ R15, R55, R6, !PT ;  /* 0x00000006370f7209 */ /* 0x000fc80007810000 */
[----:B------:R-:W-:Y:S01]  /*4060*/  FMNMX.FTZ R6, R58, R15, !PT ;  /* 0x0000000f3a067209 */ /* 0x000fe20007810000 */
[----:B------:R-:W0:Y:S01]  /*4070*/  MUFU.EX2 R146, R146 ;  /* 0x0000009200927308 */ /* 0x000e220000000800 */
[----:B----4-:R-:W-:Y:S02]  /*4080*/  FFMA.FTZ R41, R69, UR21, -R2 ;  /* 0x0000001545297c23 */ /* 0x010fe40008010802 */
[----:B------:R-:W-:-:S04]  /*4090*/  FMNMX.FTZ R21, R59, R6, !PT ;  /* 0x000000063b157209 */ /* 0x000fc80007810000 */
[----:B------:R-:W-:Y:S01]  /*40a0*/  FMNMX.FTZ R6, R62, R21, !PT ;  /* 0x000000153e067209 */ /* 0x000fe20007810000 */
[----:B------:R4:W-:Y:S03]  /*40b0*/  MUFU.EX2 R15, R45 ;  /* 0x0000002d000f7308 */ /* 0x0009e60000000800 */
        /* <DEDUP_REMOVED lines=9> */
[----:B------:R-:W-:Y:S01]  /*4150*/  MUFU.EX2 R142, R142 ;  /* 0x0000008e008e7308 */ /* 0x000fe20000000800 */
        /* <DEDUP_REMOVED lines=10> */
[----:B------:R-:W-:Y:S03]  /*4200*/  MUFU.EX2 R138, R138 ;  /* 0x0000008a008a7308 */ /* 0x000fe60000000800 */
[----:B------:R-:W-:-:S05]  /*4210*/  FMNMX.FTZ R4, R87, R4, !PT ;  /* 0x0000000457047209 */ /* 0x000fca0007810000 */
[----:B------:R-:W4:Y:S01]  /*4220*/  SHFL.BFLY PT, R5, R4, 0x2, 0x1f ;  /* 0x0c401f0004057f89 */ /* 0x000f2200000e0000 */
[----:B------:R-:W-:Y:S08]  /*4230*/  MUFU.EX2 R132, R132 ;  /* 0x0000008400847308 */ /* 0x000ff00000000800 */
[----:B------:R-:W-:Y:S08]  /*4240*/  MUFU.EX2 R29, R29 ;  /* 0x0000001d001d7308 */ /* 0x000ff00000000800 */
[----:B------:R-:W-:Y:S01]  /*4250*/  MUFU.EX2 R134, R134 ;  /* 0x0000008600867308 */ /* 0x000fe20000000800 */
[----:B----4-:R-:W-:-:S07]  /*4260*/  FMNMX.FTZ R6, R4, R5, !PT ;  /* 0x0000000504067209 */ /* 0x010fce0007810000 */
[----:B------:R-:W-:Y:S01]  /*4270*/  MUFU.EX2 R33, R33 ;  /* 0x0000002100217308 */ /* 0x000fe20000000800 */
[----:B------:R-:W4:Y:S07]  /*4280*/  SHFL.BFLY PT, R5, R6, 0x1, 0x1f ;  /* 0x0c201f0006057f89 */ /* 0x000f2e00000e0000 */
[----:B------:R-:W-:Y:S08]  /*4290*/  MUFU.EX2 R128, R128 ;  /* 0x0000008000807308 */ /* 0x000ff00000000800 */
[----:B------:R-:W-:Y:S08]  /*42a0*/  MUFU.EX2 R37, R37 ;  /* 0x0000002500257308 */ /* 0x000ff00000000800 */
[----:B------:R-:W-:Y:S01]  /*42b0*/  MUFU.EX2 R130, R130 ;  /* 0x0000008200827308 */ /* 0x000fe20000000800 */
[----:B----4-:R-:W-:-:S04]  /*42c0*/  FMNMX.FTZ R5, R6, R5, !PT ;  /* 0x0000000506057209 */ /* 0x010fc80007810000 */
[C---:B------:R-:W-:Y:S01]  /*42d0*/  FSETP.NEU.FTZ.AND P1, PT, R5.reuse, -INF , PT ;  /* 0xff8000000500780b */ /* 0x040fe20003f3d000 */
[----:B------:R-:W-:Y:S02]  /*42e0*/  FMUL.FTZ R20, R5, UR21 ;  /* 0x0000001505147c20 */ /* 0x000fe40008410000 */
[----:B------:R-:W-:Y:S03]  /*42f0*/  MUFU.EX2 R41, R41 ;  /* 0x0000002900297308 */ /* 0x000fe60000000800 */
[----:B------:R-:W-:Y:S02]  /*4300*/  FSEL R20, R20, RZ, P1 ;  /* 0x000000ff14147208 */ /* 0x000fe40000800000 */
[----:B------:R-:W-:-:S03]  /*4310*/  PLOP3.LUT P1, PT, PT, PT, UP0, 0x40, 0x0 ;  /* 0x000000000000781c */ /* 0x000fc60003f2e808 */
[----:B------:R-:W-:Y:S01]  /*4320*/  MUFU.EX2 R124, R124 ;  /* 0x0000007c007c7308 */ /* 0x000fe20000000800 */
[--C-:B------:R-:W-:Y:S01]  /*4330*/  FFMA.FTZ R2, R27, UR21, -R20.reuse ;  /* 0x000000151b027c23 */ /* 0x100fe20008010814 */
[----:B------:R-:W-:Y:S01]  /*4340*/  FADD.FTZ R27, R148, R3 ;  /* 0x00000003941b7221 */ /* 0x000fe20000010000 */
[--C-:B------:R-:W-:Y:S01]  /*4350*/  FFMA.FTZ R149, R26, UR21, -R20.reuse ;  /* 0x000000151a957c23 */ /* 0x100fe20008010814 */
[--C-:B------:R-:W-:Y:S01]  /*4360*/  FFMA.FTZ R151, R30, UR21, -R20.reuse ;  /* 0x000000151e977c23 */ /* 0x100fe20008010814 */
[--C-:B------:R-:W-:Y:S01]  /*4370*/  FFMA.FTZ R4, R31, UR21, -R20.reuse ;  /* 0x000000151f047c23 */ /* 0x100fe20008010814 */
[----:B-1----:R-:W-:Y:S01]  /*4380*/  FADD.FTZ R24, R150, R27 ;  /* 0x0000001b96187221 */ /* 0x002fe20000010000 */
[--C-:B------:R-:W-:Y:S01]  /*4390*/  FFMA.FTZ R145, R34, UR21, -R20.reuse ;  /* 0x0000001522917c23 */ /* 0x100fe20008010814 */
[----:B------:R-:W-:Y:S01]  /*43a0*/  MUFU.EX2 R2, R2 ;  /* 0x0000000200027308 */ /* 0x000fe20000000800 */
[----:B------:R-:W-:Y:S01]  /*43b0*/  FFMA.FTZ R6, R35, UR21, -R20 ;  /* 0x0000001523067c23 */ /* 0x000fe20008010814 */
[----:B--2---:R-:W-:Y:S01]  /*43c0*/  FADD.FTZ R27, R7, R24 ;  /* 0x00000018071b7221 */ /* 0x004fe20000010000 */
[--C-:B------:R-:W-:Y:S01]  /*43d0*/  FFMA.FTZ R147, R38, UR21, -R20.reuse ;  /* 0x0000001526937c23 */ /* 0x100fe20008010814 */
[--C-:B------:R-:W-:Y:S01]  /*43e0*/  FFMA.FTZ R8, R39, UR21, -R20.reuse ;  /* 0x0000001527087c23 */ /* 0x100fe20008010814 */
[--C-:B------:R-:W-:Y:S01]  /*43f0*/  FFMA.FTZ R141, R42, UR21, -R20.reuse ;  /* 0x000000152a8d7c23 */ /* 0x100fe20008010814 */
[----:B---3--:R-:W-:Y:S01]  /*4400*/  FADD.FTZ R26, R144, R27 ;  /* 0x0000001b901a7221 */ /* 0x008fe20000010000 */
[--C-:B------:R-:W-:Y:S01]  /*4410*/  FFMA.FTZ R10, R43, UR21, -R20.reuse ;  /* 0x000000152b0a7c23 */ /* 0x100fe20008010814 */
[----:B------:R-:W1:Y:S01]  /*4420*/  MUFU.EX2 R149, R149 ;  /* 0x0000009500957308 */ /* 0x000e620000000800 */
[----:B------:R-:W-:Y:S01]  /*4430*/  FFMA.FTZ R143, R46, UR21, -R20 ;  /* 0x000000152e8f7c23 */ /* 0x000fe20008010814 */
[----:B-----5:R-:W-:Y:S01]  /*4440*/  FADD.FTZ R27, R9, R26 ;  /* 0x0000001a091b7221 */ /* 0x020fe20000010000 */
[--C-:B------:R-:W-:Y:S01]  /*4450*/  FFMA.FTZ R12, R47, UR21, -R20.reuse ;  /* 0x000000152f0c7c23 */ /* 0x100fe20008010814 */
[--C-:B------:R-:W-:Y:S01]  /*4460*/  FFMA.FTZ R137, R50, UR21, -R20.reuse ;  /* 0x0000001532897c23 */ /* 0x100fe20008010814 */
[--C-:B------:R-:W-:Y:S01]  /*4470*/  FFMA.FTZ R14, R51, UR21, -R20.reuse ;  /* 0x00000015330e7c23 */ /* 0x100fe20008010814 */
[----:B0-----:R-:W-:Y:S01]  /*4480*/  FADD.FTZ R26, R146, R27 ;  /* 0x0000001b921a7221 */ /* 0x001fe20000010000 */
[--C-:B------:R-:W-:Y:S01]  /*4490*/  FFMA.FTZ R139, R54, UR21, -R20.reuse ;  /* 0x00000015368b7c23 */ /* 0x100fe20008010814 */
[----:B------:R-:W0:Y:S01]  /*44a0*/  MUFU.EX2 R151, R151 ;  /* 0x0000009700977308 */ /* 0x000e220000000800 */
[----:B------:R-:W-:Y:S01]  /*44b0*/  FFMA.FTZ R24, R55, UR21, -R20 ;  /* 0x0000001537187c23 */ /* 0x000fe20008010814 */
[----:B------:R-:W-:Y:S01]  /*44c0*/  FADD.FTZ R27, R11, R26 ;  /* 0x0000001a0b1b7221 */ /* 0x000fe20000010000 */
[--C-:B------:R-:W-:Y:S01]  /*44d0*/  FFMA.FTZ R133, R58, UR21, -R20.reuse ;  /* 0x000000153a857c23 */ /* 0x100fe20008010814 */
[--C-:B------:R-:W-:Y:S01]  /*44e0*/  FFMA.FTZ R26, R59, UR21, -R20.reuse ;  /* 0x000000153b1a7c23 */ /* 0x100fe20008010814 */
[----:B------:R-:W-:Y:S01]  /*44f0*/  F2FP.BF16.F32.PACK_AB R148, R3, R148 ;  /* 0x000000940394723e */ /* 0x000fe200000010ff */
[----:B------:R-:W-:Y:S01]  /*4500*/  FADD.FTZ R28, R140, R27 ;  /* 0x0000001b8c1c7221 */ /* 0x000fe20000010000 */
[----:B------:R-:W-:Y:S01]  /*4510*/  FFMA.FTZ R135, R62, UR21, -R20 ;  /* 0x000000153e877c23 */ /* 0x000fe20008010814 */
[----:B------:R-:W2:Y:S01]  /*4520*/  MUFU.EX2 R4, R4 ;  /* 0x0000000400047308 */ /* 0x000ea20000000800 */
[----:B-1----:R-:W-:Y:S01]  /*4530*/  FADD.FTZ R30, R149, R2 ;  /* 0x00000002951e7221 */ /* 0x002fe20000010000 */
[----:B------:R-:W-:Y:S01]  /*4540*/  FADD.FTZ R27, R13, R28 ;  /* 0x0000001c0d1b7221 */ /* 0x000fe20000010000 */
[--C-:B------:R-:W-:Y:S01]  /*4550*/  FFMA.FTZ R129, R66, UR21, -R20.reuse ;  /* 0x0000001542817c23 */ /* 0x100fe20008010814 */
[----:B------:R-:W-:Y:S01]  /*4560*/  F2FP.BF16.F32.PACK_AB R150, R7, R150 ;  /* 0x000000960796723e */ /* 0x000fe200000010ff */
[--C-:B------:R-:W-:Y:S01]  /*4570*/  FFMA.FTZ R131, R70, UR21, -R20.reuse ;  /* 0x0000001546837c23 */ /* 0x100fe20008010814 */
[----:B------:R-:W-:Y:S01]  /*4580*/  FADD.FTZ R28, R142, R27 ;  /* 0x0000001b8e1c7221 */ /* 0x000fe20000010000 */
[----:B------:R-:W-:Y:S01]  /*4590*/  FFMA.FTZ R74, R74, UR21, -R20 ;  /* 0x000000154a4a7c23 */ /* 0x000fe20008010814 */
[----:B------:R-:W1:Y:S01]  /*45a0*/  MUFU.EX2 R145, R145 ;  /* 0x0000009100917308 */ /* 0x000e620000000800 */
[----:B0-----:R-:W-:Y:S01]  /*45b0*/  FADD.FTZ R27, R151, R30 ;  /* 0x0000001e971b7221 */ /* 0x001fe20000010000 */
[----:B------:R-:W-:Y:S01]  /*45c0*/  FADD.FTZ R31, R15, R28 ;  /* 0x0000001c0f1f7221 */ /* 0x000fe20000010000 */
[--C-:B------:R-:W-:Y:S01]  /*45d0*/  FFMA.FTZ R28, R63, UR21, -R20.reuse ;  /* 0x000000153f1c7c23 */ /* 0x100fe20008010814 */
[--C-:B------:R-:W-:Y:S01]  /*45e0*/  FFMA.FTZ R75, R75, UR21, -R20.reuse ;  /* 0x000000154b4b7c23 */ /* 0x100fe20008010814 */
[--C-:B------:R-:W-:Y:S01]  /*45f0*/  FFMA.FTZ R78, R78, UR21, -R20.reuse ;  /* 0x000000154e4e7c23 */ /* 0x100fe20008010814 */
[----:B------:R-:W-:Y:S01]  /*4600*/  FADD.FTZ R32, R136, R31 ;  /* 0x0000001f88207221 */ /* 0x000fe20000010000 */
[----:B------:R-:W-:Y:S01]  /*4610*/  FFMA.FTZ R79, R79, UR21, -R20 ;  /* 0x000000154f4f7c23 */ /* 0x000fe20008010814 */
[----:B------:R-:W0:Y:S01]  /*4620*/  MUFU.EX2 R6, R6 ;  /* 0x0000000600067308 */ /* 0x000e220000000800 */
[----:B--2---:R-:W-:Y:S01]  /*4630*/  FADD.FTZ R30, R4, R27 ;  /* 0x0000001b041e7221 */ /* 0x004fe20000010000 */
        /* <DEDUP_REMOVED lines=10> */
[--C-:B------:R-:W-:Y:S01]  /*46e0*/  FFMA.FTZ R32, R71, UR21, -R20.reuse ;  /* 0x0000001547207c23 */ /* 0x100fe20008010814 */
[----:B------:R-:W-:Y:S01]  /*46f0*/  FFMA.FTZ R20, R87, UR21, -R20 ;  /* 0x0000001557147c23 */ /* 0x000fe20008010814 */
[----:B------:R-:W-:Y:S01]  /*4700*/  FADD.FTZ R36, R132, R31 ;  /* 0x0000001f84247221 */ /* 0x000fe20000010000 */
[----:B------:R-:W-:Y:S01]  /*4710*/  F2FP.BF16.F32.PACK_AB R151, R4, R151 ;  /* 0x000000970497723e */ /* 0x000fe200000010ff */
[----:B------:R-:W1:Y:S01]  /*4720*/  MUFU.EX2 R8, R8 ;  /* 0x0000000800087308 */ /* 0x000e620000000800 */
[----:B0-----:R-:W-:Y:S01]  /*4730*/  FADD.FTZ R34, R6, R27 ;  /* 0x0000001b06227221 */ /* 0x001fe20000010000 */
[----:B------:R-:W-:Y:S01]  /*4740*/  FADD.FTZ R31, R29, R36 ;  /* 0x000000241d1f7221 */ /* 0x000fe20000010000 */
[----:B------:R-:W-:Y:S01]  /*4750*/  F2FP.BF16.F32.PACK_AB R144, R9, R144 ;  /* 0x000000900990723e */ /* 0x000fe200000010ff */
[----:B------:R-:W-:Y:S01]  /*4760*/  VIADD R4, R88, 0xfffffffe ;  /* 0xfffffffe58047836 */ /* 0x000fe20000000000 */
[----:B------:R-:W-:Y:S01]  /*4770*/  F2FP.BF16.F32.PACK_AB R146, R11, R146 ;  /* 0x000000920b92723e */ /* 0x000fe200000010ff */
[----:B------:R-:W-:Y:S01]  /*4780*/  FADD.FTZ R36, R134, R31 ;  /* 0x0000001f86247221 */ /* 0x000fe20000010000 */
[----:B------:R-:W-:Y:S01]  /*4790*/  F2FP.BF16.F32.PACK_AB R140, R13, R140 ;  /* 0x0000008c0d8c723e */ /* 0x000fe200000010ff */
[----:B------:R-:W0:Y:S01]  /*47a0*/  MUFU.EX2 R141, R141 ;  /* 0x0000008d008d7308 */ /* 0x000e220000000800 */
[----:B--2---:R-:W-:Y:S01]  /*47b0*/  FADD.FTZ R27, R147, R34 ;  /* 0x00000022931b7221 */ /* 0x004fe20000010000 */
[----:B------:R-:W-:Y:S01]  /*47c0*/  FADD.FTZ R31, R33, R36 ;  /* 0x00000024211f7221 */ /* 0x000fe20000010000 */
[----:B------:R-:W-:-:S02]  /*47d0*/  F2FP.BF16.F32.PACK_AB R142, R15, R142 ;  /* 0x0000008e0f8e723e */ /* 0x000fc400000010ff */
[----:B------:R-:W-:Y:S01]  /*47e0*/  F2FP.BF16.F32.PACK_AB R136, R21, R136 ;  /* 0x000000881588723e */ /* 0x000fe200000010ff */
[----:B------:R-:W-:Y:S01]  /*47f0*/  FADD.FTZ R36, R128, R31 ;  /* 0x0000001f80247221 */ /* 0x000fe20000010000 */
[----:B------:R-:W-:Y:S01]  /*4800*/  F2FP.BF16.F32.PACK_AB R138, R25, R138 ;  /* 0x0000008a198a723e */ /* 0x000fe200000010ff */
[----:B------:R-:W2:Y:S01]  /*4810*/  MUFU.EX2 R10, R10 ;  /* 0x0000000a000a7308 */ /* 0x000ea20000000800 */
[----:B-1----:R-:W-:Y:S01]  /*4820*/  FADD.FTZ R34, R8, R27 ;  /* 0x0000001b08227221 */ /* 0x002fe20000010000 */
[----:B------:R-:W-:Y:S02]  /*4830*/  F2FP.BF16.F32.PACK_AB R132, R29, R132 ;  /* 0x000000841d84723e */ /* 0x000fe400000010ff */
[----:B------:R-:W-:Y:S02]  /*4840*/  F2FP.BF16.F32.PACK_AB R134, R33, R134 ;  /* 0x000000862186723e */ /* 0x000fe400000010ff */
[----:B------:R-:W-:Y:S02]  /*4850*/  F2FP.BF16.F32.PACK_AB R128, R37, R128 ;  /* 0x000000802580723e */ /* 0x000fe400000010ff */
[----:B------:R-:W1:Y:S01]  /*4860*/  MUFU.EX2 R143, R143 ;  /* 0x0000008f008f7308 */ /* 0x000e620000000800 */
[----:B0-----:R-:W-:Y:S01]  /*4870*/  FADD.FTZ R27, R141, R34 ;  /* 0x000000228d1b7221 */ /* 0x001fe20000010000 */
[----:B------:R-:W-:-:S02]  /*4880*/  F2FP.BF16.F32.PACK_AB R145, R6, R145 ;  /* 0x000000910691723e */ /* 0x000fc400000010ff */
[----:B------:R-:W-:-:S04]  /*4890*/  F2FP.BF16.F32.PACK_AB R147, R8, R147 ;  /* 0x000000930893723e */ /* 0x000fc800000010ff */
[----:B------:R-:W0:Y:S01]  /*48a0*/  MUFU.EX2 R12, R12 ;  /* 0x0000000c000c7308 */ /* 0x000e220000000800 */
[C---:B--2---:R-:W-:Y:S01]  /*48b0*/  FADD.FTZ R34, R10.reuse, R27 ;  /* 0x0000001b0a227221 */ /* 0x044fe20000010000 */
[----:B------:R-:W-:-:S06]  /*48c0*/  F2FP.BF16.F32.PACK_AB R141, R10, R141 ;  /* 0x0000008d0a8d723e */ /* 0x000fcc00000010ff */
[----:B------:R-:W2:Y:S01]  /*48d0*/  MUFU.EX2 R137, R137 ;  /* 0x0000008900897308 */ /* 0x000ea20000000800 */
[----:B-1----:R-:W-:-:S07]  /*48e0*/  FADD.FTZ R27, R143, R34 ;  /* 0x000000228f1b7221 */ /* 0x002fce0000010000 */
[----:B------:R-:W1:Y:S01]  /*48f0*/  MUFU.EX2 R14, R14 ;  /* 0x0000000e000e7308 */ /* 0x000e620000000800 */
[C---:B0-----:R-:W-:Y:S01]  /*4900*/  FADD.FTZ R34, R12.reuse, R27 ;  /* 0x0000001b0c227221 */ /* 0x041fe20000010000 */
[----:B------:R-:W-:Y:S01]  /*4910*/  FADD.FTZ R27, R37, R36 ;  /* 0x00000024251b7221 */ /* 0x000fe20000010000 */
[----:B------:R-:W-:-:S03]  /*4920*/  F2FP.BF16.F32.PACK_AB R143, R12, R143 ;  /* 0x0000008f0c8f723e */ /* 0x000fc600000010ff */
[----:B------:R-:W-:Y:S01]  /*4930*/  FADD.FTZ R36, R130, R27 ;  /* 0x0000001b82247221 */ /* 0x000fe20000010000 */
[----:B------:R-:W-:Y:S01]  /*4940*/  F2FP.BF16.F32.PACK_AB R130, R41, R130 ;  /* 0x000000822982723e */ /* 0x000fe200000010ff */
[----:B------:R-:W0:Y:S01]  /*4950*/  MUFU.EX2 R139, R139 ;  /* 0x0000008b008b7308 */ /* 0x000e220000000800 */
[----:B--2---:R-:W-:Y:S01]  /*4960*/  FADD.FTZ R3, R137, R34 ;  /* 0x0000002289037221 */ /* 0x004fe20000010000 */
[----:B------:R-:W-:-:S04]  /*4970*/  FADD.FTZ R7, R41, R36 ;  /* 0x0000002429077221 */ /* 0x000fc80000010000 */
[----:B------:R-:W-:Y:S02]  /*4980*/  FADD.FTZ R36, R124, R7 ;  /* 0x000000077c247221 */ /* 0x000fe40000010000 */
[----:B------:R-:W2:Y:S01]  /*4990*/  MUFU.EX2 R24, R24 ;  /* 0x0000001800187308 */ /* 0x000ea20000000800 */
[C---:B-1----:R-:W-:Y:S01]  /*49a0*/  FADD.FTZ R34, R14.reuse, R3 ;  /* 0x000000030e227221 */ /* 0x042fe20000010000 */
[----:B------:R-:W-:-:S06]  /*49b0*/  F2FP.BF16.F32.PACK_AB R137, R14, R137 ;  /* 0x000000890e89723e */ /* 0x000fcc00000010ff */
[----:B------:R-:W1:Y:S01]  /*49c0*/  MUFU.EX2 R133, R133 ;  /* 0x0000008500857308 */ /* 0x000e620000000800 */
[----:B0-----:R-:W-:-:S07]  /*49d0*/  FADD.FTZ R3, R139, R34 ;  /* 0x000000228b037221 */ /* 0x001fce0000010000 */
[----:B------:R-:W0:Y:S01]  /*49e0*/  MUFU.EX2 R45, R45 ;  /* 0x0000002d002d7308 */ /* 0x000e220000000800 */
[C---:B--2---:R-:W-:Y:S01]  /*49f0*/  FADD.FTZ R34, R24.reuse, R3 ;  /* 0x0000000318227221 */ /* 0x044fe20000010000 */
[----:B------:R-:W-:-:S06]  /*4a00*/  F2FP.BF16.F32.PACK_AB R139, R24, R139 ;  /* 0x0000008b188b723e */ /* 0x000fcc00000010ff */
[----:B------:R-:W2:Y:S01]  /*4a10*/  MUFU.EX2 R26, R26 ;  /* 0x0000001a001a7308 */ /* 0x000ea20000000800 */
[----:B-1----:R-:W-:-:S07]  /*4a20*/  FADD.FTZ R3, R133, R34 ;  /* 0x0000002285037221 */ /* 0x002fce0000010000 */
[----:B------:R-:W1:Y:S01]  /*4a30*/  MUFU.EX2 R126, R126 ;  /* 0x0000007e007e7308 */ /* 0x000e620000000800 */
[C---:B0-----:R-:W-:Y:S01]  /*4a40*/  FADD.FTZ R7, R45.reuse, R36 ;  /* 0x000000242d077221 */ /* 0x041fe20000010000 */
[----:B------:R-:W-:-:S06]  /*4a50*/  F2FP.BF16.F32.PACK_AB R124, R45, R124 ;  /* 0x0000007c2d7c723e */ /* 0x000fcc00000010ff */
[----:B------:R-:W0:Y:S01]  /*4a60*/  MUFU.EX2 R135, R135 ;  /* 0x0000008700877308 */ /* 0x000e220000000800 */
[C---:B--2---:R-:W-:Y:S01]  /*4a70*/  FADD.FTZ R34, R26.reuse, R3 ;  /* 0x000000031a227221 */ /* 0x044fe20000010000 */
[----:B------:R-:W-:-:S06]  /*4a80*/  F2FP.BF16.F32.PACK_AB R133, R26, R133 ;  /* 0x000000851a85723e */ /* 0x000fcc00000010ff */
[----:B------:R-:W2:Y:S01]  /*4a90*/  MUFU.EX2 R49, R49 ;  /* 0x0000003100317308 */ /* 0x000ea20000000800 */
[----:B-1----:R-:W-:-:S07]  /*4aa0*/  FADD.FTZ R36, R126, R7 ;  /* 0x000000077e247221 */ /* 0x002fce0000010000 */
[----:B------:R-:W1:Y:S01]  /*4ab0*/  MUFU.EX2 R28, R28 ;  /* 0x0000001c001c7308 */ /* 0x000e620000000800 */
[----:B0-----:R-:W-:-:S07]  /*4ac0*/  FADD.FTZ R3, R135, R34 ;  /* 0x0000002287037221 */ /* 0x001fce0000010000 */
[----:B------:R-:W0:Y:S01]  /*4ad0*/  MUFU.EX2 R120, R120 ;  /* 0x0000007800787308 */ /* 0x000e220000000800 */
[C---:B--2---:R-:W-:Y:S01]  /*4ae0*/  FADD.FTZ R7, R49.reuse, R36 ;  /* 0x0000002431077221 */ /* 0x044fe20000010000 */
[----:B------:R-:W-:-:S06]  /*4af0*/  F2FP.BF16.F32.PACK_AB R126, R49, R126 ;  /* 0x0000007e317e723e */ /* 0x000fcc00000010ff */
[----:B------:R-:W2:Y:S01]  /*4b00*/  MUFU.EX2 R129, R129 ;  /* 0x0000008100817308 */ /* 0x000ea20000000800 */
[C---:B-1----:R-:W-:Y:S01]  /*4b10*/  FADD.FTZ R34, R28.reuse, R3 ;  /* 0x000000031c227221 */ /* 0x042fe20000010000 */
[----:B------:R-:W-:-:S06]  /*4b20*/  F2FP.BF16.F32.PACK_AB R135, R28, R135 ;  /* 0x000000871c87723e */ /* 0x000fcc00000010ff */
[----:B------:R-:W1:Y:S01]  /*4b30*/  MUFU.EX2 R53, R53 ;  /* 0x0000003500357308 */ /* 0x000e620000000800 */
[----:B0-----:R-:W-:-:S07]  /*4b40*/  FADD.FTZ R36, R120, R7 ;  /* 0x0000000778247221 */ /* 0x001fce0000010000 */
[----:B------:R-:W0:Y:S01]  /*4b50*/  MUFU.EX2 R30, R30 ;  /* 0x0000001e001e7308 */ /* 0x000e220000000800 */
[----:B--2---:R-:W-:-:S07]  /*4b60*/  FADD.FTZ R3, R129, R34 ;  /* 0x0000002281037221 */ /* 0x004fce0000010000 */
[----:B------:R-:W2:Y:S01]  /*4b70*/  MUFU.EX2 R122, R122 ;  /* 0x0000007a007a7308 */ /* 0x000ea20000000800 */
[C---:B-1----:R-:W-:Y:S01]  /*4b80*/  FADD.FTZ R7, R53.reuse, R36 ;  /* 0x0000002435077221 */ /* 0x042fe20000010000 */
[----:B------:R-:W-:-:S06]  /*4b90*/  F2FP.BF16.F32.PACK_AB R120, R53, R120 ;  /* 0x000000783578723e */ /* 0x000fcc00000010ff */
[----:B------:R-:W1:Y:S01]  /*4ba0*/  MUFU.EX2 R131, R131 ;  /* 0x0000008300837308 */ /* 0x000e620000000800 */
[C---:B0-----:R-:W-:Y:S01]  /*4bb0*/  FADD.FTZ R34, R30.reuse, R3 ;  /* 0x000000031e227221 */ /* 0x041fe20000010000 */
[----:B------:R-:W-:-:S06]  /*4bc0*/  F2FP.BF16.F32.PACK_AB R129, R30, R129 ;  /* 0x000000811e81723e */ /* 0x000fcc00000010ff */
[----:B------:R-:W0:Y:S01]  /*4bd0*/  MUFU.EX2 R32, R32 ;  /* 0x0000002000207308 */ /* 0x000e220000000800 */
[----:B--2---:R-:W-:-:S07]  /*4be0*/  FADD.FTZ R36, R122, R7 ;  /* 0x000000077a247221 */ /* 0x004fce0000010000 */
[----:B------:R-:W2:Y:S01]  /*4bf0*/  MUFU.EX2 R74, R74 ;  /* 0x0000004a004a7308 */ /* 0x000ea20000000800 */
[----:B-1----:R-:W-:-:S07]  /*4c00*/  FADD.FTZ R7, R131, R34 ;  /* 0x0000002283077221 */ /* 0x002fce0000010000 */
[----:B------:R-:W1:Y:S01]  /*4c10*/  MUFU.EX2 R75, R75 ;  /* 0x0000004b004b7308 */ /* 0x000e620000000800 */
[C---:B0-----:R-:W-:Y:S01]  /*4c20*/  FADD.FTZ R7, R32.reuse, R7 ;  /* 0x0000000720077221 */ /* 0x041fe20000010000 */
[----:B------:R-:W-:-:S06]  /*4c30*/  F2FP.BF16.F32.PACK_AB R131, R32, R131 ;  /* 0x000000832083723e */ /* 0x000fcc00000010ff */
[----:B------:R-:W0:Y:S01]  /*4c40*/  MUFU.EX2 R78, R78 ;  /* 0x0000004e004e7308 */ /* 0x000e220000000800 */
[----:B--2---:R-:W-:-:S07]  /*4c50*/  FADD.FTZ R2, R74, R7 ;  /* 0x000000074a027221 */ /* 0x004fce0000010000 */
        /* <DEDUP_REMOVED lines=14> */
[----:B--2---:R-:W-:-:S04]  /*4d40*/  FADD.FTZ R2, R86, R7 ;  /* 0x0000000756027221 */ /* 0x004fc80000010000 */
[C---:B-1----:R-:W-:Y:S01]  /*4d50*/  FADD.FTZ R2, R123.reuse, R2 ;  /* 0x000000027b027221 */ /* 0x042fe20000010000 */
[----:B------:R-:W-:Y:S01]  /*4d60*/  F2FP.BF16.F32.PACK_AB R123, R123, R86 ;  /* 0x000000567b7b723e */ /* 0x000fe200000010ff */
[C---:B0-----:R-:W-:Y:S01]  /*4d70*/  FADD.FTZ R3, R57.reuse, R36 ;  /* 0x0000002439037221 */ /* 0x041fe20000010000 */
[----:B------:R-:W-:Y:S01]  /*4d80*/  F2FP.BF16.F32.PACK_AB R122, R57, R122 ;  /* 0x0000007a397a723e */ /* 0x000fe200000010ff */
        /* <DEDUP_REMOVED lines=12> */
.L_x_1252:
[----:B------:R-:W-:Y:S02]  /*4e50*/  ULDC UR18, c[0x0][0x9e4] ;  /* 0x0002790000127ab9 */ /* 0x000fe40000000800 */
[----:B------:R-:W-:-:S11]  /*4e60*/  UISETP.NE.AND UP0, UPT, UR18, 0x1, UPT ;  /* 0x000000011200788c */ /* 0x000fd6000bf05270 */
[----:B------:R-:W-:Y:S02]  /*4e70*/  @UP0 ULDC.64 UR6, c[0x0][0x9e8] ;  /* 0x00027a0000060ab9 */ /* 0x000fe40000000a00 */
[----:B------:R-:W-:-:S04]  /*4e80*/  UIMAD.WIDE.U32 UR10, UR15, UR6, URZ ;  /* 0x000000060f0a72a5 */ /* 0x000fc8000f8e003f */
[----:B------:R-:W-:-:S12]  /*4e90*/  @UP0 USHF.R.U32.HI UR15, URZ, UR7, UR11 ;  /* 0x000000073f0f0299 */ /* 0x000fd8000801160b */
.L_x_1253:
[----:B------:R-:W-:-:S04]  /*4ea0*/  UIMAD UR15, UR15, UR18, UR18 ;  /* 0x000000120f0f72a4 */ /* 0x000fc8000f8e0212 */
[----:B------:R-:W-:-:S04]  /*4eb0*/  UISETP.LT.AND UP0, UPT, UR14, UR15, UPT ;  /* 0x0000000f0e00728c */ /* 0x000fc8000bf01270 */
[----:B------:R-:W-:-:S12]  /*4ec0*/  USEL UR14, UR14, UR15, UP0 ;  /* 0x0000000f0e0e7287 */ /* 0x000fd80008000000 */
.L_x_1251:
[----:B------:R-:W-:Y:S01]  /*4ed0*/  USHF.R.S32.HI UR6, URZ, 0x1f, UR14 ;  /* 0x0000001f3f067899 */ /* 0x000fe2000801140e */
[----:B------:R-:W-:Y:S02]  /*4ee0*/  CS2R R118, SRZ ;  /* 0x0000000000767805 */ /* 0x000fe4000001ff00 */
[----:B------:R-:W-:Y:S02]  /*4ef0*/  CS2R R116, SRZ ;  /* 0x0000000000747805 */ /* 0x000fe4000001ff00 */
[----:B------:R-:W-:Y:S01]  /*4f00*/  CS2R R114, SRZ ;  /* 0x0000000000727805 */ /* 0x000fe2000001ff00 */
[----:B------:R-:W-:Y:S01]  /*4f10*/  ULEA.HI UR6, UR6, UR14, URZ, 0x7 ;  /* 0x0000000e06067291 */ /* 0x000fe2000f8f383f */
[----:B------:R-:W-:Y:S02]  /*4f20*/  CS2R R112, SRZ ;  /* 0x0000000000707805 */ /* 0x000fe4000001ff00 */
[----:B------:R-:W-:Y:S02]  /*4f30*/  CS2R R110, SRZ ;  /* 0x00000000006e7805 */ /* 0x000fe4000001ff00 */
[----:B------:R-:W-:Y:S01]  /*4f40*/  CS2R R108, SRZ ;  /* 0x00000000006c7805 */ /* 0x000fe2000001ff00 */
        /* <DEDUP_REMOVED lines=10> */
[----:B------:R-:W-:Y:S02]  /*4ff0*/  CS2R R92, SRZ ;  /* 0x00000000005c7805 */ /* 0x000fe4000001ff00 */
[----:B------:R-:W-:Y:S02]  /*5000*/  CS2R R90, SRZ ;  /* 0x00000000005a7805 */ /* 0x000fe4000001ff00 */
[----:B------:R-:W-:Y:S02]  /*5010*/  CS2R R88, SRZ ;  /* 0x0000000000587805 */ /* 0x000fe4000001ff00 */
[----:B------:R-:W-:-:S13]  /*5020*/  ISETP.GE.AND P1, PT, R4, UR25, PT ;  /* 0x0000001904007c0c */ /* 0x000fda000bf26270 */
[----:B------:R-:W-:Y:S05]  /*5030*/  @!P1 BRA `(.L_x_1254) ;  /* 0x0000002c00a09947 */ /* 0x000fea0003800000 */
[----:B------:R-:W-:Y:S01]  /*5040*/  IMAD.MOV.U32 R7, RZ, RZ, R5 ;  /* 0x000000ffff077224 */ /* 0x000fe200078e0005 */
[----:B------:R-:W-:Y:S01]  /*5050*/  UMOV UR27, UR49 ;  /* 0x00000031001b7c82 */ /* 0x000fe20008000000 */
[----:B------:R-:W-:Y:S01]  /*5060*/  IMAD.MOV.U32 R6, RZ, RZ, R0 ;  /* 0x000000ffff067224 */ /* 0x000fe200078e0000 */
[----:B------:R-:W-:Y:S01]  /*5070*/  UMOV UR26, UR48 ;  /* 0x00000030001a7c82 */ /* 0x000fe20008000000 */
[----:B------:R-:W-:Y:S01]  /*5080*/  IMAD.MOV.U32 R119, RZ, RZ, RZ ;  /* 0x000000ffff777224 */ /* 0x000fe200078e00ff */
[----:B------:R-:W-:Y:S01]  /*5090*/  ULDC UR22, c[0x0][0x9e4] ;  /* 0x0002790000167ab9 */ /* 0x000fe20000000800 */
[----:B------:R-:W-:Y:S01]  /*50a0*/  ULDC UR23, c[0x0][0x9dc] ;  /* 0x0002770000177ab9 */ /* 0x000fe20000000800 */
[----:B------:R-:W-:Y:S01]  /*50b0*/  ULDC UR21, c[0x0][0x988] ;  /* 0x0002620000157ab9 */ /* 0x000fe20000000800 */
[----:B------:R-:W-:-:S05]  /*50c0*/  ULDC UR24, c[0x0][0x9e0] ;  /* 0x0002780000187ab9 */ /* 0x000fca0000000800 */
.L_x_1273:
[----:B------:R-:W-:Y:S01]  /*50d0*/  ISETP.NE.AND P2, PT, RZ, UR44, PT ;  /* 0x0000002cff007c0c */ /* 0x000fe2000bf45270 */
[----:B------:R-:W-:-:S04]  /*50e0*/  UISETP.NE.AND UP0, UPT, UR26, 0x1, UPT ;  /* 0x000000011a00788c */ /* 0x000fc8000bf05270 */
[----:B------:R-:W-:-:S04]  /*50f0*/  USEL UR49, URZ, 0x1, UP0 ;  /* 0x000000013f317887 */ /* 0x000fc80008000000 */
[----:B------:R-:W-:-:S04]  /*5100*/  ULOP3.LUT UR49, UR27, UR49, URZ, 0x3c, !UPT ;  /* 0x000000311b317292 */ /* 0x000fc8000f8e3c3f */
[----:B------:R-:W-:Y:S08]  /*5110*/  @P2 BRA `(.L_x_1255) ;  /* 0x0000000000382947 */ /* 0x000ff00003800000 */
[----:B------:R-:W-:Y:S05]  /*5120*/  @!P0 BRA `(.L_x_1256) ;  /* 0x0000000000048947 */ /* 0x000fea0003800000 */
[----:B------:R-:W-:Y:S01]  /*5130*/  BPT.TRAP 0x1 ;  /* 0x000000040000795c */ /* 0x000fe20000300000 */
.L_x_1256:
        /* <DEDUP_REMOVED lines=9> */
.L_x_1257:
[----:B-1----:R-:W-:Y:S05]  /*51d0*/  @P1 BRA `(.L_x_1255) ;  /* 0x0000000000081947 */ /* 0x002fea0003800000 */
[----:B------:R-:W1:Y:S02]  /*51e0*/  SYNCS.PHASECHK.TRANS64.TRYWAIT P1, [UR6+0x16830], R0 ;  /* 0x01683000ff0075a7 */ /* 0x000e640008020146 */
[----:B-1----:R-:W-:Y:S05]  /*51f0*/  @!P1 BRA `(.L_x_1258) ;  /* 0x0000011000289947 */ /* 0x002fea0003800000 */
.L_x_1255:
[----:B-1----:R-:W1:Y:S01]  /*5200*/  S2R R5, SR_TID.X ;  /* 0x0000000000057919 */ /* 0x002e620000002100 */
[----:B------:R-:W-:Y:S01]  /*5210*/  UIADD3 UR48, UR26, 0x1, URZ ;  /* 0x000000011a307890 */ /* 0x000fe2000fffe03f */
[----:B------:R-:W-:Y:S01]  /*5220*/  UMOV UR19, 0x40000040 ;  /* 0x4000004000137882 */ /* 0x000fe20000000000 */
[----:B------:R-:W-:Y:S02]  /*5230*/  UMOV UR7, 0x40000040 ;  /* 0x4000004000077882 */ /* 0x000fe40000000000 */
[----:B------:R-:W-:Y:S01]  /*5240*/  UISETP.NE.AND UP0, UPT, UR48, 0x2, UPT ;  /* 0x000000023000788c */ /* 0x000fe2000bf05270 */
[----:B------:R-:W-:Y:S01]  /*5250*/  UMOV UR11, 0x40000040 ;  /* 0x40000040000b7882 */ /* 0x000fe20000000000 */
[----:B------:R-:W-:Y:S02]  /*5260*/  UMOV UR15, 0x40000040 ;  /* 0x40000040000f7882 */ /* 0x000fe40000000000 */
[----:B------:R-:W-:-:S04]  /*5270*/  USEL UR48, UR48, URZ, UP0 ;  /* 0x0000003f30307287 */ /* 0x000fc80008000000 */
        /* <DEDUP_REMOVED lines=22> */
.L_x_1260:
[----:B------:R-:W-:Y:S01]  /*53e0*/  ULEA UR6, UR26, UR45, 0x3 ;  /* 0x0000002d1a067291 */ /* 0x000fe2000f8e183f */
[----:B------:R-:W-:-:S05]  /*53f0*/  IMAD.U32 R0, RZ, RZ, UR27 ;  /* 0x0000001bff007e24 */ /* 0x000fca000f8e00ff */
[----:B------:R-:W-:-:S04]  /*5400*/  SHF.L.U32 R0, R0, 0x1f, RZ ;  /* 0x0000001f00007819 */ /* 0x000fc800000006ff */
[----:B------:R0:W1:Y:S01]  /*5410*/  SYNCS.PHASECHK.TRANS64.TRYWAIT P1, [UR6+0x16850], R0 ;  /* 0x01685000ff0075a7 */ /* 0x0000620008020146 */
[----:B------:R-:W-:Y:S05]  /*5420*/  @!P0 BRA `(.L_x_1261) ;  /* 0x0000000000048947 */ /* 0x000fea0003800000 */
[----:B------:R-:W-:Y:S01]  /*5430*/  BPT.TRAP 0x1 ;  /* 0x000000040000795c */ /* 0x000fe20000300000 */
.L_x_1261:
[----:B-1----:R-:W-:Y:S05]  /*5440*/  @P1 BRA `(.L_x_1259) ;  /* 0x0000000000081947 */ /* 0x002fea0003800000 */
[----:B------:R-:W1:Y:S02]  /*5450*/  SYNCS.PHASECHK.TRANS64.TRYWAIT P1, [UR6+0x16850], R0 ;  /* 0x01685000ff0075a7 */ /* 0x000e640008020146 */
[----:B-1----:R-:W-:Y:S05]  /*5460*/  @!P1 BRA `(.L_x_1262) ;  /* 0x0000010c00a49947 */ /* 0x002fea0003800000 */
.L_x_1259:
[----:B------:R-:W-:Y:S01]  /*5470*/  UIADD3 UR6, UR45, 0x400, URZ ;  /* 0x000004002d067890 */ /* 0x000fe2000fffe03f */
[----:B------:R-:W-:Y:S01]  /*5480*/  WARPGROUP.ARRIVE ;  /* 0x00000000000079c5 */ /* 0x000fe20000000000 */
[----:B------:R-:W-:-:S05]  /*5490*/  UMOV UR7, 0x40000040 ;  /* 0x4000004000077882 */ /* 0x000fca0000000000 */
[----:B------:R-:W1:Y:S01]  /*54a0*/  S2R R8, SR_TID.X ;  /* 0x0000000000087919 */ /* 0x000e620000002100 */
[----:B------:R-:W-:-:S04]  /*54b0*/  USHF.R.U32.HI UR6, URZ, 0x4, UR6 ;  /* 0x000000043f067899 */ /* 0x000fc80008011606 */
[----:B------:R-:W-:-:S04]  /*54c0*/  ULOP3.LUT UR6, UR6, 0x3fff, URZ, 0xc0, !UPT ;  /* 0x00003fff06067892 */ /* 0x000fc8000f8ec03f */
[----:B------:R-:W-:-:S07]  /*54d0*/  ULEA UR10, UR26, UR6, 0xa ;  /* 0x000000061a0a7291 */ /* 0x000fce000f8e503f */
[----:B------:R-:W-:Y:S02]  /*54e0*/  UMOV UR6, UR10 ;  /* 0x0000000a00067c82 */ /* 0x000fe40008000000 */
[----:B------:R-:W-:Y:S01]  /*54f0*/  HGMMA.64x64x16.F32.BF16 R88, R148, gdesc[UR4].tnspB, R88, gsb0 ;  /* 0x40e0000494587df0 */ /* 0x000fe20008001858 */
[----:B------:R-:W-:Y:S01]  /*5500*/  UIADD3 UR6, UR10, 0x80, URZ ;  /* 0x000000800a067890 */ /* 0x000fe2000fffe03f */
[----:B------:R-:W-:Y:S01]  /*5510*/  UMOV UR7, 0x40000040 ;  /* 0x4000004000077882 */ /* 0x000fe20000000000 */
[----:B-1----:R-:W-:Y:S02]  /*5520*/  SHF.R.U32.HI R5, RZ, 0x7, R8 ;  /* 0x00000007ff057819 */ /* 0x002fe40000011608 */
[----:B------:R-:W-:-:S03]  /*5530*/  ISETP.GE.U32.AND P1, PT, R8, 0x180, PT ;  /* 0x000001800800780c */ /* 0x000fc60003f26070 */
[----:B0-----:R-:W-:-:S05]  /*5540*/  VIADD R0, R5, 0x9 ;  /* 0x0000000905007836 */ /* 0x001fca0000000000 */
[----:B------:R-:W-:Y:S01]  /*5550*/  SEL R0, R0, 0x9, !P1 ;  /* 0x0000000900007807 */ /* 0x000fe20004800000 */
        /* <DEDUP_REMOVED lines=37> */
.L_x_1263:
[----:B------:R-:W-:Y:S01]  /*57b0*/  UISETP.NE.AND UP1, UPT, UR53, URZ, UPT ;  /* 0x0000003f3500728c */ /* 0x000fe2000bf25270 */
[----:B------:R-:W-:Y:S01]  /*57c0*/  VIADD R13, R17, UR39 ;  /* 0x00000027110d7c36 */ /* 0x000fe20008000000 */
[----:B------:R-:W-:Y:S01]  /*57d0*/  ULEA UR6, UR48, UR45, 0x3 ;  /* 0x0000002d30067291 */ /* 0x000fe2000f8e183f */
[----:B------:R-:W-:Y:S01]  /*57e0*/  IMAD.U32 R8, RZ, RZ, UR47 ;  /* 0x0000002fff087e24 */ /* 0x000fe2000f8e00ff */
[----:B------:R-:W-:Y:S02]  /*57f0*/  UISETP.NE.AND UP0, UPT, UR52, URZ, UPT ;  /* 0x0000003f3400728c */ /* 0x000fe4000bf05270 */
[----:B------:R-:W-:Y:S01]  /*5800*/  PLOP3.LUT P1, PT, PT, PT, UP1, 0x80, 0x0 ;  /* 0x000000000000781c */ /* 0x000fe20003f2f018 */
[----:B------:R-:W-:Y:S01]  /*5810*/  UIADD3 UR6, UR6, 0x16840, URZ ;  /* 0x0001684006067890 */ /* 0x000fe2000fffe03f */
[----:B------:R-:W-:-:S03]  /*5820*/  PLOP3.LUT P2, PT, PT, PT, UP1, 0x80, 0x0 ;  /* 0x000000000000781c */ /* 0x000fc60003f4f018 */
[----:B------:R-:W-:Y:S01]  /*5830*/  @UP1 ULDC UR7, c[0x0][0x44c] ;  /* 0x0001130000071ab9 */ /* 0x000fe20000000800 */
[----:B------:R-:W-:-:S07]  /*5840*/  UPRMT UR6, UR43, 0x654, UR6 ;  /* 0x000006542b067896 */ /* 0x000fce0008000006 */
[----:B0-----:R-:W-:Y:S01]  /*5850*/  @P1 IMAD.HI.U32 R0, R13, UR7, RZ ;  /* 0x000000070d001c27 */ /* 0x001fe2000f8e00ff */
[----:B------:R-:W-:Y:S01]  /*5860*/  @UP1 ULDC UR7, c[0x0][0x450] ;  /* 0x0001140000071ab9 */ /* 0x000fe20000000800 */
[----:B------:R-:W-:Y:S01]  /*5870*/  PLOP3.LUT P1, PT, PT, PT, UP0, 0x40, 0x0 ;  /* 0x000000000000781c */ /* 0x000fe20003f2e808 */
[----:B------:R-:W-:Y:S01]  /*5880*/  SYNCS.ARRIVE.TRANS64.RED.A1T0 RZ, [UR6], RZ ;  /* 0x000000ffffff79a7 */ /* 0x000fe20008100406 */
[----:B------:R-:W-:Y:S01]  /*5890*/  ULOP3.LUT UR6, URZ, UR23, URZ, 0x33, !UPT ;  /* 0x000000173f067292 */ /* 0x000fe2000f8e333f */
[----:B------:R-:W-:Y:S01]  /*58a0*/  @P2 SHF.R.U32.HI R13, RZ, UR7, R0 ;  /* 0x00000007ff0d2c19 */ /* 0x000fe20008011600 */
[----:B------:R-:W-:-:S04]  /*58b0*/  IMAD.SHL.U32 R0, R4, 0x80, RZ ;  /* 0x0000008004007824 */ /* 0x000fc800078e00ff */
[----:B------:R-:W0:Y:S01]  /*58c0*/  SHFL.IDX PT, R15, R13, RZ, 0x1c1f ;  /* 0x001c1fff0d0f7589 */ /* 0x000e2200000e0000 */
[----:B------:R-:W-:-:S04]  /*58d0*/  IADD3 R5, -R16, 0x1, -R0 ;  /* 0x0000000110057810 */ /* 0x000fc80007ffe900 */
[----:B------:R-:W-:-:S05]  /*58e0*/  IADD3 R5, -R8, UR40, R5 ;  /* 0x0000002808057c10 */ /* 0x000fca000fffe105 */
[C---:B------:R-:W-:Y:S02]  /*58f0*/  VIADD R12, R5.reuse, UR24 ;  /* 0x00000018050c7c36 */ /* 0x040fe40008000000 */
[----:B------:R-:W-:Y:S02]  /*5900*/  VIADD R11, R5, UR6 ;  /* 0x00000006050b7c36 */ /* 0x000fe40008000000 */
[--C-:B0-----:R-:W-:Y:S02]  /*5910*/  IMAD.IADD R10, R12, 0x1, R15.reuse ;  /* 0x000000010c0a7824 */ /* 0x101fe400078e020f */
[----:B------:R-:W-:Y:S01]  /*5920*/  IMAD.IADD R5, R11, 0x1, R15 ;  /* 0x000000010b057824 */ /* 0x000fe200078e020f */
[----:B------:R-:W-:Y:S06]  /*5930*/  @P1 BRA `(.L_x_1264) ;  /* 0x00000000005c1947 */ /* 0x000fec0003800000 */
[----:B------:R-:W-:Y:S01]  /*5940*/  IMAD.U32 R8, RZ, RZ, UR47 ;  /* 0x0000002fff087e24 */ /* 0x000fe2000f8e00ff */
[----:B------:R-:W-:Y:S04]  /*5950*/  BSSY B0, `(.L_x_1265) ;  /* 0x0000011000007945 */ /* 0x000fe80003800000 */
[----:B------:R-:W-:-:S04]  /*5960*/  IADD3 R15, -R8, UR40, R15 ;  /* 0x00000028080f7c10 */ /* 0x000fc8000fffe10f */
        /* <DEDUP_REMOVED lines=10> */
.L_x_1266:
[----:B------:R-:W-:-:S05]  /*5a10*/  IMAD.U32 R14, RZ, RZ, UR22 ;  /* 0x00000016ff0e7e24 */ /* 0x000fca000f8e00ff */
[----:B------:R-:W-:-:S13]  /*5a20*/  ISETP.NE.AND P1, PT, R14, 0x1, PT ;  /* 0x000000010e00780c */ /* 0x000fda0003f25270 */
[----:B------:R-:W0:Y:S02]  /*5a30*/  @P1 LDC.64 R8, c[0x0][0x9e8] ;  /* 0x00027a00ff081b82 */ /* 0x000e240000000a00 */
[----:B0-----:R-:W-:-:S05]  /*5a40*/  @P1 IMAD.HI.U32 R8, R15, R8, RZ ;  /* 0x000000080f081227 */ /* 0x001fca00078e00ff */
[----:B------:R-:W-:-:S07]  /*5a50*/  @P1 SHF.R.U32.HI R15, RZ, R9, R8 ;  /* 0x00000009ff0f1219 */ /* 0x000fce0000011608 */
.L_x_1267:
[----:B------:R-:W-:Y:S05]  /*5a60*/  BSYNC B0 ;  /* 0x0000000000007941 */ /* 0x000fea0003800000 */
.L_x_1265:
[----:B------:R-:W-:-:S04]  /*5a70*/  IMAD R15, R15, R14, -R0 ;  /* 0x0000000e0f0f7224 */ /* 0x000fc800078e0a00 */
[----:B------:R-:W-:-:S05]  /*5a80*/  IMAD.IADD R15, R15, 0x1, -R16 ;  /* 0x000000010f0f7824 */ /* 0x000fca00078e0a10 */
[----:B------:R-:W-:Y:S02]  /*5a90*/  VIADDMNMX R10, R15, R14, R10, PT ;  /* 0x0000000e0f0a7246 */ /* 0x000fe4000380010a */
[----:B------:R-:W-:-:S07]  /*5aa0*/  VIMNMX R5, R5, R15, !PT ;  /* 0x0000000f05057248 */ /* 0x000fce0007fe0100 */
.L_x_1264:
[----:B------:R-:W-:Y:S01]  /*5ab0*/  ISETP.GT.AND P1, PT, R4, -0x1, PT ;  /* 0xffffffff0400780c */ /* 0x000fe20003f24270 */
[----:B------:R-:W0:Y:S01]  /*5ac0*/  SHFL.IDX PT, R8, R13, 0x1, 0x1c1f ;  /* 0x003c1f000d087f89 */ /* 0x000e2200000e0000 */
[----:B------:R-:W-:Y:S02]  /*5ad0*/  UISETP.NE.AND UP0, UPT, UR52, URZ, UPT ;  /* 0x0000003f3400728c */ /* 0x000fe4000bf05270 */
[C---:B------:R-:W-:Y:S02]  /*5ae0*/  ISETP.GT.AND P3, PT, R5.reuse, 0x8, P1 ;  /* 0x000000080500780c */ /* 0x040fe40000f64270 */
[C---:B------:R-:W-:Y:S02]  /*5af0*/  ISETP.GT.AND P6, PT, R5.reuse, RZ, P1 ;  /* 0x000000ff0500720c */ /* 0x040fe40000fc4270 */
[----:B------:R-:W-:Y:S02]  /*5b00*/  ISETP.LT.OR P3, PT, R10, 0x9, P3 ;  /* 0x000000090a00780c */ /* 0x000fe40001f61670 */
[----:B------:R-:W-:-:S02]  /*5b10*/  ISETP.GT.AND P2, PT, R5, 0x1, P1 ;  /* 0x000000010500780c */ /* 0x000fc40000f44270 */
[----:B------:R-:W-:Y:S02]  /*5b20*/  FSEL R28, R28, -INF , !P3 ;  /* 0xff8000001c1c7808 */ /* 0x000fe40005800000 */
[----:B------:R-:W-:Y:S02]  /*5b30*/  ISETP.GT.AND P3, PT, R5, 0x19, P1 ;  /* 0x000000190500780c */ /* 0x000fe40000f64270 */
[C---:B------:R-:W-:Y:S02]  /*5b40*/  ISETP.LT.OR P6, PT, R10.reuse, 0x1, P6 ;  /* 0x000000010a00780c */ /* 0x040fe400037c1670 */
[C---:B------:R-:W-:Y:S02]  /*5b50*/  ISETP.LT.OR P2, PT, R10.reuse, 0x2, P2 ;  /* 0x000000020a00780c */ /* 0x040fe40001741670 */
[----:B------:R-:W-:Y:S02]  /*5b60*/  ISETP.LT.OR P3, PT, R10, 0x1a, P3 ;  /* 0x0000001a0a00780c */ /* 0x000fe40001f61670 */
[----:B------:R-:W-:-:S02]  /*5b70*/  FSEL R24, R24, -INF , !P6 ;  /* 0xff80000018187808 */ /* 0x000fc40007000000 */
[----:B------:R-:W-:Y:S01]  /*5b80*/  FSEL R25, R25, -INF , !P2 ;  /* 0xff80000019197808 */ /* 0x000fe20005000000 */
[--C-:B0-----:R-:W-:Y:S01]  /*5b90*/  IMAD.IADD R12, R12, 0x1, R8.reuse ;  /* 0x000000010c0c7824 */ /* 0x101fe200078e0208 */
[----:B------:R-:W-:Y:S01]  /*5ba0*/  ISETP.GT.AND P5, PT, R5, 0x9, P1 ;  /* 0x000000090500780c */ /* 0x000fe20000fa4270 */
        /* <DEDUP_REMOVED lines=18> */
[C---:B------:R-:W-:Y:S02]  /*5cd0*/  ISETP.GT.AND P2, PT, R5.reuse, 0x29, P1 ;  /* 0x000000290500780c */ /* 0x040fe40000f44270 */
        /* <DEDUP_REMOVED lines=81> */
.L_x_1270:
[----:B------:R-:W-:-:S05]  /*61f0*/  IMAD.U32 R10, RZ, RZ, UR22 ;  /* 0x00000016ff0a7e24 */ /* 0x000fca000f8e00ff */
[----:B------:R-:W-:-:S13]  /*6200*/  ISETP.NE.AND P2, PT, R10, 0x1, PT ;  /* 0x000000010a00780c */ /* 0x000fda0003f45270 */
[----:B------:R-:W0:Y:S02]  /*6210*/  @P2 LDC.64 R8, c[0x0][0x9e8] ;  /* 0x00027a00ff082b82 */ /* 0x000e240000000a00 */
[----:B0-----:R-:W-:-:S05]  /*6220*/  @P2 IMAD.HI.U32 R8, R5, R8, RZ ;  /* 0x0000000805082227 */ /* 0x001fca00078e00ff */
[----:B------:R-:W-:-:S07]  /*6230*/  @P2 SHF.R.U32.HI R5, RZ, R9, R8 ;  /* 0x00000009ff052219 */ /* 0x000fce0000011608 */
.L_x_1271:
[----:B------:R-:W-:Y:S05]  /*6240*/  BSYNC B0 ;  /* 0x0000000000007941 */ /* 0x000fea0003800000 */
.L_x_1269:
[----:B------:R-:W-:-:S04]  /*6250*/  IMAD R5, R5, R10, -R0 ;  /* 0x0000000a05057224 */ /* 0x000fc800078e0a00 */
[----:B------:R-:W-:-:S05]  /*6260*/  IMAD.IADD R5, R5, 0x1, -R16 ;  /* 0x0000000105057824 */ /* 0x000fca00078e0a10 */
[----:B------:R-:W-:Y:S02]  /*6270*/  VIADDMNMX R12, R5, R10, R12, PT ;  /* 0x0000000a050c7246 */ /* 0x000fe4000380010c */
[----:B------:R-:W-:-:S07]  /*6280*/  VIMNMX R11, R11, R5, !PT ;  /* 0x000000050b0b7248 */ /* 0x000fce0007fe0100 */
.L_x_1268:
        /* <DEDUP_REMOVED lines=13> */
[----:B------:R-:W-:Y:S02]  /*6360*/  ISETP.GT.AND P5, PT, R11, RZ, P1 ;  /* 0x000000ff0b00720c */ /* 0x000fe40000fa4270 */
[----:B------:R-:W-:Y:S02]  /*6370*/  FMNMX.FTZ R5, R37, R0, !PT ;  /* 0x0000000025057209 */ /* 0x000fe40007810000 */
[----:B------:R-:W-:Y:S02]  /*6380*/  ISETP.GT.AND P2, PT, R11, 0x1, P1 ;  /* 0x000000010b00780c */ /* 0x000fe40000f44270 */
[----:B------:R-:W-:Y:S02]  /*6390*/  FMNMX.FTZ R0, R40, R5, !PT ;  /* 0x0000000528007209 */ /* 0x000fe40007810000 */
[----:B------:R-:W-:-:S02]  /*63a0*/  ISETP.LT.OR P5, PT, R12, 0x1, P5 ;  /* 0x000000010c00780c */ /* 0x000fc40002fa1670 */
        /* <DEDUP_REMOVED lines=13> */
[----:B------:R-:W-:Y:S02]  /*6480*/  FMNMX.FTZ R10, R26, R7, !PT ;  /* 0x000000071a0a7209 */ /* 0x000fe40007810000 */
[----:B------:R-:W-:Y:S02]  /*6490*/  FMNMX.FTZ R0, R56, R5, !PT ;  /* 0x0000000538007209 */ /* 0x000fe40007810000 */
[----:B------:R-:W-:Y:S02]  /*64a0*/  ISETP.LT.OR P4, PT, R12, 0xa, P4 ;  /* 0x0000000a0c00780c */ /* 0x000fe40002781670 */
[----:B------:R-:W-:Y:S02]  /*64b0*/  FMNMX.FTZ R5, R57, R0, !PT ;  /* 0x0000000039057209 */ /* 0x000fe40007810000 */
[----:B------:R-:W-:-:S02]  /*64c0*/  FSEL R30, R30, -INF , !P3 ;  /* 0xff8000001e1e7808 */ /* 0x000fc40005800000 */
[----:B------:R-:W-:Y:S02]  /*64d0*/  FMNMX.FTZ R0, R60, R5, !PT ;  /* 0x000000053c007209 */ /* 0x000fe40007810000 */
[----:B------:R-:W-:Y:S02]  /*64e0*/  FMNMX.FTZ R13, R27, R10, !PT ;  /* 0x0000000a1b0d7209 */ /* 0x000fe40007810000 */
[----:B------:R-:W-:Y:S02]  /*64f0*/  FMNMX.FTZ R5, R61, R0, !PT ;  /* 0x000000003d057209 */ /* 0x000fe40007810000 */
[----:B------:R-:W-:Y:S02]  /*6500*/  ISETP.GT.AND P2, PT, R11, 0x11, P1 ;  /* 0x000000110b00780c */ /* 0x000fe40000f44270 */
[----:B------:R-:W-:Y:S02]  /*6510*/  FMNMX.FTZ R0, R64, R5, !PT ;  /* 0x0000000540007209 */ /* 0x000fe40007810000 */
[----:B------:R-:W-:-:S02]  /*6520*/  FSEL R31, R31, -INF , !P4 ;  /* 0xff8000001f1f7808 */ /* 0x000fc40006000000 */
[----:B------:R-:W-:Y:S02]  /*6530*/  FMNMX.FTZ R5, R65, R0, !PT ;  /* 0x0000000041057209 */ /* 0x000fe40007810000 */
[----:B------:R-:W-:Y:S02]  /*6540*/  FMNMX.FTZ R14, R30, R13, !PT ;  /* 0x0000000d1e0e7209 */ /* 0x000fe40007810000 */
[----:B------:R-:W-:Y:S02]  /*6550*/  FMNMX.FTZ R0, R68, R5, !PT ;  /* 0x0000000544007209 */ /* 0x000fe40007810000 */
[----:B------:R-:W-:Y:S02]  /*6560*/  ISETP.GT.AND P3, PT, R11, 0x18, P1 ;  /* 0x000000180b00780c */ /* 0x000fe40000f64270 */
[----:B------:R-:W-:Y:S02]  /*6570*/  FMNMX.FTZ R5, R69, R0, !PT ;  /* 0x0000000045057209 */ /* 0x000fe40007810000 */
[----:B------:R-:W-:-:S02]  /*6580*/  ISETP.LT.OR P2, PT, R12, 0x12, P2 ;  /* 0x000000120c00780c */ /* 0x000fc40001741670 */
[----:B------:R-:W-:Y:S02]  /*6590*/  FMNMX.FTZ R0, R72, R5, !PT ;  /* 0x0000000548007209 */ /* 0x000fe40007810000 */
[----:B------:R-:W-:Y:S02]  /*65a0*/  FMNMX.FTZ R13, R31, R14, !PT ;  /* 0x0000000e1f0d7209 */ /* 0x000fe40007810000 */
[----:B------:R-:W-:Y:S02]  /*65b0*/  FMNMX.FTZ R5, R73, R0, !PT ;  /* 0x0000000049057209 */ /* 0x000fe40007810000 */
[----:B------:R-:W-:Y:S02]  /*65c0*/  ISETP.GT.AND P4, PT, R11, 0x19, P1 ;  /* 0x000000190b00780c */ /* 0x000fe40000f84270 */
[----:B------:R-:W-:Y:S02]  /*65d0*/  FMNMX.FTZ R0, R76, R5, !PT ;  /* 0x000000054c007209 */ /* 0x000fe40007810000 */
[----:B------:R-:W-:-:S02]  /*65e0*/  ISETP.LT.OR P3, PT, R12, 0x19, P3 ;  /* 0x000000190c00780c */ /* 0x000fc40001f61670 */
[----:B------:R-:W-:Y:S02]  /*65f0*/  FMNMX.FTZ R5, R77, R0, !PT ;  /* 0x000000004d057209 */ /* 0x000fe40007810000 */
[----:B------:R-:W-:Y:S02]  /*6600*/  FSEL R35, R35, -INF , !P2 ;  /* 0xff80000023237808 */ /* 0x000fe40005000000 */
[----:B------:R-:W-:Y:S02]  /*6610*/  FMNMX.FTZ R0, R80, R5, !PT ;  /* 0x0000000550007209 */ /* 0x000fe40007810000 */
[----:B------:R-:W-:Y:S02]  /*6620*/  FMNMX.FTZ R14, R34, R13, !PT ;  /* 0x0000000d220e7209 */ /* 0x000fe40007810000 */
[----:B------:R-:W-:Y:S02]  /*6630*/  FMNMX.FTZ R5, R81, R0, !PT ;  /* 0x0000000051057209 */ /* 0x000fe40007810000 */
[----:B------:R-:W-:-:S02]  /*6640*/  ISETP.LT.OR P4, PT, R12, 0x1a, P4 ;  /* 0x0000001a0c00780c */ /* 0x000fc40002781670 */
[----:B------:R-:W-:Y:S02]  /*6650*/  FMNMX.FTZ R0, R84, R5, !PT ;  /* 0x0000000554007209 */ /* 0x000fe40007810000 */
[----:B------:R-:W-:Y:S02]  /*6660*/  FSEL R38, R38, -INF , !P3 ;  /* 0xff80000026267808 */ /* 0x000fe40005800000 */
[----:B------:R-:W-:Y:S02]  /*6670*/  FMNMX.FTZ R5, R85, R0, !PT ;  /* 0x0000000055057209 */ /* 0x000fe40007810000 */
[----:B------:R-:W-:Y:S02]  /*6680*/  FMNMX.FTZ R15, R35, R14, !PT ;  /* 0x0000000e230f7209 */ /* 0x000fe40007810000 */
[----:B------:R-:W-:Y:S01]  /*6690*/  ISETP.GT.AND P2, PT, R11, 0x21, P1 ;  /* 0x000000210b00780c */ /* 0x000fe20000f44270 */
[----:B------:R-:W0:Y:S01]  /*66a0*/  SHFL.BFLY PT, R0, R5, 0x2, 0x1f ;  /* 0x0c401f0005007f89 */ /* 0x000e2200000e0000 */
[----:B------:R-:W-:-:S02]  /*66b0*/  FSEL R39, R39, -INF , !P4 ;  /* 0xff80000027277808 */ /* 0x000fc40006000000 */
[----:B------:R-:W-:Y:S02]  /*66c0*/  FMNMX.FTZ R14, R38, R15, !PT ;  /* 0x0000000f260e7209 */ /* 0x000fe40007810000 */
[----:B------:R-:W-:Y:S02]  /*66d0*/  ISETP.GT.AND P3, PT, R11, 0x28, P1 ;  /* 0x000000280b00780c */ /* 0x000fe40000f64270 */
[C---:B------:R-:W-:Y:S02]  /*66e0*/  ISETP.LT.OR P2, PT, R12.reuse, 0x22, P2 ;  /* 0x000000220c00780c */ /* 0x040fe40001741670 */
[----:B------:R-:W-:Y:S02]  /*66f0*/  FMNMX.FTZ R15, R39, R14, !PT ;  /* 0x0000000e270f7209 */ /* 0x000fe40007810000 */
[----:B------:R-:W-:Y:S02]  /*6700*/  ISETP.GT.AND P4, PT, R11, 0x29, P1 ;  /* 0x000000290b00780c */ /* 0x000fe40000f84270 */
[----:B------:R-:W-:-:S02]  /*6710*/  ISETP.LT.OR P3, PT, R12, 0x29, P3 ;  /* 0x000000290c00780c */ /* 0x000fc40001f61670 */
[----:B------:R-:W-:Y:S02]  /*6720*/  FSEL R43, R43, -INF , !P2 ;  /* 0xff8000002b2b7808 */ /* 0x000fe40005000000 */
[----:B------:R-:W-:Y:S02]  /*6730*/  FMNMX.FTZ R14, R42, R15, !PT ;  /* 0x0000000f2a0e7209 */ /* 0x000fe40007810000 */
[----:B------:R-:W-:Y:S02]  /*6740*/  ISETP.GT.AND P2, PT, R11, 0x30, P1 ;  /* 0x000000300b00780c */ /* 0x000fe40000f44270 */
[----:B------:R-:W-:Y:S02]  /*6750*/  FSEL R46, R46, -INF , !P3 ;  /* 0xff8000002e2e7808 */ /* 0x000fe40005800000 */
[----:B------:R-:W-:Y:S02]  /*6760*/  ISETP.LT.OR P4, PT, R12, 0x2a, P4 ;  /* 0x0000002a0c00780c */ /* 0x000fe40002781670 */
[----:B0-----:R-:W-:-:S02]  /*6770*/  FMNMX.FTZ R8, R5, R0, !PT ;  /* 0x0000000005087209 */ /* 0x001fc40007810000 */
[----:B------:R-:W-:Y:S02]  /*6780*/  FMNMX.FTZ R15, R43, R14, !PT ;  /* 0x0000000e2b0f7209 */ /* 0x000fe40007810000 */
[----:B------:R-:W-:Y:S01]  /*6790*/  ISETP.GT.AND P3, PT, R11, 0x31, P1 ;  /* 0x000000310b00780c */ /* 0x000fe20000f64270 */
[----:B------:R-:W0:Y:S01]  /*67a0*/  SHFL.BFLY PT, R9, R8, 0x1, 0x1f ;  /* 0x0c201f0008097f89 */ /* 0x000e2200000e0000 */
[----:B------:R-:W-:Y:S02]  /*67b0*/  ISETP.LT.OR P2, PT, R12, 0x31, P2 ;  /* 0x000000310c00780c */ /* 0x000fe40001741670 */
[----:B------:R-:W-:Y:S02]  /*67c0*/  FSEL R47, R47, -INF , !P4 ;  /* 0xff8000002f2f7808 */ /* 0x000fe40006000000 */
[----:B------:R-:W-:Y:S02]  /*67d0*/  FMNMX.FTZ R20, R46, R15, !PT ;  /* 0x0000000f2e147209 */ /* 0x000fe40007810000 */
[----:B------:R-:W-:-:S02]  /*67e0*/  ISETP.GT.AND P5, PT, R11, 0x38, P1 ;  /* 0x000000380b00780c */ /* 0x000fc40000fa4270 */
[----:B------:R-:W-:Y:S02]  /*67f0*/  FSEL R50, R50, -INF , !P2 ;  /* 0xff80000032327808 */ /* 0x000fe40005000000 */
[C---:B------:R-:W-:Y:S02]  /*6800*/  ISETP.LT.OR P3, PT, R12.reuse, 0x32, P3 ;  /* 0x000000320c00780c */ /* 0x040fe40001f61670 */
[----:B------:R-:W-:Y:S02]  /*6810*/  FMNMX.FTZ R15, R47, R20, !PT ;  /* 0x000000142f0f7209 */ /* 0x000fe40007810000 */
[----:B------:R-:W-:Y:S02]  /*6820*/  ISETP.GT.AND P4, PT, R11, 0x39, P1 ;  /* 0x000000390b00780c */ /* 0x000fe40000f84270 */
[----:B------:R-:W-:Y:S02]  /*6830*/  ISETP.LT.OR P5, PT, R12, 0x39, P5 ;  /* 0x000000390c00780c */ /* 0x000fe40002fa1670 */
[----:B------:R-:W-:-:S02]  /*6840*/  FSEL R51, R51, -INF , !P3 ;  /* 0xff80000033337808 */ /* 0x000fc40005800000 */
[----:B------:R-:W-:Y:S02]  /*6850*/  FMNMX.FTZ R20, R50, R15, !PT ;  /* 0x0000000f32147209 */ /* 0x000fe40007810000 */
[----:B------:R-:W-:Y:S02]  /*6860*/  ISETP.GT.AND P2, PT, R11, 0x40, P1 ;  /* 0x000000400b00780c */ /* 0x000fe40000f44270 */
[----:B------:R-:W-:Y:S02]  /*6870*/  FSEL R54, R54, -INF , !P5 ;  /* 0xff80000036367808 */ /* 0x000fe40006800000 */
[----:B------:R-:W-:Y:S02]  /*6880*/  ISETP.LT.OR P4, PT, R12, 0x3a, P4 ;  /* 0x0000003a0c00780c */ /* 0x000fe40002781670 */
[----:B------:R-:W-:Y:S02]  /*6890*/  FMNMX.FTZ R21, R51, R20, !PT ;  /* 0x0000001433157209 */ /* 0x000fe40007810000 */
[----:B0-----:R-:W-:-:S02]  /*68a0*/  FMNMX.FTZ R0, R8, R9, !PT ;  /* 0x0000000908007209 */ /* 0x001fc40007810000 */
[----:B------:R-:W-:Y:S02]  /*68b0*/  ISETP.GT.AND P3, PT, R11, 0x41, P1 ;  /* 0x000000410b00780c */ /* 0x000fe40000f64270 */
[----:B------:R-:W-:Y:S01]  /*68c0*/  ISETP.LT.OR P2, PT, R12, 0x41, P2 ;  /* 0x000000410c00780c */ /* 0x000fe20001741670 */
[----:B------:R-:W-:Y:S01]  /*68d0*/  FMUL.FTZ R9, R0, UR21 ;  /* 0x0000001500097c20 */ /* 0x000fe20008410000 */
[----:B------:R-:W-:Y:S02]  /*68e0*/  FSEL R55, R55, -INF , !P4 ;  /* 0xff80000037377808 */ /* 0x000fe40006000000 */
[----:B------:R-:W-:Y:S02]  /*68f0*/  FMNMX.FTZ R20, R54, R21, !PT ;  /* 0x0000001536147209 */ /* 0x000fe40007810000 */
[----:B------:R-:W-:Y:S02]  /*6900*/  ISETP.GT.AND P5, PT, R11, 0x48, P1 ;  /* 0x000000480b00780c */ /* 0x000fe40000fa4270 */
[----:B------:R-:W-:-:S02]  /*6910*/  FSEL R58, R58, -INF , !P2 ;  /* 0xff8000003a3a7808 */ /* 0x000fc40005000000 */
[----:B------:R-:W-:Y:S02]  /*6920*/  ISETP.LT.OR P3, PT, R12, 0x42, P3 ;  /* 0x000000420c00780c */ /* 0x000fe40001f61670 */
[----:B------:R-:W-:Y:S02]  /*6930*/  FMNMX.FTZ R21, R55, R20, !PT ;  /* 0x0000001437157209 */ /* 0x000fe40007810000 */
[----:B------:R-:W-:Y:S02]  /*6940*/  FSETP.NEU.FTZ.AND P6, PT, R0, -INF , PT ;  /* 0xff8000000000780b */ /* 0x000fe40003fdd000 */
[----:B------:R-:W-:Y:S02]  /*6950*/  ISETP.GT.AND P4, PT, R11, 0x49, P1 ;  /* 0x000000490b00780c */ /* 0x000fe40000f84270 */
[----:B------:R-:W-:Y:S02]  /*6960*/  ISETP.LT.OR P5, PT, R12, 0x49, P5 ;  /* 0x000000490c00780c */ /* 0x000fe40002fa1670 */
[----:B------:R-:W-:-:S02]  /*6970*/  FSEL R59, R59, -INF , !P3 ;  /* 0xff8000003b3b7808 */ /* 0x000fc40005800000 */
[----:B------:R-:W-:Y:S02]  /*6980*/  FMNMX.FTZ R20, R58, R21, !PT ;  /* 0x000000153a147209 */ /* 0x000fe40007810000 */
[----:B------:R-:W-:Y:S02]  /*6990*/  FSEL R5, R9, RZ, P6 ;  /* 0x000000ff09057208 */ /* 0x000fe40003000000 */
[----:B------:R-:W-:Y:S02]  /*69a0*/  ISETP.GT.AND P2, PT, R11, 0x50, P1 ;  /* 0x000000500b00780c */ /* 0x000fe40000f44270 */
[----:B------:R-:W-:Y:S01]  /*69b0*/  FSEL R62, R62, -INF , !P5 ;  /* 0xff8000003e3e7808 */ /* 0x000fe20006800000 */
[--C-:B------:R-:W-:Y:S01]  /*69c0*/  FFMA.FTZ R148, R24, UR21, -R5.reuse ;  /* 0x0000001518947c23 */ /* 0x100fe20008010805 */
[----:B------:R-:W-:Y:S01]  /*69d0*/  ISETP.LT.OR P4, PT, R12, 0x4a, P4 ;  /* 0x0000004a0c00780c */ /* 0x000fe20002781670 */
[--C-:B------:R-:W-:Y:S01]  /*69e0*/  FFMA.FTZ R8, R25, UR21, -R5.reuse ;  /* 0x0000001519087c23 */ /* 0x100fe20008010805 */
[----:B------:R-:W-:Y:S01]  /*69f0*/  FMNMX.FTZ R21, R59, R20, !PT ;  /* 0x000000143b157209 */ /* 0x000fe20007810000 */
[--C-:B------:R-:W-:Y:S01]  /*6a00*/  FFMA.FTZ R33, R33, UR21, -R5.reuse ;  /* 0x0000001521217c23 */ /* 0x100fe20008010805 */
[----:B------:R-:W-:Y:S01]  /*6a10*/  ISETP.GT.AND P3, PT, R11, 0x51, P1 ;  /* 0x000000510b00780c */ /* 0x000fe20000f64270 */
[--C-:B------:R-:W-:Y:S01]  /*6a20*/  FFMA.FTZ R146, R36, UR21, -R5.reuse ;  /* 0x0000001524927c23 */ /* 0x100fe20008010805 */
[----:B------:R-:W-:Y:S01]  /*6a30*/  ISETP.LT.OR P2, PT, R12, 0x51, P2 ;  /* 0x000000510c00780c */ /* 0x000fe20001741670 */
[----:B------:R0:W-:Y:S01]  /*6a40*/  MUFU.EX2 R10, R33 ;  /* 0x00000021000a7308 */ /* 0x0001e20000000800 */
[----:B------:R-:W-:Y:S01]  /*6a50*/  FSEL R63, R63, -INF , !P4 ;  /* 0xff8000003f3f7808 */ /* 0x000fe20006000000 */
[--C-:B------:R-:W-:Y:S01]  /*6a60*/  FFMA.FTZ R150, R28, UR21, -R5.reuse ;  /* 0x000000151c967c23 */ /* 0x100fe20008010805 */
[----:B------:R-:W-:Y:S01]  /*6a70*/  FMNMX.FTZ R24, R62, R21, !PT ;  /* 0x000000153e187209 */ /* 0x000fe20007810000 */
[--C-:B------:R-:W-:Y:S01]  /*6a80*/  FFMA.FTZ R9, R29, UR21, -R5.reuse ;  /* 0x000000151d097c23 */ /* 0x100fe20008010805 */
[----:B------:R-:W-:Y:S01]  /*6a90*/  ISETP.GT.AND P5, PT, R11, 0x58, P1 ;  /* 0x000000580b00780c */ /* 0x000fe20000fa4270 */
[--C-:B------:R-:W-:Y:S01]  /*6aa0*/  FFMA.FTZ R144, R32, UR21, -R5.reuse ;  /* 0x0000001520907c23 */ /* 0x100fe20008010805 */
        /* <DEDUP_REMOVED lines=9> */
[--C-:B------:R-:W-:Y:S01]  /*6b40*/  FFMA.FTZ R15, R45, UR21, -R5.reuse ;  /* 0x000000152d0f7c23 */ /* 0x100fe20008010805 */
        /* <DEDUP_REMOVED lines=31> */
[----:B------:R-:W-:Y:S01]  /*6d40*/  FFMA.FTZ R85, R85, UR21, -R5 ;  /* 0x0000001555557c23 */ /* 0x000fe20008010805 */
[----:B------:R-:W-:Y:S01]  /*6d50*/  FSEL R75, R75, -INF , !P3 ;  /* 0xff8000004b4b7808 */ /* 0x000fe20005800000 */
[----:B------:R-:W-:Y:S01]  /*6d60*/  MUFU.EX2 R148, R148 ;  /* 0x0000009400947308 */ /* 0x000fe20000000800 */
[----:B------:R-:W-:-:S02]  /*6d70*/  FMNMX.FTZ R24, R74, R25, !PT ;  /* 0x000000194a187209 */ /* 0x000fc40007810000 */
[----:B------:R-:W-:Y:S02]  /*6d80*/  ISETP.GT.AND P2, PT, R11, 0x70, P1 ;  /* 0x000000700b00780c */ /* 0x000fe40000f44270 */
[----:B------:R-:W-:Y:S02]  /*6d90*/  FSEL R78, R78, -INF , !P5 ;  /* 0xff8000004e4e7808 */ /* 0x000fe40006800000 */
[C---:B------:R-:W-:Y:S01]  /*6da0*/  ISETP.LT.OR P4, PT, R12.reuse, 0x6a, P4 ;  /* 0x0000006a0c00780c */ /* 0x040fe20002781670 */
[----:B------:R-:W-:Y:S01]  /*6db0*/  MUFU.EX2 R8, R8 ;  /* 0x0000000800087308 */ /* 0x000fe20000000800 */
[----:B------:R-:W-:Y:S02]  /*6dc0*/  FMNMX.FTZ R25, R75, R24, !PT ;  /* 0x000000184b197209 */ /* 0x000fe40007810000 */
[----:B------:R-:W-:Y:S02]  /*6dd0*/  ISETP.GT.AND P3, PT, R11, 0x71, P1 ;  /* 0x000000710b00780c */ /* 0x000fe40000f64270 */
[----:B------:R-:W-:-:S02]  /*6de0*/  ISETP.LT.OR P2, PT, R12, 0x71, P2 ;  /* 0x000000710c00780c */ /* 0x000fc40001741670 */
[----:B------:R-:W-:Y:S01]  /*6df0*/  FSEL R79, R79, -INF , !P4 ;  /* 0xff8000004f4f7808 */ /* 0x000fe20006000000 */
[----:B------:R-:W-:Y:S01]  /*6e00*/  MUFU.EX2 R150, R150 ;  /* 0x0000009600967308 */ /* 0x000fe20000000800 */
[----:B------:R-:W-:Y:S02]  /*6e10*/  FMNMX.FTZ R24, R78, R25, !PT ;  /* 0x000000194e187209 */ /* 0x000fe40007810000 */
[----:B------:R-:W-:Y:S02]  /*6e20*/  ISETP.GT.AND P5, PT, R11, 0x78, P1 ;  /* 0x000000780b00780c */ /* 0x000fe40000fa4270 */
[----:B------:R-:W-:Y:S02]  /*6e30*/  ISETP.LT.OR P3, PT, R12, 0x72, P3 ;  /* 0x000000720c00780c */ /* 0x000fe40001f61670 */
[----:B------:R-:W-:Y:S01]  /*6e40*/  FSEL R82, R82, -INF , !P2 ;  /* 0xff80000052527808 */ /* 0x000fe20005000000 */
[----:B------:R-:W-:Y:S01]  /*6e50*/  MUFU.EX2 R9, R9 ;  /* 0x0000000900097308 */ /* 0x000fe20000000800 */
[----:B------:R-:W-:-:S02]  /*6e60*/  FMNMX.FTZ R25, R79, R24, !PT ;  /* 0x000000184f197209 */ /* 0x000fc40007810000 */
[----:B------:R-:W-:Y:S01]  /*6e70*/  ISETP.GT.AND P1, PT, R11, 0x79, P1 ;  /* 0x000000790b00780c */ /* 0x000fe20000f24270 */
[----:B------:R-:W-:Y:S01]  /*6e80*/  FFMA.FTZ R11, R57, UR21, -R5 ;  /* 0x00000015390b7c23 */ /* 0x000fe20008010805 */
[----:B------:R-:W-:Y:S02]  /*6e90*/  ISETP.LT.OR P5, PT, R12, 0x79, P5 ;  /* 0x000000790c00780c */ /* 0x000fe40002fa1670 */
[----:B------:R-:W-:Y:S01]  /*6ea0*/  FSEL R83, R83, -INF , !P3 ;  /* 0xff80000053537808 */ /* 0x000fe20005800000 */
[----:B------:R-:W-:Y:S01]  /*6eb0*/  MUFU.EX2 R144, R144 ;  /* 0x0000009000907308 */ /* 0x000fe20000000800 */
[----:B------:R-:W-:Y:S02]  /*6ec0*/  FMNMX.FTZ R24, R82, R25, !PT ;  /* 0x0000001952187209 */ /* 0x000fe40007810000 */
[----:B------:R-:W-:Y:S02]  /*6ed0*/  ISETP.LT.OR P1, PT, R12, 0x7a, P1 ;  /* 0x0000007a0c00780c */ /* 0x000fe40000f21670 */
[----:B------:R-:W-:-:S02]  /*6ee0*/  FSEL R86, R86, -INF , !P5 ;  /* 0xff80000056567808 */ /* 0x000fc40006800000 */
[----:B------:R-:W-:Y:S01]  /*6ef0*/  FMNMX.FTZ R25, R83, R24, !PT ;  /* 0x0000001853197209 */ /* 0x000fe20007810000 */
[--C-:B------:R-:W-:Y:S01]  /*6f00*/  FFMA.FTZ R24, R77, UR21, -R5.reuse ;  /* 0x000000154d187c23 */ /* 0x100fe20008010805 */
[----:B------:R-:W-:Y:S01]  /*6f10*/  FSEL R87, R87, -INF , !P1 ;  /* 0xff80000057577808 */ /* 0x000fe20004800000 */
[----:B------:R-:W-:Y:S01]  /*6f20*/  MUFU.EX2 R146, R146 ;  /* 0x0000009200927308 */ /* 0x000fe20000000800 */
[----:B------:R-:W-:Y:S01]  /*6f30*/  FMNMX.FTZ R12, R86, R25, !PT ;  /* 0x00000019560c7209 */ /* 0x000fe20007810000 */
[----:B------:R-:W-:Y:S01]  /*6f40*/  FFMA.FTZ R25, R73, UR21, -R5 ;  /* 0x0000001549197c23 */ /* 0x000fe20008010805 */
[----:B------:R-:W-:Y:S02]  /*6f50*/  FSEL R37, R0, RZ, P6 ;  /* 0x000000ff00257208 */ /* 0x000fe40003000000 */
[----:B------:R-:W-:-:S03]  /*6f60*/  FMNMX.FTZ R12, R87, R12, !PT ;  /* 0x0000000c570c7209 */ /* 0x000fc60007810000 */
[----:B------:R-:W-:Y:S01]  /*6f70*/  FADD.FTZ R37, -R37, R6 ;  /* 0x0000000625257221 */ /* 0x000fe20000010100 */
[----:B------:R-:W-:Y:S01]  /*6f80*/  MUFU.EX2 R13, R13 ;  /* 0x0000000d000d7308 */ /* 0x000fe20000000800 */
[----:B0-----:R-:W0:Y:S02]  /*6f90*/  SHFL.BFLY PT, R33, R12, 0x2, 0x1f ;  /* 0x0c401f000c217f89 */ /* 0x001e2400000e0000 */
[----:B------:R-:W-:-:S05]  /*6fa0*/  FMUL.FTZ R6, R37, UR21 ;  /* 0x0000001525067c20 */ /* 0x000fca0008410000 */
[----:B------:R-:W-:Y:S08]  /*6fb0*/  MUFU.EX2 R140, R140 ;  /* 0x0000008c008c7308 */ /* 0x000ff00000000800 */
[----:B------:R-:W1:Y:S08]  /*6fc0*/  MUFU.EX2 R6, R6 ;  /* 0x0000000600067308 */ /* 0x000e700000000800 */
[----:B------:R-:W-:Y:S01]  /*6fd0*/  MUFU.EX2 R14, R41 ;  /* 0x00000029000e7308 */ /* 0x000fe20000000800 */
[----:B0-----:R-:W-:Y:S01]  /*6fe0*/  FMNMX.FTZ R33, R12, R33, !PT ;  /* 0x000000210c217209 */ /* 0x001fe20007810000 */
[----:B------:R-:W-:-:S04]  /*6ff0*/  FFMA.FTZ R12, R81, UR21, -R5 ;  /* 0x00000015510c7c23 */ /* 0x000fc80008010805 */
[----:B------:R-:W0:Y:S02]  /*7000*/  SHFL.BFLY PT, R36, R33, 0x1, 0x1f ;  /* 0x0c201f0021247f89 */ /* 0x000e2400000e0000 */
[----:B------:R-:W-:Y:S01]  /*7010*/  MUFU.EX2 R142, R142 ;  /* 0x0000008e008e7308 */ /* 0x000fe20000000800 */
[----:B-1----:R-:W-:-:S04]  /*7020*/  FFMA.FTZ R3, R6, R3, R148 ;  /* 0x0000000306037223 */ /* 0x002fc80000010094 */
[----:B------:R-:W-:-:S03]  /*7030*/  FADD.FTZ R3, R8, R3 ;  /* 0x0000000308037221 */ /* 0x000fc60000010000 */
[----:B------:R-:W-:Y:S08]  /*7040*/  MUFU.EX2 R15, R15 ;  /* 0x0000000f000f7308 */ /* 0x000ff00000000800 */
[----:B------:R-:W-:Y:S01]  /*7050*/  MUFU.EX2 R136, R136 ;  /* 0x0000008800887308 */ /* 0x000fe20000000800 */
[----:B0-----:R-:W-:-:S07]  /*7060*/  FMNMX.FTZ R5, R33, R36, !PT ;  /* 0x0000002421057209 */ /* 0x001fce0007810000 */
[----:B------:R-:W-:Y:S01]  /*7070*/  MUFU.EX2 R20, R49 ;  /* 0x0000003100147308 */ /* 0x000fe20000000800 */
[C---:B------:R-:W-:Y:S01]  /*7080*/  FSETP.NEU.FTZ.AND P1, PT, R5.reuse, -INF , PT ;  /* 0xff8000000500780b */ /* 0x040fe20003f3d000 */
[----:B------:R-:W-:-:S05]  /*7090*/  FMUL.FTZ R36, R5, UR21 ;  /* 0x0000001505247c20 */ /* 0x000fca0008410000 */
[----:B------:R-:W-:Y:S01]  /*70a0*/  FSEL R36, R36, RZ, P1 ;  /* 0x000000ff24247208 */ /* 0x000fe20000800000 */
[----:B------:R-:W-:Y:S04]  /*70b0*/  MUFU.EX2 R138, R138 ;  /* 0x0000008a008a7308 */ /* 0x000fe80000000800 */
[--C-:B------:R-:W-:Y:S01]  /*70c0*/  FFMA.FTZ R147, R38, UR21, -R36.reuse ;  /* 0x0000001526937c23 */ /* 0x100fe20008010824 */
[----:B------:R-:W-:Y:S01]  /*70d0*/  FSEL R38, R5, RZ, P1 ;  /* 0x000000ff05267208 */ /* 0x000fe20000800000 */
[--C-:B------:R-:W-:Y:S01]  /*70e0*/  FFMA.FTZ R149, R26, UR21, -R36.reuse ;  /* 0x000000151a957c23 */ /* 0x100fe20008010824 */
[--C-:B------:R-:W-:Y:S01]  /*70f0*/  FFMA.FTZ R40, R27, UR21, -R36.reuse ;  /* 0x000000151b287c23 */ /* 0x100fe20008010824 */
[--C-:B------:R-:W-:Y:S01]  /*7100*/  FFMA.FTZ R151, R30, UR21, -R36.reuse ;  /* 0x000000151e977c23 */ /* 0x100fe20008010824 */
[--C-:B------:R-:W-:Y:S01]  /*7110*/  FFMA.FTZ R37, R31, UR21, -R36.reuse ;  /* 0x000000151f257c23 */ /* 0x100fe20008010824 */
[----:B------:R-:W-:Y:S01]  /*7120*/  FADD.FTZ R38, -R38, R7 ;  /* 0x0000000726267221 */ /* 0x000fe20000010100 */
[--C-:B------:R-:W-:Y:S01]  /*7130*/  FFMA.FTZ R145, R34, UR21, -R36.reuse ;  /* 0x0000001522917c23 */ /* 0x100fe20008010824 */
[----:B------:R-:W-:Y:S01]  /*7140*/  MUFU.EX2 R149, R149 ;  /* 0x0000009500957308 */ /* 0x000fe20000000800 */
[--C-:B------:R-:W-:Y:S01]  /*7150*/  FFMA.FTZ R34, R35, UR21, -R36.reuse ;  /* 0x0000001523227c23 */ /* 0x100fe20008010824 */
[----:B------:R-:W-:Y:S01]  /*7160*/  FMUL.FTZ R7, R38, UR21 ;  /* 0x0000001526077c20 */ /* 0x000fe20008410000 */
[--C-:B------:R-:W-:Y:S01]  /*7170*/  FFMA.FTZ R31, R39, UR21, -R36.reuse ;  /* 0x00000015271f7c23 */ /* 0x100fe20008010824 */
[----:B------:R-:W-:Y:S01]  /*7180*/  FADD.FTZ R38, R150, R3 ;  /* 0x0000000396267221 */ /* 0x000fe20000010000 */
[--C-:B------:R-:W-:Y:S01]  /*7190*/  FFMA.FTZ R141, R42, UR21, -R36.reuse ;  /* 0x000000152a8d7c23 */ /* 0x100fe20008010824 */
[--C-:B------:R-:W-:Y:S01]  /*71a0*/  FFMA.FTZ R30, R43, UR21, -R36.reuse ;  /* 0x000000152b1e7c23 */ /* 0x100fe20008010824 */
[----:B------:R-:W-:Y:S01]  /*71b0*/  FFMA.FTZ R143, R46, UR21, -R36 ;  /* 0x000000152e8f7c23 */ /* 0x000fe20008010824 */
[----:B------:R-:W0:Y:S01]  /*71c0*/  MUFU.EX2 R7, R7 ;  /* 0x0000000700077308 */ /* 0x000e220000000800 */
[----:B------:R-:W-:Y:S01]  /*71d0*/  FADD.FTZ R3, R9, R38 ;  /* 0x0000002609037221 */ /* 0x000fe20000010000 */
[--C-:B------:R-:W-:Y:S01]  /*71e0*/  FFMA.FTZ R27, R47, UR21, -R36.reuse ;  /* 0x000000152f1b7c23 */ /* 0x100fe20008010824 */
[--C-:B------:R-:W-:Y:S01]  /*71f0*/  FFMA.FTZ R137, R50, UR21, -R36.reuse ;  /* 0x0000001532897c23 */ /* 0x100fe20008010824 */
[--C-:B------:R-:W-:Y:S01]  /*7200*/  FFMA.FTZ R26, R51, UR21, -R36.reuse ;  /* 0x00000015331a7c23 */ /* 0x100fe20008010824 */
[----:B------:R-:W-:Y:S01]  /*7210*/  FADD.FTZ R3, R144, R3 ;  /* 0x0000000390037221 */ /* 0x000fe20000010000 */
[--C-:B------:R-:W-:Y:S01]  /*7220*/  FFMA.FTZ R139, R54, UR21, -R36.reuse ;  /* 0x00000015368b7c23 */ /* 0x100fe20008010824 */
[--C-:B------:R-:W-:Y:S01]  /*7230*/  FFMA.FTZ R45, R55, UR21, -R36.reuse ;  /* 0x00000015372d7c23 */ /* 0x100fe20008010824 */
[----:B------:R-:W1:Y:S01]  /*7240*/  MUFU.EX2 R40, R40 ;  /* 0x0000002800287308 */ /* 0x000e620000000800 */
        /* <DEDUP_REMOVED lines=8> */
[----:B0-----:R-:W-:Y:S01]  /*72d0*/  FFMA.FTZ R35, R7, R2, R149 ;  /* 0x0000000207237223 */ /* 0x001fe20000010095 */
[----:B------:R-:W-:Y:S01]  /*72e0*/  FADD.FTZ R3, R13, R38 ;  /* 0x000000260d037221 */ /* 0x000fe20000010000 */
[--C-:B------:R-:W-:Y:S01]  /*72f0*/  FFMA.FTZ R42, R67, UR21, -R36.reuse ;  /* 0x00000015432a7c23 */ /* 0x100fe20008010824 */
[--C-:B------:R-:W-:Y:S01]  /*7300*/  FFMA.FTZ R131, R70, UR21, -R36.reuse ;  /* 0x0000001546837c23 */ /* 0x100fe20008010824 */
[--C-:B------:R-:W-:Y:S01]  /*7310*/  FFMA.FTZ R41, R71, UR21, -R36.reuse ;  /* 0x0000001547297c23 */ /* 0x100fe20008010824 */
[----:B------:R-:W-:Y:S01]  /*7320*/  FADD.FTZ R3, R140, R3 ;  /* 0x000000038c037221 */ /* 0x000fe20000010000 */
[--C-:B------:R-:W-:Y:S01]  /*7330*/  FFMA.FTZ R125, R74, UR21, -R36.reuse ;  /* 0x000000154a7d7c23 */ /* 0x100fe20008010824 */
[----:B------:R-:W0:Y:S01]  /*7340*/  MUFU.EX2 R37, R37 ;  /* 0x0000002500257308 */ /* 0x000e220000000800 */
[----:B-1----:R-:W-:Y:S01]  /*7350*/  FADD.FTZ R2, R40, R35 ;  /* 0x0000002328027221 */ /* 0x002fe20000010000 */
[----:B------:R-:W-:Y:S01]  /*7360*/  FADD.FTZ R3, R14, R3 ;  /* 0x000000030e037221 */ /* 0x000fe20000010000 */
[--C-:B------:R-:W-:Y:S01]  /*7370*/  FFMA.FTZ R39, R75, UR21, -R36.reuse ;  /* 0x000000154b277c23 */ /* 0x100fe20008010824 */
[--C-:B------:R-:W-:Y:S01]  /*7380*/  FFMA.FTZ R127, R78, UR21, -R36.reuse ;  /* 0x000000154e7f7c23 */ /* 0x100fe20008010824 */
[--C-:B------:R-:W-:Y:S01]  /*7390*/  FFMA.FTZ R121, R82, UR21, -R36.reuse ;  /* 0x0000001552797c23 */ /* 0x100fe20008010824 */
[----:B------:R-:W-:Y:S01]  /*73a0*/  FADD.FTZ R38, R142, R3 ;  /* 0x000000038e267221 */ /* 0x000fe20000010000 */
[----:B------:R-:W-:Y:S01]  /*73b0*/  FFMA.FTZ R123, R86, UR21, -R36 ;  /* 0x00000015567b7c23 */ /* 0x000fe20008010824 */
        /* <DEDUP_REMOVED lines=39> */
[----:B-1----:R-:W-:Y:S01]  /*7630*/  FADD.FTZ R35, R11, R38 ;  /* 0x000000260b237221 */ /* 0x002fe20000010000 */
[----:B------:R-:W-:-:S06]  /*7640*/  FFMA.FTZ R38, R79, UR21, -R36 ;  /* 0x000000154f267c23 */ /* 0x000fcc0008010824 */
        /* <DEDUP_REMOVED lines=12> */
[--C-:B------:R-:W-:Y:S01]  /*7710*/  FFMA.FTZ R35, R83, UR21, -R36.reuse ;  /* 0x0000001553237c23 */ /* 0x100fe20008010824 */
[----:B------:R-:W-:-:S05]  /*7720*/  FFMA.FTZ R36, R87, UR21, -R36 ;  /* 0x0000001557247c23 */ /* 0x000fca0008010824 */
        /* <DEDUP_REMOVED lines=42> */
[----:B--2---:R-:W-:-:S03]  /*79d0*/  FADD.FTZ R3, R33, R46 ;  /* 0x0000002e21037221 */ /* 0x004fc60000010000 */
[----:B0-----:R-:W-:Y:S01]  /*79e0*/  FADD.FTZ R2, R36, R47 ;  /* 0x0000002f24027221 */ /* 0x001fe20000010000 */
[----:B------:R-:W-:Y:S06]  /*79f0*/  @!P0 BRA `(.L_x_1272) ;  /* 0x0000000000048947 */ /* 0x000fec0003800000 */
[----:B------:R-:W-:Y:S01]  /*7a00*/  BPT.TRAP 0x1 ;  /* 0x000000040000795c */ /* 0x000fe20000300000 */
.L_x_1272:
[----:B------:R-:W-:Y:S01]  /*7a10*/  ULEA UR6, UR26, UR45, 0x3 ;  /* 0x0000002d1a067291 */ /* 0x000fe2000f8e183f */
[----:B------:R-:W-:Y:S01]  /*7a20*/  ISETP.GT.AND P1, PT, R4, UR25, PT ;  /* 0x0000001904007c0c */ /* 0x000fe2000bf24270 */
[----:B------:R-:W-:Y:S01]  /*7a30*/  UMOV UR27, UR49 ;  /* 0x00000031001b7c82 */ /* 0x000fe20008000000 */
[----:B------:R-:W-:Y:S01]  /*7a40*/  UMOV UR26, UR48 ;  /* 0x00000030001a7c82 */ /* 0x000fe20008000000 */
        /* <DEDUP_REMOVED lines=71> */
.L_x_1254:
[----:B------:R-:W-:Y:S02]  /*7ec0*/  UISETP.NE.AND UP1, UPT, UR53, URZ, UPT ;  /* 0x0000003f3500728c */ /* 0x000fe4000bf25270 */
[----:B------:R-:W-:Y:S02]  /*7ed0*/  UISETP.NE.AND UP0, UPT, UR52, URZ, UPT ;  /* 0x0000003f3400728c */ /* 0x000fe4000bf05270 */
[----:B------:R-:W-:Y:S02]  /*7ee0*/  UIADD3 UR10, UR39, 0xbf, URZ ;  /* 0x000000bf270a7890 */ /* 0x000fe4000fffe03f */
[----:B------:R-:W-:Y:S02]  /*7ef0*/  UIADD3 UR11, UR40, 0x1, -UR47 ;  /* 0x00000001280b7890 */ /* 0x000fe4000fffe82f */
[----:B------:R-:W-:-:S03]  /*7f00*/  PLOP3.LUT P1, PT, PT, PT, UP0, 0x40, 0x0 ;  /* 0x000000000000781c */ /* 0x000fc60003f2e808 */
[----:B------:R-:W-:Y:S01]  /*7f10*/  @UP1 ULDC UR6, c[0x0][0x44c] ;  /* 0x0001130000061ab9 */ /* 0x000fe20000000800 */
[----:B------:R-:W-:Y:S01]  /*7f20*/  @UP1 ULDC UR14, c[0x0][0x450] ;  /* 0x00011400000e1ab9 */ /* 0x000fe20000000800 */
[----:B------:R-:W-:-:S04]  /*7f30*/  UIMAD.WIDE.U32 UR6, UR10, UR6, URZ ;  /* 0x000000060a0672a5 */ /* 0x000fc8000f8e003f */
[----:B------:R-:W-:-:S04]  /*7f40*/  @UP1 USHF.R.U32.HI UR10, URZ, UR14, UR7 ;  /* 0x0000000e3f0a1299 */ /* 0x000fc80008011607 */
[----:B------:R-:W-:-:S04]  /*7f50*/  UIADD3 UR10, UR11, UR10, URZ ;  /* 0x0000000a0b0a7290 */ /* 0x000fc8000fffe03f */
[----:B------:R-:W-:Y:S01]  /*7f60*/  UIADD3 UR23, UR10, -UR23, URZ ;  /* 0x800000170a177290 */ /* 0x000fe2000fffe03f */
[----:B------:R-:W-:Y:S11]  /*7f70*/  @P1 BRA `(.L_x_1274) ;  /* 0x0000000000501947 */ /* 0x000ff60003800000 */
[----:B------:R-:W-:Y:S02]  /*7f80*/  UMOV UR14, UR10 ;  /* 0x0000000a000e7c82 */ /* 0x000fe40008000000 */
        /* <DEDUP_REMOVED lines=11> */
.L_x_1275:
[----:B------:R-:W-:Y:S02]  /*8040*/  ULDC UR15, c[0x0][0x9e4] ;  /* 0x00027900000f7ab9 */ /* 0x000fe40000000800 */
[----:B------:R-:W-:-:S11]  /*8050*/  UISETP.NE.AND UP0, UPT, UR15, 0x1, UPT ;  /* 0x000000010f00788c */ /* 0x000fd6000bf05270 */
[----:B------:R-:W-:Y:S02]  /*8060*/  @UP0 ULDC.64 UR6, c[0x0][0x9e8] ;  /* 0x00027a0000060ab9 */ /* 0x000fe40000000a00 */
[----:B------:R-:W-:-:S04]  /*8070*/  UIMAD.WIDE.U32 UR10, UR14, UR6, URZ ;  /* 0x000000060e0a72a5 */ /* 0x000fc8000f8e003f */
[----:B------:R-:W-:-:S12]  /*8080*/  @UP0 USHF.R.U32.HI UR14, URZ, UR7, UR11 ;  /* 0x000000073f0e0299 */ /* 0x000fd8000801160b */
.L_x_1276:
[----:B------:R-:W-:-:S04]  /*8090*/  UIMAD UR14, UR14, UR15, URZ ;  /* 0x0000000f0e0e72a4 */ /* 0x000fc8000f8e023f */
[----:B------:R-:W-:-:S04]  /*80a0*/  UISETP.LT.AND UP0, UPT, UR23, UR14, UPT ;  /* 0x0000000e1700728c */ /* 0x000fc8000bf01270 */
[----:B------:R-:W-:-:S12]  /*80b0*/  USEL UR23, UR23, UR14, !UP0 ;  /* 0x0000000e17177287 */ /* 0x000fd8000c000000 */
.L_x_1274:
        /* <DEDUP_REMOVED lines=11> */
[----:B------:R-:W-:Y:S01]  /*8170*/  UMOV UR23, UR48 ;  /* 0x0000003000177c82 */ /* 0x000fe20008000000 */
[----:B------:R-:W-:-:S05]  /*8180*/  ULDC UR21, c[0x0][0x988] ;  /* 0x0002620000157ab9 */ /* 0x000fca0000000800 */
.L_x_1288:
[----:B------:R-:W-:Y:S01]  /*8190*/  ISETP.NE.AND P2, PT, RZ, UR44, PT ;  /* 0x0000002cff007c0c */ /* 0x000fe2000bf45270 */
[----:B------:R-:W-:-:S04]  /*81a0*/  UISETP.NE.AND UP0, UPT, UR23, 0x1, UPT ;  /* 0x000000011700788c */ /* 0x000fc8000bf05270 */
[----:B------:R-:W-:-:S04]  /*81b0*/  USEL UR49, URZ, 0x1, UP0 ;  /* 0x000000013f317887 */ /* 0x000fc80008000000 */
[----:B------:R-:W-:-:S04]  /*81c0*/  ULOP3.LUT UR49, UR24, UR49, URZ, 0x3c, !UPT ;  /* 0x0000003118317292 */ /* 0x000fc8000f8e3c3f */
[----:B------:R-:W-:Y:S08]  /*81d0*/  @P2 BRA `(.L_x_1278) ;  /* 0x0000000000382947 */ /* 0x000ff00003800000 */
[----:B------:R-:W-:Y:S05]  /*81e0*/  @!P0 BRA `(.L_x_1279) ;  /* 0x0000000000048947 */ /* 0x000fea0003800000 */
[----:B------:R-:W-:Y:S01]  /*81f0*/  BPT.TRAP 0x1 ;  /* 0x000000040000795c */ /* 0x000fe20000300000 */
.L_x_1279:
        /* <DEDUP_REMOVED lines=9> */
.L_x_1280:
[----:B-1----:R-:W-:Y:S05]  /*8290*/  @P1 BRA `(.L_x_1278) ;  /* 0x0000000000081947 */ /* 0x002fea0003800000 */
[----:B------:R-:W1:Y:S02]  /*82a0*/  SYNCS.PHASECHK.TRANS64.TRYWAIT P1, [UR6+0x16830], R0 ;  /* 0x01683000ff0075a7 */ /* 0x000e640008020146 */
[----:B-1----:R-:W-:Y:S05]  /*82b0*/  @!P1 BRA `(.L_x_1281) ;  /* 0x000000e000289947 */ /* 0x002fea0003800000 */
.L_x_1278:
        /* <DEDUP_REMOVED lines=30> */
.L_x_1283:
[----:B------:R-:W-:Y:S01]  /*84a0*/  ULEA UR6, UR23, UR45, 0x3 ;  /* 0x0000002d17067291 */ /* 0x000fe2000f8e183f */
[----:B------:R-:W-:-:S05]  /*84b0*/  IMAD.U32 R0, RZ, RZ, UR24 ;  /* 0x00000018ff007e24 */ /* 0x000fca000f8e00ff */
[----:B------:R-:W-:-:S04]  /*84c0*/  SHF.L.U32 R0, R0, 0x1f, RZ ;  /* 0x0000001f00007819 */ /* 0x000fc800000006ff */
[----:B------:R0:W1:Y:S01]  /*84d0*/  SYNCS.PHASECHK.TRANS64.TRYWAIT P1, [UR6+0x16850], R0 ;  /* 0x01685000ff0075a7 */ /* 0x0000620008020146 */
[----:B------:R-:W-:Y:S05]  /*84e0*/  @!P0 BRA `(.L_x_1284) ;  /* 0x0000000000048947 */ /* 0x000fea0003800000 */
[----:B------:R-:W-:Y:S01]  /*84f0*/  BPT.TRAP 0x1 ;  /* 0x000000040000795c */ /* 0x000fe20000300000 */
.L_x_1284:
[----:B-1----:R-:W-:Y:S05]  /*8500*/  @P1 BRA `(.L_x_1282) ;  /* 0x0000000000081947 */ /* 0x002fea0003800000 */
[----:B------:R-:W1:Y:S02]  /*8510*/  SYNCS.PHASECHK.TRANS64.TRYWAIT P1, [UR6+0x16850], R0 ;  /* 0x01685000ff0075a7 */ /* 0x000e640008020146 */
[----:B-1----:R-:W-:Y:S05]  /*8520*/  @!P1 BRA `(.L_x_1285) ;  /* 0x000000dc00a49947 */ /* 0x002fea0003800000 */
.L_x_1282:
        /* <DEDUP_REMOVED lines=52> */
.L_x_1286:
        /* <DEDUP_REMOVED lines=72> */
[----:B------:R-:W0:Y:S04]  /*8cf0*/  SHFL.BFLY PT, R5, R10, 0x1, 0x1f ;  /* 0x0c201f000a057f89 */ /* 0x000e2800000e0000 */
[----:B------:R-:W1:Y:S01]  /*8d00*/  SHFL.BFLY PT, R12, R11, 0x1, 0x1f ;  /* 0x0c201f000b0c7f89 */ /* 0x000e6200000e0000 */
[----:B0-----:R-:W-:Y:S02]  /*8d10*/  FMNMX.FTZ R0, R10, R5, !PT ;  /* 0x000000050a007209 */ /* 0x001fe40007810000 */
[----:B-1----:R-:W-:-:S03]  /*8d20*/  FMNMX.FTZ R5, R11, R12, !PT ;  /* 0x0000000c0b057209 */ /* 0x002fc60007810000 */
[C---:B------:R-:W-:Y:S01]  /*8d30*/  FMUL.FTZ R8, R0.reuse, UR21 ;  /* 0x0000001500087c20 */ /* 0x040fe20008410000 */
[----:B------:R-:W-:-:S03]  /*8d40*/  FADD.FTZ R6, -R0, R6 ;  /* 0x0000000600067221 */ /* 0x000fc60000010100 */
[--C-:B------:R-:W-:Y:S01]  /*8d50*/  FFMA.FTZ R144, R32, UR21, -R8.reuse ;  /* 0x0000001520907c23 */ /* 0x100fe20008010808 */
[C---:B------:R-:W-:Y:S01]  /*8d60*/  FADD.FTZ R7, -R5.reuse, R7 ;  /* 0x0000000705077221 */ /* 0x040fe20000010100 */
[----:B------:R-:W-:Y:S01]  /*8d70*/  FMUL.FTZ R32, R5, UR21 ;  /* 0x0000001505207c20 */ /* 0x000fe20008410000 */
[----:B------:R-:W-:Y:S01]  /*8d80*/  FMUL.FTZ R6, R6, UR21 ;  /* 0x0000001506067c20 */ /* 0x000fe20008410000 */
[----:B------:R-:W-:Y:S01]  /*8d90*/  FFMA.FTZ R148, R24, UR21, -R8 ;  /* 0x0000001518947c23 */ /* 0x000fe20008010808 */
[----:B------:R-:W-:Y:S01]  /*8da0*/  FMUL.FTZ R7, R7, UR21 ;  /* 0x0000001507077c20 */ /* 0x000fe20008410000 */
[----:B------:R-:W-:Y:S01]  /*8db0*/  FFMA.FTZ R149, R26, UR21, -R32 ;  /* 0x000000151a957c23 */ /* 0x000fe20008010820 */
[--C-:B------:R-:W-:Y:S01]  /*8dc0*/  FFMA.FTZ R123, R25, UR21, -R8.reuse ;  /* 0x00000015197b7c23 */ /* 0x100fe20008010808 */
[----:B------:R-:W-:Y:S01]  /*8dd0*/  FFMA.FTZ R21, R49, UR21, -R8 ;  /* 0x0000001531157c23 */ /* 0x000fe20008010808 */
[----:B------:R-:W-:Y:S01]  /*8de0*/  FFMA.FTZ R49, R27, UR21, -R32 ;  /* 0x000000151b317c23 */ /* 0x000fe20008010820 */
[----:B------:R-:W-:Y:S01]  /*8df0*/  MUFU.EX2 R6, R6 ;  /* 0x0000000600067308 */ /* 0x000fe20000000800 */
[----:B------:R-:W-:Y:S01]  /*8e00*/  FFMA.FTZ R150, R28, UR21, -R8 ;  /* 0x000000151c967c23 */ /* 0x000fe20008010808 */
[----:B------:R-:W-:Y:S01]  /*8e10*/  FFMA.FTZ R151, R30, UR21, -R32 ;  /* 0x000000151e977c23 */ /* 0x000fe20008010820 */
[--C-:B------:R-:W-:Y:S01]  /*8e20*/  FFMA.FTZ R121, R29, UR21, -R8.reuse ;  /* 0x000000151d797c23 */ /* 0x100fe20008010808 */
[----:B------:R-:W-:Y:S01]  /*8e30*/  FFMA.FTZ R136, R48, UR21, -R8 ;  /* 0x0000001530887c23 */ /* 0x000fe20008010808 */
[--C-:B------:R-:W-:Y:S01]  /*8e40*/  FFMA.FTZ R48, R31, UR21, -R32.reuse ;  /* 0x000000151f307c23 */ /* 0x100fe20008010820 */
[----:B------:R-:W-:Y:S01]  /*8e50*/  FFMA.FTZ R145, R34, UR21, -R32 ;  /* 0x0000001522917c23 */ /* 0x000fe20008010820 */
[--C-:B------:R-:W-:Y:S01]  /*8e60*/  FFMA.FTZ R29, R33, UR21, -R8.reuse ;  /* 0x00000015211d7c23 */ /* 0x100fe20008010808 */
[----:B------:R-:W0:Y:S01]  /*8e70*/  MUFU.EX2 R148, R148 ;  /* 0x0000009400947308 */ /* 0x000e220000000800 */
[----:B------:R-:W-:Y:S01]  /*8e80*/  FFMA.FTZ R24, R45, UR21, -R8 ;  /* 0x000000152d187c23 */ /* 0x000fe20008010808 */
[----:B------:R-:W-:Y:S01]  /*8e90*/  FFMA.FTZ R45, R35, UR21, -R32 ;  /* 0x00000015232d7c23 */ /* 0x000fe20008010820 */
[----:B------:R-:W-:Y:S01]  /*8ea0*/  FFMA.FTZ R146, R36, UR21, -R8 ;  /* 0x0000001524927c23 */ /* 0x000fe20008010808 */
[----:B------:R-:W-:Y:S01]  /*8eb0*/  FFMA.FTZ R147, R38, UR21, -R32 ;  /* 0x0000001526937c23 */ /* 0x000fe20008010820 */
[--C-:B------:R-:W-:Y:S01]  /*8ec0*/  FFMA.FTZ R28, R37, UR21, -R8.reuse ;  /* 0x00000015251c7c23 */ /* 0x100fe20008010808 */
[----:B------:R-:W-:Y:S01]  /*8ed0*/  FFMA.FTZ R142, R44, UR21, -R8 ;  /* 0x000000152c8e7c23 */ /* 0x000fe20008010808 */
[----:B------:R-:W-:Y:S01]  /*8ee0*/  FFMA.FTZ R44, R39, UR21, -R32 ;  /* 0x00000015272c7c23 */ /* 0x000fe20008010820 */
[----:B------:R-:W-:Y:S01]  /*8ef0*/  MUFU.EX2 R7, R7 ;  /* 0x0000000700077308 */ /* 0x000fe20000000800 */
[----:B------:R-:W-:Y:S01]  /*8f00*/  FFMA.FTZ R140, R40, UR21, -R8 ;  /* 0x00000015288c7c23 */ /* 0x000fe20008010808 */
[----:B------:R-:W-:Y:S01]  /*8f10*/  FFMA.FTZ R141, R42, UR21, -R32 ;  /* 0x000000152a8d7c23 */ /* 0x000fe20008010820 */
[----:B------:R-:W-:Y:S01]  /*8f20*/  FFMA.FTZ R25, R41, UR21, -R8 ;  /* 0x0000001529197c23 */ /* 0x000fe20008010808 */
[--C-:B------:R-:W-:Y:S01]  /*8f30*/  FFMA.FTZ R41, R43, UR21, -R32.reuse ;  /* 0x000000152b297c23 */ /* 0x100fe20008010820 */
[--C-:B------:R-:W-:Y:S01]  /*8f40*/  FFMA.FTZ R143, R46, UR21, -R32.reuse ;  /* 0x000000152e8f7c23 */ /* 0x100fe20008010820 */
[--C-:B------:R-:W-:Y:S01]  /*8f50*/  FFMA.FTZ R40, R47, UR21, -R32.reuse ;  /* 0x000000152f287c23 */ /* 0x100fe20008010820 */
[----:B------:R-:W-:Y:S01]  /*8f60*/  FFMA.FTZ R137, R50, UR21, -R32 ;  /* 0x0000001532897c23 */ /* 0x000fe20008010820 */
[----:B------:R-:W1:Y:S01]  /*8f70*/  MUFU.EX2 R149, R149 ;  /* 0x0000009500957308 */ /* 0x000e620000000800 */
[----:B0-----:R-:W-:Y:S01]  /*8f80*/  FFMA.FTZ R26, R6, R3, R148 ;  /* 0x00000003061a7223 */ /* 0x001fe20000010094 */
[----:B------:R-:W-:Y:S01]  /*8f90*/  FFMA.FTZ R39, R51, UR21, -R32 ;  /* 0x0000001533277c23 */ /* 0x000fe20008010820 */
[----:B------:R-:W-:Y:S01]  /*8fa0*/  FFMA.FTZ R138, R52, UR21, -R8 ;  /* 0x00000015348a7c23 */ /* 0x000fe20008010808 */
[----:B------:R-:W-:Y:S01]  /*8fb0*/  FFMA.FTZ R139, R54, UR21, -R32 ;  /* 0x00000015368b7c23 */ /* 0x000fe20008010820 */
[----:B------:R-:W-:Y:S01]  /*8fc0*/  FFMA.FTZ R20, R53, UR21, -R8 ;  /* 0x0000001535147c23 */ /* 0x000fe20008010808 */
[----:B------:R-:W-:Y:S01]  /*8fd0*/  FFMA.FTZ R38, R55, UR21, -R32 ;  /* 0x0000001537267c23 */ /* 0x000fe20008010820 */
[----:B------:R-:W-:Y:S01]  /*8fe0*/  FFMA.FTZ R132, R56, UR21, -R8 ;  /* 0x0000001538847c23 */ /* 0x000fe20008010808 */
[----:B------:R-:W0:Y:S01]  /*8ff0*/  MUFU.EX2 R123, R123 ;  /* 0x0000007b007b7308 */ /* 0x000e220000000800 */
[----:B------:R-:W-:Y:S01]  /*9000*/  FFMA.FTZ R133, R58, UR21, -R32 ;  /* 0x000000153a857c23 */ /* 0x000fe20008010820 */
[----:B------:R-:W-:Y:S01]  /*9010*/  FFMA.FTZ R15, R57, UR21, -R8 ;  /* 0x00000015390f7c23 */ /* 0x000fe20008010808 */
[----:B------:R-:W-:Y:S01]  /*9020*/  FFMA.FTZ R37, R59, UR21, -R32 ;  /* 0x000000153b257c23 */ /* 0x000fe20008010820 */
[----:B------:R-:W-:Y:S01]  /*9030*/  FFMA.FTZ R134, R60, UR21, -R8 ;  /* 0x000000153c867c23 */ /* 0x000fe20008010808 */
[----:B------:R-:W-:Y:S01]  /*9040*/  FFMA.FTZ R135, R62, UR21, -R32 ;  /* 0x000000153e877c23 */ /* 0x000fe20008010820 */
[----:B------:R-:W-:Y:S01]  /*9050*/  FFMA.FTZ R14, R61, UR21, -R8 ;  /* 0x000000153d0e7c23 */ /* 0x000fe20008010808 */
[----:B------:R-:W-:Y:S01]  /*9060*/  FFMA.FTZ R36, R63, UR21, -R32 ;  /* 0x000000153f247c23 */ /* 0x000fe20008010820 */
[----:B------:R-:W2:Y:S01]  /*9070*/  MUFU.EX2 R49, R49 ;  /* 0x0000003100317308 */ /* 0x000ea20000000800 */
[----:B-1----:R-:W-:Y:S01]  /*9080*/  FFMA.FTZ R2, R7, R2, R149 ;  /* 0x0000000207027223 */ /* 0x002fe20000010095 */
[----:B------:R-:W-:Y:S01]  /*9090*/  FFMA.FTZ R128, R64, UR21, -R8 ;  /* 0x0000001540807c23 */ /* 0x000fe20008010808 */
[----:B------:R-:W-:Y:S01]  /*90a0*/  FFMA.FTZ R129, R66, UR21, -R32 ;  /* 0x0000001542817c23 */ /* 0x000fe20008010820 */
[----:B------:R-:W-:Y:S01]  /*90b0*/  FFMA.FTZ R13, R65, UR21, -R8 ;  /* 0x00000015410d7c23 */ /* 0x000fe20008010808 */
[----:B------:R-:W-:Y:S01]  /*90c0*/  FFMA.FTZ R35, R67, UR21, -R32 ;  /* 0x0000001543237c23 */ /* 0x000fe20008010820 */
[----:B------:R-:W-:Y:S01]  /*90d0*/  FFMA.FTZ R130, R68, UR21, -R8 ;  /* 0x0000001544827c23 */ /* 0x000fe20008010808 */
[----:B------:R-:W-:Y:S01]  /*90e0*/  FFMA.FTZ R131, R70, UR21, -R32 ;  /* 0x0000001546837c23 */ /* 0x000fe20008010820 */
[----:B------:R-:W1:Y:S01]  /*90f0*/  MUFU.EX2 R150, R150 ;  /* 0x0000009600967308 */ /* 0x000e620000000800 */
[----:B0-----:R-:W-:Y:S01]  /*9100*/  FADD.FTZ R3, R123, R26 ;  /* 0x0000001a7b037221 */ /* 0x001fe20000010000 */
[----:B------:R-:W-:Y:S01]  /*9110*/  FFMA.FTZ R12, R69, UR21, -R8 ;  /* 0x00000015450c7c23 */ /* 0x000fe20008010808 */
[----:B------:R-:W-:Y:S01]  /*9120*/  FFMA.FTZ R34, R71, UR21, -R32 ;  /* 0x0000001547227c23 */ /* 0x000fe20008010820 */
[----:B------:R-:W-:Y:S01]  /*9130*/  FFMA.FTZ R124, R72, UR21, -R8 ;  /* 0x00000015487c7c23 */ /* 0x000fe20008010808 */
[----:B------:R-:W-:Y:S01]  /*9140*/  FFMA.FTZ R125, R74, UR21, -R32 ;  /* 0x000000154a7d7c23 */ /* 0x000fe20008010820 */
[----:B------:R-:W-:Y:S01]  /*9150*/  FFMA.FTZ R11, R73, UR21, -R8 ;  /* 0x00000015490b7c23 */ /* 0x000fe20008010808 */
[----:B------:R-:W-:Y:S01]  /*9160*/  FFMA.FTZ R33, R75, UR21, -R32 ;  /* 0x000000154b217c23 */ /* 0x000fe20008010820 */
[----:B------:R-:W0:Y:S01]  /*9170*/  MUFU.EX2 R151, R151 ;  /* 0x0000009700977308 */ /* 0x000e220000000800 */
[----:B--2---:R-:W-:Y:S01]  /*9180*/  FADD.FTZ R2, R49, R2 ;  /* 0x0000000231027221 */ /* 0x004fe20000010000 */
[----:B------:R-:W-:Y:S01]  /*9190*/  FFMA.FTZ R126, R76, UR21, -R8 ;  /* 0x000000154c7e7c23 */ /* 0x000fe20008010808 */
[----:B------:R-:W-:Y:S01]  /*91a0*/  FFMA.FTZ R127, R78, UR21, -R32 ;  /* 0x000000154e7f7c23 */ /* 0x000fe20008010820 */
[----:B------:R-:W-:Y:S01]  /*91b0*/  FFMA.FTZ R10, R77, UR21, -R8 ;  /* 0x000000154d0a7c23 */ /* 0x000fe20008010808 */
[----:B------:R-:W-:Y:S01]  /*91c0*/  FFMA.FTZ R31, R79, UR21, -R32 ;  /* 0x000000154f1f7c23 */ /* 0x000fe20008010820 */
[--C-:B------:R-:W-:Y:S01]  /*91d0*/  FFMA.FTZ R120, R80, UR21, -R8.reuse ;  /* 0x0000001550787c23 */ /* 0x100fe20008010808 */
[--C-:B------:R-:W-:Y:S01]  /*91e0*/  FFMA.FTZ R9, R81, UR21, -R8.reuse ;  /* 0x0000001551097c23 */ /* 0x100fe20008010808 */
[----:B------:R-:W2:Y:S01]  /*91f0*/  MUFU.EX2 R121, R121 ;  /* 0x0000007900797308 */ /* 0x000ea20000000800 */
[----:B-1----:R-:W-:Y:S01]  /*9200*/  FADD.FTZ R26, R150, R3 ;  /* 0x00000003961a7221 */ /* 0x002fe20000010000 */
[--C-:B------:R-:W-:Y:S01]  /*9210*/  FFMA.FTZ R122, R84, UR21, -R8.reuse ;  /* 0x00000015547a7c23 */ /* 0x100fe20008010808 */
[----:B------:R-:W-:-:S05]  /*9220*/  FFMA.FTZ R8, R85, UR21, -R8 ;  /* 0x0000001555087c23 */ /* 0x000fca0008010808 */
        /* <DEDUP_REMOVED lines=60> */
[----:B------:R-:W-:-:S06]  /*95f0*/  FFMA.FTZ R26, R82, UR21, -R32 ;  /* 0x00000015521a7c23 */ /* 0x000fcc0008010820 */
        /* <DEDUP_REMOVED lines=16> */
[----:B------:R-:W-:-:S06]  /*9700*/  FFMA.FTZ R30, R83, UR21, -R32 ;  /* 0x00000015531e7c23 */ /* 0x000fcc0008010820 */
        /* <DEDUP_REMOVED lines=10> */
[--C-:B------:R-:W-:Y:S01]  /*97b0*/  FFMA.FTZ R27, R86, UR21, -R32.reuse ;  /* 0x00000015561b7c23 */ /* 0x100fe20008010820 */
[----:B------:R-:W-:-:S05]  /*97c0*/  FFMA.FTZ R32, R87, UR21, -R32 ;  /* 0x0000001557207c23 */ /* 0x000fca0008010820 */
        /* <DEDUP_REMOVED lines=32> */
.L_x_1287:
        /* <DEDUP_REMOVED lines=73> */
[----:B------:R-:W-:Y:S01]  /*9e60*/  F2FP.BF16.F32.PACK_AB R123, R32, R27 ;  /* 0x0000001b207b723e */ /* 0x000fe200000010ff */
[----:B------:R-:W-:Y:S06]  /*9e70*/  @P1 BRA `(.L_x_1288) ;  /* 0xffffffe000c41947 */ /* 0x000fec000383ffff */
.L_x_1277:
[----:B------:R-:W-:-:S13]  /*9e80*/  ISETP.GE.AND P1, PT, R4, UR42, PT ;  /* 0x0000002a04007c0c */ /* 0x000fda000bf26270 */
[----:B------:R-:W-:Y:S05]  /*9e90*/  @!P1 BRA `(.L_x_1289) ;  /* 0x0000002c008c9947 */ /* 0x000fea0003800000 */
[----:B------:R-:W-:Y:S01]  /*9ea0*/  IMAD.MOV.U32 R6, RZ, RZ, R5 ;  /* 0x000000ffff067224 */ /* 0x000fe200078e0005 */
[----:B------:R-:W-:Y:S01]  /*9eb0*/  UMOV UR26, UR49 ;  /* 0x00000031001a7c82 */ /* 0x000fe20008000000 */
[----:B------:R-:W-:Y:S01]  /*9ec0*/  IMAD.MOV.U32 R7, RZ, RZ, R0 ;  /* 0x000000ffff077224 */ /* 0x000fe200078e0000 */
[----:B------:R-:W-:Y:S01]  /*9ed0*/  UMOV UR25, UR48 ;  /* 0x0000003000197c82 */ /* 0x000fe20008000000 */
[----:B------:R-:W-:Y:S01]  /*9ee0*/  ULDC UR22, c[0x0][0x9e4] ;  /* 0x0002790000167ab9 */ /* 0x000fe20000000800 */
[----:B------:R-:W-:Y:S01]  /*9ef0*/  ULDC UR24, c[0x0][0x9dc] ;  /* 0x0002770000187ab9 */ /* 0x000fe20000000800 */
[----:B------:R-:W-:Y:S01]  /*9f00*/  ULDC UR21, c[0x0][0x988] ;  /* 0x0002620000157ab9 */ /* 0x000fe20000000800 */
[----:B------:R-:W-:-:S05]  /*9f10*/  ULDC UR23, c[0x0][0x9e0] ;  /* 0x0002780000177ab9 */ /* 0x000fca0000000800 */
.L_x_1308:
[----:B------:R-:W-:Y:S01]  /*9f20*/  UIADD3 UR48, UR25, 0x1, URZ ;  /* 0x0000000119307890 */ /* 0x000fe2000fffe03f */
[----:B------:R-:W-:-:S03]  /*9f30*/  ISETP.NE.AND P2, PT, RZ, UR44, PT ;  /* 0x0000002cff007c0c */ /* 0x000fc6000bf45270 */
[----:B------:R-:W-:-:S04]  /*9f40*/  UISETP.NE.AND UP0, UPT, UR48, 0x2, UPT ;  /* 0x000000023000788c */ /* 0x000fc8000bf05270 */
[----:B------:R-:W-:Y:S02]  /*9f50*/  USEL UR49, URZ, 0x1, UP0 ;  /* 0x000000013f317887 */ /* 0x000fe40008000000 */
[----:B------:R-:W-:Y:S02]  /*9f60*/  USEL UR48, UR48, URZ, UP0 ;  /* 0x0000003f30307287 */ /* 0x000fe40008000000 */
[----:B------:R-:W-:Y:S02]  /*9f70*/  ULOP3.LUT UR49, UR26, UR49, URZ, 0x3c, !UPT ;  /* 0x000000311a317292 */ /* 0x000fe4000f8e3c3f */
[----:B------:R-:W-:Y:S10]  /*9f80*/  @P2 BRA `(.L_x_1290) ;  /* 0x00000000002c2947 */ /* 0x000ff40003800000 */
[----:B------:R-:W-:Y:S05]  /*9f90*/  @!P0 BRA `(.L_x_1291) ;  /* 0x0000000000048947 */ /* 0x000fea0003800000 */
[----:B------:R-:W-:Y:S01]  /*9fa0*/  BPT.TRAP 0x1 ;  /* 0x000000040000795c */ /* 0x000fe20000300000 */
.L_x_1291:
[----:B------:R-:W-:Y:S01]  /*9fb0*/  ULEA UR6, UR48, UR45, 0x3 ;  /* 0x0000002d30067291 */ /* 0x000fe2000f8e183f */
[----:B------:R-:W-:-:S05]  /*9fc0*/  IMAD.U32 R0, RZ, RZ, UR49 ;  /* 0x00000031ff007e24 */ /* 0x000fca000f8e00ff */
[----:B------:R-:W-:-:S04]  /*9fd0*/  SHF.L.U32 R0, R0, 0x1f, RZ ;  /* 0x0000001f00007819 */ /* 0x000fc800000006ff */
[----:B------:R0:W1:Y:S01]  /*9fe0*/  SYNCS.PHASECHK.TRANS64.TRYWAIT P1, [UR6+0x16830], R0 ;  /* 0x01683000ff0075a7 */ /* 0x0000620008020146 */
[----:B------:R-:W-:Y:S05]  /*9ff0*/  @!P0 BRA `(.L_x_1292) ;  /* 0x0000000000048947 */ /* 0x000fea0003800000 */
[----:B------:R-:W-:Y:S01]  /*a000*/  BPT.TRAP 0x1 ;  /* 0x000000040000795c */ /* 0x000fe20000300000 */
.L_x_1292:
[----:B-1----:R-:W-:Y:S05]  /*a010*/  @P1 BRA `(.L_x_1290) ;  /* 0x0000000000081947 */ /* 0x002fea0003800000 */
[----:B------:R-:W1:Y:S02]  /*a020*/  SYNCS.PHASECHK.TRANS64.TRYWAIT P1, [UR6+0x16830], R0 ;  /* 0x01683000ff0075a7 */ /* 0x000e640008020146 */
[----:B-1----:R-:W-:Y:S05]  /*a030*/  @!P1 BRA `(.L_x_1293) ;  /* 0x000000c000f89947 */ /* 0x002fea0003800000 */
.L_x_1290:
[----:B-1----:R-:W1:Y:S01]  /*a040*/  S2R R5, SR_TID.X ;  /* 0x0000000000057919 */ /* 0x002e620000002100 */
[----:B------:R-:W-:Y:S01]  /*a050*/  ULEA UR18, UR48, UR20, 0xa ;  /* 0x0000001430127291 */ /* 0x000fe2000f8e503f */
[----:B------:R-:W-:Y:S01]  /*a060*/  UMOV UR19, 0x40000040 ;  /* 0x4000004000137882 */ /* 0x000fe20000000000 */
[----:B------:R-:W-:Y:S02]  /*a070*/  UMOV UR7, 0x40000040 ;  /* 0x4000004000077882 */ /* 0x000fe40000000000 */
[----:B------:R-:W-:Y:S02]  /*a080*/  UIADD3 UR6, UR18, 0x2, URZ ;  /* 0x0000000212067890 */ /* 0x000fe4000fffe03f */
[----:B------:R-:W-:Y:S01]  /*a090*/  UIADD3 UR10, UR18, 0x4, URZ ;  /* 0x00000004120a7890 */ /* 0x000fe2000fffe03f */
[----:B------:R-:W-:Y:S01]  /*a0a0*/  UMOV UR11, 0x40000040 ;  /* 0x40000040000b7882 */ /* 0x000fe20000000000 */
[----:B------:R-:W-:Y:S01]  /*a0b0*/  UIADD3 UR14, UR18, 0x6, URZ ;  /* 0x00000006120e7890 */ /* 0x000fe2000fffe03f */
[----:B------:R-:W-:Y:S01]  /*a0c0*/  UMOV UR15, 0x40000040 ;  /* 0x40000040000f7882 */ /* 0x000fe20000000000 */
        /* <DEDUP_REMOVED lines=18> */
.L_x_1295:
[----:B------:R-:W-:Y:S01]  /*a1f0*/  ULEA UR6, UR25, UR45, 0x3 ;  /* 0x0000002d19067291 */ /* 0x000fe2000f8e183f */
[----:B------:R-:W-:-:S05]  /*a200*/  IMAD.U32 R0, RZ, RZ, UR26 ;  /* 0x0000001aff007e24 */ /* 0x000fca000f8e00ff */
[----:B------:R-:W-:-:S04]  /*a210*/  SHF.L.U32 R0, R0, 0x1f, RZ ;  /* 0x0000001f00007819 */ /* 0x000fc800000006ff */
[----:B------:R0:W1:Y:S01]  /*a220*/  SYNCS.PHASECHK.TRANS64.TRYWAIT P1, [UR6+0x16850], R0 ;  /* 0x01685000ff0075a7 */ /* 0x0000620008020146 */
[----:B------:R-:W-:Y:S05]  /*a230*/  @!P0 BRA `(.L_x_1296) ;  /* 0x0000000000048947 */ /* 0x000fea0003800000 */
[----:B------:R-:W-:Y:S01]  /*a240*/  BPT.TRAP 0x1 ;  /* 0x000000040000795c */ /* 0x000fe20000300000 */
.L_x_1296:
[----:B-1----:R-:W-:Y:S05]  /*a250*/  @P1 BRA `(.L_x_1294) ;  /* 0x0000000000081947 */ /* 0x002fea0003800000 */
[----:B------:R-:W1:Y:S02]  /*a260*/  SYNCS.PHASECHK.TRANS64.TRYWAIT P1, [UR6+0x16850], R0 ;  /* 0x01685000ff0075a7 */ /* 0x000e640008020146 */
[----:B-1----:R-:W-:Y:S05]  /*a270*/  @!P1 BRA `(.L_x_1297) ;  /* 0x000000c000809947 */ /* 0x002fea0003800000 */
.L_x_1294:
        /* <DEDUP_REMOVED lines=52> */
.L_x_1298:
        /* <DEDUP_REMOVED lines=38> */
.L_x_1301:
[----:B------:R-:W-:-:S05]  /*a820*/  IMAD.U32 R14, RZ, RZ, UR22 ;  /* 0x00000016ff0e7e24 */ /* 0x000fca000f8e00ff */
[----:B------:R-:W-:-:S13]  /*a830*/  ISETP.NE.AND P1, PT, R14, 0x1, PT ;  /* 0x000000010e00780c */ /* 0x000fda0003f25270 */
[----:B------:R-:W0:Y:S02]  /*a840*/  @P1 LDC.64 R8, c[0x0][0x9e8] ;  /* 0x00027a00ff081b82 */ /* 0x000e240000000a00 */
[----:B0-----:R-:W-:-:S05]  /*a850*/  @P1 IMAD.HI.U32 R8, R15, R8, RZ ;  /* 0x000000080f081227 */ /* 0x001fca00078e00ff */
[----:B------:R-:W-:-:S07]  /*a860*/  @P1 SHF.R.U32.HI R15, RZ, R9, R8 ;  /* 0x00000009ff0f1219 */ /* 0x000fce0000011608 */
.L_x_1302:
[----:B------:R-:W-:Y:S05]  /*a870*/  BSYNC B0 ;  /* 0x0000000000007941 */ /* 0x000fea0003800000 */
.L_x_1300:
[----:B------:R-:W-:-:S04]  /*a880*/  IMAD R15, R15, R14, -R0 ;  /* 0x0000000e0f0f7224 */ /* 0x000fc800078e0a00 */
[----:B------:R-:W-:-:S05]  /*a890*/  IMAD.IADD R15, R15, 0x1, -R16 ;  /* 0x000000010f0f7824 */ /* 0x000fca00078e0a10 */
[----:B------:R-:W-:Y:S02]  /*a8a0*/  VIADDMNMX R10, R15, R14, R10, PT ;  /* 0x0000000e0f0a7246 */ /* 0x000fe4000380010a */
[----:B------:R-:W-:-:S07]  /*a8b0*/  VIMNMX R5, R5, R15, !PT ;  /* 0x0000000f05057248 */ /* 0x000fce0007fe0100 */
.L_x_1299:
        /* <DEDUP_REMOVED lines=116> */
.L_x_1305:
[----:B------:R-:W-:-:S05]  /*b000*/  IMAD.U32 R10, RZ, RZ, UR22 ;  /* 0x00000016ff0a7e24 */ /* 0x000fca000f8e00ff */
[----:B------:R-:W-:-:S13]  /*b010*/  ISETP.NE.AND P2, PT, R10, 0x1, PT ;  /* 0x000000010a00780c */ /* 0x000fda0003f45270 */
[----:B------:R-:W0:Y:S02]  /*b020*/  @P2 LDC.64 R8, c[0x0][0x9e8] ;  /* 0x00027a00ff082b82 */ /* 0x000e240000000a00 */
[----:B0-----:R-:W-:-:S05]  /*b030*/  @P2 IMAD.HI.U32 R8, R5, R8, RZ ;  /* 0x0000000805082227 */ /* 0x001fca00078e00ff */
[----:B------:R-:W-:-:S07]  /*b040*/  @P2 SHF.R.U32.HI R5, RZ, R9, R8 ;  /* 0x00000009ff052219 */ /* 0x000fce0000011608 */
.L_x_1306:
[----:B------:R-:W-:Y:S05]  /*b050*/  BSYNC B0 ;  /* 0x0000000000007941 */ /* 0x000fea0003800000 */
.L_x_1304:
[----:B------:R-:W-:-:S04]  /*b060*/  IMAD R5, R5, R10, -R0 ;  /* 0x0000000a05057224 */ /* 0x000fc800078e0a00 */
[----:B------:R-:W-:-:S05]  /*b070*/  IMAD.IADD R5, R5, 0x1, -R16 ;  /* 0x0000000105057824 */ /* 0x000fca00078e0a10 */
[----:B------:R-:W-:Y:S02]  /*b080*/  VIADDMNMX R12, R5, R10, R12, PT ;  /* 0x0000000a050c7246 */ /* 0x000fe4000380010c */
[----:B------:R-:W-:-:S07]  /*b090*/  VIMNMX R11, R11, R5, !PT ;  /* 0x000000050b0b7248 */ /* 0x000fce0007fe0100 */
.L_x_1303:
        /* <DEDUP_REMOVED lines=212> */
[----:B------:R2:W-:Y:S01]  /*bde0*/  MUFU.EX2 R14, R41 ;  /* 0x00000029000e7308 */ /* 0x0005e20000000800 */
        /* <DEDUP_REMOVED lines=15> */
[--C-:B------:R-:W-:Y:S01]  /*bee0*/  FFMA.FTZ R34, R35, UR21, -R36.reuse ;  /* 0x0000001523227c23 */ /* 0x100fe20008010824 */
[----:B------:R-:W-:Y:S01]  /*bef0*/  FSEL R35, R5, RZ, P1 ;  /* 0x000000ff05237208 */ /* 0x000fe20000800000 */
[--C-:B------:R-:W-:Y:S01]  /*bf00*/  FFMA.FTZ R149, R26, UR21, -R36.reuse ;  /* 0x000000151a957c23 */ /* 0x100fe20008010824 */
[--C-:B------:R-:W-:Y:S01]  /*bf10*/  FFMA.FTZ R40, R27, UR21, -R36.reuse ;  /* 0x000000151b287c23 */ /* 0x100fe20008010824 */
[--C-:B------:R-:W-:Y:S01]  /*bf20*/  FFMA.FTZ R151, R30, UR21, -R36.reuse ;  /* 0x000000151e977c23 */ /* 0x100fe20008010824 */
[----:B------:R-:W-:Y:S01]  /*bf30*/  FFMA.FTZ R37, R31, UR21, -R36 ;  /* 0x000000151f257c23 */ /* 0x000fe20008010824 */
[----:B------:R-:W-:Y:S01]  /*bf40*/  FADD.FTZ R35, -R35, R6 ;  /* 0x0000000623237221 */ /* 0x000fe20000010100 */
[----:B------:R-:W-:Y:S01]  /*bf50*/  MUFU.EX2 R145, R145 ;  /* 0x0000009100917308 */ /* 0x000fe20000000800 */
[--C-:B------:R-:W-:Y:S01]  /*bf60*/  FFMA.FTZ R147, R38, UR21, -R36.reuse ;  /* 0x0000001526937c23 */ /* 0x100fe20008010824 */
[--C-:B------:R-:W-:Y:S01]  /*bf70*/  FFMA.FTZ R31, R39, UR21, -R36.reuse ;  /* 0x00000015271f7c23 */ /* 0x100fe20008010824 */
[----:B------:R-:W-:Y:S01]  /*bf80*/  FMUL.FTZ R6, R35, UR21 ;  /* 0x0000001523067c20 */ /* 0x000fe20008410000 */
[----:B------:R-:W-:Y:S01]  /*bf90*/  FADD.FTZ R38, R150, R3 ;  /* 0x0000000396267221 */ /* 0x000fe20000010000 */
[--C-:B------:R-:W-:Y:S01]  /*bfa0*/  FFMA.FTZ R141, R42, UR21, -R36.reuse ;  /* 0x000000152a8d7c23 */ /* 0x100fe20008010824 */
[--C-:B------:R-:W-:Y:S01]  /*bfb0*/  FFMA.FTZ R30, R43, UR21, -R36.reuse ;  /* 0x000000152b1e7c23 */ /* 0x100fe20008010824 */
[----:B------:R-:W-:Y:S01]  /*bfc0*/  FFMA.FTZ R143, R46, UR21, -R36 ;  /* 0x000000152e8f7c23 */ /* 0x000fe20008010824 */
[----:B------:R-:W-:Y:S01]  /*bfd0*/  MUFU.EX2 R149, R149 ;  /* 0x0000009500957308 */ /* 0x000fe20000000800 */
[----:B------:R-:W-:Y:S01]  /*bfe0*/  FADD.FTZ R3, R9, R38 ;  /* 0x0000002609037221 */ /* 0x000fe20000010000 */
        /* <DEDUP_REMOVED lines=14> */
[----:B------:R-:W1:Y:S01]  /*c0d0*/  MUFU.EX2 R40, R40 ;  /* 0x0000002800287308 */ /* 0x000e620000000800 */
[----:B------:R-:W-:Y:S01]  /*c0e0*/  FADD.FTZ R3, R13, R38 ;  /* 0x000000260d037221 */ /* 0x000fe20000010000 */
[--C-:B------:R-:W-:Y:S01]  /*c0f0*/  FFMA.FTZ R42, R67, UR21, -R36.reuse ;  /* 0x00000015432a7c23 */ /* 0x100fe20008010824 */
[--C-:B------:R-:W-:Y:S01]  /*c100*/  FFMA.FTZ R131, R70, UR21, -R36.reuse ;  /* 0x0000001546837c23 */ /* 0x100fe20008010824 */
[--C-:B--2---:R-:W-:Y:S01]  /*c110*/  FFMA.FTZ R41, R71, UR21, -R36.reuse ;  /* 0x0000001547297c23 */ /* 0x104fe20008010824 */
[----:B------:R-:W-:Y:S01]  /*c120*/  FADD.FTZ R3, R140, R3 ;  /* 0x000000038c037221 */ /* 0x000fe20000010000 */
[--C-:B------:R-:W-:Y:S01]  /*c130*/  FFMA.FTZ R125, R74, UR21, -R36.reuse ;  /* 0x000000154a7d7c23 */ /* 0x100fe20008010824 */
[--C-:B------:R-:W-:Y:S01]  /*c140*/  FFMA.FTZ R39, R75, UR21, -R36.reuse ;  /* 0x000000154b277c23 */ /* 0x100fe20008010824 */
[----:B------:R-:W2:Y:S01]  /*c150*/  MUFU.EX2 R151, R151 ;  /* 0x0000009700977308 */ /* 0x000ea20000000800 */
[----:B0-----:R-:W-:Y:S01]  /*c160*/  FFMA.FTZ R35, R6, R2, R149 ;  /* 0x0000000206237223 */ /* 0x001fe20000010095 */
[----:B------:R-:W-:Y:S01]  /*c170*/  FADD.FTZ R3, R14, R3 ;  /* 0x000000030e037221 */ /* 0x000fe20000010000 */
[--C-:B------:R-:W-:Y:S01]  /*c180*/  FFMA.FTZ R127, R78, UR21, -R36.reuse ;  /* 0x000000154e7f7c23 */ /* 0x100fe20008010824 */
[--C-:B------:R-:W-:Y:S01]  /*c190*/  FFMA.FTZ R121, R82, UR21, -R36.reuse ;  /* 0x0000001552797c23 */ /* 0x100fe20008010824 */
[----:B------:R-:W-:Y:S01]  /*c1a0*/  FFMA.FTZ R123, R86, UR21, -R36 ;  /* 0x00000015567b7c23 */ /* 0x000fe20008010824 */
[----:B------:R-:W-:-:S02]  /*c1b0*/  FADD.FTZ R38, R142, R3 ;  /* 0x000000038e267221 */ /* 0x000fc40000010000 */
[----:B------:R-:W0:Y:S01]  /*c1c0*/  MUFU.EX2 R37, R37 ;  /* 0x0000002500257308 */ /* 0x000e220000000800 */
[----:B-1----:R-:W-:Y:S01]  /*c1d0*/  FADD.FTZ R2, R40, R35 ;  /* 0x0000002328027221 */ /* 0x002fe20000010000 */
[----:B------:R-:W-:-:S04]  /*c1e0*/  FADD.FTZ R3, R15, R38 ;  /* 0x000000260f037221 */ /* 0x000fc80000010000 */
[----:B------:R-:W-:Y:S02]  /*c1f0*/  FADD.FTZ R3, R136, R3 ;  /* 0x0000000388037221 */ /* 0x000fe40000010000 */
[----:B------:R-:W1:Y:S01]  /*c200*/  MUFU.EX2 R34, R34 ;  /* 0x0000002200227308 */ /* 0x000e620000000800 */
[----:B--2---:R-:W-:Y:S01]  /*c210*/  FADD.FTZ R2, R151, R2 ;  /* 0x0000000297027221 */ /* 0x004fe20000010000 */
[----:B------:R-:W-:-:S04]  /*c220*/  FADD.FTZ R3, R20, R3 ;  /* 0x0000000314037221 */ /* 0x000fc80000010000 */
[----:B------:R-:W-:Y:S02]  /*c230*/  FADD.FTZ R38, R138, R3 ;  /* 0x000000038a267221 */ /* 0x000fe40000010000 */
[----:B------:R-:W2:Y:S01]  /*c240*/  MUFU.EX2 R147, R147 ;  /* 0x0000009300937308 */ /* 0x000ea20000000800 */
[----:B0-----:R-:W-:-:S04]  /*c250*/  FADD.FTZ R2, R37, R2 ;  /* 0x0000000225027221 */ /* 0x001fc80000010000 */
[----:B------:R-:W-:-:S03]  /*c260*/  FADD.FTZ R35, R145, R2 ;  /* 0x0000000291237221 */ /* 0x000fc60000010000 */
        /* <DEDUP_REMOVED lines=29> */
[----:B0-----:R-:W-:Y:S01]  /*c440*/  FADD.FTZ R35, R11, R38 ;  /* 0x000000260b237221 */ /* 0x001fe20000010000 */
[----:B------:R-:W-:-:S06]  /*c450*/  FFMA.FTZ R38, R79, UR21, -R36 ;  /* 0x000000154f267c23 */ /* 0x000fcc0008010824 */
        /* <DEDUP_REMOVED lines=12> */
[--C-:B------:R-:W-:Y:S01]  /*c520*/  FFMA.FTZ R35, R83, UR21, -R36.reuse ;  /* 0x0000001553237c23 */ /* 0x100fe20008010824 */
[----:B------:R-:W-:-:S05]  /*c530*/  FFMA.FTZ R36, R87, UR21, -R36 ;  /* 0x0000001557247c23 */ /* 0x000fca0008010824 */
        /* <DEDUP_REMOVED lines=42> */
[----:B-1----:R-:W-:-:S03]  /*c7e0*/  FADD.FTZ R3, R33, R46 ;  /* 0x0000002e21037221 */ /* 0x002fc60000010000 */
[----:B--2---:R-:W-:Y:S01]  /*c7f0*/  FADD.FTZ R2, R36, R47 ;  /* 0x0000002f24027221 */ /* 0x004fe20000010000 */
[----:B------:R-:W-:Y:S06]  /*c800*/  @!P0 BRA `(.L_x_1307) ;  /* 0x0000000000048947 */ /* 0x000fec0003800000 */
[----:B------:R-:W-:Y:S01]  /*c810*/  BPT.TRAP 0x1 ;  /* 0x000000040000795c */ /* 0x000fe20000300000 */
.L_x_1307:
        /* <DEDUP_REMOVED lines=75> */
.L_x_1289:
[----:B------:R-:W-:Y:S06]  /*ccd0*/  BAR.ARV 0x8, 0x200 ;  /* 0x0208000000007b1d */ /* 0x000fec0000002000 */
[----:B------:R-:W-:Y:S05]  /*cce0*/  @!P0 BRA `(.L_x_1309) ;  /* 0x0000000000048947 */ /* 0x000fea0003800000 */
[----:B------:R-:W-:Y:S01]  /*ccf0*/  BPT.TRAP 0x1 ;  /* 0x000000040000795c */ /* 0x000fe20000300000 */
.L_x_1309:
[----:B------:R-:W-:Y:S01]  /*cd00*/  ULEA UR5, UR48, UR45, 0x3 ;  /* 0x0000002d30057291 */ /* 0x000fe2000f8e183f */
[----:B------:R-:W-:-:S05]  /*cd10*/  IMAD.U32 R4, RZ, RZ, UR49 ;  /* 0x00000031ff047e24 */ /* 0x000fca000f8e00ff */
[----:B------:R-:W-:-:S04]  /*cd20*/  SHF.L.U32 R4, R4, 0x1f, RZ ;  /* 0x0000001f04047819 */ /* 0x000fc800000006ff */
[----:B------:R0:W1:Y:S01]  /*cd30*/  SYNCS.PHASECHK.TRANS64.TRYWAIT P1, [UR5+0x16850], R4 ;  /* 0x01685004ff0075a7 */ /* 0x0000620008020145 */
[----:B------:R-:W-:Y:S05]  /*cd40*/  @!P0 BRA `(.L_x_1310) ;  /* 0x0000000000048947 */ /* 0x000fea0003800000 */
[----:B------:R-:W-:Y:S01]  /*cd50*/  BPT.TRAP 0x1 ;  /* 0x000000040000795c */ /* 0x000fe20000300000 */
.L_x_1310:
[----:B-1----:R-:W-:Y:S05]  /*cd60*/  @P1 BRA `(.L_x_1311) ;  /* 0x0000000000081947 */ /* 0x002fea0003800000 */
[----:B------:R-:W1:Y:S02]  /*cd70*/  SYNCS.PHASECHK.TRANS64.TRYWAIT P1, [UR5+0x16850], R4 ;  /* 0x01685004ff0075a7 */ /* 0x000e640008020145 */
[----:B-1----:R-:W-:Y:S05]  /*cd80*/  @!P1 BRA `(.L_x_1312) ;  /* 0x0000009400d49947 */ /* 0x002fea0003800000 */
.L_x_1311:
[----:B------:R-:W-:Y:S01]  /*cd90*/  UIADD3 UR45, UR45, 0x400, URZ ;  /* 0x000004002d2d7890 */ /* 0x000fe2000fffe03f */
[----:B------:R-:W-:Y:S01]  /*cda0*/  WARPGROUP.ARRIVE ;  /* 0x00000000000079c5 */ /* 0x000fe20000000000 */
[----:B------:R-:W-:Y:S01]  /*cdb0*/  UMOV UR7, 0x40000040 ;  /* 0x4000004000077882 */ /* 0x000fe20000000000 */
[----:B01----:R-:W0:Y:S01]  /*cdc0*/  SHFL.BFLY PT, R4, R3, 0x2, 0x1f ;  /* 0x0c401f0003047f89 */ /* 0x003e2200000e0000 */
[----:B------:R-:W-:Y:S01]  /*cdd0*/  USHF.R.U32.HI UR45, URZ, 0x4, UR45 ;  /* 0x000000043f2d7899 */ /* 0x000fe2000801162d */
[----:B------:R-:W-:Y:S02]  /*cde0*/  IMAD.U32 R11, RZ, RZ, UR21 ;  /* 0x00000015ff0b7e24 */ /* 0x000fe4000f8e00ff */
[----:B------:R-:W1:Y:S01]  /*cdf0*/  SHFL.BFLY PT, R7, R2, 0x2, 0x1f ;  /* 0x0c401f0002077f89 */ /* 0x000e6200000e0000 */
[----:B------:R-:W-:Y:S01]  /*ce00*/  ULOP3.LUT UR4, UR45, 0x3fff, URZ, 0xc0, !UPT ;  /* 0x00003fff2d047892 */ /* 0x000fe2000f8ec03f */
[----:B------:R-:W-:Y:S02]  /*ce10*/  IMAD.MOV.U32 R21, RZ, RZ, -0x800000 ;  /* 0xff800000ff157424 */ /* 0x000fe400078e00ff */
[----:B------:R-:W-:Y:S01]  /*ce20*/  IMAD.MOV.U32 R20, RZ, RZ, -0x800000 ;  /* 0xff800000ff147424 */ /* 0x000fe200078e00ff */
[----:B------:R-:W-:-:S07]  /*ce30*/  ULEA UR4, UR48, UR4, 0xa ;  /* 0x0000000430047291 */ /* 0x000fce000f8e503f */
[----:B------:R-:W-:Y:S02]  /*ce40*/  UMOV UR6, UR4 ;  /* 0x0000000400067c82 */ /* 0x000fe40008000000 */
[----:B------:R-:W-:Y:S01]  /*ce50*/  HGMMA.64x64x16.F32.BF16 R88, R148, gdesc[UR4].tnspB, R88, gsb0 ;  /* 0x40e0000494587df0 */ /* 0x000fe20008001858 */
[----:B------:R-:W-:Y:S01]  /*ce60*/  UIADD3 UR6, UR4, 0x80, URZ ;  /* 0x0000008004067890 */ /* 0x000fe2000fffe03f */
[----:B------:R-:W-:Y:S01]  /*ce70*/  UMOV UR7, 0x40000040 ;  /* 0x4000004000077882 */ /* 0x000fe20000000000 */
[----:B0-----:R-:W-:Y:S01]  /*ce80*/  FADD.FTZ R4, R4, R3 ;  /* 0x0000000304047221 */ /* 0x001fe20000010000 */
[----:B------:R-:W-:Y:S02]  /*ce90*/  IMAD.U32 R3, RZ, RZ, UR21 ;  /* 0x00000015ff037e24 */ /* 0x000fe4000f8e00ff */
[----:B-1----:R-:W-:Y:S02]  /*cea0*/  FADD.FTZ R6, R7, R2 ;  /* 0x0000000207067221 */ /* 0x002fe40000010000 */
[----:B------:R-:W0:Y:S04]  /*ceb0*/  SHFL.BFLY PT, R7, R4, 0x1, 0x1f ;  /* 0x0c201f0004077f89 */ /* 0x000e2800000e0000 */
[----:B------:R-:W1:Y:S01]  /*cec0*/  SHFL.BFLY PT, R9, R6, 0x1, 0x1f ;  /* 0x0c201f0006097f89 */ /* 0x000e6200000e0000 */
[----:B0-----:R-:W-:Y:S01]  /*ced0*/  FADD.FTZ R10, R4, R7 ;  /* 0x00000007040a7221 */ /* 0x001fe20000010000 */
[----:B------:R-:W-:-:S02]  /*cee0*/  IMAD.MOV.U32 R7, RZ, RZ, RZ ;  /* 0x000000ffff077224 */ /* 0x000fc400078e00ff */
[----:B------:R-:W-:Y:S02]  /*cef0*/  IMAD.MOV.U32 R4, RZ, RZ, RZ ;  /* 0x000000ffff047224 */ /* 0x000fe400078e00ff */
[----:B-1----:R-:W-:Y:S01]  /*cf00*/  FADD.FTZ R9, R6, R9 ;  /* 0x0000000906097221 */ /* 0x002fe20000010000 */
[----:B------:R-:W-:-:S04]  /*cf10*/  FSETP.NE.FTZ.AND P1, PT, R10, RZ, PT ;  /* 0x000000ff0a00720b */ /* 0x000fc80003f35000 */
[----:B------:R-:W-:-:S09]  /*cf20*/  FSETP.NE.FTZ.AND P2, PT, R9, RZ, PT ;  /* 0x000000ff0900720b */ /* 0x000fd20003f55000 */
[----:B------:R-:W0:Y:S01]  /*cf30*/  @P1 MUFU.LG2 R2, R10 ;  /* 0x0000000a00021308 */ /* 0x000e220000000c00 */
[----:B------:R-:W-:-:S03]  /*cf40*/  @P1 FMUL.FTZ R3, R3, 0.69314718246459960938 ;  /* 0x3f31721803031820 */ /* 0x000fc60000410000 */
[----:B------:R-:W-:-:S04]  /*cf50*/  @P2 FMUL.FTZ R11, R11, 0.69314718246459960938 ;  /* 0x3f3172180b0b2820 */ /* 0x000fc80000410000 */
        /* <DEDUP_REMOVED lines=9> */
[----:B------:R-:W-:Y:S01]  /*cff0*/  UIADD3 UR6, UR4, 0x100, URZ ;  /* 0x0000010004067890 */ /* 0x000fe2000fffe03f */
[----:B------:R-:W-:Y:S01]  /*d000*/  @P2 FFMA.FTZ R20, R11, R5, R8 ;  /* 0x000000050b142223 */ /* 0x000fe20000010008 */
        /* <DEDUP_REMOVED lines=33> */
.L_x_1313:
        /* <DEDUP_REMOVED lines=14> */
[----:B------:R-:W-:Y:S01]  /*d300*/  USEL UR4, URZ, 0x1, UP0 ;  /* 0x000000013f047887 */ /* 0x000fe20008000000 */
[-C--:B------:R-:W-:Y:S01]  /*d310*/  FMUL.FTZ R105, R105, R7.reuse ;  /* 0x0000000769697220 */ /* 0x080fe20000410000 */
[-C--:B------:R-:W-:Y:S01]  /*d320*/  FMUL.FTZ R108, R108, R7.reuse ;  /* 0x000000076c6c7220 */ /* 0x080fe20000410000 */
        /* <DEDUP_REMOVED lines=22> */
[----:B------:R-:W-:-:S02]  /*d490*/  UIADD3 UR50, UR50, 0x1, URZ ;  /* 0x0000000132327890 */ /* 0x000fc4000fffe03f */
[----:B------:R-:W-:Y:S02]  /*d4a0*/  USEL UR48, UR48, URZ, UP0 ;  /* 0x0000003f30307287 */ /* 0x000fe40008000000 */
[----:B------:R-:W-:-:S12]  /*d4b0*/  ULOP3.LUT UR49, UR49, UR4, URZ, 0x3c, !UPT ;  /* 0x0000000431317292 */ /* 0x000fd8000f8e3c3f */
.L_x_1235:
[----:B------:R-:W0:Y:S01]  /*d4c0*/  S2R R5, SR_CgaCtaId ;  /* 0x0000000000057919 */ /* 0x000e220000008800 */
[----:B------:R-:W-:Y:S01]  /*d4d0*/  MOV R0, 0x400 ;  /* 0x0000040000007802 */ /* 0x000fe20000000f00 */
[----:B------:R-:W-:Y:S01]  /*d4e0*/  BSSY B0, `(.L_x_1314) ;  /* 0x000023f000007945 */ /* 0x000fe20003800000 */
[----:B------:R-:W-:Y:S02]  /*d4f0*/  BAR.SYNC.DEFER_BLOCKING 0x5, 0x200 ;  /* 0x0148000000007b1d */ /* 0x000fe40000010000 */
[----:B0-----:R-:W-:-:S05]  /*d500*/  LEA R0, R5, R0, 0x18 ;  /* 0x0000000005007211 */ /* 0x001fca00078ec0ff */
[----:B------:R-:W0:Y:S02]  /*d510*/  LDS.128 R4, [R0+0x168d0] ;  /* 0x0168d00000047984 */ /* 0x000e240000000c00 */
[----:B0-----:R-:W-:Y:S02]  /*d520*/  R2UR UR6, R5 ;  /* 0x00000000050672ca */ /* 0x001fe400000e0000 */
[----:B------:R-:W-:Y:S02]  /*d530*/  R2UR UR5, R6 ;  /* 0x00000000060572ca */ /* 0x000fe400000e0000 */
[----:B------:R-:W-:Y:S01]  /*d540*/  R2UR UR7, R7 ;  /* 0x00000000070772ca */ /* 0x000fe200000e0000 */
[----:B------:R-:W-:Y:S06]  /*d550*/  BAR.ARV 0x4, 0x200 ;  /* 0x0108000000007b1d */ /* 0x000fec0000002000 */
[----:B------:R-:W-:Y:S08]  /*d560*/  @P0 BRA `(.L_x_1315) ;  /* 0x00000018002c0947 */ /* 0x000ff00003800000 */
[----:B------:R-:W2:Y:S01]  /*d570*/  LDL R8, [R1+0x38] ;  /* 0x0000380001087983 */ /* 0x000ea20000100800 */
[----:B------:R-:W-:Y:S01]  /*d580*/  F2FP.BF16.F32.PACK_AB R12, R105, R104 ;  /* 0x00000068690c723e */ /* 0x000fe200000010ff */
[----:B------:R-:W-:Y:S01]  /*d590*/  ULDC.64 UR10, c[0x0][0xc00] ;  /* 0x00030000000a7ab9 */ /* 0x000fe20000000a00 */
[----:B------:R-:W-:Y:S01]  /*d5a0*/  F2FP.BF16.F32.PACK_AB R14, R109, R108 ;  /* 0x0000006c6d0e723e */ /* 0x000fe200000010ff */
[----:B------:R-:W0:Y:S01]  /*d5b0*/  S2R R5, SR_SWINHI ;  /* 0x0000000000057919 */ /* 0x000e220000002f00 */
[----:B------:R-:W-:Y:S01]  /*d5c0*/  F2FP.BF16.F32.PACK_AB R15, R111, R110 ;  /* 0x0000006e6f0f723e */ /* 0x000fe200000010ff */
[----:B------:R-:W-:Y:S01]  /*d5d0*/  ULDC.64 UR8, c[0x0][0xc00] ;  /* 0x0003000000087ab9 */ /* 0x000fe20000000a00 */
[----:B------:R-:W-:Y:S01]  /*d5e0*/  F2FP.BF16.F32.PACK_AB R24, R113, R112 ;  /* 0x000000707118723e */ /* 0x000fe200000010ff */
[----:B------:R-:W-:Y:S01]  /*d5f0*/  UIMAD.WIDE UR8, UR38, 0x4, UR8 ;  /* 0x00000004260878a5 */ /* 0x000fe2000f8e0208 */
[----:B------:R-:W-:Y:S02]  /*d600*/  F2FP.BF16.F32.PACK_AB R25, R115, R114 ;  /* 0x000000727319723e */ /* 0x000fe400000010ff */
[----:B------:R-:W-:-:S02]  /*d610*/  F2FP.BF16.F32.PACK_AB R26, R117, R116 ;  /* 0x00000074751a723e */ /* 0x000fc400000010ff */
[----:B------:R-:W-:Y:S01]  /*d620*/  F2FP.BF16.F32.PACK_AB R27, R119, R118 ;  /* 0x00000076771b723e */ /* 0x000fe200000010ff */
[----:B------:R-:W-:Y:S02]  /*d630*/  IMAD.U32 R30, RZ, RZ, UR8 ;  /* 0x00000008ff1e7e24 */ /* 0x000fe4000f8e00ff */
[----:B------:R-:W-:Y:S01]  /*d640*/  IMAD.U32 R31, RZ, RZ, UR9 ;  /* 0x00000009ff1f7e24 */ /* 0x000fe2000f8e00ff */
[----:B------:R-:W-:Y:S01]  /*d650*/  ULDC.64 UR8, c[0x0][0xc08] ;  /* 0x0003020000087ab9 */ /* 0x000fe20000000a00 */
[----:B------:R-:W-:Y:S02]  /*d660*/  MOV R28, R0 ;  /* 0x00000000001c7202 */ /* 0x000fe40000000f00 */
[----:B0-----:R-:W-:Y:S01]  /*d670*/  MOV R29, R5 ;  /* 0x00000005001d7202 */ /* 0x001fe20000000f00 */
[----:B------:R-:W-:Y:S02]  /*d680*/  BAR.SYNC.DEFER_BLOCKING 0x1, 0x180 ;  /* 0x0046000000007b1d */ /* 0x000fe40000010000 */
[----:B--2---:R-:W-:-:S03]  /*d690*/  IMAD.WIDE R4, R8, 0x2, R28 ;  /* 0x0000000208047825 */ /* 0x004fc600078e021c */
[C---:B------:R-:W-:Y:S02]  /*d6a0*/  IADD3 R9, P1, R4.reuse, 0x40, RZ ;  /* 0x0000004004097810 */ /* 0x040fe40007f3e0ff */
[C---:B------:R-:W-:Y:S02]  /*d6b0*/  IADD3 R11, P2, R4.reuse, 0x20, RZ ;  /* 0x00000020040b7810 */ /* 0x040fe40007f5e0ff */
[C---:B------:R-:W-:Y:S02]  /*d6c0*/  IADD3 R13, P0, R4.reuse, 0x60, RZ ;  /* 0x00000060040d7810 */ /* 0x040fe40007f1e0ff */
[----:B------:R-:W-:Y:S02]  /*d6d0*/  LOP3.LUT R7, R4, 0x380, RZ, 0xc0, !PT ;  /* 0x0000038004077812 */ /* 0x000fe400078ec0ff */
[----:B------:R-:W-:Y:S02]  /*d6e0*/  LOP3.LUT R8, R9, 0x380, RZ, 0xc0, !PT ;  /* 0x0000038009087812 */ /* 0x000fe400078ec0ff */
        /* <DEDUP_REMOVED lines=9> */
[--C-:B------:R-:W-:Y:S01]  /*d780*/  IMAD.X R9, RZ, RZ, R5.reuse, P1 ;  /* 0x000000ffff097224 */ /* 0x100fe200008e0605 */
[----:B------:R-:W-:Y:S01]  /*d790*/  LOP3.LUT R10, R10, R11, RZ, 0x3c, !PT ;  /* 0x0000000b0a0a7212 */ /* 0x000fe200078e3cff */
[----:B------:R-:W-:Y:S01]  /*d7a0*/  IMAD.X R11, RZ, RZ, R5, P2 ;  /* 0x000000ffff0b7224 */ /* 0x000fe200010e0605 */
[----:B------:R-:W-:-:S02]  /*d7b0*/  LOP3.LUT R6, R6, R13, RZ, 0x3c, !PT ;  /* 0x0000000d06067212 */ /* 0x000fc400078e3cff */
[----:B------:R-:W-:Y:S02]  /*d7c0*/  MOV R36, R4 ;  /* 0x0000000400247202 */ /* 0x000fe40000000f00 */
[----:B------:R-:W-:Y:S02]  /*d7d0*/  MOV R32, R6 ;  /* 0x0000000600207202 */ /* 0x000fe40000000f00 */
[----:B------:R-:W-:Y:S02]  /*d7e0*/  MOV R34, R8 ;  /* 0x0000000800227202 */ /* 0x000fe40000000f00 */
[----:B------:R-:W-:Y:S02]  /*d7f0*/  MOV R35, R10 ;  /* 0x0000000a00237202 */ /* 0x000fe40000000f00 */
[----:B------:R-:W-:Y:S02]  /*d800*/  F2FP.BF16.F32.PACK_AB R4, R3, R2 ;  /* 0x000000020304723e */ /* 0x000fe400000010ff */
[----:B------:R-:W-:-:S02]  /*d810*/  F2FP.BF16.F32.PACK_AB R5, R91, R90 ;  /* 0x0000005a5b05723e */ /* 0x000fc400000010ff */
[----:B------:R-:W-:Y:S02]  /*d820*/  F2FP.BF16.F32.PACK_AB R6, R93, R92 ;  /* 0x0000005c5d06723e */ /* 0x000fe400000010ff */
[----:B------:R-:W-:Y:S02]  /*d830*/  F2FP.BF16.F32.PACK_AB R7, R95, R94 ;  /* 0x0000005e5f07723e */ /* 0x000fe400000010ff */
[----:B------:R-:W-:Y:S02]  /*d840*/  F2FP.BF16.F32.PACK_AB R8, R97, R96 ;  /* 0x000000606108723e */ /* 0x000fe400000010ff */
[----:B------:R-:W-:Y:S01]  /*d850*/  F2FP.BF16.F32.PACK_AB R9, R99, R98 ;  /* 0x000000626309723e */ /* 0x000fe200000010ff */
[----:B------:R-:W-:Y:S01]  /*d860*/  STSM.16.M88.4 [R36], R4 ;  /* 0x0000000424007844 */ /* 0x000fe20000000200 */
[----:B------:R-:W-:Y:S02]  /*d870*/  F2FP.BF16.F32.PACK_AB R10, R101, R100 ;  /* 0x00000064650a723e */ /* 0x000fe400000010ff */
[----:B------:R-:W-:-:S02]  /*d880*/  F2FP.BF16.F32.PACK_AB R11, R103, R102 ;  /* 0x00000066670b723e */ /* 0x000fc400000010ff */
[----:B------:R-:W-:Y:S02]  /*d890*/  F2FP.BF16.F32.PACK_AB R13, R107, R106 ;  /* 0x0000006a6b0d723e */ /* 0x000fe400000010ff */
[----:B------:R-:W-:Y:S01]  /*d8a0*/  ISETP.NE.U32.AND P0, PT, RZ, UR10, PT ;  /* 0x0000000aff007c0c */ /* 0x000fe2000bf05070 */
[----:B------:R-:W-:Y:S03]  /*d8b0*/  STSM.16.M88.4 [R35], R8 ;  /* 0x0000000823007844 */ /* 0x000fe60000000200 */
[----:B------:R-:W-:Y:S01]  /*d8c0*/  ISETP.NE.AND.EX P0, PT, RZ, UR11, PT, P0 ;  /* 0x0000000bff007c0c */ /* 0x000fe2000bf05300 */
[----:B------:R-:W-:Y:S04]  /*d8d0*/  STSM.16.M88.4 [R34], R12 ;  /* 0x0000000c22007844 */ /* 0x000fe80000000200 */
[----:B------:R0:W-:Y:S01]  /*d8e0*/  STSM.16.M88.4 [R32], R24 ;  /* 0x0000001820007844 */ /* 0x0001e20000000200 */
[----:B------:R-:W-:Y:S08]  /*d8f0*/  BAR.SYNC.DEFER_BLOCKING 0x1, 0x180 ;  /* 0x0046000000007b1d */ /* 0x000ff00000010000 */
[----:B0-----:R-:W0:Y:S01]  /*d900*/  LDC R32, c[0x0][0xbe8] ;  /* 0x0002fa00ff207b82 */ /* 0x001e220000000800 */
[----:B------:R-:W2:Y:S01]  /*d910*/  @P0 LDG.E R33, desc[UR54][R30.64] ;  /* 0x000000361e210981 */ /* 0x000ea2000c1e1900 */
[----:B------:R-:W-:Y:S01]  /*d920*/  UISETP.NE.U32.AND UP0, UPT, UR8, URZ, UPT ;  /* 0x0000003f0800728c */ /* 0x000fe2000bf05070 */
[----:B------:R-:W-:-:S03]  /*d930*/  ULDC UR4, c[0x0][0xa88] ;  /* 0x0002a20000047ab9 */ /* 0x000fc60000000800 */
[----:B------:R-:W-:Y:S01]  /*d940*/  UISETP.NE.AND.EX UP0, UPT, UR9, URZ, UPT, UP0 ;  /* 0x0000003f0900728c */ /* 0x000fe2000bf05300 */
[----:B------:R-:W-:Y:S01]  /*d950*/  IMAD.U32 R9, RZ, RZ, UR4 ;  /* 0x00000004ff097e24 */ /* 0x000fe2000f8e00ff */
[----:B------:R-:W-:-:S04]  /*d960*/  ULDC UR4, c[0x0][0xad4] ;  /* 0x0002b50000047ab9 */ /* 0x000fc80000000800 */
[----:B------:R-:W-:Y:S02]  /*d970*/  PLOP3.LUT P4, PT, PT, PT, UP0, 0x80, 0x0 ;  /* 0x000000000000781c */ /* 0x000fe40003f8f008 */
[----:B0-----:R-:W-:-:S03]  /*d980*/  ISETP.NE.AND P1, PT, R32, 0x1, PT ;  /* 0x000000012000780c */ /* 0x001fc60003f25270 */
[----:B------:R-:W-:Y:S02]  /*d990*/  @UP0 ULDC.64 UR8, c[0x0][0xc08] ;  /* 0x0003020000080ab9 */ /* 0x000fe40000000a00 */
[----:B------:R-:W-:Y:S02]  /*d9a0*/  @UP0 UIMAD.WIDE UR8, UR38, 0x4, UR8 ;  /* 0x00000004260808a5 */ /* 0x000fe4000f8e0208 */
[----:B------:R-:W-:-:S06]  /*d9b0*/  UISETP.NE.AND UP0, UPT, UR46, URZ, UPT ;  /* 0x0000003f2e00728c */ /* 0x000fcc000bf05270 */
[----:B------:R-:W0:Y:S01]  /*d9c0*/  @P1 LDC R6, c[0x0][0xbec] ;  /* 0x0002fb00ff061b82 */ /* 0x000e220000000800 */
[----:B------:R-:W-:Y:S01]  /*d9d0*/  USEL UR4, UR46, UR4, UP0 ;  /* 0x000000042e047287 */ /* 0x000fe20008000000 */
[----:B------:R-:W-:Y:S01]  /*d9e0*/  IMAD.U32 R4, RZ, RZ, UR8 ;  /* 0x00000008ff047e24 */ /* 0x000fe2000f8e00ff */
[----:B------:R-:W-:Y:S01]  /*d9f0*/  UMOV UR19, 0x9b8 ;  /* 0x000009b800137882 */ /* 0x000fe20000000000 */
[----:B------:R-:W-:Y:S01]  /*da00*/  IMAD.U32 R5, RZ, RZ, UR9 ;  /* 0x00000009ff057e24 */ /* 0x000fe2000f8e00ff */
[----:B------:R-:W-:-:S03]  /*da10*/  UISETP.GT.AND UP1, UPT, UR4, 0x1, UPT ;  /* 0x000000010400788c */ /* 0x000fc6000bf24270 */
[----:B------:R-:W1:Y:S01]  /*da20*/  @P1 LDC R11, c[0x0][0xbf0] ;  /* 0x0002fc00ff0b1b82 */ /* 0x000e620000000800 */
[----:B------:R-:W-:Y:S01]  /*da30*/  USEL UR19, UR19, 0x978, UP1 ;  /* 0x0000097813137887 */ /* 0x000fe20008800000 */
[----:B------:R-:W-:Y:S01]  /*da40*/  VIADD R13, R17, UR39 ;  /* 0x00000027110d7c36 */ /* 0x000fe20008000000 */
[----:B------:R-:W-:Y:S01]  /*da50*/  UISETP.NE.U32.AND UP0, UPT, UR10, URZ, UPT ;  /* 0x0000003f0a00728c */ /* 0x000fe2000bf05070 */
[----:B------:R0:W5:Y:S01]  /*da60*/  @P4 LDG.E R9, desc[UR54][R4.64] ;  /* 0x0000003604094981 */ /* 0x000162000c1e1900 */
[----:B------:R-:W-:Y:S01]  /*da70*/  UMOV UR4, URZ ;  /* 0x0000003f00047c82 */ /* 0x000fe20008000000 */
[----:B------:R-:W-:Y:S01]  /*da80*/  USHF.R.S32.HI UR10, URZ, 0x1f, UR38 ;  /* 0x0000001f3f0a7899 */ /* 0x000fe20008011426 */
[----:B------:R-:W-:Y:S01]  /*da90*/  IMAD.MOV.U32 R7, RZ, RZ, R13 ;  /* 0x000000ffff077224 */ /* 0x000fe200078e000d */
[----:B------:R-:W-:Y:S02]  /*daa0*/  UISETP.NE.AND.EX UP0, UPT, UR11, URZ, UPT, UP0 ;  /* 0x0000003f0b00728c */ /* 0x000fe4000bf05300 */
[----:B------:R-:W-:-:S02]  /*dab0*/  USEL UR9, UR41, URZ, UP1 ;  /* 0x0000003f29097287 */ /* 0x000fc40008800000 */
[----:B------:R-:W-:Y:S02]  /*dac0*/  USEL UR8, UR38, URZ, !UP0 ;  /* 0x0000003f26087287 */ /* 0x000fe4000c000000 */
[----:B------:R-:W-:Y:S01]  /*dad0*/  USEL UR18, UR10, URZ, !UP0 ;  /* 0x0000003f0a127287 */ /* 0x000fe2000c000000 */
[----:B------:R-:W-:Y:S02]  /*dae0*/  ULDC.64 UR12, c[0x0][UR19+0x220] ;  /* 0x00008800130c7abb */ /* 0x000fe40008000a00 */
[----:B------:R-:W-:Y:S01]  /*daf0*/  ULDC.64 UR10, c[0x0][UR19+0x218] ;  /* 0x00008600130a7abb */ /* 0x000fe20008000a00 */
[----:B0-----:R-:W-:Y:S01]  /*db00*/  @P1 IMAD.HI.U32 R4, R13, R6, RZ ;  /* 0x000000060d041227 */ /* 0x001fe200078e00ff */
[----:B------:R-:W-:Y:S01]  /*db10*/  ULDC.64 UR14, c[0x0][UR19+0x228] ;  /* 0x00008a00130e7abb */ /* 0x000fe20008000a00 */
[----:B------:R-:W-:Y:S02]  /*db20*/  UIMAD UR13, UR13, UR8, URZ ;  /* 0x000000080d0d72a4 */ /* 0x000fe4000f8e023f */
[----:B------:R-:W-:-:S02]  /*db30*/  UIMAD.WIDE.U32 UR16, UR10, UR37, URZ ;  /* 0x000000250a1072a5 */ /* 0x000fc4000f8e003f */
[----:B------:R-:W-:Y:S01]  /*db40*/  UIMAD UR20, UR11, UR37, URZ ;  /* 0x000000250b1472a4 */ /* 0x000fe2000f8e023f */
[----:B-1----:R-:W-:Y:S01]  /*db50*/  @P1 SHF.R.U32.HI R7, RZ, R11, R4 ;  /* 0x0000000bff071219 */ /* 0x002fe20000011604 */
[----:B------:R-:W-:Y:S02]  /*db60*/  UIMAD.WIDE.U32 UR10, UR12, UR8, URZ ;  /* 0x000000080c0a72a5 */ /* 0x000fe4000f8e003f */
[----:B------:R-:W-:Y:S02]  /*db70*/  UIMAD.WIDE.U32 UR22, UR14, UR9, URZ ;  /* 0x000000090e1672a5 */ /* 0x000fe4000f8e003f */
[----:B------:R-:W-:Y:S01]  /*db80*/  UIMAD UR9, UR15, UR9, URZ ;  /* 0x000000090f0972a4 */ /* 0x000fe2000f8e023f */
[----:B------:R-:W-:Y:S01]  /*db90*/  IMAD.MOV R11, RZ, RZ, -R7 ;  /* 0x000000ffff0b7224 */ /* 0x000fe200078e0a07 */
[----:B------:R-:W-:Y:S02]  /*dba0*/  UIMAD UR13, UR12, UR18, UR13 ;  /* 0x000000120c0d72a4 */ /* 0x000fe4000f8e020d */
[----:B------:R-:W-:Y:S01]  /*dbb0*/  UIADD3 UR20, UR17, UR20, URZ ;  /* 0x0000001411147290 */ /* 0x000fe2000fffe03f */
[----:B------:R-:W-:-:S02]  /*dbc0*/  IMAD.U32 R4, RZ, RZ, UR22 ;  /* 0x00000016ff047e24 */ /* 0x000fc4000f8e00ff */
[----:B------:R-:W-:Y:S01]  /*dbd0*/  IMAD.U32 R5, RZ, RZ, UR23 ;  /* 0x00000017ff057e24 */ /* 0x000fe2000f8e00ff */
[----:B------:R-:W-:Y:S01]  /*dbe0*/  SHF.R.S32.HI R5, RZ, 0x1f, R7 ;  /* 0x0000001fff057819 */ /* 0x000fe20000011407 */
[----:B------:R-:W-:-:S05]  /*dbf0*/  IMAD R11, R32, R11, R13 ;  /* 0x0000000b200b7224 */ /* 0x000fca00078e020d */
[----:B------:R-:W-:Y:S02]  /*dc00*/  SHF.R.S32.HI R6, RZ, 0x1f, R11 ;  /* 0x0000001fff067819 */ /* 0x000fe4000001140b */
[----:B--2---:R-:W-:-:S13]  /*dc10*/  @P0 R2UR UR4, R33 ;  /* 0x00000000210402ca */ /* 0x004fda00000e0000 */
[----:B------:R-:W-:Y:S02]  /*dc20*/  UIADD3 UR16, UP0, UP2, UR10, UR16, UR4 ;  /* 0x000000100a107290 */ /* 0x000fe4000fa1e004 */
[----:B------:R-:W-:Y:S02]  /*dc30*/  UIADD3 UR10, UR23, UR9, URZ ;  /* 0x00000009170a7290 */ /* 0x000fe4000fffe03f */
[----:B------:R-:W-:Y:S02]  /*dc40*/  UIADD3 UR9, UR11, UR13, URZ ;  /* 0x0000000d0b097290 */ /* 0x000fe4000fffe03f */
[----:B------:R-:W-:Y:S01]  /*dc50*/  USHF.R.S32.HI UR14, URZ, 0x1f, UR4 ;  /* 0x0000001f3f0e7899 */ /* 0x000fe20008011404 */
[----:B------:R-:W-:Y:S01]  /*dc60*/  IADD3 R4, P2, P3, R7, UR16, R4 ;  /* 0x0000001007047c10 */ /* 0x000fe2000fb5e004 */
[----:B------:R-:W-:Y:S01]  /*dc70*/  IMAD.U32 R8, RZ, RZ, UR10 ;  /* 0x0000000aff087e24 */ /* 0x000fe2000f8e00ff */
[----:B------:R-:W-:Y:S01]  /*dc80*/  ULDC.64 UR10, c[0x0][UR19+0x210] ;  /* 0x00008400130a7abb */ /* 0x000fe20008000a00 */
[----:B------:R-:W-:Y:S01]  /*dc90*/  UIADD3.X UR9, UR9, UR20, UR14, UP0, UP2 ;  /* 0x0000001409097290 */ /* 0x000fe200087e440e */
[----:B------:R-:W-:Y:S01]  /*dca0*/  IMAD R7, R11, UR11, RZ ;  /* 0x0000000b0b077c24 */ /* 0x000fe2000f8e02ff */
[----:B------:R-:W-:Y:S01]  /*dcb0*/  ULDC.64 UR12, c[0x0][0xba8] ;  /* 0x0002ea00000c7ab9 */ /* 0x000fe20000000a00 */
[----:B------:R-:W-:Y:S01]  /*dcc0*/  @!UP1 ULDC UR12, c[0x0][0xb50] ;  /* 0x0002d400000c9ab9 */ /* 0x000fe20000000800 */
[----:B------:R-:W-:Y:S01]  /*dcd0*/  @!UP1 ULDC UR13, c[0x0][0xb54] ;  /* 0x0002d500000d9ab9 */ /* 0x000fe20000000800 */
[----:B------:R-:W-:Y:S01]  /*dce0*/  IMAD R7, R6, UR10, R7 ;  /* 0x0000000a06077c24 */ /* 0x000fe2000f8e0207 */
[----:B------:R-:W-:-:S03]  /*dcf0*/  IADD3.X R5, R5, UR9, R8, P2, P3 ;  /* 0x0000000905057c10 */ /* 0x000fc600097e6408 */
[----:B------:R-:W-:-:S04]  /*dd00*/  IMAD.WIDE.U32 R4, R11, UR10, R4 ;  /* 0x0000000a0b047c25 */ /* 0x000fc8000f8e0004 */
[----:B------:R-:W-:Y:S01]  /*dd10*/  IMAD.IADD R5, R5, 0x1, R7 ;  /* 0x0000000105057824 */ /* 0x000fe200078e0207 */
[----:B------:R-:W-:-:S04]  /*dd20*/  LEA R8, P2, R4, UR12, 0x2 ;  /* 0x0000000c04087c11 */ /* 0x000fc8000f8410ff */
[----:B------:R-:W-:Y:S01]  /*dd30*/  LEA.HI.X R10, R4, UR13, R5, 0x2, P2 ;  /* 0x0000000d040a7c11 */ /* 0x000fe200090f1405 */
[----:B------:R-:W-:Y:S08]  /*dd40*/  @P4 BRA `(.L_x_1316) ;  /* 0x0000000000104947 */ /* 0x000ff00003800000 */
[----:B------:R-:W-:Y:S05]  /*dd50*/  @!P0 BRA `(.L_x_1316) ;  /* 0x00000000000c8947 */ /* 0x000fea0003800000 */
[----:B------:R-:W2:Y:S04]  /*dd60*/  LDG.E R4, desc[UR54][R30.64] ;  /* 0x000000361e047981 */ /* 0x000ea8000c1e1900 */
[----:B-----5:R-:W2:Y:S02]  /*dd70*/  LDG.E R9, desc[UR54][R30.64+0x4] ;  /* 0x000004361e097981 */ /* 0x020ea4000c1e1900 */
[----:B--2---:R-:W-:-:S07]  /*dd80*/  IMAD.IADD R9, R9, 0x1, -R4 ;  /* 0x0000000109097824 */ /* 0x004fce00078e0a04 */
.L_x_1316:
[----:B------:R-:W2:Y:S01]  /*dd90*/  LDL R11, [R1+0x34] ;  /* 0x00003400010b7983 */ /* 0x000ea20000100800 */
[----:B------:R-:W0:Y:S03]  /*dda0*/  S2R R4, SR_TID.X ;  /* 0x0000000000047919 */ /* 0x000e260000002100 */
[----:B------:R-:W-:Y:S04]  /*ddb0*/  SHFL.IDX PT, R5, R10, RZ, 0x1c1f ;  /* 0x001c1fff0a057589 */ /* 0x000fe800000e0000 */
[----:B------:R-:W-:Y:S04]  /*ddc0*/  SHFL.IDX PT, R6, R8, 0x1, 0x1c1f ;  /* 0x003c1f0008067f89 */ /* 0x000fe800000e0000 */
[----:B------:R-:W-:Y:S01]  /*ddd0*/  SHFL.IDX PT, R7, R10, 0x1, 0x1c1f ;  /* 0x003c1f000a077f89 */ /* 0x000fe200000e0000 */
[----:B0-----:R-:W-:-:S05]  /*dde0*/  VIADD R14, R4, 0xffffff80 ;  /* 0xffffff80040e7836 */ /* 0x001fca0000000000 */
[----:B------:R-:W-:-:S04]  /*ddf0*/  SHF.R.S32.HI R12, RZ, 0x1f, R14 ;  /* 0x0000001fff0c7819 */ /* 0x000fc8000001140e */
[----:B------:R-:W-:Y:S01]  /*de00*/  LEA.HI R12, R12, R14, RZ, 0x7 ;  /* 0x0000000e0c0c7211 */ /* 0x000fe200078f38ff */
[----:B------:R-:W0:Y:S03]  /*de10*/  SHFL.IDX PT, R4, R8, RZ, 0x1c1f ;  /* 0x001c1fff08047589 */ /* 0x000e2600000e0000 */
[----:B------:R-:W-:Y:S01]  /*de20*/  LOP3.LUT R12, R12, 0xffffff80, RZ, 0xc0, !PT ;  /* 0xffffff800c0c7812 */ /* 0x000fe200078ec0ff */
[----:B-----5:R-:W-:-:S04]  /*de30*/  IMAD R30, R9, R32, RZ ;  /* 0x00000020091e7224 */ /* 0x020fc800078e02ff */
[----:B------:R-:W-:Y:S01]  /*de40*/  IMAD.IADD R12, R14, 0x1, -R12 ;  /* 0x000000010e0c7824 */ /* 0x000fe200078e0a0c */
[----:B------:R-:W-:-:S04]  /*de50*/  PLOP3.LUT P3, PT, PT, PT, UP1, 0x80, 0x0 ;  /* 0x000000000000781c */ /* 0x000fc80003f6f018 */
[----:B------:R-:W-:Y:S01]  /*de60*/  LOP3.LUT P0, RZ, R12, 0x3, RZ, 0xc0, !PT ;  /* 0x000000030cff7812 */ /* 0x000fe2000780c0ff */
[----:B--2---:R-:W-:-:S04]  /*de70*/  VIADD R11, R11, UR39 ;  /* 0x000000270b0b7c36 */ /* 0x004fc80008000000 */
[C---:B------:R-:W-:Y:S01]  /*de80*/  VIADD R9, R11.reuse, 0x8 ;  /* 0x000000080b097836 */ /* 0x040fe20000000000 */
[----:B------:R-:W-:-:S04]  /*de90*/  ISETP.GE.OR P2, PT, R11, R30, P0 ;  /* 0x0000001e0b00720c */ /* 0x000fc80000746670 */
[----:B------:R-:W-:-:S09]  /*dea0*/  ISETP.GE.OR P0, PT, R9, R30, P0 ;  /* 0x0000001e0900720c */ /* 0x000fd20000706670 */
[----:B0-----:R0:W-:Y:S01]  /*deb0*/  @!P2 ST.E desc[UR54][R4.64], R21 ;  /* 0x000000150400a985 */ /* 0x0011e2000c101936 */
[----:B------:R-:W-:-:S03]  /*dec0*/  ISETP.GE.AND P2, PT, R11, R30, PT ;  /* 0x0000001e0b00720c */ /* 0x000fc60003f46270 */
[----:B------:R0:W-:Y:S01]  /*ded0*/  @!P0 ST.E desc[UR54][R6.64], R20 ;  /* 0x0000001406008985 */ /* 0x0001e2000c101936 */
[----:B------:R-:W-:Y:S01]  /*dee0*/  ISETP.GE.AND P0, PT, R9, R30, PT ;  /* 0x0000001e0900720c */ /* 0x000fe20003f06270 */
[----:B------:R-:W-:-:S12]  /*def0*/  @P3 BRA `(.L_x_1317) ;  /* 0x0000000400c43947 */ /* 0x000fd80003800000 */
[----:B------:R-:W1:Y:S01]  /*df00*/  S2R R12, SR_TID.X ;  /* 0x00000000000c7919 */ /* 0x000e620000002100 */
[----:B------:R-:W-:Y:S01]  /*df10*/  ULDC.64 UR12, c[0x0][0xaa0] ;  /* 0x0002a800000c7ab9 */ /* 0x000fe20000000a00 */
[----:B-1----:R-:W-:-:S05]  /*df20*/  VIADD R12, R12, 0xffffff80 ;  /* 0xffffff800c0c7836 */ /* 0x002fca0000000000 */
[----:B------:R-:W-:-:S04]  /*df30*/  SHF.R.S32.HI R35, RZ, 0x1f, R12 ;  /* 0x0000001fff237819 */ /* 0x000fc8000001140c */
[----:B------:R-:W-:-:S04]  /*df40*/  LEA.HI R35, R35, R12, RZ, 0x3 ;  /* 0x0000000c23237211 */ /* 0x000fc800078f18ff */
[----:B------:R-:W-:-:S05]  /*df50*/  SHF.R.S32.HI R35, RZ, 0x3, R35 ;  /* 0x00000003ff237819 */ /* 0x000fca0000011423 */
[----:B------:R-:W-:-:S04]  /*df60*/  IMAD R3, R35, 0x40, R19 ;  /* 0x0000004023037824 */ /* 0x000fc800078e0213 */
[----:B------:R-:W-:-:S03]  /*df70*/  IMAD.WIDE R28, R3, 0x2, R28 ;  /* 0x00000002031c7825 */ /* 0x000fc600078e021c */
[C---:B------:R-:W-:Y:S02]  /*df80*/  IADD3 R9, P0, R28.reuse, 0x1800, RZ ;  /* 0x000018001c097810 */ /* 0x040fe40007f1e0ff */
[C---:B------:R-:W-:Y:S02]  /*df90*/  IADD3 R13, P2, R28.reuse, 0x3000, RZ ;  /* 0x000030001c0d7810 */ /* 0x040fe40007f5e0ff */
[----:B0-----:R-:W-:Y:S02]  /*dfa0*/  LOP3.LUT R5, R28, 0x380, RZ, 0xc0, !PT ;  /* 0x000003801c057812 */ /* 0x001fe400078ec0ff */
        /* <DEDUP_REMOVED lines=11> */
[----:B------:R-:W2:Y:S04]  /*e060*/  LD.E.128 R4, desc[UR54][R4.64] ;  /* 0x0000003604047980 */ /* 0x000ea8000c101d00 */
[----:B------:R-:W3:Y:S04]  /*e070*/  LD.E.128 R8, desc[UR54][R8.64] ;  /* 0x0000003608087980 */ /* 0x000ee8000c101d00 */
[----:B------:R-:W4:Y:S01]  /*e080*/  LD.E.128 R12, desc[UR54][R12.64] ;  /* 0x000000360c0c7980 */ /* 0x000f22000c101d00 */
[----:B------:R-:W-:-:S04]  /*e090*/  IADD3 R3, P0, R28, 0x4800, RZ ;  /* 0x000048001c037810 */ /* 0x000fc80007f1e0ff */
[----:B------:R-:W-:Y:S01]  /*e0a0*/  LOP3.LUT R2, R3, 0x380, RZ, 0xc0, !PT ;  /* 0x0000038003027812 */ /* 0x000fe200078ec0ff */
[----:B------:R-:W-:Y:S01]  /*e0b0*/  IMAD.X R25, RZ, RZ, R29, P0 ;  /* 0x000000ffff197224 */ /* 0x000fe200000e061d */
[----:B------:R-:W-:Y:S01]  /*e0c0*/  UIMAD UR9, UR14, UR12, URZ ;  /* 0x0000000c0e0972a4 */ /* 0x000fe2000f8e023f */
[----:B------:R-:W0:Y:S01]  /*e0d0*/  @P1 LDC R29, c[0x0][0xbf0] ;  /* 0x0002fc00ff1d1b82 */ /* 0x000e220000000800 */
[----:B------:R-:W-:-:S04]  /*e0e0*/  SHF.R.U64 R2, R2, 0x3, RZ ;  /* 0x0000000302027819 */ /* 0x000fc800000012ff */
[----:B------:R-:W-:-:S03]  /*e0f0*/  LOP3.LUT R24, R2, R3, RZ, 0x3c, !PT ;  /* 0x0000000302187212 */ /* 0x000fc600078e3cff */
[----:B------:R-:W1:Y:S01]  /*e100*/  @P1 LDC R3, c[0x0][0xbec] ;  /* 0x0002fb00ff031b82 */ /* 0x000e620000000800 */
[----:B------:R-:W-:Y:S02]  /*e110*/  UIMAD.WIDE.U32 UR10, UR4, UR12, URZ ;  /* 0x0000000c040a72a5 */ /* 0x000fe4000f8e003f */
[----:B------:R-:W-:Y:S01]  /*e120*/  UIMAD UR9, UR4, UR13, UR9 ;  /* 0x0000000d040972a4 */ /* 0x000fe2000f8e0209 */
[----:B------:R-:W-:Y:S01]  /*e130*/  IMAD R2, R18, 0x30, R35 ;  /* 0x0000003012027824 */ /* 0x000fe200078e0223 */
[----:B------:R-:W5:Y:S01]  /*e140*/  LD.E.128 R24, desc[UR54][R24.64] ;  /* 0x0000003618187980 */ /* 0x000f62000c101d00 */
[----:B------:R-:W-:Y:S01]  /*e150*/  ULDC.64 UR12, c[0x0][0xae8] ;  /* 0x0002ba00000c7ab9 */ /* 0x000fe20000000a00 */
[----:B------:R-:W-:Y:S01]  /*e160*/  UIADD3 UR11, UR11, UR9, URZ ;  /* 0x000000090b0b7290 */ /* 0x000fe2000fffe03f */
[----:B------:R-:W-:Y:S01]  /*e170*/  VIADD R28, R2, UR39 ;  /* 0x00000027021c7c36 */ /* 0x000fe20008000000 */
[----:B------:R-:W-:Y:S01]  /*e180*/  USHF.R.S32.HI UR4, URZ, 0x1f, UR8 ;  /* 0x0000001f3f047899 */ /* 0x000fe20008011408 */
[----:B------:R-:W-:Y:S01]  /*e190*/  @!PT LDS RZ, [RZ] ;  /* 0x00000000fffff984 */ /* 0x000fe20000000800 */
[----:B------:R-:W-:Y:S01]  /*e1a0*/  @!PT LDS RZ, [RZ] ;  /* 0x00000000fffff984 */ /* 0x000fe20000000800 */
[----:B------:R-:W-:Y:S01]  /*e1b0*/  @!PT LDS RZ, [RZ] ;  /* 0x00000000fffff984 */ /* 0x000fe20000000800 */
[----:B------:R-:W-:Y:S01]  /*e1c0*/  @!PT LDS RZ, [RZ] ;  /* 0x00000000fffff984 */ /* 0x000fe20000000800 */
[----:B------:R0:W-:Y:S06]  /*e1d0*/  MEMBAR.ALL.CTA ;  /* 0x0000000000007992 */ /* 0x0001ec0000008000 */
[----:B0-----:R-:W0:Y:S01]  /*e1e0*/  FENCE.VIEW.ASYNC.S ;  /* 0x00000000000073c6 */ /* 0x001e220000000000 */
[----:B------:R-:W-:Y:S01]  /*e1f0*/  UIMAD.WIDE.U32 UR10, UR37, UR12, UR10 ;  /* 0x0000000c250a72a5 */ /* 0x000fe2000f8e000a */
[----:B------:R-:W-:-:S02]  /*e200*/  IMAD.MOV.U32 R21, RZ, RZ, R28 ;  /* 0x000000ffff157224 */ /* 0x000fc400078e001c */
[----:B------:R-:W-:Y:S01]  /*e210*/  VIADD R0, R0, 0x16820 ;  /* 0x0001682000007836 */ /* 0x000fe20000000000 */
[----:B------:R-:W-:-:S03]  /*e220*/  UIMAD UR11, UR37, UR13, UR11 ;  /* 0x0000000d250b72a4 */ /* 0x000fc6000f8e020b */
[----:B------:R-:W-:Y:S01]  /*e230*/  ULDC.64 UR12, c[0x0][0xaf0] ;  /* 0x0002bc00000c7ab9 */ /* 0x000fe20000000a00 */
[----:B------:R-:W-:Y:S01]  /*e240*/  PRMT R0, RZ, 0x654, R0 ;  /* 0x00000654ff007816 */ /* 0x000fe20000000000 */
[----:B------:R-:W-:Y:S01]  /*e250*/  UIMAD UR4, UR4, UR12, URZ ;  /* 0x0000000c040472a4 */ /* 0x000fe2000f8e023f */
[----:B-1----:R-:W-:-:S03]  /*e260*/  @P1 IMAD.HI.U32 R2, R28, R3, RZ ;  /* 0x000000031c021227 */ /* 0x002fc600078e00ff */
[----:B------:R-:W-:Y:S02]  /*e270*/  UIMAD UR4, UR8, UR13, UR4 ;  /* 0x0000000d080472a4 */ /* 0x000fe4000f8e0204 */
[----:B------:R-:W-:Y:S01]  /*e280*/  UIMAD.WIDE.U32 UR8, UR8, UR12, UR10 ;  /* 0x0000000c080872a5 */ /* 0x000fe2000f8e000a */
[----:B------:R-:W-:Y:S02]  /*e290*/  @P1 SHF.R.U32.HI R21, RZ, R29, R2 ;  /* 0x0000001dff151219 */ /* 0x000fe40000011602 */
[----:B------:R-:W-:Y:S01]  /*e2a0*/  ULDC.64 UR10, c[0x0][0xae0] ;  /* 0x0002b800000a7ab9 */ /* 0x000fe20000000a00 */
[----:B------:R-:W-:Y:S01]  /*e2b0*/  UIADD3 UR4, UR9, UR4, URZ ;  /* 0x0000000409047290 */ /* 0x000fe2000fffe03f */
[--C-:B------:R-:W-:Y:S01]  /*e2c0*/  SHF.R.S32.HI R20, RZ, 0x1f, R21.reuse ;  /* 0x0000001fff147819 */ /* 0x100fe20000011415 */
[----:B------:R-:W-:Y:S01]  /*e2d0*/  IMAD.MOV R29, RZ, RZ, -R21 ;  /* 0x000000ffff1d7224 */ /* 0x000fe200078e0a15 */
[----:B0-----:R0:W-:Y:S01]  /*e2e0*/  SYNCS.ARRIVE.TRANS64.RED.A1T0 RZ, [R0+URZ], RZ ;  /* 0x000000ff00ff79a7 */ /* 0x0011e2000810043f */
[----:B------:R-:W-:-:S02]  /*e2f0*/  IMAD.U32 R3, RZ, RZ, UR9 ;  /* 0x00000009ff037e24 */ /* 0x000fc4000f8e00ff */
[----:B------:R-:W-:Y:S02]  /*e300*/  IMAD R20, R20, UR10, RZ ;  /* 0x0000000a14147c24 */ /* 0x000fe4000f8e02ff */
[----:B------:R-:W-:Y:S02]  /*e310*/  IMAD R29, R32, R29, R28 ;  /* 0x0000001d201d7224 */ /* 0x000fe400078e021c */
[----:B------:R-:W-:Y:S01]  /*e320*/  IMAD.U32 R2, RZ, RZ, UR8 ;  /* 0x00000008ff027e24 */ /* 0x000fe2000f8e00ff */
[----:B------:R-:W-:Y:S01]  /*e330*/  ULDC.64 UR8, c[0x0][0xad8] ;  /* 0x0002b60000087ab9 */ /* 0x000fe20000000a00 */
[----:B------:R-:W-:Y:S01]  /*e340*/  IMAD.U32 R3, RZ, RZ, UR4 ;  /* 0x00000004ff037e24 */ /* 0x000fe2000f8e00ff */
[----:B------:R-:W-:Y:S01]  /*e350*/  ULDC UR4, c[0x0][0xac8] ;  /* 0x0002b20000047ab9 */ /* 0x000fe20000000800 */
[C---:B------:R-:W-:Y:S01]  /*e360*/  IMAD R31, R21.reuse, UR11, R20 ;  /* 0x0000000b151f7c24 */ /* 0x040fe2000f8e0214 */
[----:B------:R-:W-:Y:S01]  /*e370*/  SHF.R.S32.HI R20, RZ, 0x1f, R29 ;  /* 0x0000001fff147819 */ /* 0x000fe2000001141d */
[----:B------:R-:W-:-:S04]  /*e380*/  IMAD.WIDE.U32 R2, R21, UR10, R2 ;  /* 0x0000000a15027c25 */ /* 0x000fc8000f8e0002 */
[----:B------:R-:W-:Y:S02]  /*e390*/  IMAD.IADD R3, R3, 0x1, R31 ;  /* 0x0000000103037824 */ /* 0x000fe400078e021f */
[----:B------:R-:W-:Y:S02]  /*e3a0*/  IMAD R20, R20, UR8, RZ ;  /* 0x0000000814147c24 */ /* 0x000fe4000f8e02ff */
[----:B------:R-:W-:-:S04]  /*e3b0*/  IMAD.WIDE.U32 R2, R29, UR8, R2 ;  /* 0x000000081d027c25 */ /* 0x000fc8000f8e0002 */
[----:B------:R-:W-:Y:S01]  /*e3c0*/  IMAD R21, R29, UR9, R20 ;  /* 0x000000091d157c24 */ /* 0x000fe2000f8e0214 */
[----:B------:R-:W-:Y:S01]  /*e3d0*/  ULDC.64 UR8, c[0x0][0xa80] ;  /* 0x0002a00000087ab9 */ /* 0x000fe20000000a00 */
[----:B------:R-:W-:Y:S01]  /*e3e0*/  VIADD R31, R35, UR39 ;  /* 0x00000027231f7c36 */ /* 0x000fe20008000000 */
[C---:B------:R-:W-:Y:S01]  /*e3f0*/  LEA R32, P0, R2.reuse, UR8, 0x1 ;  /* 0x0000000802207c11 */ /* 0x040fe2000f8008ff */
[----:B------:R-:W-:Y:S01]  /*e400*/  IMAD.IADD R3, R3, 0x1, R21 ;  /* 0x0000000103037824 */ /* 0x000fe200078e0215 */
[----:B------:R-:W-:Y:S01]  /*e410*/  SHF.R.S32.HI R35, RZ, 0x1f, R19 ;  /* 0x0000001fff237819 */ /* 0x000fe20000011413 */
[C---:B------:R-:W-:Y:S02]  /*e420*/  VIADD R21, R31.reuse, 0x60 ;  /* 0x000000601f157836 */ /* 0x040fe40000000000 */
[----:B------:R-:W1:Y:S01]  /*e430*/  SHFL.IDX PT, R20, R32, 0x1, 0x181f ;  /* 0x00381f0020147f89 */ /* 0x000e6200000e0000 */
[----:B------:R-:W-:Y:S01]  /*e440*/  LEA.HI.X R33, R2, UR9, R3, 0x1, P0 ;  /* 0x0000000902217c11 */ /* 0x000fe200080f0c03 */
[----:B------:R-:W-:Y:S01]  /*e450*/  VIADD R3, R31, 0x30 ;  /* 0x000000301f037836 */ /* 0x000fe20000000000 */
[----:B------:R-:W-:Y:S01]  /*e460*/  ISETP.GE.AND P0, PT, R19, UR4, PT ;  /* 0x0000000413007c0c */ /* 0x000fe2000bf06270 */
[----:B------:R-:W0:Y:S03]  /*e470*/  SHFL.IDX PT, R2, R32, RZ, 0x181f ;  /* 0x00181fff20027589 */ /* 0x000e2600000e0000 */
[-C--:B------:R-:W-:Y:S01]  /*e480*/  ISETP.GE.OR P1, PT, R31, R30.reuse, P0 ;  /* 0x0000001e1f00720c */ /* 0x080fe20000726670 */
[----:B------:R-:W0:Y:S01]  /*e490*/  SHFL.IDX PT, R28, R32, 0x2, 0x181f ;  /* 0x00581f00201c7f89 */ /* 0x000e2200000e0000 */
[-C--:B------:R-:W-:Y:S01]  /*e4a0*/  ISETP.GE.OR P2, PT, R3, R30.reuse, P0 ;  /* 0x0000001e0300720c */ /* 0x080fe20000746670 */
[----:B------:R-:W-:Y:S01]  /*e4b0*/  VIADD R31, R31, 0x90 ;  /* 0x000000901f1f7836 */ /* 0x000fe20000000000 */
[-C--:B------:R-:W-:Y:S01]  /*e4c0*/  ISETP.GE.OR P3, PT, R21, R30.reuse, P0 ;  /* 0x0000001e1500720c */ /* 0x080fe20000766670 */
[----:B------:R-:W0:Y:S03]  /*e4d0*/  SHFL.IDX PT, R34, R33, RZ, 0x181f ;  /* 0x00181fff21227589 */ /* 0x000e2600000e0000 */
[----:B------:R-:W-:Y:S01]  /*e4e0*/  ISETP.GE.OR P0, PT, R31, R30, P0 ;  /* 0x0000001e1f00720c */ /* 0x000fe20000706670 */
[----:B------:R-:W0:Y:S04]  /*e4f0*/  SHFL.IDX PT, R36, R33, 0x1, 0x181f ;  /* 0x00381f0021247f89 */ /* 0x000e2800000e0000 */
[----:B------:R-:W0:Y:S02]  /*e500*/  SHFL.IDX PT, R38, R33, 0x2, 0x181f ;  /* 0x00581f0021267f89 */ /* 0x000e2400000e0000 */
[----:B-1----:R-:W-:-:S02]  /*e510*/  @!P2 LEA R20, P5, R19, R20, 0x1 ;  /* 0x000000141314a211 */ /* 0x002fc400078a08ff */
[----:B------:R-:W1:Y:S01]  /*e520*/  SHFL.IDX PT, R32, R32, 0x3, 0x181f ;  /* 0x00781f0020207f89 */ /* 0x000e6200000e0000 */
[----:B0-----:R-:W-:-:S03]  /*e530*/  @!P1 LEA R2, P4, R19, R2, 0x1 ;  /* 0x0000000213029211 */ /* 0x001fc600078808ff */
[----:B------:R0:W0:Y:S01]  /*e540*/  SHFL.IDX PT, R0, R33, 0x3, 0x181f ;  /* 0x00781f0021007f89 */ /* 0x00002200000e0000 */
[C---:B------:R-:W-:Y:S02]  /*e550*/  @!P3 LEA R28, P6, R19.reuse, R28, 0x1 ;  /* 0x0000001c131cb211 */ /* 0x040fe400078c08ff */
[C-C-:B------:R-:W-:Y:S02]  /*e560*/  @!P1 LEA.HI.X R3, R19.reuse, R34, R35.reuse, 0x1, P4 ;  /* 0x0000002213039211 */ /* 0x140fe400020f0c23 */
[C-C-:B------:R-:W-:Y:S02]  /*e570*/  @!P2 LEA.HI.X R21, R19.reuse, R36, R35.reuse, 0x1, P5 ;  /* 0x000000241315a211 */ /* 0x140fe400028f0c23 */
[----:B------:R-:W-:Y:S01]  /*e580*/  @!P3 LEA.HI.X R29, R19, R38, R35, 0x1, P6 ;  /* 0x00000026131db211 */ /* 0x000fe200030f0c23 */
[----:B--2---:R2:W-:Y:S04]  /*e590*/  @!P1 ST.E.128 desc[UR54][R2.64], R4 ;  /* 0x0000000402009985 */ /* 0x0045e8000c101d36 */
[----:B---3--:R2:W-:Y:S04]  /*e5a0*/  @!P2 ST.E.128 desc[UR54][R20.64], R8 ;  /* 0x000000081400a985 */ /* 0x0085e8000c101d36 */
[----:B----4-:R2:W-:Y:S01]  /*e5b0*/  @!P3 ST.E.128 desc[UR54][R28.64], R12 ;  /* 0x0000000c1c00b985 */ /* 0x0105e2000c101d36 */
[----:B01----:R-:W-:Y:S05]  /*e5c0*/  @P0 BRA `(.L_x_1318) ;  /* 0x0000001000c00947 */ /* 0x003fea0003800000 */
[----:B--2---:R-:W-:-:S04]  /*e5d0*/  LEA R2, P0, R19, R32, 0x1 ;  /* 0x0000002013027211 */ /* 0x004fc800078008ff */
[----:B------:R-:W-:-:S05]  /*e5e0*/  LEA.HI.X R3, R19, R0, R35, 0x1, P0 ;  /* 0x0000000013037211 */ /* 0x000fca00000f0c23 */
[----:B-----5:R3:W-:Y:S01]  /*e5f0*/  ST.E.128 desc[UR54][R2.64], R24 ;  /* 0x0000001802007985 */ /* 0x0207e2000c101d36 */
[----:B------:R-:W-:Y:S05]  /*e600*/  BRA `(.L_x_1318) ;  /* 0x0000001000b07947 */ /* 0x000fea0003800000 */
.L_x_1317:
[----:B------:R-:W-:Y:S01]  /*e610*/  ULDC.64 UR12, c[0x0][0xb08] ;  /* 0x0002c200000c7ab9 */ /* 0x000fe20000000a00 */
[----:B0-----:R-:W0:Y:S01]  /*e620*/  @P1 LDC R4, c[0x0][0xbec] ;  /* 0x0002fb00ff041b82 */ /* 0x001e220000000800 */
[----:B------:R-:W-:Y:S01]  /*e630*/  UIMAD UR9, UR14, UR12, URZ ;  /* 0x0000000c0e0972a4 */ /* 0x000fe2000f8e023f */
[----:B------:R-:W-:Y:S01]  /*e640*/  IMAD.MOV.U32 R7, RZ, RZ, R13 ;  /* 0x000000ffff077224 */ /* 0x000fe200078e000d */
[----:B------:R-:W-:Y:S01]  /*e650*/  UIMAD.WIDE.U32 UR10, UR4, UR12, URZ ;  /* 0x0000000c040a72a5 */ /* 0x000fe2000f8e003f */
[----:B------:R-:W-:Y:S01]  /*e660*/  BSSY B1, `(.L_x_1319) ;  /* 0x0000055000017945 */ /* 0x000fe20003800000 */
[----:B------:R-:W-:Y:S01]  /*e670*/  UIMAD UR9, UR4, UR13, UR9 ;  /* 0x0000000d040972a4 */ /* 0x000fe2000f8e0209 */
[----:B------:R-:W-:Y:S01]  /*e680*/  SHF.R.S32.HI R20, RZ, 0x1f, R22 ;  /* 0x0000001fff147819 */ /* 0x000fe20000011416 */
[----:B------:R-:W-:Y:S01]  /*e690*/  USHF.R.S32.HI UR4, URZ, 0x1f, UR8 ;  /* 0x0000001f3f047899 */ /* 0x000fe20008011408 */
[----:B------:R-:W1:Y:S01]  /*e6a0*/  @P1 LDC R5, c[0x0][0xbf0] ;  /* 0x0002fc00ff051b82 */ /* 0x000e620000000800 */
[----:B------:R-:W-:Y:S01]  /*e6b0*/  UIADD3 UR11, UR11, UR9, URZ ;  /* 0x000000090b0b7290 */ /* 0x000fe2000fffe03f */
[----:B------:R-:W-:Y:S01]  /*e6c0*/  SHF.R.S32.HI R24, RZ, 0x1f, R152 ;  /* 0x0000001fff187819 */ /* 0x000fe20000011498 */
[----:B------:R-:W-:Y:S01]  /*e6d0*/  ULDC.64 UR12, c[0x0][0xb38] ;  /* 0x0002ce00000c7ab9 */ /* 0x000fe20000000a00 */
[----:B------:R-:W-:Y:S01]  /*e6e0*/  SHF.R.S32.HI R25, RZ, 0x1f, R153 ;  /* 0x0000001fff197819 */ /* 0x000fe20000011499 */
[----:B------:R-:W-:Y:S01]  /*e6f0*/  UIMAD.WIDE.U32 UR10, UR37, UR12, UR10 ;  /* 0x0000000c250a72a5 */ /* 0x000fe2000f8e000a */
[----:B------:R-:W-:-:S02]  /*e700*/  SHF.R.S32.HI R26, RZ, 0x1f, R154 ;  /* 0x0000001fff1a7819 */ /* 0x000fc4000001149a */
[----:B------:R-:W-:Y:S01]  /*e710*/  SHF.R.S32.HI R27, RZ, 0x1f, R155 ;  /* 0x0000001fff1b7819 */ /* 0x000fe2000001149b */
[----:B------:R-:W-:Y:S01]  /*e720*/  UIMAD UR11, UR37, UR13, UR11 ;  /* 0x0000000d250b72a4 */ /* 0x000fe2000f8e020b */
[----:B------:R-:W-:Y:S02]  /*e730*/  SHF.R.S32.HI R28, RZ, 0x1f, R156 ;  /* 0x0000001fff1c7819 */ /* 0x000fe4000001149c */
[----:B------:R-:W-:Y:S01]  /*e740*/  ULDC.64 UR12, c[0x0][0xb40] ;  /* 0x0002d000000c7ab9 */ /* 0x000fe20000000a00 */
[----:B------:R-:W-:Y:S01]  /*e750*/  SHF.R.S32.HI R29, RZ, 0x1f, R157 ;  /* 0x0000001fff1d7819 */ /* 0x000fe2000001149d */
[----:B------:R-:W-:Y:S01]  /*e760*/  UIMAD UR4, UR4, UR12, URZ ;  /* 0x0000000c040472a4 */ /* 0x000fe2000f8e023f */
[----:B------:R-:W-:Y:S01]  /*e770*/  SHF.R.S32.HI R30, RZ, 0x1f, R16 ;  /* 0x0000001fff1e7819 */ /* 0x000fe20000011410 */
[----:B0-----:R-:W-:Y:S02]  /*e780*/  @P1 IMAD.HI.U32 R4, R13, R4, RZ ;  /* 0x000000040d041227 */ /* 0x001fe400078e00ff */
[----:B------:R-:W-:-:S02]  /*e790*/  UIMAD UR4, UR8, UR13, UR4 ;  /* 0x0000000d080472a4 */ /* 0x000fc4000f8e0204 */
[----:B------:R-:W-:-:S03]  /*e7a0*/  UIMAD.WIDE.U32 UR8, UR8, UR12, UR10 ;  /* 0x0000000c080872a5 */ /* 0x000fc6000f8e000a */
[----:B------:R-:W-:Y:S01]  /*e7b0*/  ULDC.64 UR10, c[0x0][0xb48] ;  /* 0x0002d200000a7ab9 */ /* 0x000fe20000000a00 */
[----:B------:R-:W-:Y:S01]  /*e7c0*/  UIADD3 UR9, UR9, UR4, URZ ;  /* 0x0000000409097290 */ /* 0x000fe2000fffe03f */
[----:B-1----:R-:W-:-:S03]  /*e7d0*/  @P1 SHF.R.U32.HI R7, RZ, R5, R4 ;  /* 0x00000005ff071219 */ /* 0x002fc60000011604 */
[----:B------:R-:W-:Y:S01]  /*e7e0*/  UIMAD.WIDE.U32 UR8, UR41, UR10, UR8 ;  /* 0x0000000a290872a5 */ /* 0x000fe2000f8e0008 */
[--C-:B------:R-:W-:Y:S01]  /*e7f0*/  SHF.R.S32.HI R4, RZ, 0x1f, R7.reuse ;  /* 0x0000001fff047819 */ /* 0x100fe20000011407 */
[----:B------:R-:W-:Y:S02]  /*e800*/  IMAD.MOV R9, RZ, RZ, -R7 ;  /* 0x000000ffff097224 */ /* 0x000fe400078e0a07 */
[----:B------:R-:W-:Y:S02]  /*e810*/  UIMAD UR41, UR41, UR11, UR9 ;  /* 0x0000000b292972a4 */ /* 0x000fe4000f8e0209 */
[----:B------:R-:W-:Y:S01]  /*e820*/  IMAD R9, R32, R9, R13 ;  /* 0x0000000920097224 */ /* 0x000fe200078e020d */
[----:B------:R-:W-:Y:S01]  /*e830*/  ULDC.64 UR10, c[0x0][0xb30] ;  /* 0x0002cc00000a7ab9 */ /* 0x000fe20000000a00 */
[----:B------:R-:W-:Y:S02]  /*e840*/  IMAD.U32 R5, RZ, RZ, UR9 ;  /* 0x00000009ff057e24 */ /* 0x000fe4000f8e00ff */
[----:B------:R-:W-:-:S02]  /*e850*/  IMAD R6, R4, UR10, RZ ;  /* 0x0000000a04067c24 */ /* 0x000fc4000f8e02ff */
[----:B------:R-:W-:Y:S01]  /*e860*/  IMAD.U32 R4, RZ, RZ, UR8 ;  /* 0x00000008ff047e24 */ /* 0x000fe2000f8e00ff */
[----:B------:R-:W-:Y:S01]  /*e870*/  ULDC.64 UR8, c[0x0][0xb28] ;  /* 0x0002ca0000087ab9 */ /* 0x000fe20000000a00 */
[----:B------:R-:W-:Y:S02]  /*e880*/  IMAD.U32 R5, RZ, RZ, UR41 ;  /* 0x00000029ff057e24 */ /* 0x000fe4000f8e00ff */
        /* <DEDUP_REMOVED lines=11> */
[----:B------:R-:W-:Y:S01]  /*e940*/  PRMT R6, RZ, 0x654, R6 ;  /* 0x00000654ff067816 */ /* 0x000fe20000000006 */
[----:B------:R0:W1:Y:S01]  /*e950*/  SHFL.IDX PT, R21, R0, RZ, 0x1c1f ;  /* 0x001c1fff00157589 */ /* 0x00006200000e0000 */
[----:B------:R-:W-:Y:S02]  /*e960*/  LEA.HI.X R14, R4, UR9, R5, 0x2, P1 ;  /* 0x00000009040e7c11 */ /* 0x000fe400088f1405 */
[----:B------:R0:W-:Y:S03]  /*e970*/  SYNCS.ARRIVE.TRANS64.RED.A1T0 RZ, [R6+URZ], RZ ;  /* 0x000000ff06ff79a7 */ /* 0x0001e6000810043f */
[----:B------:R0:W2:Y:S01]  /*e980*/  SHFL.IDX PT, R15, R14, RZ, 0x1c1f ;  /* 0x001c1fff0e0f7589 */ /* 0x0000a200000e0000 */
[----:B------:R-:W-:Y:S05]  /*e990*/  @P2 BRA `(.L_x_1320) ;  /* 0x0000000000842947 */ /* 0x000fea0003800000 */
[----:B------:R-:W-:Y:S02]  /*e9a0*/  ULDC UR4, c[0x0][0xac8] ;  /* 0x0002b20000047ab9 */ /* 0x000fe40000000800 */
[----:B------:R-:W-:Y:S02]  /*e9b0*/  ISETP.GE.AND P2, PT, R16, UR4, PT ;  /* 0x0000000410007c0c */ /* 0x000fe4000bf46270 */
[----:B------:R-:W-:Y:S02]  /*e9c0*/  ISETP.GE.AND P3, PT, R157, UR4, PT ;  /* 0x000000049d007c0c */ /* 0x000fe4000bf66270 */
[----:B------:R-:W-:Y:S02]  /*e9d0*/  ISETP.GE.AND P6, PT, R156, UR4, PT ;  /* 0x000000049c007c0c */ /* 0x000fe4000bfc6270 */
[----:B------:R-:W-:-:S07]  /*e9e0*/  ISETP.GE.AND P1, PT, R155, UR4, PT ;  /* 0x000000049b007c0c */ /* 0x000fce000bf26270 */
[CC--:B-1----:R-:W-:Y:S02]  /*e9f0*/  @!P2 LEA R4, P4, R16.reuse, R21.reuse, 0x2 ;  /* 0x000000151004a211 */ /* 0x0c2fe400078810ff */
[C---:B0-----:R-:W-:Y:S02]  /*ea00*/  @!P3 LEA R6, P5, R157.reuse, R21, 0x2 ;  /* 0x000000159d06b211 */ /* 0x041fe400078a10ff */
[-C--:B--2---:R-:W-:Y:S02]  /*ea10*/  @!P2 LEA.HI.X R5, R16, R15.reuse, R30, 0x2, P4 ;  /* 0x0000000f1005a211 */ /* 0x084fe400020f141e */
[----:B------:R-:W-:Y:S02]  /*ea20*/  @!P3 LEA.HI.X R7, R157, R15, R29, 0x2, P5 ;  /* 0x0000000f9d07b211 */ /* 0x000fe400028f141d */
[----:B------:R-:W-:Y:S01]  /*ea30*/  @!P6 LEA R8, P4, R156, R21, 0x2 ;  /* 0x000000159c08e211 */ /* 0x000fe200078810ff */
[----:B------:R0:W-:Y:S01]  /*ea40*/  @!P2 ST.E.64 desc[UR54][R4.64], R2 ;  /* 0x000000020400a985 */ /* 0x0001e2000c101b36 */
[----:B------:R-:W-:-:S02]  /*ea50*/  ISETP.GE.AND P2, PT, R154, UR4, PT ;  /* 0x000000049a007c0c */ /* 0x000fc4000bf46270 */
[----:B------:R-:W-:Y:S01]  /*ea60*/  @!P6 LEA.HI.X R9, R156, R15, R28, 0x2, P4 ;  /* 0x0000000f9c09e211 */ /* 0x000fe200020f141c */
[----:B------:R1:W-:Y:S01]  /*ea70*/  @!P3 ST.E.64 desc[UR54][R6.64], R92 ;  /* 0x0000005c0600b985 */ /* 0x0003e2000c101b36 */
[----:B------:R-:W-:Y:S02]  /*ea80*/  ISETP.GE.AND P3, PT, R153, UR4, PT ;  /* 0x0000000499007c0c */ /* 0x000fe4000bf66270 */
[C---:B------:R-:W-:Y:S01]  /*ea90*/  @!P1 LEA R10, P5, R155.reuse, R21, 0x2 ;  /* 0x000000159b0a9211 */ /* 0x040fe200078a10ff */
[----:B------:R3:W-:Y:S01]  /*eaa0*/  @!P6 ST.E.64 desc[UR54][R8.64], R96 ;  /* 0x000000600800e985 */ /* 0x0007e2000c101b36 */
[----:B------:R-:W-:Y:S02]  /*eab0*/  ISETP.GE.AND P4, PT, R152, UR4, PT ;  /* 0x0000000498007c0c */ /* 0x000fe4000bf86270 */
[----:B------:R-:W-:Y:S02]  /*eac0*/  ISETP.GE.AND P6, PT, R22, UR4, PT ;  /* 0x0000000416007c0c */ /* 0x000fe4000bfc6270 */
[----:B------:R-:W-:-:S02]  /*ead0*/  @!P1 LEA.HI.X R11, R155, R15, R27, 0x2, P5 ;  /* 0x0000000f9b0b9211 */ /* 0x000fc400028f141b */
[----:B------:R-:W-:-:S03]  /*eae0*/  @!P2 LEA R12, P5, R154, R21, 0x2 ;  /* 0x000000159a0ca211 */ /* 0x000fc600078a10ff */
[----:B------:R3:W-:Y:S01]  /*eaf0*/  @!P1 ST.E.64 desc[UR54][R10.64], R100 ;  /* 0x000000640a009985 */ /* 0x0007e2000c101b36 */
[C---:B0-----:R-:W-:Y:S02]  /*eb00*/  @!P3 LEA R2, P1, R153.reuse, R21, 0x2 ;  /* 0x000000159902b211 */ /* 0x041fe400078210ff */
[----:B------:R-:W-:Y:S02]  /*eb10*/  @!P2 LEA.HI.X R13, R154, R15, R26, 0x2, P5 ;  /* 0x0000000f9a0da211 */ /* 0x000fe400028f141a */
[----:B------:R-:W-:Y:S02]  /*eb20*/  @!P4 LEA R4, P5, R152, R21, 0x2 ;  /* 0x000000159804c211 */ /* 0x000fe400078a10ff */
[----:B------:R-:W-:Y:S01]  /*eb30*/  @!P3 LEA.HI.X R3, R153, R15, R25, 0x2, P1 ;  /* 0x0000000f9903b211 */ /* 0x000fe200008f1419 */
[----:B------:R3:W-:Y:S01]  /*eb40*/  @!P2 ST.E.64 desc[UR54][R12.64], R104 ;  /* 0x000000680c00a985 */ /* 0x0007e2000c101b36 */
[----:B-1----:R-:W-:Y:S02]  /*eb50*/  @!P6 LEA R6, P1, R22, R21, 0x2 ;  /* 0x000000151606e211 */ /* 0x002fe400078210ff */
[-C--:B------:R-:W-:Y:S01]  /*eb60*/  @!P4 LEA.HI.X R5, R152, R15.reuse, R24, 0x2, P5 ;  /* 0x0000000f9805c211 */ /* 0x080fe200028f1418 */
[----:B------:R3:W-:Y:S01]  /*eb70*/  @!P3 ST.E.64 desc[UR54][R2.64], R108 ;  /* 0x0000006c0200b985 */ /* 0x0007e2000c101b36 */
[----:B------:R-:W-:-:S03]  /*eb80*/  @!P6 LEA.HI.X R7, R22, R15, R20, 0x2, P1 ;  /* 0x0000000f1607e211 */ /* 0x000fc600008f1414 */
[----:B------:R3:W-:Y:S04]  /*eb90*/  @!P4 ST.E.64 desc[UR54][R4.64], R112 ;  /* 0x000000700400c985 */ /* 0x0007e8000c101b36 */
[----:B------:R3:W-:Y:S02]  /*eba0*/  @!P6 ST.E.64 desc[UR54][R6.64], R116 ;  /* 0x000000740600e985 */ /* 0x0007e4000c101b36 */
.L_x_1320:
[----:B------:R-:W-:Y:S05]  /*ebb0*/  BSYNC B1 ;  /* 0x0000000000017941 */ /* 0x000fea0003800000 */
.L_x_1319:
[----:B--2---:R4:W2:Y:S04]  /*ebc0*/  SHFL.IDX PT, R15, R14, 0x1, 0x1c1f ;  /* 0x003c1f000e0f7f89 */ /* 0x0048a800000e0000 */
[----:B-1----:R4:W1:Y:S01]  /*ebd0*/  SHFL.IDX PT, R21, R0, 0x1, 0x1c1f ;  /* 0x003c1f0000157f89 */ /* 0x00286200000e0000 */
[----:B------:R-:W-:Y:S05]  /*ebe0*/  @P0 BRA `(.L_x_1318) ;  /* 0x0000000c00380947 */ /* 0x000fea0003800000 */
[----:B------:R-:W-:Y:S02]  /*ebf0*/  ULDC UR4, c[0x0][0xac8] ;  /* 0x0002b20000047ab9 */ /* 0x000fe40000000800 */
[----:B------:R-:W-:Y:S02]  /*ec00*/  ISETP.GE.AND P1, PT, R16, UR4, PT ;  /* 0x0000000410007c0c */ /* 0x000fe4000bf26270 */
[----:B------:R-:W-:Y:S02]  /*ec10*/  ISETP.GE.AND P5, PT, R157, UR4, PT ;  /* 0x000000049d007c0c */ /* 0x000fe4000bfa6270 */
[----:B------:R-:W-:Y:S02]  /*ec20*/  ISETP.GE.AND P3, PT, R156, UR4, PT ;  /* 0x000000049c007c0c */ /* 0x000fe4000bf66270 */
[----:B------:R-:W-:-:S07]  /*ec30*/  ISETP.GE.AND P2, PT, R155, UR4, PT ;  /* 0x000000049b007c0c */ /* 0x000fce000bf46270 */
[CC--:B-1-3--:R-:W-:Y:S02]  /*ec40*/  @!P1 LEA R2, P0, R16.reuse, R21.reuse, 0x2 ;  /* 0x0000001510029211 */ /* 0x0cafe400078010ff */
[----:B------:R-:W-:Y:S02]  /*ec50*/  @!P5 LEA R4, P4, R157, R21, 0x2 ;  /* 0x000000159d04d211 */ /* 0x000fe400078810ff */
[-C--:B--2---:R-:W-:Y:S02]  /*ec60*/  @!P1 LEA.HI.X R3, R16, R15.reuse, R30, 0x2, P0 ;  /* 0x0000000f10039211 */ /* 0x084fe400000f141e */
[----:B------:R-:W-:Y:S02]  /*ec70*/  ISETP.GE.AND P0, PT, R153, UR4, PT ;  /* 0x0000000499007c0c */ /* 0x000fe4000bf06270 */
[----:B------:R-:W-:Y:S01]  /*ec80*/  @!P5 LEA.HI.X R5, R157, R15, R29, 0x2, P4 ;  /* 0x0000000f9d05d211 */ /* 0x000fe200020f141d */
[----:B------:R1:W-:Y:S01]  /*ec90*/  @!P1 ST.E.64 desc[UR54][R2.64], R90 ;  /* 0x0000005a02009985 */ /* 0x0003e2000c101b36 */
[----:B------:R-:W-:-:S02]  /*eca0*/  ISETP.GE.AND P1, PT, R154, UR4, PT ;  /* 0x000000049a007c0c */ /* 0x000fc4000bf26270 */
[----:B------:R-:W-:Y:S01]  /*ecb0*/  ISETP.GE.AND P4, PT, R152, UR4, PT ;  /* 0x0000000498007c0c */ /* 0x000fe2000bf86270 */
[----:B------:R2:W-:Y:S01]  /*ecc0*/  @!P5 ST.E.64 desc[UR54][R4.64], R94 ;  /* 0x0000005e0400d985 */ /* 0x0005e2000c101b36 */
[CC--:B0-----:R-:W-:Y:S02]  /*ecd0*/  @!P3 LEA R6, P6, R156.reuse, R21.reuse, 0x2 ;  /* 0x000000159c06b211 */ /* 0x0c1fe400078c10ff */
[C---:B------:R-:W-:Y:S02]  /*ece0*/  @!P2 LEA R8, P5, R155.reuse, R21, 0x2 ;  /* 0x000000159b08a211 */ /* 0x040fe400078a10ff */
[-C--:B------:R-:W-:Y:S02]  /*ecf0*/  @!P3 LEA.HI.X R7, R156, R15.reuse, R28, 0x2, P6 ;  /* 0x0000000f9c07b211 */ /* 0x080fe400030f141c */
[----:B------:R-:W-:-:S03]  /*ed00*/  @!P2 LEA.HI.X R9, R155, R15, R27, 0x2, P5 ;  /* 0x0000000f9b09a211 */ /* 0x000fc600028f141b */
[----:B------:R2:W-:Y:S01]  /*ed10*/  @!P3 ST.E.64 desc[UR54][R6.64], R98 ;  /* 0x000000620600b985 */ /* 0x0005e2000c101b36 */
[-C--:B-1----:R-:W-:Y:S02]  /*ed20*/  @!P1 LEA R2, P6, R154, R21.reuse, 0x2 ;  /* 0x000000159a029211 */ /* 0x082fe400078c10ff */
[CC--:B------:R-:W-:Y:S01]  /*ed30*/  @!P0 LEA R10, P3, R153.reuse, R21.reuse, 0x2 ;  /* 0x00000015990a8211 */ /* 0x0c0fe200078610ff */
[----:B------:R2:W-:Y:S01]  /*ed40*/  @!P2 ST.E.64 desc[UR54][R8.64], R102 ;  /* 0x000000660800a985 */ /* 0x0005e2000c101b36 */
[----:B------:R-:W-:Y:S02]  /*ed50*/  @!P4 LEA R12, P5, R152, R21, 0x2 ;  /* 0x00000015980cc211 */ /* 0x000fe400078a10ff */
[-C--:B------:R-:W-:Y:S02]  /*ed60*/  @!P1 LEA.HI.X R3, R154, R15.reuse, R26, 0x2, P6 ;  /* 0x0000000f9a039211 */ /* 0x080fe400030f141a */
[-C--:B------:R-:W-:Y:S02]  /*ed70*/  @!P0 LEA.HI.X R11, R153, R15.reuse, R25, 0x2, P3 ;  /* 0x0000000f990b8211 */ /* 0x080fe400018f1419 */
[----:B------:R-:W-:Y:S01]  /*ed80*/  @!P4 LEA.HI.X R13, R152, R15, R24, 0x2, P5 ;  /* 0x0000000f980dc211 */ /* 0x000fe200028f1418 */
[----:B------:R2:W-:Y:S04]  /*ed90*/  @!P1 ST.E.64 desc[UR54][R2.64], R106 ;  /* 0x0000006a02009985 */ /* 0x0005e8000c101b36 */
[----:B------:R2:W-:Y:S01]  /*eda0*/  @!P0 ST.E.64 desc[UR54][R10.64], R110 ;  /* 0x0000006e0a008985 */ /* 0x0005e2000c101b36 */
[----:B------:R-:W-:-:S03]  /*edb0*/  ISETP.GE.AND P0, PT, R22, UR4, PT ;  /* 0x0000000416007c0c */ /* 0x000fc6000bf06270 */
[----:B------:R2:W-:Y:S10]  /*edc0*/  @!P4 ST.E.64 desc[UR54][R12.64], R114 ;  /* 0x000000720c00c985 */ /* 0x0005f4000c101b36 */
[----:B------:R-:W-:Y:S05]  /*edd0*/  @P0 BRA `(.L_x_1318) ;  /* 0x0000000800bc0947 */ /* 0x000fea0003800000 */
[----:B--2---:R-:W-:-:S04]  /*ede0*/  LEA R2, P0, R22, R21, 0x2 ;  /* 0x0000001516027211 */ /* 0x004fc800078010ff */
[----:B------:R-:W-:-:S05]  /*edf0*/  LEA.HI.X R3, R22, R15, R20, 0x2, P0 ;  /* 0x0000000f16037211 */ /* 0x000fca00000f1414 */
[----:B------:R0:W-:Y:S01]  /*ee00*/  ST.E.64 desc[UR54][R2.64], R118 ;  /* 0x0000007602007985 */ /* 0x0001e2000c101b36 */
[----:B------:R-:W-:Y:S05]  /*ee10*/  BRA `(.L_x_1318) ;  /* 0x0000000800ac7947 */ /* 0x000fea0003800000 */
.L_x_1315:
[----:B------:R-:W-:Y:S02]  /*ee20*/  ULDC.64 UR8, c[0x0][0xc00] ;  /* 0x0003000000087ab9 */ /* 0x000fe40000000a00 */
[----:B------:R-:W-:-:S04]  /*ee30*/  UISETP.NE.U32.AND UP0, UPT, UR8, URZ, UPT ;  /* 0x0000003f0800728c */ /* 0x000fc8000bf05070 */
[----:B------:R-:W-:-:S03]  /*ee40*/  UISETP.NE.AND.EX UP0, UPT, UR9, URZ, UPT, UP0 ;  /* 0x0000003f0900728c */ /* 0x000fc6000bf05300 */
[----:B------:R-:W-:Y:S02]  /*ee50*/  ULDC.64 UR8, c[0x0][0xc00] ;  /* 0x0003000000087ab9 */ /* 0x000fe40000000a00 */
[----:B------:R-:W-:Y:S01]  /*ee60*/  UIMAD.WIDE UR8, UR38, 0x4, UR8 ;  /* 0x00000004260878a5 */ /* 0x000fe2000f8e0208 */
[----:B------:R-:W-:-:S05]  /*ee70*/  PLOP3.LUT P1, PT, PT, PT, UP0, 0x80, 0x0 ;  /* 0x000000000000781c */ /* 0x000fca0003f2f008 */
[----:B------:R-:W-:Y:S02]  /*ee80*/  IMAD.U32 R2, RZ, RZ, UR8 ;  /* 0x00000008ff027e24 */ /* 0x000fe4000f8e00ff */
[----:B------:R-:W-:Y:S01]  /*ee90*/  IMAD.U32 R3, RZ, RZ, UR9 ;  /* 0x00000009ff037e24 */ /* 0x000fe2000f8e00ff */
[----:B------:R-:W-:Y:S02]  /*eea0*/  ULDC.64 UR8, c[0x0][0xc08] ;  /* 0x0003020000087ab9 */ /* 0x000fe40000000a00 */
[----:B------:R-:W-:Y:S01]  /*eeb0*/  UISETP.NE.U32.AND UP1, UPT, UR8, URZ, UPT ;  /* 0x0000003f0800728c */ /* 0x000fe2000bf25070 */
[----:B------:R-:W-:Y:S02]  /*eec0*/  ULDC UR4, c[0x0][0xa88] ;  /* 0x0002a20000047ab9 */ /* 0x000fe40000000800 */
[----:B------:R-:W2:Y:S01]  /*eed0*/  @P1 LDG.E R6, desc[UR54][R2.64] ;  /* 0x0000003602061981 */ /* 0x000ea2000c1e1900 */
[----:B------:R-:W-:Y:S01]  /*eee0*/  UISETP.NE.AND.EX UP1, UPT, UR9, URZ, UPT, UP1 ;  /* 0x0000003f0900728c */ /* 0x000fe2000bf25310 */
[----:B------:R-:W-:Y:S01]  /*eef0*/  IMAD.U32 R0, RZ, RZ, UR4 ;  /* 0x00000004ff007e24 */ /* 0x000fe2000f8e00ff */
[----:B------:R-:W0:Y:S04]  /*ef00*/  S2R R7, SR_TID.X ;  /* 0x0000000000077919 */ /* 0x000e280000002100 */
[----:B------:R-:W-:-:S05]  /*ef10*/  PLOP3.LUT P2, PT, PT, PT, UP1, 0x80, 0x0 ;  /* 0x000000000000781c */ /* 0x000fca0003f4f018 */
[----:B------:R-:W-:Y:S02]  /*ef20*/  @UP1 ULDC.64 UR8, c[0x0][0xc08] ;  /* 0x0003020000081ab9 */ /* 0x000fe40000000a00 */
[----:B------:R-:W-:-:S06]  /*ef30*/  @UP1 UIMAD.WIDE UR8, UR38, 0x4, UR8 ;  /* 0x00000004260818a5 */ /* 0x000fcc000f8e0208 */
[----:B------:R-:W-:Y:S02]  /*ef40*/  IMAD.U32 R4, RZ, RZ, UR8 ;  /* 0x00000008ff047e24 */ /* 0x000fe4000f8e00ff */
[----:B------:R-:W-:-:S05]  /*ef50*/  IMAD.U32 R5, RZ, RZ, UR9 ;  /* 0x00000009ff057e24 */ /* 0x000fca000f8e00ff */
[----:B------:R1:W5:Y:S01]  /*ef60*/  @P2 LDG.E R0, desc[UR54][R4.64] ;  /* 0x0000003604002981 */ /* 0x000362000c1e1900 */
[----:B------:R-:W-:Y:S01]  /*ef70*/  UISETP.NE.AND UP1, UPT, UR46, URZ, UPT ;  /* 0x0000003f2e00728c */ /* 0x000fe2000bf25270 */
[----:B------:R-:W-:Y:S01]  /*ef80*/  UMOV UR4, URZ ;  /* 0x0000003f00047c82 */ /* 0x000fe20008000000 */
[----:B0-----:R-:W-:-:S09]  /*ef90*/  VIADD R8, R7, 0xffffff80 ;  /* 0xffffff8007087836 */ /* 0x001fd20000000000 */
[----:B------:R-:W-:Y:S01]  /*efa0*/  @!UP1 ULDC UR46, c[0x0][0xad4] ;  /* 0x0002b500002e9ab9 */ /* 0x000fe20000000800 */
[----:B------:R-:W-:Y:S02]  /*efb0*/  ISETP.GT.AND P0, PT, R8, 0xbf, PT ;  /* 0x000000bf0800780c */ /* 0x000fe40003f04270 */
[----:B--2---:R-:W-:Y:S01]  /*efc0*/  @P1 R2UR UR4, R6 ;  /* 0x00000000060412ca */ /* 0x004fe200000e0000 */
[----:B-1----:R-:W-:-:S14]  /*efd0*/  @P2 BRA `(.L_x_1321) ;  /* 0x0000000000102947 */ /* 0x002fdc0003800000 */
[----:B------:R-:W-:Y:S05]  /*efe0*/  @!P1 BRA `(.L_x_1321) ;  /* 0x00000000000c9947 */ /* 0x000fea0003800000 */
[----:B------:R-:W2:Y:S04]  /*eff0*/  LDG.E R5, desc[UR54][R2.64] ;  /* 0x0000003602057981 */ /* 0x000ea8000c1e1900 */
[----:B-----5:R-:W2:Y:S02]  /*f000*/  LDG.E R0, desc[UR54][R2.64+0x4] ;  /* 0x0000043602007981 */ /* 0x020ea4000c1e1900 */
[----:B--2---:R-:W-:-:S07]  /*f010*/  IMAD.IADD R0, R0, 0x1, -R5 ;  /* 0x0000000100007824 */ /* 0x004fce00078e0a05 */
.L_x_1321:
[----:B------:R-:W-:Y:S01]  /*f020*/  USHF.R.S32.HI UR13, URZ, 0x1f, UR38 ;  /* 0x0000001f3f0d7899 */ /* 0x000fe20008011426 */
[----:B------:R-:W-:Y:S01]  /*f030*/  BSSY B1, `(.L_x_1322) ;  /* 0x0000039000017945 */ /* 0x000fe20003800000 */
[----:B------:R-:W-:Y:S02]  /*f040*/  USHF.R.S32.HI UR21, URZ, 0x1f, UR4 ;  /* 0x0000001f3f157899 */ /* 0x000fe40008011404 */
[----:B------:R-:W-:Y:S02]  /*f050*/  USEL UR12, UR38, URZ, !UP0 ;  /* 0x0000003f260c7287 */ /* 0x000fe4000c000000 */
[----:B------:R-:W-:Y:S01]  /*f060*/  USEL UR13, UR13, URZ, !UP0 ;  /* 0x0000003f0d0d7287 */ /* 0x000fe2000c000000 */
[----:B------:R-:W-:Y:S11]  /*f070*/  @P0 BRA `(.L_x_1323) ;  /* 0x0000000000d00947 */ /* 0x000ff60003800000 */
[----:B------:R-:W0:Y:S01]  /*f080*/  LDC R9, c[0x0][0xbe8] ;  /* 0x0002fa00ff097b82 */ /* 0x000e220000000800 */
[----:B------:R-:W-:-:S05]  /*f090*/  IMAD.U32 R4, RZ, RZ, UR39 ;  /* 0x00000027ff047e24 */ /* 0x000fca000f8e00ff */
[----:B------:R-:W-:Y:S01]  /*f0a0*/  IADD3 R4, R4, -0x80, R7 ;  /* 0xffffff8004047810 */ /* 0x000fe20007ffe007 */
[----:B0----5:R-:W-:-:S05]  /*f0b0*/  IMAD R2, R0, R9, RZ ;  /* 0x0000000900027224 */ /* 0x021fca00078e02ff */
[----:B------:R-:W-:-:S13]  /*f0c0*/  ISETP.GE.AND P0, PT, R4, R2, PT ;  /* 0x000000020400720c */ /* 0x000fda0003f06270 */
[----:B------:R-:W-:Y:S05]  /*f0d0*/  @P0 BRA `(.L_x_1323) ;  /* 0x0000000000b80947 */ /* 0x000fea0003800000 */
[----:B------:R-:W-:Y:S01]  /*f0e0*/  ISETP.NE.AND P0, PT, R9, 0x1, PT ;  /* 0x000000010900780c */ /* 0x000fe20003f05270 */
[----:B------:R-:W-:Y:S01]  /*f0f0*/  UISETP.GT.AND UP0, UPT, UR46, 0x1, UPT ;  /* 0x000000012e00788c */ /* 0x000fe2000bf04270 */
[----:B------:R-:W-:Y:S01]  /*f100*/  IMAD.MOV.U32 R5, RZ, RZ, R4 ;  /* 0x000000ffff057224 */ /* 0x000fe200078e0004 */
[----:B------:R-:W-:Y:S02]  /*f110*/  UMOV UR19, 0x9b8 ;  /* 0x000009b800137882 */ /* 0x000fe40000000000 */
[----:B------:R-:W-:Y:S02]  /*f120*/  USEL UR19, UR19, 0x978, UP0 ;  /* 0x0000097813137887 */ /* 0x000fe40008000000 */
[----:B------:R-:W-:-:S06]  /*f130*/  USEL UR18, UR41, URZ, UP0 ;  /* 0x0000003f29127287 */ /* 0x000fcc0008000000 */
[----:B------:R-:W0:Y:S04]  /*f140*/  @P0 LDC R3, c[0x0][0xbec] ;  /* 0x0002fb00ff030b82 */ /* 0x000e280000000800 */
[----:B------:R-:W-:Y:S01]  /*f150*/  ULDC.64 UR8, c[0x0][UR19+0x218] ;  /* 0x0000860013087abb */ /* 0x000fe20008000a00 */
[----:B------:R-:W-:Y:S01]  /*f160*/  ULDC.64 UR14, c[0x0][UR19+0x220] ;  /* 0x00008800130e7abb */ /* 0x000fe20008000a00 */
[----:B------:R-:W-:Y:S01]  /*f170*/  ULDC.64 UR16, c[0x0][UR19+0x228] ;  /* 0x00008a0013107abb */ /* 0x000fe20008000a00 */
[----:B------:R-:W-:Y:S01]  /*f180*/  UIMAD.WIDE.U32 UR10, UR8, UR37, URZ ;  /* 0x00000025080a72a5 */ /* 0x000fe2000f8e003f */
[----:B------:R-:W1:Y:S01]  /*f190*/  @P0 LDC R7, c[0x0][0xbf0] ;  /* 0x0002fc00ff070b82 */ /* 0x000e620000000800 */
[----:B------:R-:W-:Y:S02]  /*f1a0*/  UIMAD UR20, UR9, UR37, URZ ;  /* 0x00000025091472a4 */ /* 0x000fe4000f8e023f */
[----:B------:R-:W-:-:S02]  /*f1b0*/  UIMAD UR15, UR15, UR12, URZ ;  /* 0x0000000c0f0f72a4 */ /* 0x000fc4000f8e023f */
[----:B------:R-:W-:Y:S02]  /*f1c0*/  UIMAD.WIDE.U32 UR22, UR16, UR18, URZ ;  /* 0x00000012101672a5 */ /* 0x000fe4000f8e003f */
[----:B------:R-:W-:Y:S02]  /*f1d0*/  UIMAD.WIDE.U32 UR8, UR14, UR12, URZ ;  /* 0x0000000c0e0872a5 */ /* 0x000fe4000f8e003f */
[----:B------:R-:W-:Y:S02]  /*f1e0*/  UIMAD UR16, UR17, UR18, URZ ;  /* 0x00000012111072a4 */ /* 0x000fe4000f8e023f */
[----:B------:R-:W-:Y:S02]  /*f1f0*/  UIMAD UR15, UR14, UR13, UR15 ;  /* 0x0000000d0e0f72a4 */ /* 0x000fe4000f8e020f */
[----:B------:R-:W-:Y:S02]  /*f200*/  UIADD3 UR10, UP1, UP2, UR8, UR10, UR4 ;  /* 0x0000000a080a7290 */ /* 0x000fe4000fa3e004 */
[----:B------:R-:W-:Y:S01]  /*f210*/  UIADD3 UR16, UR23, UR16, URZ ;  /* 0x0000001017107290 */ /* 0x000fe2000fffe03f */
[----:B0-----:R-:W-:Y:S01]  /*f220*/  @P0 IMAD.HI.U32 R2, R4, R3, RZ ;  /* 0x0000000304020227 */ /* 0x001fe200078e00ff */
[----:B------:R-:W-:-:S02]  /*f230*/  UIADD3 UR20, UR11, UR20, URZ ;  /* 0x000000140b147290 */ /* 0x000fc4000fffe03f */
[----:B------:R-:W-:Y:S01]  /*f240*/  UIADD3 UR15, UR9, UR15, URZ ;  /* 0x0000000f090f7290 */ /* 0x000fe2000fffe03f */
[----:B------:R-:W-:Y:S02]  /*f250*/  IMAD.U32 R3, RZ, RZ, UR23 ;  /* 0x00000017ff037e24 */ /* 0x000fe4000f8e00ff */
[----:B------:R-:W-:Y:S01]  /*f260*/  IMAD.U32 R6, RZ, RZ, UR16 ;  /* 0x00000010ff067e24 */ /* 0x000fe2000f8e00ff */
[----:B------:R-:W-:Y:S01]  /*f270*/  ULDC.64 UR8, c[0x0][UR19+0x210] ;  /* 0x0000840013087abb */ /* 0x000fe20008000a00 */
[----:B-1----:R-:W-:Y:S01]  /*f280*/  @P0 SHF.R.U32.HI R5, RZ, R7, R2 ;  /* 0x00000007ff050219 */ /* 0x002fe20000011602 */
[----:B------:R-:W-:-:S04]  /*f290*/  IMAD.U32 R2, RZ, RZ, UR22 ;  /* 0x00000016ff027e24 */ /* 0x000fc8000f8e00ff */
[--C-:B------:R-:W-:Y:S01]  /*f2a0*/  IMAD.MOV R7, RZ, RZ, -R5.reuse ;  /* 0x000000ffff077224 */ /* 0x100fe200078e0a05 */
[----:B------:R-:W-:Y:S01]  /*f2b0*/  IADD3 R2, P0, P1, R5, UR10, R2 ;  /* 0x0000000a05027c10 */ /* 0x000fe2000f91e002 */
[----:B------:R-:W-:Y:S01]  /*f2c0*/  UIADD3.X UR10, UR15, UR20, UR21, UP1, UP2 ;  /* 0x000000140f0a7290 */ /* 0x000fe20008fe4415 */
[----:B------:R-:W-:Y:S01]  /*f2d0*/  SHF.R.S32.HI R5, RZ, 0x1f, R5 ;  /* 0x0000001fff057819 */ /* 0x000fe20000011405 */
[----:B------:R-:W-:-:S04]  /*f2e0*/  IMAD R7, R9, R7, R4 ;  /* 0x0000000709077224 */ /* 0x000fc800078e0204 */
[----:B------:R-:W-:Y:S01]  /*f2f0*/  IADD3.X R3, R5, UR10, R6, P0, P1 ;  /* 0x0000000a05037c10 */ /* 0x000fe200087e2406 */
[C---:B------:R-:W-:Y:S01]  /*f300*/  IMAD R9, R7.reuse, UR9, RZ ;  /* 0x0000000907097c24 */ /* 0x040fe2000f8e02ff */
[----:B------:R-:W-:Y:S01]  /*f310*/  SHF.R.S32.HI R4, RZ, 0x1f, R7 ;  /* 0x0000001fff047819 */ /* 0x000fe20000011407 */
[----:B------:R-:W-:Y:S01]  /*f320*/  ULDC.64 UR10, c[0x0][0xba8] ;  /* 0x0002ea00000a7ab9 */ /* 0x000fe20000000a00 */
[----:B------:R-:W-:Y:S01]  /*f330*/  @!UP0 ULDC UR10, c[0x0][0xb50] ;  /* 0x0002d400000a8ab9 */ /* 0x000fe20000000800 */
[----:B------:R-:W-:Y:S01]  /*f340*/  IMAD.WIDE.U32 R2, R7, UR8, R2 ;  /* 0x0000000807027c25 */ /* 0x000fe2000f8e0002 */
[----:B------:R-:W-:-:S03]  /*f350*/  @!UP0 ULDC UR11, c[0x0][0xb54] ;  /* 0x0002d500000b8ab9 */ /* 0x000fc60000000800 */
[----:B------:R-:W-:Y:S01]  /*f360*/  IMAD R9, R4, UR8, R9 ;  /* 0x0000000804097c24 */ /* 0x000fe2000f8e0209 */
[----:B------:R-:W-:-:S03]  /*f370*/  LEA R4, P0, R2, UR10, 0x2 ;  /* 0x0000000a02047c11 */ /* 0x000fc6000f8010ff */
[----:B------:R-:W-:-:S05]  /*f380*/  IMAD.IADD R3, R3, 0x1, R9 ;  /* 0x0000000103037824 */ /* 0x000fca00078e0209 */
[----:B------:R-:W-:Y:S01]  /*f390*/  LEA.HI.X R5, R2, UR11, R3, 0x2, P0 ;  /* 0x0000000b02057c11 */ /* 0x000fe200080f1403 */
[----:B------:R-:W-:-:S05]  /*f3a0*/  IMAD.MOV.U32 R3, RZ, RZ, -0x800000 ;  /* 0xff800000ff037424 */ /* 0x000fca00078e00ff */
[----:B------:R0:W-:Y:S02]  /*f3b0*/  STG.E desc[UR54][R4.64], R3 ;  /* 0x0000000304007986 */ /* 0x0001e4000c101936 */
.L_x_1323:
[----:B------:R-:W-:Y:S05]  /*f3c0*/  BSYNC B1 ;  /* 0x0000000000017941 */ /* 0x000fea0003800000 */
.L_x_1322:
[----:B------:R-:W-:-:S06]  /*f3d0*/  UISETP.GT.AND UP0, UPT, UR46, 0x1, UPT ;  /* 0x000000012e00788c */ /* 0x000fcc000bf04270 */
[----:B------:R-:W-:-:S13]  /*f3e0*/  PLOP3.LUT P0, PT, PT, PT, UP0, 0x80, 0x0 ;  /* 0x000000000000781c */ /* 0x000fda0003f0f008 */
[----:B------:R-:W-:Y:S05]  /*f3f0*/  @P0 BRA `(.L_x_1318) ;  /* 0x0000000400340947 */ /* 0x000fea0003800000 */
[----:B------:R-:W1:Y:S01]  /*f400*/  LDC R11, c[0x0][0xbe8] ;  /* 0x0002fa00ff0b7b82 */ /* 0x000e620000000800 */
[----:B------:R-:W-:Y:S01]  /*f410*/  SHF.R.S32.HI R6, RZ, 0x1f, R8 ;  /* 0x0000001fff067819 */ /* 0x000fe20000011408 */
[----:B------:R-:W-:Y:S01]  /*f420*/  ULDC.64 UR14, c[0x0][0xaa0] ;  /* 0x0002a800000e7ab9 */ /* 0x000fe20000000a00 */
[----:B------:R-:W-:Y:S01]  /*f430*/  SHF.R.S32.HI R13, RZ, 0x1f, R19 ;  /* 0x0000001fff0d7819 */ /* 0x000fe20000011413 */
[----:B------:R-:W-:Y:S01]  /*f440*/  UIMAD UR10, UR21, UR14, URZ ;  /* 0x0000000e150a72a4 */ /* 0x000fe2000f8e023f */
[----:B------:R-:W-:Y:S01]  /*f450*/  LEA.HI R6, R6, R8, RZ, 0x3 ;  /* 0x0000000806067211 */ /* 0x000fe200078f18ff */
[----:B------:R-:W-:Y:S02]  /*f460*/  UIMAD.WIDE.U32 UR8, UR4, UR14, URZ ;  /* 0x0000000e040872a5 */ /* 0x000fe4000f8e003f */
[----:B------:R-:W-:Y:S01]  /*f470*/  UIMAD UR10, UR4, UR15, UR10 ;  /* 0x0000000f040a72a4 */ /* 0x000fe2000f8e020a */
[----:B------:R-:W-:-:S03]  /*f480*/  SHF.R.S32.HI R6, RZ, 0x3, R6 ;  /* 0x00000003ff067819 */ /* 0x000fc60000011406 */
[----:B------:R-:W-:Y:S02]  /*f490*/  UIADD3 UR9, UR9, UR10, URZ ;  /* 0x0000000a09097290 */ /* 0x000fe4000fffe03f */
[----:B------:R-:W-:Y:S01]  /*f4a0*/  IMAD R2, R18, 0x30, R6 ;  /* 0x0000003012027824 */ /* 0x000fe200078e0206 */
[----:B------:R-:W-:Y:S01]  /*f4b0*/  ULDC.64 UR10, c[0x0][0xae8] ;  /* 0x0002ba00000a7ab9 */ /* 0x000fe20000000a00 */
[----:B------:R-:W-:Y:S01]  /*f4c0*/  VIADD R30, R6, UR39 ;  /* 0x00000027061e7c36 */ /* 0x000fe20008000000 */
[----:B------:R-:W-:Y:S01]  /*f4d0*/  UIMAD.WIDE.U32 UR8, UR37, UR10, UR8 ;  /* 0x0000000a250872a5 */ /* 0x000fe2000f8e0008 */
[----:B0-----:R-:W-:-:S03]  /*f4e0*/  VIADD R4, R2, UR39 ;  /* 0x0000002702047c36 */ /* 0x001fc60008000000 */
[----:B------:R-:W-:Y:S01]  /*f4f0*/  UIMAD UR9, UR37, UR11, UR9 ;  /* 0x0000000b250972a4 */ /* 0x000fe2000f8e0209 */
[----:B------:R-:W-:Y:S01]  /*f500*/  IMAD.MOV.U32 R5, RZ, RZ, R4 ;  /* 0x000000ffff057224 */ /* 0x000fe200078e0004 */
[----:B-1----:R-:W-:Y:S01]  /*f510*/  ISETP.NE.AND P0, PT, R11, 0x1, PT ;  /* 0x000000010b00780c */ /* 0x002fe20003f05270 */
[----:B------:R-:W-:Y:S02]  /*f520*/  ULDC.64 UR10, c[0x0][0xaf0] ;  /* 0x0002bc00000a7ab9 */ /* 0x000fe40000000a00 */
[----:B------:R-:W-:-:S04]  /*f530*/  UIMAD UR13, UR13, UR10, URZ ;  /* 0x0000000a0d0d72a4 */ /* 0x000fc8000f8e023f */
[----:B------:R-:W-:Y:S02]  /*f540*/  UIMAD UR4, UR12, UR11, UR13 ;  /* 0x0000000b0c0472a4 */ /* 0x000fe4000f8e020d */
[----:B------:R-:W-:-:S03]  /*f550*/  UIMAD.WIDE.U32 UR12, UR12, UR10, UR8 ;  /* 0x0000000a0c0c72a5 */ /* 0x000fc6000f8e0008 */
[----:B------:R-:W-:Y:S01]  /*f560*/  ULDC.64 UR8, c[0x0][0xae0] ;  /* 0x0002b80000087ab9 */ /* 0x000fe20000000a00 */
[----:B------:R-:W0:Y:S01]  /*f570*/  @P0 LDC R3, c[0x0][0xbec] ;  /* 0x0002fb00ff030b82 */ /* 0x000e220000000800 */
[----:B------:R-:W-:-:S07]  /*f580*/  UIADD3 UR4, UR13, UR4, URZ ;  /* 0x000000040d047290 */ /* 0x000fce000fffe03f */
[----:B------:R-:W1:Y:S01]  /*f590*/  @P0 LDC R7, c[0x0][0xbf0] ;  /* 0x0002fc00ff070b82 */ /* 0x000e620000000800 */
[----:B0-----:R-:W-:-:S04]  /*f5a0*/  @P0 IMAD.HI.U32 R2, R4, R3, RZ ;  /* 0x0000000304020227 */ /* 0x001fc800078e00ff */
[----:B------:R-:W-:Y:S02]  /*f5b0*/  IMAD.U32 R3, RZ, RZ, UR13 ;  /* 0x0000000dff037e24 */ /* 0x000fe4000f8e00ff */
[----:B------:R-:W-:Y:S01]  /*f5c0*/  IMAD.U32 R3, RZ, RZ, UR4 ;  /* 0x00000004ff037e24 */ /* 0x000fe2000f8e00ff */
[----:B------:R-:W-:Y:S01]  /*f5d0*/  ULDC UR4, c[0x0][0xac8] ;  /* 0x0002b20000047ab9 */ /* 0x000fe20000000800 */
[----:B-1----:R-:W-:-:S04]  /*f5e0*/  @P0 SHF.R.U32.HI R5, RZ, R7, R2 ;  /* 0x00000007ff050219 */ /* 0x002fc80000011602 */
[--C-:B------:R-:W-:Y:S01]  /*f5f0*/  SHF.R.S32.HI R2, RZ, 0x1f, R5.reuse ;  /* 0x0000001fff027819 */ /* 0x100fe20000011405 */
[----:B------:R-:W-:-:S04]  /*f600*/  IMAD.MOV R7, RZ, RZ, -R5 ;  /* 0x000000ffff077224 */ /* 0x000fc800078e0a05 */
[----:B------:R-:W-:Y:S02]  /*f610*/  IMAD R7, R11, R7, R4 ;  /* 0x000000070b077224 */ /* 0x000fe400078e0204 */
[----:B------:R-:W-:Y:S02]  /*f620*/  IMAD R4, R2, UR8, RZ ;  /* 0x0000000802047c24 */ /* 0x000fe4000f8e02ff */
[----:B------:R-:W-:Y:S02]  /*f630*/  IMAD.U32 R2, RZ, RZ, UR12 ;  /* 0x0000000cff027e24 */ /* 0x000fe4000f8e00ff */
[C---:B------:R-:W-:Y:S01]  /*f640*/  IMAD R9, R5.reuse, UR9, R4 ;  /* 0x0000000905097c24 */ /* 0x040fe2000f8e0204 */
[----:B------:R-:W-:Y:S01]  /*f650*/  SHF.R.S32.HI R4, RZ, 0x1f, R7 ;  /* 0x0000001fff047819 */ /* 0x000fe20000011407 */
[----:B------:R-:W-:Y:S01]  /*f660*/  IMAD.WIDE.U32 R2, R5, UR8, R2 ;  /* 0x0000000805027c25 */ /* 0x000fe2000f8e0002 */
[----:B------:R-:W-:-:S03]  /*f670*/  ULDC.64 UR8, c[0x0][0xad8] ;  /* 0x0002b60000087ab9 */ /* 0x000fc60000000a00 */
[----:B------:R-:W-:Y:S02]  /*f680*/  IMAD R4, R4, UR8, RZ ;  /* 0x0000000804047c24 */ /* 0x000fe4000f8e02ff */
[----:B------:R-:W-:Y:S02]  /*f690*/  IMAD.IADD R3, R3, 0x1, R9 ;  /* 0x0000000103037824 */ /* 0x000fe400078e0209 */
[C---:B------:R-:W-:Y:S02]  /*f6a0*/  IMAD R5, R7.reuse, UR9, R4 ;  /* 0x0000000907057c24 */ /* 0x040fe4000f8e0204 */
[----:B------:R-:W-:Y:S01]  /*f6b0*/  IMAD.WIDE.U32 R2, R7, UR8, R2 ;  /* 0x0000000807027c25 */ /* 0x000fe2000f8e0002 */
[----:B------:R-:W-:-:S03]  /*f6c0*/  ULDC.64 UR8, c[0x0][0xa80] ;  /* 0x0002a00000087ab9 */ /* 0x000fc60000000a00 */
[----:B------:R-:W-:Y:S01]  /*f6d0*/  IMAD.IADD R3, R3, 0x1, R5 ;  /* 0x0000000103037824 */ /* 0x000fe200078e0205 */
[----:B------:R-:W-:Y:S01]  /*f6e0*/  LEA R4, P0, R2, UR8, 0x1 ;  /* 0x0000000802047c11 */ /* 0x000fe2000f8008ff */
[----:B-----5:R-:W-:Y:S02]  /*f6f0*/  IMAD R11, R0, R11, RZ ;  /* 0x0000000b000b7224 */ /* 0x020fe400078e02ff */
[----:B------:R-:W-:Y:S01]  /*f700*/  VIADD R0, R30, 0x30 ;  /* 0x000000301e007836 */ /* 0x000fe20000000000 */
[----:B------:R-:W-:Y:S01]  /*f710*/  LEA.HI.X R8, R2, UR9, R3, 0x1, P0 ;  /* 0x0000000902087c11 */ /* 0x000fe200080f0c03 */
[----:B------:R-:W0:Y:S01]  /*f720*/  SHFL.IDX PT, R6, R4, RZ, 0x181f ;  /* 0x00181fff04067589 */ /* 0x000e2200000e0000 */
[----:B------:R-:W-:Y:S01]  /*f730*/  ISETP.GE.AND P0, PT, R19, UR4, PT ;  /* 0x0000000413007c0c */ /* 0x000fe2000bf06270 */
[C---:B------:R-:W-:Y:S02]  /*f740*/  VIADD R2, R30.reuse, 0x60 ;  /* 0x000000601e027836 */ /* 0x040fe40000000000 */
[----:B------:R-:W1:Y:S01]  /*f750*/  SHFL.IDX PT, R14, R4, 0x1, 0x181f ;  /* 0x00381f00040e7f89 */ /* 0x000e6200000e0000 */
[CC--:B------:R-:W-:Y:S01]  /*f760*/  ISETP.GE.OR P3, PT, R30.reuse, R11.reuse, P0 ;  /* 0x0000000b1e00720c */ /* 0x0c0fe20000766670 */
[----:B------:R-:W-:Y:S01]  /*f770*/  VIADD R3, R30, 0x90 ;  /* 0x000000901e037836 */ /* 0x000fe20000000000 */
[-C--:B------:R-:W-:Y:S01]  /*f780*/  ISETP.GE.OR P2, PT, R0, R11.reuse, P0 ;  /* 0x0000000b0000720c */ /* 0x080fe20000746670 */
[----:B------:R-:W2:Y:S01]  /*f790*/  SHFL.IDX PT, R24, R4, 0x2, 0x181f ;  /* 0x00581f0004187f89 */ /* 0x000ea200000e0000 */
[----:B------:R-:W-:-:S02]  /*f7a0*/  ISETP.GE.OR P1, PT, R2, R11, P0 ;  /* 0x0000000b0200720c */ /* 0x000fc40000726670 */
[----:B------:R-:W-:Y:S01]  /*f7b0*/  ISETP.GE.OR P0, PT, R3, R11, P0 ;  /* 0x0000000b0300720c */ /* 0x000fe20000706670 */
[----:B------:R-:W3:Y:S04]  /*f7c0*/  SHFL.IDX PT, R10, R8, RZ, 0x181f ;  /* 0x00181fff080a7589 */ /* 0x000ee800000e0000 */
[----:B------:R1:W4:Y:S04]  /*f7d0*/  SHFL.IDX PT, R28, R4, 0x3, 0x181f ;  /* 0x00781f00041c7f89 */ /* 0x00032800000e0000 */
[----:B------:R-:W4:Y:S04]  /*f7e0*/  SHFL.IDX PT, R12, R8, 0x1, 0x181f ;  /* 0x00381f00080c7f89 */ /* 0x000f2800000e0000 */
[----:B------:R-:W4:Y:S01]  /*f7f0*/  SHFL.IDX PT, R20, R8, 0x2, 0x181f ;  /* 0x00581f0008147f89 */ /* 0x000f2200000e0000 */
[----:B0-----:R-:W-:-:S03]  /*f800*/  @!P3 LEA R2, P6, R19, R6, 0x1 ;  /* 0x000000061302b211 */ /* 0x001fc600078c08ff */
[----:B------:R4:W0:Y:S01]  /*f810*/  SHFL.IDX PT, R26, R8, 0x3, 0x181f ;  /* 0x00781f00081a7f89 */ /* 0x00082200000e0000 */
[C---:B-1----:R-:W-:Y:S02]  /*f820*/  @!P2 LEA R4, P5, R19.reuse, R14, 0x1 ;  /* 0x0000000e1304a211 */ /* 0x042fe400078a08ff */
[C---:B--2---:R-:W-:Y:S02]  /*f830*/  @!P1 LEA R6, P4, R19.reuse, R24, 0x1 ;  /* 0x0000001813069211 */ /* 0x044fe400078808ff */
[C---:B---3--:R-:W-:Y:S02]  /*f840*/  @!P3 LEA.HI.X R3, R19.reuse, R10, R13, 0x1, P6 ;  /* 0x0000000a1303b211 */ /* 0x048fe400030f0c0d */
[----:B----4-:R-:W-:-:S03]  /*f850*/  @!P0 LEA R8, P6, R19, R28, 0x1 ;  /* 0x0000001c13088211 */ /* 0x010fc600078c08ff */
[----:B------:R1:W-:Y:S01]  /*f860*/  @!P3 ST.E.128 desc[UR54][R2.64], RZ ;  /* 0x000000ff0200b985 */ /* 0x0003e2000c101d36 */
[C-C-:B------:R-:W-:Y:S02]  /*f870*/  @!P2 LEA.HI.X R5, R19.reuse, R12, R13.reuse, 0x1, P5 ;  /* 0x0000000c1305a211 */ /* 0x140fe400028f0c0d */
[----:B------:R-:W-:-:S03]  /*f880*/  @!P1 LEA.HI.X R7, R19, R20, R13, 0x1, P4 ;  /* 0x0000001413079211 */ /* 0x000fc600020f0c0d */
[----:B------:R1:W-:Y:S01]  /*f890*/  @!P2 ST.E.128 desc[UR54][R4.64], RZ ;  /* 0x000000ff0400a985 */ /* 0x0003e2000c101d36 */
[----:B0-----:R-:W-:-:S03]  /*f8a0*/  @!P0 LEA.HI.X R9, R19, R26, R13, 0x1, P6 ;  /* 0x0000001a13098211 */ /* 0x001fc600030f0c0d */
[----:B------:R1:W-:Y:S04]  /*f8b0*/  @!P1 ST.E.128 desc[UR54][R6.64], RZ ;  /* 0x000000ff06009985 */ /* 0x0003e8000c101d36 */
[----:B------:R1:W-:Y:S02]  /*f8c0*/  @!P0 ST.E.128 desc[UR54][R8.64], RZ ;  /* 0x000000ff08008985 */ /* 0x0003e4000c101d36 */
.L_x_1318:
[----:B------:R-:W-:Y:S05]  /*f8d0*/  BSYNC B0 ;  /* 0x0000000000007941 */ /* 0x000fea0003800000 */
.L_x_1314:
[----:B------:R-:W-:Y:S02]  /*f8e0*/  ULDC UR4, c[0x0][0xc3c] ;  /* 0x00030f0000047ab9 */ /* 0x000fe40000000800 */
[----:B------:R-:W-:-:S06]  /*f8f0*/  UISETP.GE.AND UP0, UPT, UR7, UR4, UPT ;  /* 0x000000040700728c */ /* 0x000fcc000bf06270 */
[----:B------:R-:W-:-:S13]  /*f900*/  PLOP3.LUT P0, PT, PT, PT, UP0, 0x80, 0x0 ;  /* 0x000000000000781c */ /* 0x000fda0003f0f008 */
[----:B------:R-:W-:Y:S05]  /*f910*/  @!P0 BRA `(.L_x_1324) ;  /* 0xffffff1400488947 */ /* 0x000fea000383ffff */
[----:B------:R-:W-:Y:S05]  /*f920*/  EXIT ;  /* 0x000000000000794d */ /* 0x000fea0003800000 */
.L_x_1223:
[----:B------:R-:W-:-:S08]  /*f930*/  NOP ;  /* 0x0000000000007918 */ /* 0x000fd00000000000 */
[----:B------:R-:W0:-:S00]  /*f940*/  USETMAXREG.DEALLOC.CTAPOOL 0x20 ;  /* 0x00000020000079c8 */ /* 0x000e0000080e0500 */
[----:B0-----:R-:W-:Y:S01]  /*f950*/  LOP3.LUT R0, R0, 0x3, RZ, 0xc0, !PT ;  /* 0x0000000300007812 */ /* 0x001fe200078ec0ff */
[----:B------:R-:W-:Y:S01]  /*f960*/  IMAD.MOV.U32 R6, RZ, RZ, RZ ;  /* 0x000000ffff067224 */ /* 0x000fe200078e00ff */
[----:B------:R-:W-:-:S04]  /*f970*/  LOP3.LUT R23, R23, 0xffffffdf, RZ, 0xc0, !PT ;  /* 0xffffffdf17177812 */ /* 0x000fc800078ec0ff */
[----:B------:R-:W0:Y:S02]  /*f980*/  SHFL.IDX PT, R0, R0, RZ, 0x1f ;  /* 0x00001fff00007589 */ /* 0x000e2400000e0000 */
[----:B0-----:R-:W-:-:S13]  /*f990*/  ISETP.NE.AND P0, PT, R0, RZ, PT ;  /* 0x000000ff0000720c */ /* 0x001fda0003f05270 */
[----:B------:R-:W-:Y:S01]  /*f9a0*/  @P0 LOP3.LUT R23, R23, 0x20, RZ, 0xfc, !PT ;  /* 0x0000002017170812 */ /* 0x000fe200078efcff */
[----:B------:R-:W-:Y:S06]  /*f9b0*/  @!P0 BRA `(.L_x_1325) ;  /* 0x00000000001c8947 */ /* 0x000fec0003800000 */
[----:B------:R-:W0:Y:S08]  /*f9c0*/  S2UR UR5, SR_CgaCtaId ;  /* 0x00000000000579c3 */ /* 0x000e300000008800 */
[----:B------:R-:W-:Y:S06]  /*f9d0*/  BAR.SYNC.DEFER_BLOCKING 0x5, 0x200 ;  /* 0x0148000000007b1d */ /* 0x000fec0000010000 */
[----:B------:R-:W-:-:S02]  /*f9e0*/  UMOV UR4, 0x400 ;  /* 0x0000040000047882 */ /* 0x000fc40000000000 */
[----:B0-----:R-:W-:-:S09]  /*f9f0*/  ULEA UR4, UR5, UR4, 0x18 ;  /* 0x0000000405047291 */ /* 0x001fd2000f8ec03f */
[----:B------:R-:W1:Y:S01]  /*fa00*/  LDS.128 R16, [UR4+0x168d0] ;  /* 0x0168d004ff107984 */ /* 0x000e620008000c00 */
[----:B------:R-:W-:Y:S06]  /*fa10*/  BAR.ARV 0x4, 0x200 ;  /* 0x0108000000007b1d */ /* 0x000fec0000002000 */
[----:B------:R-:W-:Y:S05]  /*fa20*/  BRA `(.L_x_1326) ;  /* 0x0000000c00907947 */ /* 0x000fea0003800000 */
.L_x_1325:
[----:B------:R-:W0:Y:S01]  /*fa30*/  S2R R0, SR_TID.X ;  /* 0x0000000000007919 */ /* 0x000e220000002100 */
        /* <DEDUP_REMOVED lines=43> */
.L_x_1329:
[----:B------:R-:W0:Y:S01]  /*fcf0*/  LDC R2, c[0x0][0xc3c] ;  /* 0x00030f00ff027b82 */ /* 0x000e220000000800 */
[----:B------:R-:W-:-:S06]  /*fd00*/  UIADD3 UR4, UR4, 0x1f, URZ ;  /* 0x0000001f04047890 */ /* 0x000fcc000fffe03f */
[----:B0-----:R-:W-:-:S13]  /*fd10*/  ISETP.LE.AND P6, PT, R2, UR4, PT ;  /* 0x0000000402007c0c */ /* 0x001fda000bfc3270 */
[----:B------:R-:W-:Y:S05]  /*fd20*/  @P6 BRA `(.L_x_1328) ;  /* 0x0000000800a46947 */ /* 0x000fea0003800000 */
[----:B------:R-:W-:-:S05]  /*fd30*/  VIADD R7, R0, UR4 ;  /* 0x0000000400077c36 */ /* 0x000fca0008000000 */
[----:B------:R-:W-:-:S13]  /*fd40*/  ISETP.GE.OR P6, PT, R7, R2, !P0 ;  /* 0x000000020700720c */ /* 0x000fda00047c6670 */
[----:B------:R-:W0:Y:S08]  /*fd50*/  @!P6 LDC.64 R4, c[0x0][0xc80] ;  /* 0x00032000ff04eb82 */ /* 0x000e300000000a00 */
[----:B------:R-:W1:Y:S01]  /*fd60*/  @!P6 LDC.64 R2, c[0x0][0xc78] ;  /* 0x00031e00ff02eb82 */ /* 0x000e620000000a00 */
[----:B0-----:R-:W-:-:S04]  /*fd70*/  @!P6 IMAD.WIDE R4, R7, 0x4, R4 ;  /* 0x000000040704e825 */ /* 0x001fc800078e0204 */
[----:B-1----:R-:W-:Y:S01]  /*fd80*/  @!P6 IMAD.WIDE R2, R7, 0x4, R2 ;  /* 0x000000040702e825 */ /* 0x002fe200078e0202 */
[----:B------:R-:W-:-:S06]  /*fd90*/  CS2R R6, SRZ ;  /* 0x0000000000067805 */ /* 0x000fcc000001ff00 */
[----:B------:R-:W2:Y:S04]  /*fda0*/  @!P6 LDG.E R6, desc[UR54][R4.64] ;  /* 0x000000360406e981 */ /* 0x000ea8000c1e1900 */
        /* <DEDUP_REMOVED lines=22> */
.L_x_1327:
        /* <DEDUP_REMOVED lines=8> */
[----:B------:R1:W2:Y:S01]  /*ff90*/  SHFL.IDX PT, R6, R6, R19, 0x1f ;  /* 0x00001f1306067589 */ /* 0x0002a200000e0000 */
[----:B0-----:R-:W-:-:S07]  /*ffa0*/  ISETP.NE.AND P1, PT, R7, 0x1, PT ;  /* 0x000000010700780c */ /* 0x001fce0003f25270 */
[----:B-1----:R-:W-:Y:S06]  /*ffb0*/  @!P0 BRA `(.L_x_1330) ;  /* 0x0000000000088947 */ /* 0x002fec0003800000 */
[----:B------:R-:W-:-:S06]  /*ffc0*/  VIADD R16, R19, 0xffffffff ;  /* 0xffffffff13107836 */ /* 0x000fcc0000000000 */
[----:B------:R0:W1:Y:S02]  /*ffd0*/  SHFL.IDX PT, R16, R5, R16, 0x1f ;  /* 0x00001f1005107589 */ /* 0x00006400000e0000 */
.L_x_1330:
[----:B-1----:R-:W-:Y:S02]  /*ffe0*/  IMAD R16, R16, UR5, R3 ;  /* 0x0000000510107c24 */ /* 0x002fe4000f8e0203 */
[----:B------:R-:W-:-:S03]  /*fff0*/  VIADD R19, R19, UR4 ;  /* 0x0000000413137c36 */ /* 0x000fc60008000000 */
[----:B0-----:R-:W-:Y:S01]  /*10000*/  IADD3 R5, -R16, UR6, RZ ;  /* 0x0000000610057c10 */ /* 0x001fe2000fffe1ff */
[----:B------:R-:W-:Y:S06]  /*10010*/  @!P1 BRA `(.L_x_1331) ;  /* 0x0000000000e89947 */ /* 0x000fec0003800000 */
[-C--:B--2---:R-:W-:Y:S02]  /*10020*/  IABS R8, R6.reuse ;  /* 0x0000000600087213 */ /* 0x084fe40000000000 */
[----:B------:R-:W-:Y:S02]  /*10030*/  IABS R4, R7 ;  /* 0x0000000700047213 */ /* 0x000fe40000000000 */
[----:B------:R-:W0:Y:S01]  /*10040*/  I2F.RP R9, R8 ;  /* 0x0000000800097306 */ /* 0x000e220000209400 */
[----:B------:R-:W-:Y:S02]  /*10050*/  IABS R10, R5 ;  /* 0x00000005000a7213 */ /* 0x000fe40000000000 */
[----:B------:R-:W-:-:S05]  /*10060*/  IABS R12, R6 ;  /* 0x00000006000c7213 */ /* 0x000fca0000000000 */
[----:B0-----:R-:W0:Y:S02]  /*10070*/  MUFU.RCP R9, R9 ;  /* 0x0000000900097308 */ /* 0x001e240000001000 */
[----:B0-----:R-:W-:-:S06]  /*10080*/  VIADD R2, R9, 0xffffffe ;  /* 0x0ffffffe09027836 */ /* 0x001fcc0000000000 */
[----:B------:R-:W0:Y:S08]  /*10090*/  I2F.RP R9, R4 ;  /* 0x0000000400097306 */ /* 0x000e300000209400 */
[----:B------:R1:W2:Y:S08]  /*100a0*/  F2I.FTZ.U32.TRUNC.NTZ R3, R2 ;  /* 0x0000000200037305 */ /* 0x0002b0000021f000 */
[----:B0-----:R-:W0:Y:S01]  /*100b0*/  MUFU.RCP R9, R9 ;  /* 0x0000000900097308 */ /* 0x001e220000001000 */
[----:B-1----:R-:W-:-:S02]  /*100c0*/  IMAD.MOV.U32 R2, RZ, RZ, RZ ;  /* 0x000000ffff027224 */ /* 0x002fc400078e00ff */
[----:B--2---:R-:W-:-:S04]  /*100d0*/  IMAD.MOV R11, RZ, RZ, -R3 ;  /* 0x000000ffff0b7224 */ /* 0x004fc800078e0a03 */
[----:B------:R-:W-:-:S04]  /*100e0*/  IMAD R11, R11, R8, RZ ;  /* 0x000000080b0b7224 */ /* 0x000fc800078e02ff */
[----:B------:R-:W-:-:S04]  /*100f0*/  IMAD.HI.U32 R3, R3, R11, R2 ;  /* 0x0000000b03037227 */ /* 0x000fc800078e0002 */
[----:B------:R-:W-:Y:S02]  /*10100*/  IMAD.MOV R11, RZ, RZ, -R12 ;  /* 0x000000ffff0b7224 */ /* 0x000fe400078e0a0c */
[----:B------:R-:W-:-:S04]  /*10110*/  IMAD.HI.U32 R2, R3, R10, RZ ;  /* 0x0000000a03027227 */ /* 0x000fc800078e00ff */
[----:B------:R-:W-:Y:S02]  /*10120*/  IMAD R3, R2, R11, R10 ;  /* 0x0000000b02037224 */ /* 0x000fe400078e020a */
[----:B0-----:R-:W-:-:S03]  /*10130*/  VIADD R10, R9, 0xffffffe ;  /* 0x0ffffffe090a7836 */ /* 0x001fc60000000000 */
[----:B------:R-:W-:-:S13]  /*10140*/  ISETP.GT.U32.AND P1, PT, R8, R3, PT ;  /* 0x000000030800720c */ /* 0x000fda0003f24070 */
[----:B------:R-:W-:Y:S02]  /*10150*/  @!P1 IMAD.IADD R3, R3, 0x1, -R8 ;  /* 0x0000000103039824 */ /* 0x000fe400078e0a08 */
[----:B------:R-:W-:Y:S01]  /*10160*/  @!P1 VIADD R2, R2, 0x1 ;  /* 0x0000000102029836 */ /* 0x000fe20000000000 */
[----:B------:R-:W-:Y:S02]  /*10170*/  ISETP.NE.AND P1, PT, R6, RZ, PT ;  /* 0x000000ff0600720c */ /* 0x000fe40003f25270 */
[----:B------:R-:W-:Y:S02]  /*10180*/  ISETP.GE.U32.AND P0, PT, R3, R8, PT ;  /* 0x000000080300720c */ /* 0x000fe40003f06070 */
[----:B------:R-:W-:Y:S01]  /*10190*/  LOP3.LUT R8, R5, R6, RZ, 0x3c, !PT ;  /* 0x0000000605087212 */ /* 0x000fe200078e3cff */
[----:B------:R-:W0:Y:S03]  /*101a0*/  F2I.FTZ.U32.TRUNC.NTZ R3, R10 ;  /* 0x0000000a00037305 */ /* 0x000e26000021f000 */
[----:B------:R-:W-:-:S07]  /*101b0*/  ISETP.GE.AND P2, PT, R8, RZ, PT ;  /* 0x000000ff0800720c */ /* 0x000fce0003f46270 */
[----:B------:R-:W-:-:S04]  /*101c0*/  @P0 VIADD R2, R2, 0x1 ;  /* 0x0000000102020836 */ /* 0x000fc80000000000 */
[----:B------:R-:W-:Y:S01]  /*101d0*/  IMAD.MOV.U32 R12, RZ, RZ, R2 ;  /* 0x000000ffff0c7224 */ /* 0x000fe200078e0002 */
[----:B------:R-:W-:Y:S01]  /*101e0*/  IABS R2, R7 ;  /* 0x0000000700027213 */ /* 0x000fe20000000000 */
[----:B0-----:R-:W-:Y:S02]  /*101f0*/  IMAD.MOV R9, RZ, RZ, -R3 ;  /* 0x000000ffff097224 */ /* 0x001fe400078e0a03 */
[----:B------:R-:W-:Y:S01]  /*10200*/  @!P2 IMAD.MOV R12, RZ, RZ, -R12 ;  /* 0x000000ffff0ca224 */ /* 0x000fe200078e0a0c */
[----:B------:R-:W-:Y:S01]  /*10210*/  @!P1 LOP3.LUT R12, RZ, R6, RZ, 0x33, !PT ;  /* 0x00000006ff0c9212 */ /* 0x000fe200078e33ff */
[----:B------:R-:W-:Y:S02]  /*10220*/  IMAD.MOV R10, RZ, RZ, -R2 ;  /* 0x000000ffff0a7224 */ /* 0x000fe400078e0a02 */
[----:B------:R-:W-:Y:S01]  /*10230*/  IMAD R9, R9, R4, RZ ;  /* 0x0000000409097224 */ /* 0x000fe200078e02ff */
[----:B------:R-:W-:Y:S01]  /*10240*/  IABS R8, R12 ;  /* 0x0000000c00087213 */ /* 0x000fe20000000000 */
[----:B------:R-:W-:-:S04]  /*10250*/  IMAD.MOV.U32 R2, RZ, RZ, RZ ;  /* 0x000000ffff027224 */ /* 0x000fc800078e00ff */
[----:B------:R-:W-:-:S04]  /*10260*/  IMAD.HI.U32 R2, R3, R9, R2 ;  /* 0x0000000903027227 */ /* 0x000fc800078e0002 */
[----:B------:R-:W-:Y:S02]  /*10270*/  IMAD.MOV.U32 R3, RZ, RZ, R8 ;  /* 0x000000ffff037224 */ /* 0x000fe400078e0008 */
[----:B------:R-:W-:Y:S02]  /*10280*/  IMAD.MOV.U32 R8, RZ, RZ, R10 ;  /* 0x000000ffff087224 */ /* 0x000fe400078e000a */
[----:B------:R-:W-:-:S04]  /*10290*/  IMAD.HI.U32 R2, R2, R3, RZ ;  /* 0x0000000302027227 */ /* 0x000fc800078e00ff */
[----:B------:R-:W-:-:S05]  /*102a0*/  IMAD R3, R2, R8, R3 ;  /* 0x0000000802037224 */ /* 0x000fca00078e0203 */
[----:B------:R-:W-:-:S13]  /*102b0*/  ISETP.GT.U32.AND P1, PT, R4, R3, PT ;  /* 0x000000030400720c */ /* 0x000fda0003f24070 */
[----:B------:R-:W-:Y:S02]  /*102c0*/  @!P1 IMAD.IADD R3, R3, 0x1, -R4 ;  /* 0x0000000103039824 */ /* 0x000fe400078e0a04 */
[----:B------:R-:W-:Y:S01]  /*102d0*/  @!P1 VIADD R2, R2, 0x1 ;  /* 0x0000000102029836 */ /* 0x000fe20000000000 */
[----:B------:R-:W-:Y:S02]  /*102e0*/  ISETP.NE.AND P1, PT, R7, RZ, PT ;  /* 0x000000ff0700720c */ /* 0x000fe40003f25270 */
[----:B------:R-:W-:Y:S02]  /*102f0*/  ISETP.GE.U32.AND P0, PT, R3, R4, PT ;  /* 0x000000040300720c */ /* 0x000fe40003f06070 */
[----:B------:R-:W-:-:S04]  /*10300*/  LOP3.LUT R3, R12, R7, RZ, 0x3c, !PT ;  /* 0x000000070c037212 */ /* 0x000fc800078e3cff */
[----:B------:R-:W-:Y:S01]  /*10310*/  ISETP.GE.AND P2, PT, R3, RZ, PT ;  /* 0x000000ff0300720c */ /* 0x000fe20003f46270 */
[----:B------:R-:W-:-:S06]  /*10320*/  IMAD.MOV R3, RZ, RZ, -R12 ;  /* 0x000000ffff037224 */ /* 0x000fcc00078e0a0c */
[----:B------:R-:W-:-:S06]  /*10330*/  @P0 VIADD R2, R2, 0x1 ;  /* 0x0000000102020836 */ /* 0x000fcc0000000000 */
[----:B------:R-:W-:Y:S01]  /*10340*/  @!P2 IMAD.MOV R2, RZ, RZ, -R2 ;  /* 0x000000ffff02a224 */ /* 0x000fe200078e0a02 */
[----:B------:R-:W-:-:S05]  /*10350*/  @!P1 LOP3.LUT R2, RZ, R7, RZ, 0x33, !PT ;  /* 0x00000007ff029212 */ /* 0x000fca00078e33ff */
[----:B------:R-:W-:-:S04]  /*10360*/  IMAD.MOV R18, RZ, RZ, -R2 ;  /* 0x000000ffff127224 */ /* 0x000fc800078e0a02 */
[C---:B------:R-:W-:Y:S02]  /*10370*/  IMAD R18, R7.reuse, R18, R12 ;  /* 0x0000001207127224 */ /* 0x040fe400078e020c */
[----:B------:R-:W-:Y:S02]  /*10380*/  IMAD R7, R7, 0x1000000, R2 ;  /* 0x0100000007077824 */ /* 0x000fe400078e0202 */
[----:B------:R-:W-:Y:S02]  /*10390*/  IMAD R2, R6, R3, R5 ;  /* 0x0000000306027224 */ /* 0x000fe400078e0205 */
[----:B------:R-:W-:Y:S01]  /*103a0*/  IMAD R18, R18, 0x10000, R7 ;  /* 0x0001000012127824 */ /* 0x000fe200078e0207 */
[----:B------:R-:W-:Y:S06]  /*103b0*/  BRA `(.L_x_1332) ;  /* 0x0000000000f47947 */ /* 0x000fec0003800000 */
.L_x_1331:
[----:B------:R-:W0:Y:S02]  /*103c0*/  LDC.64 R2, c[0x0][0xc90] ;  /* 0x00032400ff027b82 */ /* 0x000e240000000a00 */
[----:B0-----:R-:W-:-:S05]  /*103d0*/  IMAD.WIDE R2, R19, 0x4, R2 ;  /* 0x0000000413027825 */ /* 0x001fca00078e0202 */
[----:B------:R0:W2:Y:S01]  /*103e0*/  LDG.E R7, desc[UR54][R2.64] ;  /* 0x0000003602077981 */ /* 0x0000a2000c1e1900 */
[----:B------:R-:W-:Y:S01]  /*103f0*/  IABS R13, R5 ;  /* 0x00000005000d7213 */ /* 0x000fe20000000000 */
[----:B0-----:R-:W-:Y:S02]  /*10400*/  IMAD.MOV.U32 R2, RZ, RZ, RZ ;  /* 0x000000ffff027224 */ /* 0x001fe400078e00ff */
[----:B--2---:R-:W-:-:S05]  /*10410*/  IMAD R4, R6, R7, RZ ;  /* 0x0000000706047224 */ /* 0x004fca00078e02ff */
[-C--:B------:R-:W-:Y:S02]  /*10420*/  IABS R10, R4.reuse ;  /* 0x00000004000a7213 */ /* 0x080fe40000000000 */
[----:B------:R-:W-:Y:S02]  /*10430*/  IABS R12, R4 ;  /* 0x00000004000c7213 */ /* 0x000fe40000000000 */
[----:B------:R-:W0:Y:S08]  /*10440*/  I2F.RP R8, R10 ;  /* 0x0000000a00087306 */ /* 0x000e300000209400 */
[----:B0-----:R-:W0:Y:S02]  /*10450*/  MUFU.RCP R8, R8 ;  /* 0x0000000800087308 */ /* 0x001e240000001000 */
[----:B0-----:R-:W-:-:S06]  /*10460*/  VIADD R9, R8, 0xffffffe ;  /* 0x0ffffffe08097836 */ /* 0x001fcc0000000000 */
[----:B------:R-:W0:Y:S02]  /*10470*/  F2I.FTZ.U32.TRUNC.NTZ R3, R9 ;  /* 0x0000000900037305 */ /* 0x000e24000021f000 */
[----:B0-----:R-:W-:-:S04]  /*10480*/  IMAD.MOV R11, RZ, RZ, -R3 ;  /* 0x000000ffff0b7224 */ /* 0x001fc800078e0a03 */
[----:B------:R-:W-:-:S04]  /*10490*/  IMAD R11, R11, R10, RZ ;  /* 0x0000000a0b0b7224 */ /* 0x000fc800078e02ff */
[----:B------:R-:W-:-:S04]  /*104a0*/  IMAD.HI.U32 R2, R3, R11, R2 ;  /* 0x0000000b03027227 */ /* 0x000fc800078e0002 */
[----:B------:R-:W-:Y:S02]  /*104b0*/  IMAD.MOV R3, RZ, RZ, -R12 ;  /* 0x000000ffff037224 */ /* 0x000fe400078e0a0c */
        /* <DEDUP_REMOVED lines=12> */
[----:B------:R-:W-:Y:S02]  /*10580*/  IMAD R8, R7, R2, RZ ;  /* 0x0000000207087224 */ /* 0x000fe400078e02ff */
[----:B------:R-:W-:Y:S02]  /*10590*/  IMAD.MOV R2, RZ, RZ, -R2 ;  /* 0x000000ffff027224 */ /* 0x000fe400078e0a02 */
[----:B------:R-:W-:Y:S02]  /*105a0*/  IMAD.MOV R10, RZ, RZ, -R8 ;  /* 0x000000ffff0a7224 */ /* 0x000fe400078e0a08 */
[----:B------:R-:W-:-:S03]  /*105b0*/  IMAD R12, R4, R2, R5 ;  /* 0x00000002040c7224 */ /* 0x000fc600078e0205 */
[----:B------:R-:W-:-:S04]  /*105c0*/  VIADDMNMX R7, R10, UR5, R7, PT ;  /* 0x000000050a077c46 */ /* 0x000fc8000b800107 */
[-C--:B------:R-:W-:Y:S01]  /*105d0*/  IABS R9, R7.reuse ;  /* 0x0000000700097213 */ /* 0x080fe20000000000 */
[----:B------:R-:W-:Y:S01]  /*105e0*/  IMAD.MOV R18, RZ, RZ, -R7 ;  /* 0x000000ffff127224 */ /* 0x000fe200078e0a07 */
[----:B------:R-:W-:Y:S02]  /*105f0*/  IABS R4, R7 ;  /* 0x0000000700047213 */ /* 0x000fe40000000000 */
[----:B------:R-:W0:Y:S03]  /*10600*/  I2F.RP R10, R9 ;  /* 0x00000009000a7306 */ /* 0x000e260000209400 */
[----:B------:R-:W-:-:S05]  /*10610*/  IMAD.MOV R4, RZ, RZ, -R4 ;  /* 0x000000ffff047224 */ /* 0x000fca00078e0a04 */
[----:B0-----:R-:W0:Y:S02]  /*10620*/  MUFU.RCP R10, R10 ;  /* 0x0000000a000a7308 */ /* 0x001e240000001000 */
[----:B0-----:R-:W-:-:S06]  /*10630*/  VIADD R3, R10, 0xffffffe ;  /* 0x0ffffffe0a037836 */ /* 0x001fcc0000000000 */
[----:B------:R-:W0:Y:S02]  /*10640*/  F2I.FTZ.U32.TRUNC.NTZ R3, R3 ;  /* 0x0000000300037305 */ /* 0x000e24000021f000 */
[----:B0-----:R-:W-:-:S04]  /*10650*/  IMAD.MOV R11, RZ, RZ, -R3 ;  /* 0x000000ffff0b7224 */ /* 0x001fc800078e0a03 */
[----:B------:R-:W-:Y:S01]  /*10660*/  IMAD.MOV.U32 R2, RZ, RZ, R11 ;  /* 0x000000ffff027224 */ /* 0x000fe200078e000b */
[----:B------:R-:W-:-:S03]  /*10670*/  IABS R11, R12 ;  /* 0x0000000c000b7213 */ /* 0x000fc60000000000 */
[----:B------:R-:W-:Y:S02]  /*10680*/  IMAD R5, R2, R9, RZ ;  /* 0x0000000902057224 */ /* 0x000fe400078e02ff */
[----:B------:R-:W-:-:S04]  /*10690*/  IMAD.MOV.U32 R2, RZ, RZ, RZ ;  /* 0x000000ffff027224 */ /* 0x000fc800078e00ff */
[----:B------:R-:W-:Y:S01]  /*106a0*/  IMAD.HI.U32 R2, R3, R5, R2 ;  /* 0x0000000503027227 */ /* 0x000fe200078e0002 */
[----:B------:R-:W-:-:S04]  /*106b0*/  LOP3.LUT R3, R12, R7, RZ, 0x3c, !PT ;  /* 0x000000070c037212 */ /* 0x000fc800078e3cff */
[----:B------:R-:W-:Y:S01]  /*106c0*/  ISETP.GE.AND P2, PT, R3, RZ, PT ;  /* 0x000000ff0300720c */ /* 0x000fe20003f46270 */
[----:B------:R-:W-:Y:S01]  /*106d0*/  IMAD.HI.U32 R2, R2, R11, RZ ;  /* 0x0000000b02027227 */ /* 0x000fe200078e00ff */
[----:B------:R-:W-:-:S03]  /*106e0*/  IADD3 R3, R8, 0x1000000, R12 ;  /* 0x0100000008037810 */ /* 0x000fc60007ffe00c */
        /* <DEDUP_REMOVED lines=9> */
[----:B------:R-:W-:-:S07]  /*10780*/  IMAD R18, R2, R18, R3 ;  /* 0x0000001202127224 */ /* 0x000fce00078e0203 */
.L_x_1332:
[----:B------:R-:W-:-:S05]  /*10790*/  LOP3.LUT R17, RZ, R2, RZ, 0x33, !PT ;  /* 0x00000002ff117212 */ /* 0x000fca00078e33ff */
[----:B------:R-:W-:Y:S01]  /*107a0*/  IMAD.IADD R17, R6, 0x1, R17 ;  /* 0x0000000106117824 */ /* 0x000fe200078e0211 */
[----:B------:R-:W-:Y:S06]  /*107b0*/  BRA `(.L_x_1333) ;  /* 0x0000000000147947 */ /* 0x000fec0003800000 */
.L_x_1328:
[----:B------:R-:W-:Y:S01]  /*107c0*/  ULDC UR4, c[0x0][0xc3c] ;  /* 0x00030f0000047ab9 */ /* 0x000fe20000000800 */
[----:B------:R-:W-:Y:S02]  /*107d0*/  IMAD.MOV.U32 R17, RZ, RZ, RZ ;  /* 0x000000ffff117224 */ /* 0x000fe400078e00ff */
[----:B------:R-:W-:Y:S02]  /*107e0*/  IMAD.U32 R16, RZ, RZ, UR6 ;  /* 0x00000006ff107e24 */ /* 0x000fe4000f8e00ff */
[----:B------:R-:W-:Y:S02]  /*107f0*/  IMAD.MOV.U32 R18, RZ, RZ, RZ ;  /* 0x000000ffff127224 */ /* 0x000fe400078e00ff */
[----:B------:R-:W-:-:S07]  /*10800*/  IMAD.U32 R19, RZ, RZ, UR4 ;  /* 0x00000004ff137e24 */ /* 0x000fce000f8e00ff */
.L_x_1333:
[----:B------:R-:W-:-:S13]  /*10810*/  ISETP.NE.AND P0, PT, R0, RZ, PT ;  /* 0x000000ff0000720c */ /* 0x000fda0003f05270 */
[----:B------:R-:W0:Y:S01]  /*10820*/  @!P0 S2R R3, SR_CgaCtaId ;  /* 0x0000000000038919 */ /* 0x000e220000008800 */
[----:B------:R-:W-:-:S04]  /*10830*/  @!P0 MOV R0, 0x400 ;  /* 0x0000040000008802 */ /* 0x000fc80000000f00 */
[----:B0-----:R-:W-:-:S05]  /*10840*/  @!P0 LEA R0, R3, R0, 0x18 ;  /* 0x0000000003008211 */ /* 0x001fca00078ec0ff */
[----:B------:R0:W-:Y:S01]  /*10850*/  @!P0 STS.128 [R0+0x168d0], R16 ;  /* 0x0168d01000008388 */ /* 0x0001e20000000c00 */
[----:B------:R-:W-:Y:S06]  /*10860*/  BAR.ARV 0x5, 0x200 ;  /* 0x0148000000007b1d */ /* 0x000fec0000002000 */
.L_x_1326:
        /* <DEDUP_REMOVED lines=10> */
[----:B------:R3:W-:Y:S01]  /*10910*/  STL [R1+0x30], RZ ;  /* 0x000030ff01007387 */ /* 0x0007e20000100800 */
[----:B------:R-:W-:Y:S01]  /*10920*/  IMAD.MOV.U32 R28, RZ, RZ, 0x1 ;  /* 0x00000001ff1c7424 */ /* 0x000fe200078e00ff */
[----:B------:R-:W-:Y:S01]  /*10930*/  ULOP3.LUT UR37, UR36, 0x2, URZ, 0xfc, !UPT ;  /* 0x0000000224257892 */ /* 0x000fe2000f8efc3f */
[----:B------:R-:W-:Y:S01]  /*10940*/  IMAD.MOV.U32 R25, RZ, RZ, RZ ;  /* 0x000000ffff197224 */ /* 0x000fe200078e00ff */
[----:B------:R-:W-:Y:S01]  /*10950*/  ULDC UR38, c[0x0][0xc] ;  /* 0x0000030000267ab9 */ /* 0x000fe20000000800 */
[----:B--2---:R-:W-:-:S06]  /*10960*/  ULEA UR4, UR5, UR4, 0x18 ;  /* 0x0000000405047291 */ /* 0x004fcc000f8ec03f */
[----:B------:R-:W-:Y:S01]  /*10970*/  IMAD.U32 R22, RZ, RZ, UR4 ;  /* 0x00000004ff167e24 */ /* 0x000fe2000f8e00ff */
[C---:B-1----:R-:W-:Y:S01]  /*10980*/  LOP3.LUT R3, R4.reuse, 0x7f, RZ, 0xc0, !PT ;  /* 0x0000007f04037812 */ /* 0x042fe200078ec0ff */
[C---:B------:R-:W-:Y:S02]  /*10990*/  IMAD.SHL.U32 R29, R4.reuse, 0x8, RZ ;  /* 0x00000008041d7824 */ /* 0x040fe400078e00ff */
[----:B------:R-:W-:Y:S01]  /*109a0*/  IMAD.SHL.U32 R2, R4, 0x10, RZ ;  /* 0x0000001004027824 */ /* 0x000fe200078e00ff */
[----:B------:R-:W-:Y:S02]  /*109b0*/  SHF.R.U32.HI R3, RZ, 0x3, R3 ;  /* 0x00000003ff037819 */ /* 0x000fe40000011603 */
[----:B0-----:R-:W-:Y:S02]  /*109c0*/  LOP3.LUT R0, R29, 0x1f8, RZ, 0xc0, !PT ;  /* 0x000001f81d007812 */ /* 0x001fe400078ec0ff */
[----:B------:R-:W-:Y:S02]  /*109d0*/  LOP3.LUT R2, R2, 0x70, RZ, 0xc0, !PT ;  /* 0x0000007002027812 */ /* 0x000fe400078ec0ff */
[----:B------:R-:W-:-:S02]  /*109e0*/  LOP3.LUT R0, R0, 0x38, R4, 0x78, !PT ;  /* 0x0000003800007812 */ /* 0x000fc400078e7804 */
[----:B------:R-:W-:Y:S02]  /*109f0*/  LOP3.LUT R2, R3, R2, RZ, 0xfc, !PT ;  /* 0x0000000203027212 */ /* 0x000fe400078efcff */
[----:B------:R-:W-:Y:S02]  /*10a00*/  LOP3.LUT R0, R0, 0x200, R29, 0xf8, !PT ;  /* 0x0000020000007812 */ /* 0x000fe400078ef81d */
[----:B------:R-:W-:-:S03]  /*10a10*/  LOP3.LUT R29, R29, 0x38, RZ, 0xc0, !PT ;  /* 0x000000381d1d7812 */ /* 0x000fc600078ec0ff */
[----:B------:R-:W-:-:S05]  /*10a20*/  IMAD R0, R0, 0x2, R22 ;  /* 0x0000000200007824 */ /* 0x000fca00078e0216 */
[----:B------:R3:W-:Y:S02]  /*10a30*/  STL [R1+0x1c], R0 ;  /* 0x00001c0001007387 */ /* 0x0007e40000100800 */
.L_x_1405:
[----:B------:R-:W-:Y:S05]  /*10a40*/  YIELD ;  /* 0x0000000000007946 */ /* 0x000fea0003800000 */
[----:B------:R-:W-:Y:S01]  /*10a50*/  ULDC.64 UR4, c[0x0][0xa28] ;  /* 0x00028a0000047ab9 */ /* 0x000fe20000000a00 */
[----:B------:R-:W-:Y:S01]  /*10a60*/  IMAD.MOV.U32 R24, RZ, RZ, RZ ;  /* 0x000000ffff187224 */ /* 0x000fe200078e00ff */
[----:B------:R-:W-:-:S04]  /*10a70*/  ISETP.NE.U32.AND P0, PT, RZ, UR4, PT ;  /* 0x00000004ff007c0c */ /* 0x000fc8000bf05070 */
[----:B------:R-:W-:Y:S01]  /*10a80*/  ISETP.NE.AND.EX P0, PT, RZ, UR5, PT, P0 ;  /* 0x00000005ff007c0c */ /* 0x000fe2000bf05300 */
[----:B------:R-:W-:-:S12]  /*10a90*/  ULDC.64 UR4, c[0x0][0xa18] ;  /* 0x0002860000047ab9 */ /* 0x000fd80000000a00 */
[----:B0-----:R-:W0:Y:S02]  /*10aa0*/  @P0 LDC.64 R2, c[0x0][0xa28] ;  /* 0x00028a00ff020b82 */ /* 0x001e240000000a00 */
[----:B0-----:R-:W-:-:S05]  /*10ab0*/  @P0 IMAD.WIDE R2, R19, 0x4, R2 ;  /* 0x0000000413020825 */ /* 0x001fca00078e0202 */
[----:B------:R0:W2:Y:S01]  /*10ac0*/  @P0 LDG.E R24, desc[UR54][R2.64] ;  /* 0x0000003602180981 */ /* 0x0000a2000c1e1900 */
[----:B------:R-:W-:Y:S01]  /*10ad0*/  ISETP.NE.U32.AND P0, PT, RZ, UR4, PT ;  /* 0x00000004ff007c0c */ /* 0x000fe2000bf05070 */
[----:B---3--:R-:W-:Y:S01]  /*10ae0*/  IMAD.MOV.U32 R0, RZ, RZ, RZ ;  /* 0x000000ffff007224 */ /* 0x008fe200078e00ff */
[----:B------:R-:W-:Y:S02]  /*10af0*/  LOP3.LUT R23, R23, 0xffffffef, RZ, 0xc0, !PT ;  /* 0xffffffef17177812 */ /* 0x000fe400078ec0ff */
[----:B------:R-:W-:Y:S01]  /*10b00*/  ISETP.NE.AND.EX P1, PT, RZ, UR5, PT, P0 ;  /* 0x00000005ff007c0c */ /* 0x000fe2000bf25300 */
[----:B------:R-:W-:Y:S02]  /*10b10*/  ULDC.64 UR4, c[0x0][0xa00] ;  /* 0x0002800000047ab9 */ /* 0x000fe40000000a00 */
[----:B------:R-:W-:Y:S01]  /*10b20*/  ISETP.NE.U32.AND P0, PT, RZ, UR4, PT ;  /* 0x00000004ff007c0c */ /* 0x000fe2000bf05070 */
[----:B0-----:R-:W0:Y:S03]  /*10b30*/  LDC.64 R2, c[0x0][0xa00] ;  /* 0x00028000ff027b82 */ /* 0x001e260000000a00 */
[----:B------:R-:W-:Y:S01]  /*10b40*/  ISETP.NE.AND.EX P2, PT, RZ, UR5, PT, P0 ;  /* 0x00000005ff007c0c */ /* 0x000fe2000bf45300 */
[----:B------:R-:W-:-:S05]  /*10b50*/  ULDC.64 UR4, c[0x0][0x418] ;  /* 0x0001060000047ab9 */ /* 0x000fca0000000a00 */
[----:B-1----:R-:W1:Y:S07]  /*10b60*/  @P1 LDC.64 R4, c[0x0][0xa18] ;  /* 0x00028600ff041b82 */ /* 0x002e6e0000000a00 */
[----:B------:R-:W-:Y:S01]  /*10b70*/  @P2 LOP3.LUT R23, R23, 0x10, RZ, 0xfc, !PT ;  /* 0x0000001017172812 */ /* 0x000fe200078efcff */
[----:B0-----:R-:W-:-:S05]  /*10b80*/  IMAD.WIDE R2, R19, 0x4, R2 ;  /* 0x0000000413027825 */ /* 0x001fca00078e0202 */
[----:B------:R-:W3:Y:S01]  /*10b90*/  @P2 LDG.E R0, desc[UR54][R2.64] ;  /* 0x0000003602002981 */ /* 0x000ee2000c1e1900 */
[----:B-1----:R-:W-:-:S06]  /*10ba0*/  @P1 IMAD.WIDE R4, R19, 0x4, R4 ;  /* 0x0000000413041825 */ /* 0x002fcc00078e0204 */
[----:B------:R-:W4:Y:S01]  /*10bb0*/  @P1 LDG.E R4, desc[UR54][R4.64] ;  /* 0x0000003604041981 */ /* 0x000f22000c1e1900 */
[----:B------:R-:W-:-:S03]  /*10bc0*/  UISETP.NE.U32.AND UP0, UPT, UR4, URZ, UPT ;  /* 0x0000003f0400728c */ /* 0x000fc6000bf05070 */
[----:B------:R-:W-:Y:S01]  /*10bd0*/  ULDC UR4, c[0x0][0x424] ;  /* 0x0001090000047ab9 */ /* 0x000fe20000000800 */
[----:B------:R-:W-:-:S03]  /*10be0*/  UISETP.NE.AND.EX UP0, UPT, UR5, URZ, UPT, UP0 ;  /* 0x0000003f0500728c */ /* 0x000fc6000bf05300 */
[----:B------:R-:W-:Y:S01]  /*10bf0*/  ULDC UR5, c[0x0][0x2f0] ;  /* 0x0000bc0000057ab9 */ /* 0x000fe20000000800 */
[----:B------:R-:W-:-:S04]  /*10c00*/  USEL UR4, UR4, 0x1, UP0 ;  /* 0x0000000104047887 */ /* 0x000fc80008000000 */
[----:B------:R-:W-:Y:S01]  /*10c10*/  UIMAD UR4, UR4, UR5, URZ ;  /* 0x00000005040472a4 */ /* 0x000fe2000f8e023f */
[----:B---3--:R0:W-:Y:S04]  /*10c20*/  STL [R1+0x20], R0 ;  /* 0x0000200001007387 */ /* 0x0081e80000100800 */
[----:B--2---:R1:W-:Y:S04]  /*10c30*/  STL [R1+0x14], R24 ;  /* 0x0000141801007387 */ /* 0x0043e80000100800 */
[----:B----4-:R1:W-:Y:S01]  /*10c40*/  @P1 STL [R1], R4 ;  /* 0x0000000401001387 */ /* 0x0103e20000100800 */
[----:B0-----:R-:W-:Y:S01]  /*10c50*/  IMAD.U32 R0, RZ, RZ, UR4 ;  /* 0x00000004ff007e24 */ /* 0x001fe2000f8e00ff */
[----:B------:R-:W-:Y:S06]  /*10c60*/  @P1 BRA `(.L_x_1335) ;  /* 0x0000000000201947 */ /* 0x000fec0003800000 */
[----:B------:R-:W-:Y:S02]  /*10c70*/  ULDC UR4, c[0x0][0x288] ;  /* 0x0000a20000047ab9 */ /* 0x000fe40000000800 */
[----:B-1----:R-:W-:-:S05]  /*10c80*/  IMAD.U32 R4, RZ, RZ, UR4 ;  /* 0x00000004ff047e24 */ /* 0x002fca000f8e00ff */
[----:B------:R0:W-:Y:S01]  /*10c90*/  STL [R1], R4 ;  /* 0x0000000401007387 */ /* 0x0001e20000100800 */
[----:B------:R-:W-:Y:S05]  /*10ca0*/  @!P2 BRA `(.L_x_1335) ;  /* 0x000000000010a947 */ /* 0x000fea0003800000 */
[----:B------:R-:W2:Y:S04]  /*10cb0*/  LDG.E R5, desc[UR54][R2.64] ;  /* 0x0000003602057981 */ /* 0x000ea8000c1e1900 */
[----:B0-----:R-:W2:Y:S02]  /*10cc0*/  LDG.E R4, desc[UR54][R2.64+0x4] ;  /* 0x0000043602047981 */ /* 0x001ea4000c1e1900 */
[----:B--2---:R-:W-:-:S05]  /*10cd0*/  IMAD.IADD R2, R4, 0x1, -R5 ;  /* 0x0000000104027824 */ /* 0x004fca00078e0a05 */
[----:B------:R2:W-:Y:S02]  /*10ce0*/  STL [R1], R2 ;  /* 0x0000000201007387 */ /* 0x0005e40000100800 */
.L_x_1335:
[----:B------:R-:W-:Y:S02]  /*10cf0*/  ULDC.64 UR4, c[0x0][0xa20] ;  /* 0x0002880000047ab9 */ /* 0x000fe40000000a00 */
[----:B------:R-:W-:-:S04]  /*10d00*/  ISETP.NE.U32.AND P0, PT, RZ, UR4, PT ;  /* 0x00000004ff007c0c */ /* 0x000fc8000bf05070 */
[----:B------:R-:W-:-:S13]  /*10d10*/  ISETP.NE.AND.EX P0, PT, RZ, UR5, PT, P0 ;  /* 0x00000005ff007c0c */ /* 0x000fda000bf05300 */
[----:B------:R-:W-:Y:S05]  /*10d20*/  @!P0 BRA `(.L_x_1336) ;  /* 0x0000000000108947 */ /* 0x000fea0003800000 */
[----:B--2---:R-:W2:Y:S02]  /*10d30*/  LDC.64 R2, c[0x0][0xa20] ;  /* 0x00028800ff027b82 */ /* 0x004ea40000000a00 */
[----:B--2---:R-:W-:-:S05]  /*10d40*/  IMAD.WIDE R2, R19, 0x4, R2 ;  /* 0x0000000413027825 */ /* 0x004fca00078e0202 */
[----:B------:R2:W5:Y:S01]  /*10d50*/  LDG.E R0, desc[UR54][R2.64] ;  /* 0x0000003602007981 */ /* 0x000562000c1e1900 */
[----:B------:R-:W-:Y:S05]  /*10d60*/  BRA `(.L_x_1337) ;  /* 0x0000000000247947 */ /* 0x000fea0003800000 */
.L_x_1336:
[----:B------:R-:W-:Y:S02]  /*10d70*/  ULDC.64 UR4, c[0x0][0xa08] ;  /* 0x0002820000047ab9 */ /* 0x000fe40000000a00 */
[----:B------:R-:W-:-:S04]  /*10d80*/  ISETP.NE.U32.AND P0, PT, RZ, UR4, PT ;  /* 0x00000004ff007c0c */ /* 0x000fc8000bf05070 */
[----:B------:R-:W-:-:S13]  /*10d90*/  ISETP.NE.AND.EX P0, PT, RZ, UR5, PT, P0 ;  /* 0x00000005ff007c0c */ /* 0x000fda000bf05300 */
[----:B------:R-:W-:Y:S05]  /*10da0*/  @!P0 BRA `(.L_x_1337) ;  /* 0x0000000000148947 */ /* 0x000fea0003800000 */
[----:B--2---:R-:W2:Y:S02]  /*10db0*/  LDC.64 R2, c[0x0][0xa08] ;  /* 0x00028200ff027b82 */ /* 0x004ea40000000a00 */
[----:B--2---:R-:W-:-:S05]  /*10dc0*/  IMAD.WIDE R2, R19, 0x4, R2 ;  /* 0x0000000413027825 */ /* 0x004fca00078e0202 */
[----:B------:R-:W2:Y:S04]  /*10dd0*/  LDG.E R0, desc[UR54][R2.64] ;  /* 0x0000003602007981 */ /* 0x000ea8000c1e1900 */
[----:B------:R-:W2:Y:S02]  /*10de0*/  LDG.E R5, desc[UR54][R2.64+0x4] ;  /* 0x0000043602057981 */ /* 0x000ea4000c1e1900 */
[----:B--2---:R-:W-:-:S07]  /*10df0*/  IMAD.IADD R0, R5, 0x1, -R0 ;  /* 0x0000000105007824 */ /* 0x004fce00078e0a00 */
.L_x_1337:
[----:B------:R-:W3:Y:S01]  /*10e00*/  LDL R9, [R1] ;  /* 0x0000000001097983 */ /* 0x000ee20000100800 */
[----:B--2---:R-:W2:Y:S01]  /*10e10*/  LDC R2, c[0x0][0x448] ;  /* 0x00011200ff027b82 */ /* 0x004ea20000000800 */
[----:B-----5:R-:W-:Y:S01]  /*10e20*/  IMAD.IADD R8, R0, 0x1, -R24 ;  /* 0x0000000100087824 */ /* 0x020fe200078e0a18 */
[----:B------:R-:W-:Y:S01]  /*10e30*/  LOP3.LUT R23, R23, 0xfffffff7, RZ, 0xc0, !PT ;  /* 0xfffffff717177812 */ /* 0x000fe200078ec0ff */
[----:B------:R-:W-:-:S03]  /*10e40*/  IMAD R27, R17, 0xc0, RZ ;  /* 0x000000c0111b7824 */ /* 0x000fc600078e02ff */
[----:B------:R4:W-:Y:S01]  /*10e50*/  STL [R1+0xc], R8 ;  /* 0x00000c0801007387 */ /* 0x0009e20000100800 */
[----:B------:R-:W-:Y:S01]  /*10e60*/  VIADD R7, R27, 0xbf ;  /* 0x000000bf1b077836 */ /* 0x000fe20000000000 */
[----:B--2---:R-:W-:Y:S02]  /*10e70*/  ISETP.NE.AND P2, PT, R2, 0x1, PT ;  /* 0x000000010200780c */ /* 0x004fe40003f45270 */
[----:B------:R-:W2:Y:S11]  /*10e80*/  LDC.64 R2, c[0x0][0x9e0] ;  /* 0x00027800ff027b82 */ /* 0x000eb60000000a00 */
[----:B------:R-:W4:Y:S01]  /*10e90*/  @P2 LDC R6, c[0x0][0x44c] ;  /* 0x00011300ff062b82 */ /* 0x000f220000000800 */
[----:B------:R-:W-:-:S07]  /*10ea0*/  @P2 LOP3.LUT R23, R23, 0x8, RZ, 0xfc, !PT ;  /* 0x0000000817172812 */ /* 0x000fce00078efcff */
[----:B01----:R-:W0:Y:S01]  /*10eb0*/  @P2 LDC R4, c[0x0][0x450] ;  /* 0x00011400ff042b82 */ /* 0x003e220000000800 */
[----:B--2---:R-:W-:Y:S01]  /*10ec0*/  ISETP.GE.AND P1, PT, R3, 0x1, PT ;  /* 0x000000010300780c */ /* 0x004fe20003f26270 */
[----:B----4-:R-:W-:-:S05]  /*10ed0*/  @P2 IMAD.HI.U32 R5, R7, R6, RZ ;  /* 0x0000000607052227 */ /* 0x010fca00078e00ff */
[----:B0-----:R-:W-:Y:S02]  /*10ee0*/  @P2 SHF.R.U32.HI R7, RZ, R4, R5 ;  /* 0x00000004ff072219 */ /* 0x001fe40000011605 */
[----:B---3--:R-:W-:-:S05]  /*10ef0*/  IADD3 R0, R8, 0x1, -R9 ;  /* 0x0000000108007810 */ /* 0x008fca0007ffe809 */
[----:B------:R-:W-:-:S04]  /*10f00*/  IMAD.IADD R7, R0, 0x1, R7 ;  /* 0x0000000100077824 */ /* 0x000fc800078e0207 */
[----:B------:R-:W-:Y:S01]  /*10f10*/  IMAD.IADD R2, R7, 0x1, R2 ;  /* 0x0000000107027824 */ /* 0x000fe200078e0202 */
[----:B------:R-:W-:Y:S06]  /*10f20*/  @!P1 BRA `(.L_x_1338) ;  /* 0x0000000000489947 */ /* 0x000fec0003800000 */
[C---:B------:R-:W-:Y:S01]  /*10f30*/  ISETP.GT.AND P0, PT, R7.reuse, RZ, PT ;  /* 0x000000ff0700720c */ /* 0x040fe20003f04270 */
[----:B------:R-:W-:Y:S01]  /*10f40*/  BSSY B0, `(.L_x_1339) ;  /* 0x000000e000007945 */ /* 0x000fe20003800000 */
[----:B------:R-:W-:-:S11]  /*10f50*/  VIADD R0, R7, 0xffffffff ;  /* 0xffffffff07007836 */ /* 0x000fd60000000000 */
[----:B------:R-:W-:Y:S05]  /*10f60*/  @P0 BRA `(.L_x_1340) ;  /* 0x00000000001c0947 */ /* 0x000fea0003800000 */
[----:B------:R-:W-:Y:S01]  /*10f70*/  ISETP.NE.AND P0, PT, R3, 0x1, PT ;  /* 0x000000010300780c */ /* 0x000fe20003f05270 */
[----:B------:R-:W-:-:S12]  /*10f80*/  IMAD.MOV R7, RZ, RZ, -R7 ;  /* 0x000000ffff077224 */ /* 0x000fd800078e0a07 */
[----:B------:R-:W0:Y:S02]  /*10f90*/  @P0 LDC.64 R4, c[0x0][0x9e8] ;  /* 0x00027a00ff040b82 */ /* 0x000e240000000a00 */
[----:B0-----:R-:W-:-:S05]  /*10fa0*/  @P0 IMAD.HI.U32 R4, R7, R4, RZ ;  /* 0x0000000407040227 */ /* 0x001fca00078e00ff */
[----:B------:R-:W-:-:S04]  /*10fb0*/  @P0 SHF.R.U32.HI R7, RZ, R5, R4 ;  /* 0x00000005ff070219 */ /* 0x000fc80000011604 */
[----:B------:R-:W-:Y:S01]  /*10fc0*/  LOP3.LUT R0, RZ, R7, RZ, 0x33, !PT ;  /* 0x00000007ff007212 */ /* 0x000fe200078e33ff */
[----:B------:R-:W-:Y:S06]  /*10fd0*/  BRA `(.L_x_1341) ;  /* 0x0000000000107947 */ /* 0x000fec0003800000 */
.L_x_1340:
[----:B------:R-:W-:-:S13]  /*10fe0*/  ISETP.NE.AND P0, PT, R3, 0x1, PT ;  /* 0x000000010300780c */ /* 0x000fda0003f05270 */
[----:B------:R-:W0:Y:S02]  /*10ff0*/  @P0 LDC.64 R4, c[0x0][0x9e8] ;  /* 0x00027a00ff040b82 */ /* 0x000e240000000a00 */
[----:B0-----:R-:W-:-:S05]  /*11000*/  @P0 IMAD.HI.U32 R4, R0, R4, RZ ;  /* 0x0000000400040227 */ /* 0x001fca00078e00ff */
[----:B------:R-:W-:-:S07]  /*11010*/  @P0 SHF.R.U32.HI R0, RZ, R5, R4 ;  /* 0x00000005ff000219 */ /* 0x000fce0000011604 */
.L_x_1341:
[----:B------:R-:W-:Y:S05]  /*11020*/  BSYNC B0 ;  /* 0x0000000000007941 */ /* 0x000fea0003800000 */
.L_x_1339:
[----:B------:R-:W-:-:S05]  /*11030*/  IMAD R5, R0, R3, R3 ;  /* 0x0000000300057224 */ /* 0x000fca00078e0203 */
[----:B------:R-:W-:-:S07]  /*11040*/  VIMNMX R2, R2, R5, PT ;  /* 0x0000000502027248 */ /* 0x000fce0003fe0100 */
.L_x_1338:
[----:B------:R-:W0:Y:S01]  /*11050*/  @P2 LDC R0, c[0x0][0x44c] ;  /* 0x00011300ff002b82 */ /* 0x000e220000000800 */
[----:B------:R-:W-:Y:S01]  /*11060*/  VIADD R2, R2, 0x7f ;  /* 0x0000007f02027836 */ /* 0x000fe20000000000 */
[----:B------:R-:W-:Y:S01]  /*11070*/  ULDC UR4, c[0x0][0x9dc] ;  /* 0x0002770000047ab9 */ /* 0x000fe20000000800 */
[----:B------:R-:W-:-:S05]  /*11080*/  IMAD.MOV.U32 R4, RZ, RZ, R27 ;  /* 0x000000ffff047224 */ /* 0x000fca00078e001b */
[----:B------:R-:W1:Y:S01]  /*11090*/  @P2 LDC R5, c[0x0][0x450] ;  /* 0x00011400ff052b82 */ /* 0x000e620000000800 */
[----:B0-----:R-:W-:-:S05]  /*110a0*/  @P2 IMAD.HI.U32 R0, R27, R0, RZ ;  /* 0x000000001b002227 */ /* 0x001fca00078e00ff */
[----:B-1----:R-:W-:Y:S01]  /*110b0*/  @P2 SHF.R.U32.HI R4, RZ, R5, R0 ;  /* 0x00000005ff042219 */ /* 0x002fe20000011600 */
[----:B------:R-:W-:Y:S01]  /*110c0*/  VIADD R0, R8, 0x7f ;  /* 0x0000007f08007836 */ /* 0x000fe20000000000 */
[----:B------:R-:W-:Y:S02]  /*110d0*/  SHF.R.S32.HI R5, RZ, 0x1f, R2 ;  /* 0x0000001fff057819 */ /* 0x000fe40000011402 */
[----:B------:R-:W-:Y:S02]  /*110e0*/  IADD3 R6, R4, R8, -R9 ;  /* 0x0000000804067210 */ /* 0x000fe40007ffe809 */
[----:B------:R-:W-:Y:S02]  /*110f0*/  LEA.HI R2, R5, R2, RZ, 0x7 ;  /* 0x0000000205027211 */ /* 0x000fe400078f38ff */
[----:B------:R-:W-:Y:S02]  /*11100*/  SHF.R.S32.HI R5, RZ, 0x1f, R0 ;  /* 0x0000001fff057819 */ /* 0x000fe40000011400 */
[----:B------:R-:W-:Y:S01]  /*11110*/  SHF.R.S32.HI R7, RZ, 0x7, R2 ;  /* 0x00000007ff077819 */ /* 0x000fe20000011402 */
[----:B------:R-:W-:Y:S01]  /*11120*/  VIADD R2, R6, -UR4 ;  /* 0x8000000406027c36 */ /* 0x000fe20008000000 */
[----:B------:R-:W-:-:S04]  /*11130*/  LEA.HI R5, R5, R0, RZ, 0x7 ;  /* 0x0000000005057211 */ /* 0x000fc800078f38ff */
[----:B------:R-:W-:-:S04]  /*11140*/  SHF.R.S32.HI R0, RZ, 0x7, R5 ;  /* 0x00000007ff007819 */ /* 0x000fc80000011405 */
[----:B------:R-:W-:Y:S01]  /*11150*/  VIMNMX R0, R0, R7, PT ;  /* 0x0000000700007248 */ /* 0x000fe20003fe0100 */
[----:B------:R-:W-:Y:S06]  /*11160*/  @!P1 BRA `(.L_x_1342) ;  /* 0x0000000000449947 */ /* 0x000fec0003800000 */
[----:B------:R-:W-:Y:S01]  /*11170*/  ISETP.GT.AND P0, PT, R6, -0x1, PT ;  /* 0xffffffff0600780c */ /* 0x000fe20003f04270 */
[----:B------:R-:W-:-:S12]  /*11180*/  BSSY B0, `(.L_x_1343) ;  /* 0x000000d000007945 */ /* 0x000fd80003800000 */
[----:B------:R-:W-:Y:S05]  /*11190*/  @P0 BRA `(.L_x_1344) ;  /* 0x00000000001c0947 */ /* 0x000fea0003800000 */
[----:B------:R-:W-:Y:S02]  /*111a0*/  ISETP.NE.AND P0, PT, R3, 0x1, PT ;  /* 0x000000010300780c */ /* 0x000fe40003f05270 */
[----:B------:R-:W-:-:S11]  /*111b0*/  LOP3.LUT R7, RZ, R6, RZ, 0x33, !PT ;  /* 0x00000006ff077212 */ /* 0x000fd600078e33ff */
[----:B------:R-:W0:Y:S02]  /*111c0*/  @P0 LDC.64 R4, c[0x0][0x9e8] ;  /* 0x00027a00ff040b82 */ /* 0x000e240000000a00 */
[----:B0-----:R-:W-:-:S05]  /*111d0*/  @P0 IMAD.HI.U32 R4, R7, R4, RZ ;  /* 0x0000000407040227 */ /* 0x001fca00078e00ff */
[----:B------:R-:W-:-:S04]  /*111e0*/  @P0 SHF.R.U32.HI R7, RZ, R5, R4 ;  /* 0x00000005ff070219 */ /* 0x000fc80000011604 */
[----:B------:R-:W-:Y:S01]  /*111f0*/  LOP3.LUT R6, RZ, R7, RZ, 0x33, !PT ;  /* 0x00000007ff067212 */ /* 0x000fe200078e33ff */
[----:B------:R-:W-:Y:S06]  /*11200*/  BRA `(.L_x_1345) ;  /* 0x0000000000107947 */ /* 0x000fec0003800000 */
.L_x_1344:
[----:B------:R-:W-:-:S13]  /*11210*/  ISETP.NE.AND P0, PT, R3, 0x1, PT ;  /* 0x000000010300780c */ /* 0x000fda0003f05270 */
[----:B------:R-:W0:Y:S02]  /*11220*/  @P0 LDC.64 R4, c[0x0][0x9e8] ;  /* 0x00027a00ff040b82 */ /* 0x000e240000000a00 */
[----:B0-----:R-:W-:-:S05]  /*11230*/  @P0 IMAD.HI.U32 R4, R6, R4, RZ ;  /* 0x0000000406040227 */ /* 0x001fca00078e00ff */
[----:B------:R-:W-:-:S07]  /*11240*/  @P0 SHF.R.U32.HI R6, RZ, R5, R4 ;  /* 0x00000005ff060219 */ /* 0x000fce0000011604 */
.L_x_1345:
[----:B------:R-:W-:Y:S05]  /*11250*/  BSYNC B0 ;  /* 0x0000000000007941 */ /* 0x000fea0003800000 */
.L_x_1343:
[----:B------:R-:W-:-:S05]  /*11260*/  IMAD R3, R6, R3, RZ ;  /* 0x0000000306037224 */ /* 0x000fca00078e02ff */
[----:B------:R-:W-:-:S07]  /*11270*/  VIMNMX R2, R2, R3, !PT ;  /* 0x0000000302027248 */ /* 0x000fce0007fe0100 */
.L_x_1342:
[----:B------:R-:W-:Y:S01]  /*11280*/  SHF.R.S32.HI R3, RZ, 0x1f, R2 ;  /* 0x0000001fff037819 */ /* 0x000fe20000011402 */
[----:B------:R-:W-:Y:S03]  /*11290*/  BSSY B0, `(.L_x_1346) ;  /* 0x000002a000007945 */ /* 0x000fe60003800000 */
[----:B------:R-:W-:Y:S02]  /*112a0*/  LEA.HI R3, R3, R2, RZ, 0x7 ;  /* 0x0000000203037211 */ /* 0x000fe400078f38ff */
[----:B------:R-:W-:Y:S02]  /*112b0*/  LOP3.LUT R2, R18, 0xff000000, RZ, 0xc0, !PT ;  /* 0xff00000012027812 */ /* 0x000fe400078ec0ff */
[----:B------:R-:W-:-:S04]  /*112c0*/  SHF.R.S32.HI R3, RZ, 0x7, R3 ;  /* 0x00000007ff037819 */ /* 0x000fc80000011403 */
[----:B------:R-:W-:Y:S02]  /*112d0*/  VIMNMX R4, RZ, R3, !PT ;  /* 0x00000003ff047248 */ /* 0x000fe40007fe0100 */
[----:B------:R-:W-:Y:S02]  /*112e0*/  SHF.R.U32.HI R3, RZ, 0x8, R2 ;  /* 0x00000008ff037819 */ /* 0x000fe40000011602 */
[----:B------:R-:W-:Y:S02]  /*112f0*/  ISETP.GT.AND P0, PT, R0, R4, PT ;  /* 0x000000040000720c */ /* 0x000fe40003f04270 */
[----:B------:R-:W-:-:S04]  /*11300*/  LOP3.LUT R2, R18, 0xff0000, RZ, 0xc0, !PT ;  /* 0x00ff000012027812 */ /* 0x000fc800078ec0ff */
[----:B------:R-:W-:Y:S01]  /*11310*/  LEA.HI R2, R2, R3, RZ, 0x10 ;  /* 0x0000000302027211 */ /* 0x000fe200078f80ff */
[----:B------:R-:W-:-:S03]  /*11320*/  IMAD.MOV.U32 R3, RZ, RZ, RZ ;  /* 0x000000ffff037224 */ /* 0x000fc600078e00ff */
[----:B------:R-:W-:-:S03]  /*11330*/  LOP3.LUT R5, R2, 0xff, RZ, 0xc0, !PT ;  /* 0x000000ff02057812 */ /* 0x000fc600078ec0ff */
[----:B------:R-:W-:Y:S05]  /*11340*/  @!P0 BRA `(.L_x_1347) ;  /* 0x0000000000788947 */ /* 0x000fea0003800000 */
[----:B------:R-:W-:-:S04]  /*11350*/  SHF.R.U32.HI R6, RZ, 0x10, R2 ;  /* 0x00000010ff067819 */ /* 0x000fc80000011602 */
[----:B------:R-:W-:-:S13]  /*11360*/  ISETP.NE.AND P0, PT, R6, RZ, PT ;  /* 0x000000ff0600720c */ /* 0x000fda0003f05270 */
[----:B------:R-:W0:Y:S02]  /*11370*/  @!P0 LDC R6, c[0x0][0x9f0] ;  /* 0x00027c00ff068b82 */ /* 0x000e240000000800 */
[----:B0-----:R-:W-:Y:S02]  /*11380*/  IABS R8, R6 ;  /* 0x0000000600087213 */ /* 0x001fe40000000000 */
[----:B------:R-:W-:Y:S02]  /*11390*/  IADD3 R7, R6, -0x1, R0 ;  /* 0xffffffff06077810 */ /* 0x000fe40007ffe000 */
[----:B------:R-:W0:Y:S03]  /*113a0*/  I2F.RP R10, R8 ;  /* 0x00000008000a7306 */ /* 0x000e260000209400 */
[----:B------:R-:W-:-:S05]  /*113b0*/  IMAD.IADD R7, R7, 0x1, -R4 ;  /* 0x0000000107077824 */ /* 0x000fca00078e0a04 */
[----:B------:R-:W-:-:S04]  /*113c0*/  LOP3.LUT R2, R7, R6, RZ, 0x3c, !PT ;  /* 0x0000000607027212 */ /* 0x000fc800078e3cff */
[----:B------:R-:W-:Y:S01]  /*113d0*/  ISETP.GE.AND P2, PT, R2, RZ, PT ;  /* 0x000000ff0200720c */ /* 0x000fe20003f46270 */
[----:B0-----:R-:W0:Y:S02]  /*113e0*/  MUFU.RCP R10, R10 ;  /* 0x0000000a000a7308 */ /* 0x001e240000001000 */
[----:B0-----:R-:W-:-:S06]  /*113f0*/  VIADD R3, R10, 0xffffffe ;  /* 0x0ffffffe0a037836 */ /* 0x001fcc0000000000 */
[----:B------:R-:W0:Y:S02]  /*11400*/  F2I.FTZ.U32.TRUNC.NTZ R3, R3 ;  /* 0x0000000300037305 */ /* 0x000e24000021f000 */
[----:B0-----:R-:W-:-:S04]  /*11410*/  IMAD.MOV R2, RZ, RZ, -R3 ;  /* 0x000000ffff027224 */ /* 0x001fc800078e0a03 */
[----:B------:R-:W-:Y:S02]  /*11420*/  IMAD R9, R2, R8, RZ ;  /* 0x0000000802097224 */ /* 0x000fe400078e02ff */
[----:B------:R-:W-:-:S04]  /*11430*/  IMAD.MOV.U32 R2, RZ, RZ, RZ ;  /* 0x000000ffff027224 */ /* 0x000fc800078e00ff */
[----:B------:R-:W-:Y:S01]  /*11440*/  IMAD.HI.U32 R9, R3, R9, R2 ;  /* 0x0000000903097227 */ /* 0x000fe200078e0002 */
[----:B------:R-:W-:Y:S02]  /*11450*/  IABS R2, R7 ;  /* 0x0000000700027213 */ /* 0x000fe40000000000 */
[----:B------:R-:W-:-:S03]  /*11460*/  IABS R3, R6 ;  /* 0x0000000600037213 */ /* 0x000fc60000000000 */
[----:B------:R-:W-:-:S04]  /*11470*/  IMAD.HI.U32 R9, R9, R2, RZ ;  /* 0x0000000209097227 */ /* 0x000fc800078e00ff */
[----:B------:R-:W-:-:S04]  /*11480*/  IMAD.MOV R3, RZ, RZ, -R3 ;  /* 0x000000ffff037224 */ /* 0x000fc800078e0a03 */
        /* <DEDUP_REMOVED lines=10> */
.L_x_1347:
[----:B------:R-:W-:Y:S05]  /*11530*/  BSYNC B0 ;  /* 0x0000000000007941 */ /* 0x000fea0003800000 */
.L_x_1346:
[-C--:B------:R-:W-:Y:S01]  /*11540*/  IMAD R2, R5, R3.reuse, R4 ;  /* 0x0000000305027224 */ /* 0x080fe200078e0204 */
[----:B------:R-:W-:Y:S04]  /*11550*/  BSSY B7, `(.L_x_1348) ;  /* 0x000038b000077945 */ /* 0x000fe80003800000 */
        /* <DEDUP_REMOVED lines=22> */
.L_x_1349:
        /* <DEDUP_REMOVED lines=20> */
.L_x_1352:
[----:B------:R-:W-:Y:S05]  /*11800*/  BSYNC B6 ;  /* 0x0000000000067941 */ /* 0x000fea0003800000 */
.L_x_1351:
        /* <DEDUP_REMOVED lines=9> */
[----:B------:R-:W-:Y:S02]  /*118a0*/  IMAD.U32 R4, RZ, RZ, UR6 ;  /* 0x00000006ff047e24 */ /* 0x000fe4000f8e00ff */
[----:B------:R-:W-:Y:S02]  /*118b0*/  IMAD.U32 R5, RZ, RZ, UR7 ;  /* 0x00000007ff057e24 */ /* 0x000fe4000f8e00ff */
[----:B------:R-:W-:Y:S02]  /*118c0*/  IMAD.U32 R6, RZ, RZ, UR8 ;  /* 0x00000008ff067e24 */ /* 0x000fe4000f8e00ff */
[----:B------:R-:W-:-:S02]  /*118d0*/  IMAD.U32 R7, RZ, RZ, UR9 ;  /* 0x00000009ff077e24 */ /* 0x000fc4000f8e00ff */
[----:B------:R-:W-:Y:S02]  /*118e0*/  IMAD.U32 R10, RZ, RZ, UR4 ;  /* 0x00000004ff0a7e24 */ /* 0x000fe4000f8e00ff */
[----:B------:R-:W-:Y:S02]  /*118f0*/  IMAD.U32 R11, RZ, RZ, UR5 ;  /* 0x00000005ff0b7e24 */ /* 0x000fe4000f8e00ff */
[----:B------:R-:W-:Y:S02]  /*11900*/  IMAD.MOV.U32 R8, RZ, RZ, 0x70 ;  /* 0x00000070ff087424 */ /* 0x000fe400078e00ff */
[----:B------:R-:W-:Y:S02]  /*11910*/  IMAD.MOV.U32 R12, RZ, RZ, 0x1 ;  /* 0x00000001ff0c7424 */ /* 0x000fe400078e00ff */
[----:B0-----:R-:W-:-:S07]  /*11920*/  IMAD.MOV.U32 R13, RZ, RZ, RZ ;  /* 0x000000ffff0d7224 */ /* 0x001fce00078e00ff */
[----:B------:R-:W-:-:S07]  /*11930*/  LEPC R20, `(.L_x_1355) ;  /* 0x000000001014794e */ /* 0x000fce0000000000 */
[----:B-1----:R-:W-:Y:S05]  /*11940*/  CALL.ABS.NOINC R2 ;  /* 0x0000000002007343 */ /* 0x002fea0003c00000 */
.L_x_1355:
[----:B------:R0:W1:Y:S01]  /*11950*/  LDC.64 R2, c[0x4][R17] ;  /* 0x0100000011027b82 */ /* 0x0000620000000a00 */
[----:B------:R-:W-:Y:S01]  /*11960*/  ULDC.64 UR6, c[0x4][0x88] ;  /* 0x0100220000067ab9 */ /* 0x000fe20000000a00 */
[----:B------:R-:W-:Y:S01]  /*11970*/  ULDC.64 UR8, c[0x4][0x90] ;  /* 0x0100240000087ab9 */ /* 0x000fe20000000a00 */
[----:B------:R-:W-:Y:S01]  /*11980*/  ULDC.64 UR4, c[0x4][0x18] ;  /* 0x0100060000047ab9 */ /* 0x000fe20000000a00 */
        /* <DEDUP_REMOVED lines=11> */
.L_x_1354:
[----:B------:R-:W-:Y:S05]  /*11a40*/  BSYNC B6 ;  /* 0x0000000000067941 */ /* 0x000fea0003800000 */
.L_x_1353:
[----:B------:R-:W-:Y:S01]  /*11a50*/  ULDC.64 UR4, c[0x0][0x9f8] ;  /* 0x00027e0000047ab9 */ /* 0x000fe20000000a00 */
[----:B------:R-:W2:Y:S01]  /*11a60*/  LDL R17, [R1+0xc] ;  /* 0x00000c0001117983 */ /* 0x000ea20000100800 */
[----:B------:R-:W-:Y:S01]  /*11a70*/  ISETP.NE.U32.AND P0, PT, RZ, UR4, PT ;  /* 0x00000004ff007c0c */ /* 0x000fe2000bf05070 */
[----:B------:R-:W-:Y:S01]  /*11a80*/  IMAD.MOV.U32 R7, RZ, RZ, R19 ;  /* 0x000000ffff077224 */ /* 0x000fe200078e0013 */
[----:B------:R-:W0:Y:S02]  /*11a90*/  LDC R6, c[0x0][0x430] ;  /* 0x00010c00ff067b82 */ /* 0x000e240000000800 */
[----:B------:R-:W-:-:S13]  /*11aa0*/  ISETP.NE.AND.EX P0, PT, RZ, UR5, PT, P0 ;  /* 0x00000005ff007c0c */ /* 0x000fda000bf05300 */
[----:B------:R-:W1:Y:S02]  /*11ab0*/  @P0 LDC.64 R2, c[0x0][0x9f8] ;  /* 0x00027e00ff020b82 */ /* 0x000e640000000a00 */
[----:B-1----:R-:W-:-:S05]  /*11ac0*/  @P0 IMAD.WIDE R2, R19, 0x4, R2 ;  /* 0x0000000413020825 */ /* 0x002fca00078e0202 */
[----:B------:R1:W3:Y:S01]  /*11ad0*/  @P0 LDG.E R7, desc[UR54][R2.64] ;  /* 0x0000003602070981 */ /* 0x0002e2000c1e1900 */
[----:B0-----:R-:W-:Y:S01]  /*11ae0*/  ISETP.NE.AND P1, PT, R6, 0x1, PT ;  /* 0x000000010600780c */ /* 0x001fe20003f25270 */
[----:B------:R-:W-:Y:S01]  /*11af0*/  VIADD R26, R26, 0xffffffff ;  /* 0xffffffff1a1a7836 */ /* 0x000fe20000000000 */
[----:B------:R-:W-:Y:S01]  /*11b00*/  LOP3.LUT R23, R23, 0xfffffffb, RZ, 0xc0, !PT ;  /* 0xfffffffb17177812 */ /* 0x000fe200078ec0ff */
[----:B------:R-:W0:Y:S02]  /*11b10*/  S2R R21, SR_TID.X ;  /* 0x0000000000157919 */ /* 0x000e240000002100 */
[----:B------:R-:W-:Y:S01]  /*11b20*/  IMAD.SHL.U32 R8, R26, 0x80, RZ ;  /* 0x000000801a087824 */ /* 0x000fe200078e00ff */
[----:B------:R-:W4:Y:S07]  /*11b30*/  S2R R20, SR_TID.X ;  /* 0x0000000000147919 */ /* 0x000f2e0000002100 */
[----:B-1----:R-:W1:Y:S01]  /*11b40*/  @P1 LDC R3, c[0x0][0x434] ;  /* 0x00010d00ff031b82 */ /* 0x002e620000000800 */
[----:B------:R-:W-:-:S07]  /*11b50*/  @P1 LOP3.LUT R23, R23, 0x4, RZ, 0xfc, !PT ;  /* 0x0000000417171812 */ /* 0x000fce00078efcff */
[----:B------:R-:W1:Y:S01]  /*11b60*/  @P1 LDC R2, c[0x0][0x438] ;  /* 0x00010e00ff021b82 */ /* 0x000e620000000800 */
[----:B0-----:R-:W-:Y:S01]  /*11b70*/  IMAD.SHL.U32 R21, R21, 0x10, RZ ;  /* 0x0000001015157824 */ /* 0x001fe200078e00ff */
[----:B----4-:R-:W-:-:S04]  /*11b80*/  LOP3.LUT R20, R20, 0x7f, RZ, 0xc0, !PT ;  /* 0x0000007f14147812 */ /* 0x010fc800078ec0ff */
[----:B------:R-:W-:Y:S02]  /*11b90*/  LOP3.LUT R21, R21, 0x70, RZ, 0xc0, !PT ;  /* 0x0000007015157812 */ /* 0x000fe400078ec0ff */
[----:B------:R-:W-:-:S04]  /*11ba0*/  SHF.R.U32.HI R20, RZ, 0x3, R20 ;  /* 0x00000003ff147819 */ /* 0x000fc80000011614 */
[----:B------:R-:W-:-:S04]  /*11bb0*/  LOP3.LUT R0, R8, R20, R21, 0xfe, !PT ;  /* 0x0000001408007212 */ /* 0x000fc800078efe15 */
[C---:B--2---:R-:W-:Y:S01]  /*11bc0*/  ISETP.GE.AND P0, PT, R0.reuse, R17, PT ;  /* 0x000000110000720c */ /* 0x044fe20003f06270 */
[----:B------:R-:W-:-:S04]  /*11bd0*/  IMAD.IADD R0, R0, 0x1, R24 ;  /* 0x0000000100007824 */ /* 0x000fc800078e0218 */
[----:B-1----:R-:W-:-:S04]  /*11be0*/  @P1 IMAD.HI.U32 R3, R0, R3, RZ ;  /* 0x0000000300031227 */ /* 0x002fc800078e00ff */
[----:B------:R-:W-:Y:S01]  /*11bf0*/  IMAD.MOV.U32 R4, RZ, RZ, R0 ;  /* 0x000000ffff047224 */ /* 0x000fe200078e0000 */
[----:B------:R-:W-:-:S03]  /*11c00*/  @P1 SHF.R.U32.HI R4, RZ, R2, R3 ;  /* 0x00000002ff041219 */ /* 0x000fc60000011603 */
[----:B------:R-:W0:Y:S02]  /*11c10*/  @!P0 LDC.64 R2, c[0x0][0x428] ;  /* 0x00010a00ff028b82 */ /* 0x000e240000000a00 */
[----:B------:R-:W-:-:S04]  /*11c20*/  IMAD.MOV R5, RZ, RZ, -R4 ;  /* 0x000000ffff057224 */ /* 0x000fc800078e0a04 */
[----:B------:R-:W-:Y:S01]  /*11c30*/  IMAD R0, R6, R5, R0 ;  /* 0x0000000506007224 */ /* 0x000fe200078e0200 */
[--C-:B------:R-:W-:Y:S02]  /*11c40*/  @!P0 SHF.R.S32.HI R5, RZ, 0x1f, R4.reuse ;  /* 0x0000001fff058819 */ /* 0x100fe40000011404 */
[----:B---3--:R-:W-:Y:S01]  /*11c50*/  SHF.R.S32.HI R6, RZ, 0x1f, R7 ;  /* 0x0000001fff067819 */ /* 0x008fe20000011407 */
[----:B------:R-:W-:Y:S01]  /*11c60*/  STL [R1+0x4], R7 ;  /* 0x0000040701007387 */ /* 0x000fe20000100800 */
[----:B0-----:R-:W-:-:S03]  /*11c70*/  @!P0 IMAD.WIDE.U32 R4, R7, R2, R4 ;  /* 0x0000000207048225 */ /* 0x001fc600078e0004 */
[----:B------:R0:W-:Y:S02]  /*11c80*/  STL [R1+0x18], R6 ;  /* 0x0000180601007387 */ /* 0x0001e40000100800 */
[----:B0-----:R-:W-:-:S04]  /*11c90*/  @!P0 IMAD R6, R6, R2, RZ ;  /* 0x0000000206068224 */ /* 0x001fc800078e02ff */
[----:B------:R-:W-:Y:S02]  /*11ca0*/  @!P0 IMAD R6, R7, R3, R6 ;  /* 0x0000000307068224 */ /* 0x000fe400078e0206 */
[----:B------:R-:W0:Y:S02]  /*11cb0*/  @!P0 LDC.64 R2, c[0x0][0x418] ;  /* 0x00010600ff028b82 */ /* 0x000e240000000a00 */
[----:B------:R-:W-:Y:S01]  /*11cc0*/  @!P0 IMAD.IADD R5, R5, 0x1, R6 ;  /* 0x0000000105058824 */ /* 0x000fe200078e0206 */
[----:B0-----:R-:W-:-:S04]  /*11cd0*/  @!P0 LEA R2, P1, R4, R2, 0x2 ;  /* 0x0000000204028211 */ /* 0x001fc800078210ff */
[----:B------:R-:W-:Y:S01]  /*11ce0*/  @!P0 LEA.HI.X R3, R4, R3, R5, 0x2, P1 ;  /* 0x0000000304038211 */ /* 0x000fe200008f1405 */
[----:B------:R-:W-:-:S06]  /*11cf0*/  IMAD.MOV.U32 R4, RZ, RZ, RZ ;  /* 0x000000ffff047224 */ /* 0x000fcc00078e00ff */
[----:B------:R0:W5:Y:S01]  /*11d00*/  @!P0 LDG.E R4, desc[UR54][R2.64] ;  /* 0x0000003602048981 */ /* 0x000162000c1e1900 */
[----:B------:R-:W-:Y:S01]  /*11d10*/  IMAD.U32 R7, RZ, RZ, UR37 ;  /* 0x00000025ff077e24 */ /* 0x000fe2000f8e00ff */
[----:B------:R-:W-:Y:S01]  /*11d20*/  UMOV UR4, 0xffffffff ;  /* 0xffffffff00047882 */ /* 0x000fe20000000000 */
[----:B------:R-:W-:-:S03]  /*11d30*/  LOP3.LUT R23, R23, 0xfffffffd, RZ, 0xc0, !PT ;  /* 0xfffffffd17177812 */ /* 0x000fc600078ec0ff */
[----:B------:R-:W-:-:S13]  /*11d40*/  ISETP.NE.AND P2, PT, R7, 0x3, PT ;  /* 0x000000030700780c */ /* 0x000fda0003f45270 */
[----:B------:R-:W-:Y:S01]  /*11d50*/  @P2 LOP3.LUT R23, R23, 0x2, RZ, 0xfc, !PT ;  /* 0x0000000217172812 */ /* 0x000fe200078efcff */
[----:B0-----:R-:W-:Y:S06]  /*11d60*/  BRA.DIV UR4, `(.L_x_1356) ;  /* 0x0000004604f47947 */ /* 0x001fec000b800000 */
.L_x_1422:
[----:B------:R-:W-:Y:S01]  /*11d70*/  LOP3.LUT R24, R18, 0xffff, RZ, 0xc0, !PT ;  /* 0x0000ffff12187812 */ /* 0x000fe200078ec0ff */
[----:B------:R-:W-:Y:S06]  /*11d80*/  @!P2 BRA `(.L_x_1357) ;  /* 0x000000000004a947 */ /* 0x000fec0003800000 */
[----:B------:R-:W-:Y:S01]  /*11d90*/  BPT.TRAP 0x1 ;  /* 0x000000040000795c */ /* 0x000fe20000300000 */
.L_x_1357:
[----:B------:R-:W-:Y:S01]  /*11da0*/  SHF.R.S32.HI R6, RZ, 0x1f, R0 ;  /* 0x0000001fff067819 */ /* 0x000fe20000011400 */
        /* <DEDUP_REMOVED lines=22> */
.L_x_1423:
[----:B------:R-:W-:Y:S05]  /*11f10*/  BSYNC B0 ;  /* 0x0000000000007941 */ /* 0x000fea0003800000 */
.L_x_1358:
[----:B------:R-:W2:Y:S01]  /*11f20*/  LDL R10, [R1+0xc] ;  /* 0x00000c00010a7983 */ /* 0x000ea20000100800 */
[----:B------:R-:W-:Y:S01]  /*11f30*/  ULDC.64 UR4, c[0x0][0x300] ;  /* 0x0000c00000047ab9 */ /* 0x000fe20000000a00 */
[----:B------:R-:W-:Y:S01]  /*11f40*/  ULDC.64 UR6, c[0x0][0x2e8] ;  /* 0x0000ba0000067ab9 */ /* 0x000fe20000000a00 */
[----:B------:R-:W-:Y:S01]  /*11f50*/  IMAD R6, R6, UR4, RZ ;  /* 0x0000000406067c24 */ /* 0x000fe2000f8e02ff */
[----:B------:R-:W1:Y:S01]  /*11f60*/  S2R R9, SR_TID.X ;  /* 0x0000000000097919 */ /* 0x000e620000002100 */
[C---:B0-----:R-:W-:Y:S01]  /*11f70*/  IMAD.WIDE.U32 R2, R0.reuse, UR4, RZ ;  /* 0x0000000400027c25 */ /* 0x041fe2000f8e00ff */
[----:B------:R-:W-:Y:S01]  /*11f80*/  LOP3.LUT R23, R23, 0xfffffffe, RZ, 0xc0, !PT ;  /* 0xfffffffe17177812 */ /* 0x000fe200078ec0ff */
[----:B------:R-:W0:Y:S02]  /*11f90*/  S2R R11, SR_TID.X ;  /* 0x00000000000b7919 */ /* 0x000e240000002100 */
[----:B------:R-:W-:Y:S01]  /*11fa0*/  IMAD R6, R0, UR5, R6 ;  /* 0x0000000500067c24 */ /* 0x000fe2000f8e0206 */
[----:B------:R-:W-:-:S02]  /*11fb0*/  ULDC.64 UR4, c[0x0][0x310] ;  /* 0x0000c40000047ab9 */ /* 0x000fc40000000a00 */
[----:B------:R-:W-:Y:S02]  /*11fc0*/  IMAD R7, R7, UR4, RZ ;  /* 0x0000000407077c24 */ /* 0x000fe4000f8e02ff */
[----:B------:R-:W-:Y:S02]  /*11fd0*/  IMAD.IADD R3, R3, 0x1, R6 ;  /* 0x0000000103037824 */ /* 0x000fe400078e0206 */
[C---:B------:R-:W-:Y:S02]  /*11fe0*/  IMAD R7, R4.reuse, UR5, R7 ;  /* 0x0000000504077c24 */ /* 0x040fe4000f8e0207 */
[----:B------:R-:W-:Y:S01]  /*11ff0*/  IMAD.WIDE.U32 R2, R4, UR4, R2 ;  /* 0x0000000404027c25 */ /* 0x000fe2000f8e0002 */
[----:B------:R-:W-:-:S03]  /*12000*/  ULDC.64 UR4, c[0x0][0x308] ;  /* 0x0000c20000047ab9 */ /* 0x000fc60000000a00 */
[----:B------:R-:W-:Y:S02]  /*12010*/  IMAD.IADD R3, R3, 0x1, R7 ;  /* 0x0000000103037824 */ /* 0x000fe400078e0207 */
[C---:B------:R-:W-:Y:S01]  /*12020*/  IMAD.WIDE.U32 R2, R24.reuse, UR4, R2 ;  /* 0x0000000418027c25 */ /* 0x040fe2000f8e0002 */
[----:B------:R-:W-:Y:S02]  /*12030*/  ULDC UR4, c[0x0][0x2f4] ;  /* 0x0000bd0000047ab9 */ /* 0x000fe40000000800 */
[----:B------:R-:W-:Y:S01]  /*12040*/  ISETP.GE.AND P2, PT, R29, UR4, PT ;  /* 0x000000041d007c0c */ /* 0x000fe2000bf46270 */
[----:B------:R-:W-:Y:S01]  /*12050*/  IMAD R3, R24, UR5, R3 ;  /* 0x0000000518037c24 */ /* 0x000fe2000f8e0203 */
[----:B------:R-:W-:Y:S01]  /*12060*/  LEA R0, P0, R2, UR6, 0x1 ;  /* 0x0000000602007c11 */ /* 0x000fe2000f8008ff */
[----:B------:R-:W-:-:S03]  /*12070*/  UMOV UR4, 0xffffffff ;  /* 0xffffffff00047882 */ /* 0x000fc60000000000 */
[----:B------:R-:W-:Y:S02]  /*12080*/  LEA.HI.X R2, R2, UR7, R3, 0x1, P0 ;  /* 0x0000000702027c11 */ /* 0x000fe400080f0c03 */
[----:B-1----:R-:W-:-:S04]  /*12090*/  LOP3.LUT R9, R9, 0x7f, RZ, 0xc0, !PT ;  /* 0x0000007f09097812 */ /* 0x002fc800078ec0ff */
[----:B------:R-:W-:Y:S02]  /*120a0*/  SHF.R.U32.HI R9, RZ, 0x3, R9 ;  /* 0x00000003ff097819 */ /* 0x000fe40000011609 */
[----:B------:R-:W-:Y:S02]  /*120b0*/  @P2 LOP3.LUT R23, R23, 0x1, RZ, 0xfc, !PT ;  /* 0x0000000117172812 */ /* 0x000fe400078efcff */
[----:B--2---:R-:W-:Y:S01]  /*120c0*/  IADD3 R4, -R9, R10, -R8 ;  /* 0x0000000a09047210 */ /* 0x004fe20007ffe908 */
[C---:B0-----:R-:W-:Y:S02]  /*120d0*/  IMAD.SHL.U32 R9, R11.reuse, 0x8, RZ ;  /* 0x000000080b097824 */ /* 0x041fe400078e00ff */
[----:B------:R-:W-:Y:S01]  /*120e0*/  IMAD.SHL.U32 R10, R11, 0x8, RZ ;  /* 0x000000080b0a7824 */ /* 0x000fe200078e00ff */
[----:B------:R-:W-:Y:S02]  /*120f0*/  ISETP.GE.AND P0, PT, R4, 0x1, PT ;  /* 0x000000010400780c */ /* 0x000fe40003f06270 */
[----:B------:R-:W-:-:S04]  /*12100*/  LOP3.LUT R9, R9, 0x1f8, RZ, 0xc0, !PT ;  /* 0x000001f809097812 */ /* 0x000fc800078ec0ff */
[----:B------:R-:W-:-:S04]  /*12110*/  LOP3.LUT R9, R9, 0x38, R11, 0x78, !PT ;  /* 0x0000003809097812 */ /* 0x000fc800078e780b */
[----:B------:R-:W-:-:S05]  /*12120*/  LOP3.LUT R9, R9, 0x200, R10, 0xf8, !PT ;  /* 0x0000020009097812 */ /* 0x000fca00078ef80a */
[----:B------:R-:W-:Y:S01]  /*12130*/  IMAD R3, R25, 0x2000, R9 ;  /* 0x0000200019037824 */ /* 0x000fe200078e0209 */
[----:B------:R-:W-:Y:S06]  /*12140*/  BRA.DIV UR4, `(.L_x_1360) ;  /* 0x0000004604447947 */ /* 0x000fec000b800000 */
[----:B------:R-:W0:Y:S01]  /*12150*/  SHFL.IDX PT, R7, R0, RZ, 0x181f ;  /* 0x00181fff00077589 */ /* 0x000e2200000e0000 */
[----:B------:R-:W-:-:S03]  /*12160*/  @P0 IMAD R8, R3, 0x2, R22 ;  /* 0x0000000203080824 */ /* 0x000fc600078e0216 */
[----:B------:R-:W1:Y:S01]  /*12170*/  SHFL.IDX PT, R6, R2, RZ, 0x181f ;  /* 0x00181fff02067589 */ /* 0x000e6200000e0000 */
[----:B0-----:R-:W-:-:S05]  /*12180*/  @P0 LEA R7, P1, R29, R7, 0x1 ;  /* 0x000000071d070211 */ /* 0x001fca00078208ff */
[----:B-1----:R-:W-:Y:S01]  /*12190*/  @P0 IMAD.X R6, RZ, RZ, R6, P1 ;  /* 0x000000ffff060224 */ /* 0x002fe200008e0606 */
[----:B------:R-:W-:-:S04]  /*121a0*/  ISETP.GE.AND P1, PT, R4, 0x11, PT ;  /* 0x000000110400780c */ /* 0x000fc80003f26270 */
[----:B------:R-:W-:-:S04]  /*121b0*/  @P0 LOP3.LUT R7, R7, R6, RZ, 0x3c, !PT ;  /* 0x0000000607070212 */ /* 0x000fc800078e3cff */
[----:B------:R-:W-:-:S04]  /*121c0*/  @P0 LOP3.LUT R6, R7, R6, RZ, 0x3c, !PT ;  /* 0x0000000607060212 */ /* 0x000fc800078e3cff */
[----:B------:R-:W-:-:S05]  /*121d0*/  @P0 LOP3.LUT R7, R7, R6, RZ, 0x3c, !PT ;  /* 0x0000000607070212 */ /* 0x000fca00078e3cff */
[----:B------:R-:W-:Y:S01]  /*121e0*/  @!PT LDS RZ, [RZ] ;  /* 0x00000000fffff984 */ /* 0x000fe20000000800 */
[----:B------:R0:W-:Y:S04]  /*121f0*/  @P0 LDGSTS.E.BYPASS.LTC128B.128 [R8+0xe400], desc[UR54][R6.64], !P2 ;  /* 0x0e40000006080fae */ /* 0x0001e8000d101d76 */
[----:B0-----:R-:W0:Y:S01]  /*12200*/  SHFL.IDX PT, R7, R0, 0x1, 0x181f ;  /* 0x00381f0000077f89 */ /* 0x001e2200000e0000 */
[----:B------:R-:W-:-:S03]  /*12210*/  @P1 IMAD R8, R3, 0x2, R22 ;  /* 0x0000000203081824 */ /* 0x000fc600078e0216 */
[----:B------:R-:W1:Y:S01]  /*12220*/  SHFL.IDX PT, R6, R2, 0x1, 0x181f ;  /* 0x00381f0002067f89 */ /* 0x000e6200000e0000 */
[----:B0-----:R-:W-:-:S05]  /*12230*/  @P1 LEA R7, P0, R29, R7, 0x1 ;  /* 0x000000071d071211 */ /* 0x001fca00078008ff */
[----:B-1----:R-:W-:-:S05]  /*12240*/  @P1 IMAD.X R6, RZ, RZ, R6, P0 ;  /* 0x000000ffff061224 */ /* 0x002fca00000e0606 */
[----:B------:R-:W-:-:S04]  /*12250*/  @P1 LOP3.LUT R7, R7, R6, RZ, 0x3c, !PT ;  /* 0x0000000607071212 */ /* 0x000fc800078e3cff */
[----:B------:R-:W-:-:S04]  /*12260*/  @P1 LOP3.LUT R6, R7, R6, RZ, 0x3c, !PT ;  /* 0x0000000607061212 */ /* 0x000fc800078e3cff */
[----:B------:R-:W-:-:S05]  /*12270*/  @P1 LOP3.LUT R7, R7, R6, RZ, 0x3c, !PT ;  /* 0x0000000607071212 */ /* 0x000fca00078e3cff */
[----:B------:R0:W-:Y:S01]  /*12280*/  @P1 LDGSTS.E.BYPASS.LTC128B.128 [R8+0xec00], desc[UR54][R6.64], !P2 ;  /* 0x0ec0000006081fae */ /* 0x0001e2000d101d76 */
[----:B------:R-:W-:-:S03]  /*12290*/  ISETP.GE.AND P1, PT, R4, 0x21, PT ;  /* 0x000000210400780c */ /* 0x000fc60003f26270 */
[----:B0-----:R-:W0:Y:S10]  /*122a0*/  SHFL.IDX PT, R7, R0, 0x2, 0x181f ;  /* 0x00581f0000077f89 */ /* 0x001e3400000e0000 */
[----:B------:R-:W-:Y:S01]  /*122b0*/  @P1 IMAD R8, R3, 0x2, R22 ;  /* 0x0000000203081824 */ /* 0x000fe200078e0216 */
        /* <DEDUP_REMOVED lines=40> */
[----:B------:R-:W1:Y:S04]  /*12540*/  SHFL.IDX PT, R6, R2, 0x6, 0x181f ;  /* 0x00d81f0002067f89 */ /* 0x000e6800000e0000 */
[----:B------:R-:W2:Y:S04]  /*12550*/  SHFL.IDX PT, R2, R2, 0x7, 0x181f ;  /* 0x00f81f0002027f89 */ /* 0x000ea800000e0000 */
[----:B------:R-:W3:Y:S01]  /*12560*/  SHFL.IDX PT, R0, R0, 0x7, 0x181f ;  /* 0x00f81f0000007f89 */ /* 0x000ee200000e0000 */
[----:B0-----:R-:W-:-:S05]  /*12570*/  @P1 LEA R7, P0, R29, R7, 0x1 ;  /* 0x000000071d071211 */ /* 0x001fca00078008ff */
[----:B-1----:R-:W-:-:S05]  /*12580*/  @P1 IMAD.X R6, RZ, RZ, R6, P0 ;  /* 0x000000ffff061224 */ /* 0x002fca00000e0606 */
[----:B------:R-:W-:-:S04]  /*12590*/  @P1 LOP3.LUT R7, R7, R6, RZ, 0x3c, !PT ;  /* 0x0000000607071212 */ /* 0x000fc800078e3cff */
[----:B------:R-:W-:-:S04]  /*125a0*/  @P1 LOP3.LUT R6, R7, R6, RZ, 0x3c, !PT ;  /* 0x0000000607061212 */ /* 0x000fc800078e3cff */
[----:B------:R-:W-:-:S05]  /*125b0*/  @P1 LOP3.LUT R7, R7, R6, RZ, 0x3c, !PT ;  /* 0x0000000607071212 */ /* 0x000fca00078e3cff */
[----:B--23--:R1:W-:Y:S02]  /*125c0*/  @P1 LDGSTS.E.BYPASS.LTC128B.128 [R8+0x11400], desc[UR54][R6.64], !P2 ;  /* 0x1140000006081fae */ /* 0x00c3e4000d101d76 */
.L_x_1441:
        /* <DEDUP_REMOVED lines=10> */
.L_x_1361:
        /* <DEDUP_REMOVED lines=11> */
.L_x_1362:
[----:B0-----:R0:W5:Y:S01]  /*12720*/  LDL.LU R3, [R1+0x20] ;  /* 0x0000200001037983 */ /* 0x0011620000300800 */
[----:B------:R0:W-:Y:S02]  /*12730*/  SYNCS.ARRIVE.TRANS64.A1T0 RZ, [R5+URZ+0x16830], RZ ;  /* 0x016830ff05ff79a7 */ /* 0x0001e4000810003f */
[----:B------:R-:W-:Y:S05]  /*12740*/  WARPSYNC.ALL ;  /* 0x0000000000007948 */ /* 0x000fea0003800000 */
[----:B------:R-:W-:Y:S01]  /*12750*/  ULDC.64 UR4, c[0x0][0x298] ;  /* 0x0000a60000047ab9 */ /* 0x000fe20000000a00 */
[----:B------:R-:W-:Y:S01]  /*12760*/  VIADD R2, R22, 0x8400 ;  /* 0x0000840016027836 */ /* 0x000fe20000000000 */
[----:B------:R-:W-:Y:S01]  /*12770*/  BSSY B6, `(.L_x_1363) ;  /* 0x000001b000067945 */ /* 0x000fe20003800000 */
[----:B------:R-:W-:Y:S03]  /*12780*/  BAR.SYNC.DEFER_BLOCKING 0x8, 0x200 ;  /* 0x0208000000007b1d */ /* 0x000fe60000010000 */
[----:B------:R-:W-:-:S02]  /*12790*/  LOP3.LUT P0, RZ, R2, 0x3ff, RZ, 0xc0, !PT ;  /* 0x000003ff02ff7812 */ /* 0x000fc4000780c0ff */
[----:B-----5:R-:W-:-:S05]  /*127a0*/  SHF.R.S32.HI R0, RZ, 0x1f, R3 ;  /* 0x0000001fff007819 */ /* 0x020fca0000011403 */
[----:B------:R-:W-:-:S04]  /*127b0*/  IMAD R0, R0, UR4, RZ ;  /* 0x0000000400007c24 */ /* 0x000fc8000f8e02ff */
[C---:B------:R-:W-:Y:S02]  /*127c0*/  IMAD R0, R3.reuse, UR5, R0 ;  /* 0x0000000503007c24 */ /* 0x040fe4000f8e0200 */
[----:B------:R-:W-:-:S04]  /*127d0*/  IMAD.WIDE.U32 R2, R3, UR4, RZ ;  /* 0x0000000403027c25 */ /* 0x000fc8000f8e00ff */
[----:B------:R-:W-:Y:S01]  /*127e0*/  IMAD.IADD R0, R3, 0x1, R0 ;  /* 0x0000000103007824 */ /* 0x000fe200078e0200 */
[----:B------:R1:W-:Y:S04]  /*127f0*/  STL.64 [R1+0x20], R2 ;  /* 0x0000200201007387 */ /* 0x0003e80000100a00 */
[----:B------:R1:W-:Y:S01]  /*12800*/  STL [R1+0x2c], R0 ;  /* 0x00002c0001007387 */ /* 0x0003e20000100800 */
[----:B------:R-:W-:Y:S05]  /*12810*/  @!P0 BRA `(.L_x_1364) ;  /* 0x0000000000408947 */ /* 0x000fea0003800000 */
[----:B-1----:R-:W-:Y:S01]  /*12820*/  MOV R2, 0x0 ;  /* 0x0000000000027802 */ /* 0x002fe20000000f00 */
[----:B------:R-:W-:Y:S01]  /*12830*/  ULDC.64 UR6, c[0x4][0x88] ;  /* 0x0100220000067ab9 */ /* 0x000fe20000000a00 */
[----:B------:R-:W-:Y:S01]  /*12840*/  ULDC.64 UR8, c[0x4][0x90] ;  /* 0x0100240000087ab9 */ /* 0x000fe20000000a00 */
[----:B------:R-:W-:Y:S01]  /*12850*/  ULDC.64 UR4, c[0x4][0x20] ;  /* 0x0100080000047ab9 */ /* 0x000fe20000000a00 */
[----:B------:R-:W-:Y:S02]  /*12860*/  IMAD.U32 R4, RZ, RZ, UR6 ;  /* 0x00000006ff047e24 */ /* 0x000fe4000f8e00ff */
[----:B------:R-:W1:Y:S01]  /*12870*/  LDC.64 R2, c[0x4][R2] ;  /* 0x0100000002027b82 */ /* 0x000e620000000a00 */
[----:B0-----:R-:W-:Y:S02]  /*12880*/  IMAD.U32 R5, RZ, RZ, UR7 ;  /* 0x00000007ff057e24 */ /* 0x001fe4000f8e00ff */
        /* <DEDUP_REMOVED lines=8> */
[----:B-1----:R-:W-:Y:S05]  /*12910*/  CALL.ABS.NOINC R2 ;  /* 0x0000000002007343 */ /* 0x002fea0003c00000 */
.L_x_1364:
[----:B------:R-:W-:Y:S05]  /*12920*/  BSYNC B6 ;  /* 0x0000000000067941 */ /* 0x000fea0003800000 */
.L_x_1363:
[----:B-1----:R-:W2:Y:S01]  /*12930*/  LDL.LU R2, [R1+0x2c] ;  /* 0x00002c0001027983 */ /* 0x002ea20000300800 */
[----:B------:R-:W1:Y:S01]  /*12940*/  LDC R4, c[0x0][0x448] ;  /* 0x00011200ff047b82 */ /* 0x000e620000000800 */
[----:B------:R-:W-:Y:S01]  /*12950*/  LOP3.LUT P6, RZ, R23, 0x10, RZ, 0xc0, !PT ;  /* 0x0000001017ff7812 */ /* 0x000fe200078cc0ff */
[----:B------:R-:W-:Y:S01]  /*12960*/  ULDC.64 UR4, c[0x0][0x2d8] ;  /* 0x0000b60000047ab9 */ /* 0x000fe20000000a00 */
[----:B------:R-:W3:Y:S01]  /*12970*/  LDL.LU.64 R20, [R1+0x20] ;  /* 0x0000200001147983 */ /* 0x000ee20000300a00 */
[----:B0-----:R-:W-:Y:S01]  /*12980*/  SHF.R.S32.HI R5, RZ, 0x1f, R19 ;  /* 0x0000001fff057819 */ /* 0x001fe20000011413 */
[----:B------:R-:W-:Y:S01]  /*12990*/  ULDC.64 UR6, c[0x0][0x2e0] ;  /* 0x0000b80000067ab9 */ /* 0x000fe20000000a00 */
[----:B------:R-:W-:Y:S01]  /*129a0*/  SEL R0, R19, RZ, !P6 ;  /* 0x000000ff13007207 */ /* 0x000fe20007000000 */
[----:B------:R0:W5:Y:S01]  /*129b0*/  LDL R10, [R1+0x1c] ;  /* 0x00001c00010a7983 */ /* 0x0001620000100800 */
[----:B------:R-:W-:Y:S01]  /*129c0*/  SEL R5, R5, RZ, !P6 ;  /* 0x000000ff05057207 */ /* 0x000fe20007000000 */
[----:B------:R-:W4:Y:S01]  /*129d0*/  LDC R9, c[0x0][0x448] ;  /* 0x00011200ff097b82 */ /* 0x000f220000000800 */
[----:B------:R-:W-:-:S03]  /*129e0*/  ULDC.64 UR8, c[0x0][0x280] ;  /* 0x0000a00000087ab9 */ /* 0x000fc60000000a00 */
[----:B------:R-:W-:-:S04]  /*129f0*/  IMAD R5, R5, UR6, RZ ;  /* 0x0000000605057c24 */ /* 0x000fc8000f8e02ff */
[----:B------:R-:W-:Y:S01]  /*12a00*/  IMAD R5, R0, UR7, R5 ;  /* 0x0000000700057c24 */ /* 0x000fe2000f8e0205 */
[----:B-1----:R-:W-:-:S13]  /*12a10*/  ISETP.NE.AND P6, PT, R4, 0x1, PT ;  /* 0x000000010400780c */ /* 0x002fda0003fc5270 */
[----:B------:R-:W1:Y:S08]  /*12a20*/  @P6 LDC R4, c[0x0][0x450] ;  /* 0x00011400ff046b82 */ /* 0x000e700000000800 */
[----:B------:R-:W0:Y:S01]  /*12a30*/  @P6 LDC R8, c[0x0][0x44c] ;  /* 0x00011300ff086b82 */ /* 0x000e220000000800 */
[----:B--2---:R-:W-:Y:S01]  /*12a40*/  IMAD.MOV.U32 R3, RZ, RZ, R2 ;  /* 0x000000ffff037224 */ /* 0x004fe200078e0002 */
[----:B---3--:R-:W2:Y:S01]  /*12a50*/  S2R R21, SR_TID.X ;  /* 0x0000000000157919 */ /* 0x008ea20000002100 */
[----:B------:R-:W-:-:S02]  /*12a60*/  IMAD.MOV.U32 R2, RZ, RZ, R20 ;  /* 0x000000ffff027224 */ /* 0x000fc400078e0014 */
[----:B------:R-:W3:Y:S02]  /*12a70*/  S2R R20, SR_TID.X ;  /* 0x0000000000147919 */ /* 0x000ee40000002100 */
[----:B------:R-:W-:-:S04]  /*12a80*/  IMAD.WIDE.U32 R2, R24, UR4, R2 ;  /* 0x0000000418027c25 */ /* 0x000fc8000f8e0002 */
[----:B------:R-:W-:Y:S01]  /*12a90*/  IMAD R3, R24, UR5, R3 ;  /* 0x0000000518037c24 */ /* 0x000fe2000f8e0203 */
[----:B------:R-:W-:Y:S01]  /*12aa0*/  ULDC.64 UR4, c[0x0][0x2d0] ;  /* 0x0000b40000047ab9 */ /* 0x000fe20000000a00 */
[----:B------:R-:W-:Y:S01]  /*12ab0*/  IMAD.WIDE.U32 R2, R0, UR6, R2 ;  /* 0x0000000600027c25 */ /* 0x000fe2000f8e0002 */
[----:B------:R-:W-:Y:S01]  /*12ac0*/  ULDC.64 UR6, c[0x0][0x2c8] ;  /* 0x0000b20000067ab9 */ /* 0x000fe20000000a00 */
[----:B------:R-:W4:Y:S02]  /*12ad0*/  @P6 LDC R0, c[0x0][0x44c] ;  /* 0x00011300ff006b82 */ /* 0x000f240000000800 */
[----:B------:R-:W-:Y:S02]  /*12ae0*/  IMAD.IADD R3, R3, 0x1, R5 ;  /* 0x0000000103037824 */ /* 0x000fe400078e0205 */
[----:B--2---:R-:W-:Y:S01]  /*12af0*/  IMAD.SHL.U32 R21, R21, 0x10, RZ ;  /* 0x0000001015157824 */ /* 0x004fe200078e00ff */
[----:B---3--:R-:W-:-:S04]  /*12b00*/  LOP3.LUT R20, R20, 0x7f, RZ, 0xc0, !PT ;  /* 0x0000007f14147812 */ /* 0x008fc800078ec0ff */
[----:B------:R-:W-:Y:S02]  /*12b10*/  LOP3.LUT R21, R21, 0x70, RZ, 0xc0, !PT ;  /* 0x0000007015157812 */ /* 0x000fe400078ec0ff */
[----:B------:R-:W-:-:S04]  /*12b20*/  SHF.R.U32.HI R20, RZ, 0x3, R20 ;  /* 0x00000003ff147819 */ /* 0x000fc80000011614 */
[----:B------:R-:W-:Y:S02]  /*12b30*/  LOP3.LUT R20, R20, R21, RZ, 0xfc, !PT ;  /* 0x0000001514147212 */ /* 0x000fe400078efcff */
[----:B------:R2:W5:Y:S03]  /*12b40*/  LDL R21, [R1] ;  /* 0x0000000001157983 */ /* 0x0005660000100800 */
[----:B------:R-:W-:-:S04]  /*12b50*/  IMAD.IADD R6, R20, 0x1, R27 ;  /* 0x0000000114067824 */ /* 0x000fc800078e021b */
[----:B----4-:R-:W-:-:S04]  /*12b60*/  @P6 IMAD.HI.U32 R0, R6, R0, RZ ;  /* 0x0000000006006227 */ /* 0x010fc800078e00ff */
        /* <DEDUP_REMOVED lines=13> */
[----:B------:R-:W-:-:S03]  /*12c40*/  LEA R0, P0, R4, UR8, 0x1 ;  /* 0x0000000804007c11 */ /* 0x000fc6000f8008ff */
[----:B------:R-:W-:-:S05]  /*12c50*/  IMAD.IADD R5, R5, 0x1, R7 ;  /* 0x0000000105057824 */ /* 0x000fca00078e0207 */
[----:B------:R-:W-:Y:S02]  /*12c60*/  LEA.HI.X R4, R4, UR9, R5, 0x1, P0 ;  /* 0x0000000904047c11 */ /* 0x000fe400080f0c05 */
[----:B------:R-:W1:Y:S01]  /*12c70*/  @P6 LDC R5, c[0x0][0x450] ;  /* 0x00011400ff056b82 */ /* 0x000e620000000800 */
[----:B------:R-:W-:-:S04]  /*12c80*/  VIADD R7, R6, 0x80 ;  /* 0x0000008006077836 */ /* 0x000fc80000000000 */
[----:B0-----:R-:W-:-:S04]  /*12c90*/  @P6 IMAD.HI.U32 R8, R7, R8, RZ ;  /* 0x0000000807086227 */ /* 0x001fc800078e00ff */
[----:B------:R-:W-:Y:S01]  /*12ca0*/  IMAD.MOV.U32 R6, RZ, RZ, R7 ;  /* 0x000000ffff067224 */ /* 0x000fe200078e0007 */
[----:B------:R-:W0:Y:S01]  /*12cb0*/  S2R R20, SR_TID.X ;  /* 0x0000000000147919 */ /* 0x000e220000002100 */
[----:B-1----:R-:W-:-:S05]  /*12cc0*/  @P6 SHF.R.U32.HI R6, RZ, R5, R8 ;  /* 0x00000005ff066219 */ /* 0x002fca0000011608 */
[----:B------:R-:W-:-:S04]  /*12cd0*/  IMAD.MOV R5, RZ, RZ, -R6 ;  /* 0x000000ffff057224 */ /* 0x000fc800078e0a06 */
        /* <DEDUP_REMOVED lines=15> */
[----:B0-----:R-:W-:Y:S02]  /*12dd0*/  LOP3.LUT R20, R20, 0x7f, RZ, 0xc0, !PT ;  /* 0x0000007f14147812 */ /* 0x001fe400078ec0ff */
[----:B------:R-:W-:Y:S02]  /*12de0*/  LEA.HI.X R2, R2, UR9, R6, 0x1, P1 ;  /* 0x0000000902027c11 */ /* 0x000fe400088f0c06 */
[----:B------:R-:W-:Y:S01]  /*12df0*/  SHF.R.U32.HI R20, RZ, 0x3, R20 ;  /* 0x00000003ff147819 */ /* 0x000fe20000011614 */
[----:B--2---:R-:W-:Y:S06]  /*12e00*/  BRA.DIV UR4, `(.L_x_1365) ;  /* 0x0000004204c47947 */ /* 0x004fec000b800000 */
[----:B------:R-:W0:Y:S01]  /*12e10*/  SHFL.IDX PT, R7, R0, RZ, 0x181f ;  /* 0x00181fff00077589 */ /* 0x000e2200000e0000 */
[----:B-----5:R-:W-:Y:S02]  /*12e20*/  IMAD R3, R21, R9, RZ ;  /* 0x0000000915037224 */ /* 0x020fe400078e02ff */
[----:B------:R-:W-:Y:S01]  /*12e30*/  IMAD.IADD R27, R20, 0x1, R27 ;  /* 0x00000001141b7824 */ /* 0x000fe200078e021b */
        /* <DEDUP_REMOVED lines=103> */
.L_x_1466:
        /* <DEDUP_REMOVED lines=10> */
.L_x_1366:
        /* <DEDUP_REMOVED lines=14> */
[----:B------:R-:W2:Y:S01]  /*13630*/  LDL.LU R4, [R1+0x28] ;  /* 0x0000280001047983 */ /* 0x000ea20000300800 */
[----:B------:R1:W-:Y:S03]  /*13640*/  SYNCS.ARRIVE.TRANS64.A1T0 RZ, [R22+URZ+0x16800], RZ ;  /* 0x016800ff16ff79a7 */ /* 0x0003e6000810003f */
[----:B0-----:R-:W3:Y:S01]  /*13650*/  LDL R2, [R1+0x10] ;  /* 0x0000100001027983 */ /* 0x001ee20000100800 */
[----:B------:R-:W-:Y:S01]  /*13660*/  BSSY B0, `(.L_x_1367) ;  /* 0x0000005000007945 */ /* 0x000fe20003800000 */
[----:B------:R-:W0:Y:S01]  /*13670*/  SYNCS.PHASECHK.TRANS64.TRYWAIT P0, [R22+URZ+0x16820], R3 ;  /* 0x01682003160075a7 */ /* 0x000e22000800017f */
[----:B--2---:R-:W-:-:S05]  /*13680*/  VIADD R7, R4, 0xfffffffe ;  /* 0xfffffffe04077836 */ /* 0x004fca0000000000 */
[----:B---3--:R-:W-:Y:S01]  /*13690*/  ISETP.GE.AND P1, PT, R7, R2, PT ;  /* 0x000000020700720c */ /* 0x008fe20003f26270 */
[----:B01----:R-:W-:-:S12]  /*136a0*/  @!P0 BRA `(.L_x_1368) ;  /* 0x0000004800808947 */ /* 0x003fd80003800000 */
.L_x_1467:
[----:B------:R-:W-:Y:S05]  /*136b0*/  BSYNC B0 ;  /* 0x0000000000007941 */ /* 0x000fea0003800000 */
.L_x_1367:
[----:B------:R-:W-:Y:S04]  /*136c0*/  BSSY B0, `(.L_x_1369) ;  /* 0x00000ff000007945 */ /* 0x000fe80003800000 */
[----:B------:R-:W-:Y:S05]  /*136d0*/  @!P1 BRA `(.L_x_1370) ;  /* 0x0000000c00f49947 */ /* 0x000fea0003800000 */
[----:B------:R1:W-:Y:S01]  /*136e0*/  STL [R1], R26 ;  /* 0x0000001a01007387 */ /* 0x0003e20000100800 */
[----:B------:R-:W-:Y:S01]  /*136f0*/  ULDC UR4, c[0x0][0x2f4] ;  /* 0x0000bd0000047ab9 */ /* 0x000fe20000000800 */
[----:B------:R-:W-:Y:S01]  /*13700*/  IMAD.MOV.U32 R6, RZ, RZ, R25 ;  /* 0x000000ffff067224 */ /* 0x000fe200078e0019 */
[----:B------:R-:W-:Y:S01]  /*13710*/  ISETP.GE.AND P1, PT, R29, UR4, PT ;  /* 0x000000041d007c0c */ /* 0x000fe2000bf26270 */
[----:B------:R-:W-:-:S12]  /*13720*/  IMAD.MOV.U32 R20, RZ, RZ, R28 ;  /* 0x000000ffff147224 */ /* 0x000fd800078e001c */
.L_x_1383:
[----:B------:R-:W2:Y:S01]  /*13730*/  LDL R9, [R1+0x14] ;  /* 0x0000140001097983 */ /* 0x000ea20000100800 */
[----:B0-----:R-:W0:Y:S03]  /*13740*/  LDC R3, c[0x0][0x430] ;  /* 0x00010c00ff037b82 */ /* 0x001e260000000800 */
[----:B------:R-:W3:Y:S04]  /*13750*/  LDL R8, [R1+0x18] ;  /* 0x0000180001087983 */ /* 0x000ee80000100800 */
[----:B------:R-:W4:Y:S01]  /*13760*/  LDL R5, [R1+0x4] ;  /* 0x0000040001057983 */ /* 0x000f220000100800 */
[----:B------:R-:W5:Y:S01]  /*13770*/  S2R R2, SR_TID.X ;  /* 0x0000000000027919 */ /* 0x000f620000002100 */
[----:B0-----:R-:W-:-:S13]  /*13780*/  ISETP.NE.AND P0, PT, R3, 0x1, PT ;  /* 0x000000010300780c */ /* 0x001fda0003f05270 */
[----:B------:R-:W0:Y:S01]  /*13790*/  @P0 LDC R4, c[0x0][0x434] ;  /* 0x00010d00ff040b82 */ /* 0x000e220000000800 */
[----:B-----5:R-:W-:-:S04]  /*137a0*/  LOP3.LUT R0, R2, 0x7f, RZ, 0xc0, !PT ;  /* 0x0000007f02007812 */ /* 0x020fc800078ec0ff */
[----:B------:R-:W-:-:S03]  /*137b0*/  SHF.R.U32.HI R3, RZ, 0x3, R0 ;  /* 0x00000003ff037819 */ /* 0x000fc60000011600 */
[----:B------:R-:W5:Y:S01]  /*137c0*/  @P0 LDC R0, c[0x0][0x438] ;  /* 0x00010e00ff000b82 */ /* 0x000f620000000800 */
[----:B------:R-:W-:Y:S02]  /*137d0*/  IMAD.SHL.U32 R2, R2, 0x10, RZ ;  /* 0x0000001002027824 */ /* 0x000fe400078e00ff */
[----:B------:R-:W-:-:S03]  /*137e0*/  IMAD R3, R7, 0x80, R3 ;  /* 0x0000008007037824 */ /* 0x000fc600078e0203 */
[----:B------:R-:W-:Y:S01]  /*137f0*/  LOP3.LUT R2, R2, 0x70, RZ, 0xc0, !PT ;  /* 0x0000007002027812 */ /* 0x000fe200078ec0ff */
[----:B------:R-:W-:Y:S05]  /*13800*/  YIELD ;  /* 0x0000000000007946 */ /* 0x000fea0003800000 */
[----:B------:R-:W-:Y:S01]  /*13810*/  ULDC UR4, c[0x0][0x430] ;  /* 0x00010c0000047ab9 */ /* 0x000fe20000000800 */
[----:B--2---:R-:W-:-:S05]  /*13820*/  IADD3 R3, R2, R3, R9 ;  /* 0x0000000302037210 */ /* 0x004fca0007ffe009 */
[----:B0-----:R-:W-:-:S04]  /*13830*/  @P0 IMAD.HI.U32 R4, R3, R4, RZ ;  /* 0x0000000403040227 */ /* 0x001fc800078e00ff */
[----:B------:R-:W-:Y:S01]  /*13840*/  IMAD.MOV.U32 R2, RZ, RZ, R3 ;  /* 0x000000ffff027224 */ /* 0x000fe200078e0003 */
[----:B-----5:R-:W-:-:S05]  /*13850*/  @P0 SHF.R.U32.HI R2, RZ, R0, R4 ;  /* 0x00000000ff020219 */ /* 0x020fca0000011604 */
        /* <DEDUP_REMOVED lines=17> */
[----:B-1----:R-:W-:Y:S01]  /*13970*/  IMAD.MOV.U32 R26, RZ, RZ, R7 ;  /* 0x000000ffff1a7224 */ /* 0x002fe200078e0007 */
[----:B------:R-:W-:Y:S02]  /*13980*/  SEL R25, R25, RZ, P0 ;  /* 0x000000ff19197207 */ /* 0x000fe40000000000 */
[----:B------:R-:W-:Y:S02]  /*13990*/  LOP3.LUT R28, R20, R28, RZ, 0x3c, !PT ;  /* 0x0000001c141c7212 */ /* 0x000fe400078e3cff */
[----:B--2---:R-:W-:Y:S01]  /*139a0*/  SHF.R.S32.HI R27, RZ, 0x1f, R4 ;  /* 0x0000001fff1b7819 */ /* 0x004fe20000011404 */
[----:B------:R-:W-:Y:S06]  /*139b0*/  @!P2 BRA `(.L_x_1371) ;  /* 0x000000000004a947 */ /* 0x000fec0003800000 */
[----:B------:R-:W-:Y:S01]  /*139c0*/  BPT.TRAP 0x1 ;  /* 0x000000040000795c */ /* 0x000fe20000300000 */
.L_x_1371:
[----:B------:R-:W-:Y:S01]  /*139d0*/  IMAD R5, R25, 0x8, R22 ;  /* 0x0000000819057824 */ /* 0x000fe200078e0216 */
[----:B------:R-:W-:Y:S01]  /*139e0*/  SHF.L.U32 R2, R28, 0x1f, RZ ;  /* 0x0000001f1c027819 */ /* 0x000fe200000006ff */
[----:B------:R-:W-:Y:S03]  /*139f0*/  BSSY B1, `(.L_x_1372) ;  /* 0x0000003000017945 */ /* 0x000fe60003800000 */
[----:B------:R-:W0:Y:S02]  /*13a00*/  SYNCS.PHASECHK.TRANS64.TRYWAIT P0, [R5+URZ+0x16840], R2 ;  /* 0x01684002050075a7 */ /* 0x000e24000800017f */
[----:B0-----:R-:W-:Y:S05]  /*13a10*/  @!P0 BRA `(.L_x_1373) ;  /* 0x0000004400b88947 */ /* 0x001fea0003800000 */
.L_x_1468:
[----:B------:R-:W-:Y:S05]  /*13a20*/  BSYNC B1 ;  /* 0x0000000000017941 */ /* 0x000fea0003800000 */
.L_x_1372:
[----:B------:R-:W1:Y:S01]  /*13a30*/  S2R R8, SR_TID.X ;  /* 0x0000000000087919 */ /* 0x000e620000002100 */
[----:B------:R-:W-:Y:S01]  /*13a40*/  SHF.R.S32.HI R21, RZ, 0x1f, R0 ;  /* 0x0000001fff157819 */ /* 0x000fe20000011400 */
[----:B------:R-:W-:Y:S01]  /*13a50*/  ULDC.64 UR4, c[0x0][0x300] ;  /* 0x0000c00000047ab9 */ /* 0x000fe20000000a00 */
[----:B------:R-:W-:Y:S01]  /*13a60*/  ULDC.64 UR6, c[0x0][0x2e8] ;  /* 0x0000ba0000067ab9 */ /* 0x000fe20000000a00 */
[----:B0-----:R-:W-:Y:S01]  /*13a70*/  IMAD.WIDE.U32 R2, R0, UR4, RZ ;  /* 0x0000000400027c25 */ /* 0x001fe2000f8e00ff */
[----:B------:R-:W-:-:S03]  /*13a80*/  LOP3.LUT P2, RZ, R23, 0x1, RZ, 0xc0, !PT ;  /* 0x0000000117ff7812 */ /* 0x000fc6000784c0ff */
        /* <DEDUP_REMOVED lines=9> */
[----:B-1----:R-:W-:Y:S02]  /*13b20*/  IMAD.SHL.U32 R9, R8, 0x8, RZ ;  /* 0x0000000808097824 */ /* 0x002fe400078e00ff */
[----:B------:R-:W-:Y:S01]  /*13b30*/  IMAD.WIDE.U32 R2, R24, UR4, R2 ;  /* 0x0000000418027c25 */ /* 0x000fe2000f8e0002 */
[----:B------:R-:W-:Y:S02]  /*13b40*/  UMOV UR4, 0xffffffff ;  /* 0xffffffff00047882 */ /* 0x000fe40000000000 */
[----:B------:R-:W-:Y:S01]  /*13b50*/  LOP3.LUT R9, R9, 0x1f8, RZ, 0xc0, !PT ;  /* 0x000001f809097812 */ /* 0x000fe200078ec0ff */
[----:B------:R-:W-:Y:S02]  /*13b60*/  IMAD.SHL.U32 R11, R8, 0x8, RZ ;  /* 0x00000008080b7824 */ /* 0x000fe400078e00ff */
[----:B------:R-:W-:Y:S01]  /*13b70*/  IMAD R10, R24, UR5, R3 ;  /* 0x00000005180a7c24 */ /* 0x000fe2000f8e0203 */
[----:B------:R-:W-:-:S02]  /*13b80*/  LOP3.LUT R9, R9, 0x38, R8, 0x78, !PT ;  /* 0x0000003809097812 */ /* 0x000fc400078e7808 */
[C---:B------:R-:W-:Y:S02]  /*13b90*/  LEA R8, P0, R2.reuse, UR6, 0x1 ;  /* 0x0000000602087c11 */ /* 0x040fe4000f8008ff */
[----:B------:R-:W-:Y:S02]  /*13ba0*/  LOP3.LUT R9, R9, 0x200, R11, 0xf8, !PT ;  /* 0x0000020009097812 */ /* 0x000fe400078ef80b */
[----:B------:R-:W-:-:S03]  /*13bb0*/  LEA.HI.X R10, R2, UR7, R10, 0x1, P0 ;  /* 0x00000007020a7c11 */ /* 0x000fc600080f0c0a */
[----:B------:R-:W-:Y:S01]  /*13bc0*/  IMAD R9, R25, 0x2000, R9 ;  /* 0x0000200019097824 */ /* 0x000fe200078e0209 */
[----:B------:R-:W-:Y:S06]  /*13bd0*/  BRA.DIV UR4, `(.L_x_1374) ;  /* 0x00000046045c7947 */ /* 0x000fec000b800000 */
        /* <DEDUP_REMOVED lines=40> */
.L_x_1486:
        /* <DEDUP_REMOVED lines=8> */
.L_x_1375:
        /* <DEDUP_REMOVED lines=11> */
.L_x_1376:
[----:B------:R1:W-:Y:S01]  /*13f90*/  SYNCS.ARRIVE.TRANS64.A1T0 RZ, [R5+URZ+0x16830], RZ ;  /* 0x016830ff05ff79a7 */ /* 0x0003e2000810003f */
[----:B------:R-:W-:Y:S05]  /*13fa0*/  @!P3 BRA `(.L_x_1377) ;  /* 0x000000000004b947 */ /* 0x000fea0003800000 */
[----:B------:R-:W-:Y:S01]  /*13fb0*/  BPT.TRAP 0x1 ;  /* 0x000000040000795c */ /* 0x000fe20000300000 */
.L_x_1377:
[----:B------:R-:W-:Y:S01]  /*13fc0*/  SHF.L.U32 R2, R20, 0x1f, RZ ;  /* 0x0000001f14027819 */ /* 0x000fe200000006ff */
[----:B-1----:R-:W-:Y:S01]  /*13fd0*/  IMAD R5, R6, 0x8, R22 ;  /* 0x0000000806057824 */ /* 0x002fe200078e0216 */
[----:B------:R-:W-:Y:S03]  /*13fe0*/  BSSY B1, `(.L_x_1378) ;  /* 0x0000003000017945 */ /* 0x000fe60003800000 */
[----:B------:R-:W1:Y:S02]  /*13ff0*/  SYNCS.PHASECHK.TRANS64.TRYWAIT P0, [R5+URZ+0x16860], R2 ;  /* 0x01686002050075a7 */ /* 0x000e64000800017f */
[----:B-1----:R-:W-:Y:S05]  /*14000*/  @!P0 BRA `(.L_x_1379) ;  /* 0x0000004800808947 */ /* 0x002fea0003800000 */
.L_x_1487:
[----:B------:R-:W-:Y:S05]  /*14010*/  BSYNC B1 ;  /* 0x0000000000017941 */ /* 0x000fea0003800000 */
.L_x_1378:
[----:B------:R-:W2:Y:S04]  /*14020*/  LDL R11, [R1+0xc] ;  /* 0x00000c00010b7983 */ /* 0x000ea80000100800 */
[----:B0-----:R-:W2:Y:S01]  /*14030*/  LDL.LU R8, [R1] ;  /* 0x0000000001087983 */ /* 0x001ea20000300800 */
        /* <DEDUP_REMOVED lines=59> */
.L_x_1505:
        /* <DEDUP_REMOVED lines=25> */
.L_x_1381:
        /* <DEDUP_REMOVED lines=11> */
.L_x_1382:
[----:B------:R-:W2:Y:S01]  /*14630*/  LDL R0, [R1+0x10] ;  /* 0x0000100001007983 */ /* 0x000ea20000100800 */
[----:B------:R3:W-:Y:S01]  /*14640*/  SYNCS.ARRIVE.TRANS64.A1T0 RZ, [R5+URZ+0x16850], RZ ;  /* 0x016850ff05ff79a7 */ /* 0x0007e2000810003f */
[C---:B------:R-:W-:Y:S02]  /*14650*/  VIADD R7, R26.reuse, 0xffffffff ;  /* 0xffffffff1a077836 */ /* 0x040fe40000000000 */
[----:B------:R3:W-:Y:S01]  /*14660*/  STL [R1], R26 ;  /* 0x0000001a01007387 */ /* 0x0007e20000100800 */
[----:B------:R-:W-:Y:S02]  /*14670*/  IMAD.MOV.U32 R6, RZ, RZ, R25 ;  /* 0x000000ffff067224 */ /* 0x000fe400078e0019 */
[----:B------:R-:W-:Y:S01]  /*14680*/  IMAD.MOV.U32 R20, RZ, RZ, R28 ;  /* 0x000000ffff147224 */ /* 0x000fe200078e001c */
[----:B--2---:R-:W-:-:S13]  /*14690*/  ISETP.GT.AND P0, PT, R26, R0, PT ;  /* 0x000000001a00720c */ /* 0x004fda0003f04270 */
[----:B---3--:R-:W-:Y:S05]  /*146a0*/  @P0 BRA `(.L_x_1383) ;  /* 0xfffffff000200947 */ /* 0x008fea000383ffff */
.L_x_1370:
[----:B------:R-:W-:Y:S05]  /*146b0*/  BSYNC B0 ;  /* 0x0000000000007941 */ /* 0x000fea0003800000 */
.L_x_1369:
[----:B------:R-:W1:Y:S01]  /*146c0*/  S2R R0, SR_TID.X ;  /* 0x0000000000007919 */ /* 0x000e620000002100 */
[----:B------:R-:W-:Y:S01]  /*146d0*/  BSSY B0, `(.L_x_1384) ;  /* 0x0000010000007945 */ /* 0x000fe20003800000 */
[----:B-1----:R-:W-:-:S04]  /*146e0*/  LOP3.LUT R0, R0, 0x7f, RZ, 0xc0, !PT ;  /* 0x0000007f00007812 */ /* 0x002fc800078ec0ff */
[----:B------:R-:W-:-:S13]  /*146f0*/  ISETP.NE.AND P0, PT, R0, RZ, PT ;  /* 0x000000ff0000720c */ /* 0x000fda0003f05270 */
[----:B------:R-:W-:Y:S05]  /*14700*/  @P0 BRA `(.L_x_1385) ;  /* 0x0000000000300947 */ /* 0x000fea0003800000 */
[----:B------:R-:W1:Y:S01]  /*14710*/  S2R R5, SR_LANEID ;  /* 0x0000000000057919 */ /* 0x000e620000000000 */
[----:B------:R-:W-:Y:S01]  /*14720*/  VOTEU.ANY UR4, UPT, PT ;  /* 0x0000000000047886 */ /* 0x000fe200038e0100 */
[----:B0-----:R-:W0:Y:S01]  /*14730*/  LDC.64 R2, c[0x0][0xc60] ;  /* 0x00031800ff027b82 */ /* 0x001e220000000a00 */
[----:B------:R-:W1:Y:S02]  /*14740*/  FLO.U32 R0, UR4 ;  /* 0x0000000400007d00 */ /* 0x000e6400080e0000 */
[----:B-1----:R-:W-:-:S06]  /*14750*/  ISETP.EQ.U32.AND P0, PT, R0, R5, PT ;  /* 0x000000050000720c */ /* 0x002fcc0003f02070 */
[----:B------:R-:W0:Y:S07]  /*14760*/  POPC R5, UR4 ;  /* 0x0000000400057d09 */ /* 0x000e2e0008000000 */
[----:B0-----:R-:W2:Y:S01]  /*14770*/  @P0 ATOMG.E.ADD.STRONG.GPU PT, R3, desc[UR54][R2.64], R5 ;  /* 0x00000005020309a8 */ /* 0x001ea200081ee1f6 */
[----:B------:R-:W0:Y:S02]  /*14780*/  S2R R4, SR_LTMASK ;  /* 0x0000000000047919 */ /* 0x000e240000003900 */
[----:B0-----:R-:W-:-:S04]  /*14790*/  LOP3.LUT R4, R4, UR4, RZ, 0xc0, !PT ;  /* 0x0000000404047c12 */ /* 0x001fc8000f8ec0ff */
[----:B------:R-:W0:Y:S01]  /*147a0*/  POPC R7, R4 ;  /* 0x0000000400077309 */ /* 0x000e220000000000 */
[----:B--2---:R-:W0:Y:S02]  /*147b0*/  SHFL.IDX PT, R0, R3, R0, 0x1f ;  /* 0x00001f0003007589 */ /* 0x004e2400000e0000 */
[----:B0-----:R-:W-:-:S07]  /*147c0*/  IADD3 R16, R0, UR38, R7 ;  /* 0x0000002600107c10 */ /* 0x001fce000fffe007 */
.L_x_1385:
[----:B------:R-:W-:Y:S05]  /*147d0*/  BSYNC B0 ;  /* 0x0000000000007941 */ /* 0x000fea0003800000 */
.L_x_1384:
[----:B------:R-:W-:-:S05]  /*147e0*/  IMAD.U32 R0, RZ, RZ, UR37 ;  /* 0x00000025ff007e24 */ /* 0x000fca000f8e00ff */
[----:B------:R-:W-:-:S13]  /*147f0*/  ISETP.NE.AND P0, PT, R0, 0x3, PT ;  /* 0x000000030000780c */ /* 0x000fda0003f05270 */
[----:B------:R-:W-:Y:S05]  /*14800*/  @!P0 BRA `(.L_x_1386) ;  /* 0x0000000000048947 */ /* 0x000fea0003800000 */
[----:B------:R-:W-:Y:S01]  /*14810*/  BPT.TRAP 0x1 ;  /* 0x000000040000795c */ /* 0x000fe20000300000 */
.L_x_1386:
[----:B------:R-:W2:Y:S01]  /*14820*/  LDL.LU R2, [R1+0xc] ;  /* 0x00000c0001027983 */ /* 0x000ea20000300800 */
[----:B------:R-:W-:Y:S01]  /*14830*/  IMAD R0, R25, 0x8, R22 ;  /* 0x0000000819007824 */ /* 0x000fe200078e0216 */
[----:B0-----:R-:W-:Y:S01]  /*14840*/  SHF.L.U32 R3, R28, 0x1f, RZ ;  /* 0x0000001f1c037819 */ /* 0x001fe200000006ff */
[----:B------:R-:W-:Y:S03]  /*14850*/  BSSY B0, `(.L_x_1387) ;  /* 0x0000004000007945 */ /* 0x000fe60003800000 */
[----:B------:R-:W0:Y:S01]  /*14860*/  SYNCS.PHASECHK.TRANS64.TRYWAIT P0, [R0+URZ+0x16860], R3 ;  /* 0x01686003000075a7 */ /* 0x000e22000800017f */
[----:B--2---:R-:W-:Y:S01]  /*14870*/  IMAD R6, R26, -0x80, R2 ;  /* 0xffffff801a067824 */ /* 0x004fe200078e0202 */
[----:B0-----:R-:W-:Y:S06]  /*14880*/  @!P0 BRA `(.L_x_1388) ;  /* 0x0000004800bc8947 */ /* 0x001fec0003800000 */
.L_x_1506:
[----:B------:R-:W-:Y:S05]  /*14890*/  BSYNC B0 ;  /* 0x0000000000007941 */ /* 0x000fea0003800000 */
.L_x_1387:
        /* <DEDUP_REMOVED lines=18> */
[----:B0-----:R-:W0:Y:S04]  /*149c0*/  SHFL.IDX PT, R3, R18, RZ, 0x181f ;  /* 0x00181fff12037589 */ /* 0x001e2800000e0000 */
[----:B------:R-:W2:Y:S04]  /*149d0*/  SHFL.IDX PT, R9, R17, 0x1, 0x181f ;  /* 0x00381f0011097f89 */ /* 0x000ea800000e0000 */
[----:B------:R-:W3:Y:S04]  /*149e0*/  SHFL.IDX PT, R7, R18, 0x1, 0x181f ;  /* 0x00381f0012077f89 */ /* 0x000ee800000e0000 */
[----:B------:R-:W4:Y:S04]  /*149f0*/  SHFL.IDX PT, R10, R17, 0x2, 0x181f ;  /* 0x00581f00110a7f89 */ /* 0x000f2800000e0000 */
[----:B------:R-:W5:Y:S01]  /*14a00*/  SHFL.IDX PT, R8, R18, 0x2, 0x181f ;  /* 0x00581f0012087f89 */ /* 0x000f6200000e0000 */
[----:B-1----:R-:W-:-:S03]  /*14a10*/  IADD3 R2, P2, R14, R5, RZ ;  /* 0x000000050e027210 */ /* 0x002fc60007f5e0ff */
[----:B------:R-:W-:Y:S02]  /*14a20*/  SHFL.IDX PT, R14, R17, 0x6, 0x181f ;  /* 0x00d81f00110e7f89 */ /* 0x000fe400000e0000 */
[----:B0-----:R-:W-:-:S05]  /*14a30*/  IMAD.X R3, RZ, RZ, R3, P2 ;  /* 0x000000ffff037224 */ /* 0x001fca00010e0603 */
        /* <DEDUP_REMOVED lines=20> */
[----:B--2---:R-:W-:-:S05]  /*14b80*/  IADD3 R2, P2, R10, R5, RZ ;  /* 0x000000050a027210 */ /* 0x004fca0007f5e0ff */
[----:B---3--:R-:W-:Y:S02]  /*14b90*/  IMAD.X R3, RZ, RZ, R8, P2 ;  /* 0x000000ffff037224 */ /* 0x008fe400010e0608 */
[----:B------:R-:W2:Y:S04]  /*14ba0*/  SHFL.IDX PT, R8, R18, 0x6, 0x181f ;  /* 0x00d81f0012087f89 */ /* 0x000ea800000e0000 */
[----:B------:R0:W-:Y:S01]  /*14bb0*/  LDGSTS.E.BYPASS.LTC128B.128 [R4+0x2400], desc[UR54][R2.64], !P1 ;  /* 0x0240000002047fae */ /* 0x0001e2000c901d76 */
[----:B------:R-:W-:-:S03]  /*14bc0*/  ISETP.LT.OR P1, PT, R6, 0x51, P0 ;  /* 0x000000510600780c */ /* 0x000fc60000721670 */
[----:B------:R-:W3:Y:S01]  /*14bd0*/  SHFL.IDX PT, R18, R18, 0x7, 0x181f ;  /* 0x00f81f0012127f89 */ /* 0x000ee200000e0000 */
[----:B0-----:R-:W-:-:S05]  /*14be0*/  IADD3 R2, P2, R9, R5, RZ ;  /* 0x0000000509027210 */ /* 0x001fca0007f5e0ff */
[----:B-1----:R-:W-:-:S05]  /*14bf0*/  IMAD.X R3, RZ, RZ, R7, P2 ;  /* 0x000000ffff037224 */ /* 0x002fca00010e0607 */
[----:B------:R0:W-:Y:S01]  /*14c00*/  LDGSTS.E.BYPASS.LTC128B.128 [R4+0x2c00], desc[UR54][R2.64], !P1 ;  /* 0x02c0000002047fae */ /* 0x0001e2000c901d76 */
[----:B------:R-:W-:Y:S02]  /*14c10*/  ISETP.LT.OR P1, PT, R6, 0x61, P0 ;  /* 0x000000610600780c */ /* 0x000fe40000721670 */
[----:B0-----:R-:W-:Y:S02]  /*14c20*/  IADD3 R2, P2, R14, R5, RZ ;  /* 0x000000050e027210 */ /* 0x001fe40007f5e0ff */
[----:B------:R0:W1:Y:S03]  /*14c30*/  SHFL.IDX PT, R14, R17, 0x7, 0x181f ;  /* 0x00f81f00110e7f89 */ /* 0x00006600000e0000 */
[----:B--2---:R-:W-:-:S06]  /*14c40*/  IMAD.X R3, RZ, RZ, R8, P2 ;  /* 0x000000ffff037224 */ /* 0x004fcc00010e0608 */
[----:B---3--:R0:W-:Y:S02]  /*14c50*/  LDGSTS.E.BYPASS.LTC128B.128 [R4+0x3400], desc[UR54][R2.64], !P1 ;  /* 0x0340000002047fae */ /* 0x0081e4000c901d76 */
.L_x_1524:
[----:B------:R-:W-:Y:S02]  /*14c60*/  ISETP.LT.OR P0, PT, R6, 0x71, P0 ;  /* 0x000000710600780c */ /* 0x000fe40000701670 */
[----:B01----:R-:W-:-:S05]  /*14c70*/  IADD3 R2, P1, R14, R5, RZ ;  /* 0x000000050e027210 */ /* 0x003fca0007f3e0ff */
[----:B------:R-:W-:-:S06]  /*14c80*/  IMAD.X R3, RZ, RZ, R18, P1 ;  /* 0x000000ffff037224 */ /* 0x000fcc00008e0612 */
[----:B------:R-:W-:Y:S01]  /*14c90*/  @!PT LDS RZ, [RZ] ;  /* 0x00000000fffff984 */ /* 0x000fe20000000800 */
[----:B------:R-:W-:Y:S01]  /*14ca0*/  @!PT LDS RZ, [RZ] ;  /* 0x00000000fffff984 */ /* 0x000fe20000000800 */
[----:B------:R-:W-:Y:S01]  /*14cb0*/  @!PT LDS RZ, [RZ] ;  /* 0x00000000fffff984 */ /* 0x000fe20000000800 */
[----:B------:R0:W-:Y:S01]  /*14cc0*/  LDGSTS.E.BYPASS.LTC128B.128 [R4+0x3c00], desc[UR54][R2.64], !P0 ;  /* 0x03c0000002047fae */ /* 0x0001e2000c101d76 */
[----:B------:R-:W-:Y:S01]  /*14cd0*/  PLOP3.LUT P0, PT, PT, PT, PT, 0x80, 0x0 ;  /* 0x000000000000781c */ /* 0x000fe20003f0f070 */
[----:B------:R-:W-:-:S12]  /*14ce0*/  NOP ;  /* 0x0000000000007918 */ /* 0x000fd80000000000 */
.L_x_1390:
        /* <DEDUP_REMOVED lines=11> */
.L_x_1391:
[----:B------:R0:W-:Y:S01]  /*14da0*/  SYNCS.ARRIVE.TRANS64.A1T0 RZ, [R0+URZ+0x16850], RZ ;  /* 0x016850ff00ff79a7 */ /* 0x0001e2000810003f */
[----:B------:R-:W-:-:S05]  /*14db0*/  VIADD R25, R25, 0x1 ;  /* 0x0000000119197836 */ /* 0x000fca0000000000 */
[----:B------:R-:W-:-:S04]  /*14dc0*/  ISETP.NE.AND P0, PT, R25, 0x2, PT ;  /* 0x000000021900780c */ /* 0x000fc80003f05270 */
[----:B------:R-:W-:Y:S02]  /*14dd0*/  SEL R3, RZ, 0x1, P0 ;  /* 0x00000001ff037807 */ /* 0x000fe40000000000 */
[----:B------:R-:W-:Y:S02]  /*14de0*/  SEL R25, R25, RZ, P0 ;  /* 0x000000ff19197207 */ /* 0x000fe40000000000 */
[----:B0-----:R-:W-:-:S07]  /*14df0*/  LOP3.LUT R28, R28, R3, RZ, 0x3c, !PT ;  /* 0x000000031c1c7212 */ /* 0x001fce00078e3cff */
.L_x_1350:
[----:B------:R-:W-:Y:S05]  /*14e00*/  BSYNC B7 ;  /* 0x0000000000077941 */ /* 0x000fea0003800000 */
.L_x_1348:
[----:B------:R-:W-:-:S13]  /*14e10*/  LOP3.LUT P0, RZ, R23, 0x20, RZ, 0xc0, !PT ;  /* 0x0000002017ff7812 */ /* 0x000fda000780c0ff */
[----:B------:R-:W-:Y:S05]  /*14e20*/  @!P0 BRA `(.L_x_1392) ;  /* 0x0000000000248947 */ /* 0x000fea0003800000 */
[----:B------:R-:W-:Y:S05]  /*14e30*/  WARPSYNC.ALL ;  /* 0x0000000000007948 */ /* 0x000fea0003800000 */
[----:B------:R-:W0:Y:S08]  /*14e40*/  S2UR UR5, SR_CgaCtaId ;  /* 0x00000000000579c3 */ /* 0x000e300000008800 */
[----:B------:R-:W-:Y:S06]  /*14e50*/  BAR.SYNC.DEFER_BLOCKING 0x5, 0x200 ;  /* 0x0148000000007b1d */ /* 0x000fec0000010000 */
[----:B------:R-:W-:-:S02]  /*14e60*/  UMOV UR4, 0x400 ;  /* 0x0000040000047882 */ /* 0x000fc40000000000 */
[----:B0-----:R-:W-:-:S06]  /*14e70*/  ULEA UR4, UR5, UR4, 0x18 ;  /* 0x0000000405047291 */ /* 0x001fcc000f8ec03f */
[----:B------:R-:W-:-:S05]  /*14e80*/  IMAD.U32 R22, RZ, RZ, UR4 ;  /* 0x00000004ff167e24 */ /* 0x000fca000f8e00ff */
[----:B------:R1:W2:Y:S01]  /*14e90*/  LDS.128 R16, [R22+0x168d0] ;  /* 0x0168d00016107984 */ /* 0x0002a20000000c00 */
[----:B------:R-:W-:Y:S06]  /*14ea0*/  BAR.ARV 0x4, 0x200 ;  /* 0x0108000000007b1d */ /* 0x000fec0000002000 */
[----:B------:R-:W-:Y:S05]  /*14eb0*/  BRA `(.L_x_1393) ;  /* 0x0000000c00d47947 */ /* 0x000fea0003800000 */
.L_x_1392:
        /* <DEDUP_REMOVED lines=20> */
[----:B------:R-:W-:Y:S01]  /*15000*/  ISETP.GE.U32.AND P5, PT, R8, 0x10, PT ;  /* 0x000000100800780c */ /* 0x000fe20003fa6070 */
[----:B------:R0:W-:Y:S02]  /*15010*/  SHFL.IDX PT, R6, R16, 0x1, 0x1f ;  /* 0x00201f0010067f89 */ /* 0x0001e400000e0000 */
        /* <DEDUP_REMOVED lines=21> */
.L_x_1534:
[----:B------:R-:W-:Y:S02]  /*15170*/  ULDC UR4, c[0x0][0xc38] ;  /* 0x00030e0000047ab9 */ /* 0x000fe40000000800 */
[----:B------:R-:W-:-:S04]  /*15180*/  IMAD.U32 R4, RZ, RZ, UR4 ;  /* 0x00000004ff047e24 */ /* 0x000fc8000f8e00ff */
[----:B-1----:R-:W-:-:S04]  /*15190*/  IMAD R3, R14, R4, RZ ;  /* 0x000000040e037224 */ /* 0x002fc800078e02ff */
[----:B------:R-:W-:-:S05]  /*151a0*/  IMAD.IADD R6, R6, 0x1, R3 ;  /* 0x0000000106067824 */ /* 0x000fca00078e0203 */
[----:B------:R-:W-:-:S13]  /*151b0*/  ISETP.GT.AND P6, PT, R6, R0, PT ;  /* 0x000000000600720c */ /* 0x000fda0003fc4270 */
[----:B------:R-:W-:Y:S05]  /*151c0*/  @P6 BRA `(.L_x_1395) ;  /* 0x0000000000a46947 */ /* 0x000fea0003800000 */
.L_x_1398:
[----:B0-----:R-:W0:Y:S01]  /*151d0*/  LDC R2, c[0x0][0xc3c] ;  /* 0x00030f00ff027b82 */ /* 0x001e220000000800 */
[----:B------:R-:W-:-:S05]  /*151e0*/  VIADD R19, R19, 0x1f ;  /* 0x0000001f13137836 */ /* 0x000fca0000000000 */
[----:B0-----:R-:W-:-:S13]  /*151f0*/  ISETP.GE.AND P6, PT, R19, R2, PT ;  /* 0x000000021300720c */ /* 0x001fda0003fc6270 */
[----:B------:R-:W-:Y:S05]  /*15200*/  @P6 BRA `(.L_x_1396) ;  /* 0x0000000800bc6947 */ /* 0x000fea0003800000 */
[----:B------:R-:W0:Y:S01]  /*15210*/  S2R R3, SR_TID.X ;  /* 0x0000000000037919 */ /* 0x000e220000002100 */
        /* <DEDUP_REMOVED lines=30> */
.L_x_1542:
[----:B------:R-:W-:Y:S02]  /*15400*/  ULDC UR4, c[0x0][0xc38] ;  /* 0x00030e0000047ab9 */ /* 0x000fe40000000800 */
[----:B------:R-:W-:-:S04]  /*15410*/  IMAD.U32 R4, RZ, RZ, UR4 ;  /* 0x00000004ff047e24 */ /* 0x000fc8000f8e00ff */
[----:B-1----:R-:W-:-:S04]  /*15420*/  IMAD R3, R14, R4, RZ ;  /* 0x000000040e037224 */ /* 0x002fc800078e02ff */
[----:B------:R-:W-:-:S05]  /*15430*/  IMAD.IADD R6, R3, 0x1, R6 ;  /* 0x0000000103067824 */ /* 0x000fca00078e0206 */
[----:B------:R-:W-:-:S13]  /*15440*/  ISETP.GT.AND P6, PT, R6, R0, PT ;  /* 0x000000000600720c */ /* 0x000fda0003fc4270 */
[----:B------:R-:W-:Y:S05]  /*15450*/  @!P6 BRA `(.L_x_1398) ;  /* 0xfffffffc005ce947 */ /* 0x000fea000383ffff */
.L_x_1395:
[----:B------:R-:W-:Y:S01]  /*15460*/  IMAD.IADD R6, R6, 0x1, -R3 ;  /* 0x0000000106067824 */ /* 0x000fe200078e0a03 */
[----:B------:R-:W-:-:S03]  /*15470*/  UMOV UR4, 0xffffffff ;  /* 0xffffffff00047882 */ /* 0x000fc60000000000 */
[----:B------:R-:W-:-:S05]  /*15480*/  IMAD R3, R2, R4, R6 ;  /* 0x0000000402037224 */ /* 0x000fca00078e0206 */
[----:B------:R-:W-:Y:S01]  /*15490*/  ISETP.GT.AND P6, PT, R3, R0, PT ;  /* 0x000000000300720c */ /* 0x000fe20003fc4270 */
[----:B------:R-:W-:-:S12]  /*154a0*/  BRA.DIV UR4, `(.L_x_1399) ;  /* 0x0000004e04f87947 */ /* 0x000fd8000b800000 */
[----:B------:R-:W-:-:S04]  /*154b0*/  VOTE.ANY R3, PT, !P6 ;  /* 0x0000000000037806 */ /* 0x000fc800070e0100 */
[----:B------:R-:W1:Y:S02]  /*154c0*/  POPC R7, R3 ;  /* 0x0000000300077309 */ /* 0x000e640000000000 */
[----:B-1----:R1:W2:Y:S01]  /*154d0*/  SHFL.IDX PT, R17, R17, R7, 0x1f ;  /* 0x00001f0711117589 */ /* 0x0022a200000e0000 */
[----:B------:R-:W-:-:S03]  /*154e0*/  IMAD.IADD R19, R7, 0x1, R19 ;  /* 0x0000000107137824 */ /* 0x000fc600078e0213 */
[----:B------:R1:W3:Y:S04]  /*154f0*/  SHFL.IDX PT, R5, R5, R7, 0x1f ;  /* 0x00001f0705057589 */ /* 0x0002e800000e0000 */
.L_x_1547:
[----:B------:R-:W-:-:S13]  /*15500*/  ISETP.NE.AND P0, PT, R3, RZ, PT ;  /* 0x000000ff0300720c */ /* 0x000fda0003f05270 */
[----:B------:R-:W-:Y:S05]  /*15510*/  @!P0 BRA `(.L_x_1400) ;  /* 0x0000000000108947 */ /* 0x000fea0003800000 */
[----:B------:R-:W-:Y:S01]  /*15520*/  UMOV UR4, 0xffffffff ;  /* 0xffffffff00047882 */ /* 0x000fe20000000000 */
[----:B------:R-:W-:Y:S02]  /*15530*/  VIADD R12, R7, 0xffffffff ;  /* 0xffffffff070c7836 */ /* 0x000fe40000000000 */
[----:B------:R-:W-:Y:S05]  /*15540*/  BRA.DIV UR4, `(.L_x_1401) ;  /* 0x0000005204307947 */ /* 0x000fea000b800000 */
[----:B------:R4:W0:Y:S02]  /*15550*/  SHFL.IDX PT, R16, R2, R12, 0x1f ;  /* 0x00001f0c02107589 */ /* 0x00082400000e0000 */
.L_x_1400:
[----:B---3--:R-:W-:Y:S01]  /*15560*/  ISETP.NE.AND P0, PT, R5, 0x1, PT ;  /* 0x000000010500780c */ /* 0x008fe20003f05270 */
[----:B0-----:R-:W-:-:S04]  /*15570*/  IMAD R16, R16, R4, R6 ;  /* 0x0000000410107224 */ /* 0x001fc800078e0206 */
[----:B------:R-:W-:-:S08]  /*15580*/  IMAD.IADD R0, R0, 0x1, -R16 ;  /* 0x0000000100007824 */ /* 0x000fd000078e0a10 */
[----:B------:R-:W-:Y:S05]  /*15590*/  @!P0 BRA `(.L_x_1402) ;  /* 0x0000000000dc8947 */ /* 0x000fea0003800000 */
[----:B--2---:R-:W-:Y:S01]  /*155a0*/  IABS R4, R17 ;  /* 0x0000001100047213 */ /* 0x004fe20000000000 */
[----:B----4-:R-:W-:Y:S01]  /*155b0*/  IMAD.MOV.U32 R2, RZ, RZ, RZ ;  /* 0x000000ffff027224 */ /* 0x010fe200078e00ff */
[----:B------:R-:W-:Y:S02]  /*155c0*/  IABS R6, R5 ;  /* 0x0000000500067213 */ /* 0x000fe40000000000 */
[----:B-1----:R-:W0:Y:S08]  /*155d0*/  I2F.RP R7, R4 ;  /* 0x0000000400077306 */ /* 0x002e300000209400 */
[----:B------:R-:W-:Y:S08]  /*155e0*/  I2F.RP R10, R6 ;  /* 0x00000006000a7306 */ /* 0x000ff00000209400 */
[----:B0-----:R-:W0:Y:S02]  /*155f0*/  MUFU.RCP R7, R7 ;  /* 0x0000000700077308 */ /* 0x001e240000001000 */
[----:B0-----:R-:W-:-:S06]  /*15600*/  VIADD R3, R7, 0xffffffe ;  /* 0x0ffffffe07037836 */ /* 0x001fcc0000000000 */
[----:B------:R-:W0:Y:S02]  /*15610*/  F2I.FTZ.U32.TRUNC.NTZ R3, R3 ;  /* 0x0000000300037305 */ /* 0x000e24000021f000 */
[----:B0-----:R-:W-:-:S04]  /*15620*/  IMAD.MOV R9, RZ, RZ, -R3 ;  /* 0x000000ffff097224 */ /* 0x001fc800078e0a03 */
[----:B------:R-:W-:-:S04]  /*15630*/  IMAD R9, R9, R4, RZ ;  /* 0x0000000409097224 */ /* 0x000fc800078e02ff */
[----:B------:R-:W-:Y:S01]  /*15640*/  IMAD.HI.U32 R8, R3, R9, R2 ;  /* 0x0000000903087227 */ /* 0x000fe200078e0002 */
[----:B------:R-:W-:Y:S01]  /*15650*/  IABS R9, R0 ;  /* 0x0000000000097213 */ /* 0x000fe20000000000 */
[----:B------:R-:W0:Y:S01]  /*15660*/  MUFU.RCP R2, R10 ;  /* 0x0000000a00027308 */ /* 0x000e220000001000 */
[----:B------:R-:W-:-:S03]  /*15670*/  IABS R3, R17 ;  /* 0x0000001100037213 */ /* 0x000fc60000000000 */
[----:B------:R-:W-:-:S04]  /*15680*/  IMAD.HI.U32 R7, R8, R9, RZ ;  /* 0x0000000908077227 */ /* 0x000fc800078e00ff */
[----:B------:R-:W-:-:S04]  /*15690*/  IMAD.MOV R12, RZ, RZ, -R3 ;  /* 0x000000ffff0c7224 */ /* 0x000fc800078e0a03 */
[----:B------:R-:W-:Y:S02]  /*156a0*/  IMAD R9, R7, R12, R9 ;  /* 0x0000000c07097224 */ /* 0x000fe400078e0209 */
[----:B0-----:R-:W-:-:S03]  /*156b0*/  VIADD R3, R2, 0xffffffe ;  /* 0x0ffffffe02037836 */ /* 0x001fc60000000000 */
[----:B------:R-:W-:Y:S01]  /*156c0*/  ISETP.GT.U32.AND P1, PT, R4, R9, PT ;  /* 0x000000090400720c */ /* 0x000fe20003f24070 */
[----:B------:R-:W-:Y:S02]  /*156d0*/  IMAD.MOV.U32 R2, RZ, RZ, RZ ;  /* 0x000000ffff027224 */ /* 0x000fe400078e00ff */
[----:B------:R-:W0:Y:S10]  /*156e0*/  F2I.FTZ.U32.TRUNC.NTZ R3, R3 ;  /* 0x0000000300037305 */ /* 0x000e34000021f000 */
[----:B------:R-:W-:-:S02]  /*156f0*/  @!P1 IMAD.IADD R9, R9, 0x1, -R4 ;  /* 0x0000000109099824 */ /* 0x000fc400078e0a04 */
[----:B------:R-:W-:Y:S01]  /*15700*/  @!P1 VIADD R7, R7, 0x1 ;  /* 0x0000000107079836 */ /* 0x000fe20000000000 */
[----:B------:R-:W-:Y:S02]  /*15710*/  ISETP.NE.AND P1, PT, R17, RZ, PT ;  /* 0x000000ff1100720c */ /* 0x000fe40003f25270 */
[----:B------:R-:W-:Y:S01]  /*15720*/  ISETP.GE.U32.AND P0, PT, R9, R4, PT ;  /* 0x000000040900720c */ /* 0x000fe20003f06070 */
[----:B0-----:R-:W-:-:S04]  /*15730*/  IMAD.MOV R9, RZ, RZ, -R3 ;  /* 0x000000ffff097224 */ /* 0x001fc800078e0a03 */
[----:B------:R-:W-:-:S04]  /*15740*/  IMAD R9, R9, R6, RZ ;  /* 0x0000000609097224 */ /* 0x000fc800078e02ff */
[----:B------:R-:W-:Y:S01]  /*15750*/  IMAD.HI.U32 R4, R3, R9, R2 ;  /* 0x0000000903047227 */ /* 0x000fe200078e0002 */
[----:B------:R-:W-:-:S03]  /*15760*/  LOP3.LUT R2, R0, R17, RZ, 0x3c, !PT ;  /* 0x0000001100027212 */ /* 0x000fc600078e3cff */
[----:B------:R-:W-:Y:S01]  /*15770*/  @P0 VIADD R7, R7, 0x1 ;  /* 0x0000000107070836 */ /* 0x000fe20000000000 */
[----:B------:R-:W-:Y:S02]  /*15780*/  ISETP.GE.AND P2, PT, R2, RZ, PT ;  /* 0x000000ff0200720c */ /* 0x000fe40003f46270 */
[----:B------:R-:W-:-:S05]  /*15790*/  IABS R2, R5 ;  /* 0x0000000500027213 */ /* 0x000fca0000000000 */
[----:B------:R-:W-:-:S06]  /*157a0*/  IMAD.MOV R2, RZ, RZ, -R2 ;  /* 0x000000ffff027224 */ /* 0x000fcc00078e0a02 */
[----:B------:R-:W-:Y:S01]  /*157b0*/  @!P2 IMAD.MOV R7, RZ, RZ, -R7 ;  /* 0x000000ffff07a224 */ /* 0x000fe200078e0a07 */
[----:B------:R-:W-:-:S04]  /*157c0*/  @!P1 LOP3.LUT R7, RZ, R17, RZ, 0x33, !PT ;  /* 0x00000011ff079212 */ /* 0x000fc800078e33ff */
[----:B------:R-:W-:-:S05]  /*157d0*/  IABS R3, R7 ;  /* 0x0000000700037213 */ /* 0x000fca0000000000 */
[----:B------:R-:W-:-:S04]  /*157e0*/  IMAD.HI.U32 R4, R4, R3, RZ ;  /* 0x0000000304047227 */ /* 0x000fc800078e00ff */
[----:B------:R-:W-:Y:S01]  /*157f0*/  IMAD R3, R4, R2, R3 ;  /* 0x0000000204037224 */ /* 0x000fe200078e0203 */
[----:B------:R-:W-:-:S04]  /*15800*/  LOP3.LUT R2, R7, R5, RZ, 0x3c, !PT ;  /* 0x0000000507027212 */ /* 0x000fc800078e3cff */
[----:B------:R-:W-:Y:S02]  /*15810*/  ISETP.GT.U32.AND P1, PT, R6, R3, PT ;  /* 0x000000030600720c */ /* 0x000fe40003f24070 */
[----:B------:R-:W-:-:S11]  /*15820*/  ISETP.GE.AND P2, PT, R2, RZ, PT ;  /* 0x000000ff0200720c */ /* 0x000fd60003f46270 */
[----:B------:R-:W-:Y:S02]  /*15830*/  @!P1 IMAD.IADD R3, R3, 0x1, -R6 ;  /* 0x0000000103039824 */ /* 0x000fe400078e0a06 */
[----:B------:R-:W-:Y:S01]  /*15840*/  @!P1 VIADD R4, R4, 0x1 ;  /* 0x0000000104049836 */ /* 0x000fe20000000000 */
[----:B------:R-:W-:Y:S02]  /*15850*/  ISETP.NE.AND P1, PT, R5, RZ, PT ;  /* 0x000000ff0500720c */ /* 0x000fe40003f25270 */
[----:B------:R-:W-:Y:S01]  /*15860*/  ISETP.GE.U32.AND P0, PT, R3, R6, PT ;  /* 0x000000060300720c */ /* 0x000fe20003f06070 */
[----:B------:R-:W-:-:S04]  /*15870*/  IMAD.MOV R3, RZ, RZ, -R7 ;  /* 0x000000ffff037224 */ /* 0x000fc800078e0a07 */
[----:B------:R-:W-:-:S08]  /*15880*/  IMAD R3, R17, R3, R0 ;  /* 0x0000000311037224 */ /* 0x000fd000078e0200 */
[----:B------:R-:W-:-:S04]  /*15890*/  @P0 VIADD R4, R4, 0x1 ;  /* 0x0000000104040836 */ /* 0x000fc80000000000 */
[----:B------:R-:W-:Y:S01]  /*158a0*/  @!P2 IMAD.MOV R4, RZ, RZ, -R4 ;  /* 0x000000ffff04a224 */ /* 0x000fe200078e0a04 */
[----:B------:R-:W-:-:S05]  /*158b0*/  @!P1 LOP3.LUT R4, RZ, R5, RZ, 0x33, !PT ;  /* 0x00000005ff049212 */ /* 0x000fca00078e33ff */
[--C-:B------:R-:W-:Y:S02]  /*158c0*/  IMAD.MOV R2, RZ, RZ, -R4.reuse ;  /* 0x000000ffff027224 */ /* 0x100fe400078e0a04 */
[C---:B------:R-:W-:Y:S02]  /*158d0*/  IMAD R4, R5.reuse, 0x1000000, R4 ;  /* 0x0100000005047824 */ /* 0x040fe400078e0204 */
[----:B------:R-:W-:-:S04]  /*158e0*/  IMAD R5, R5, R2, R7 ;  /* 0x0000000205057224 */ /* 0x000fc800078e0207 */
[----:B------:R-:W-:Y:S01]  /*158f0*/  IMAD R18, R5, 0x10000, R4 ;  /* 0x0001000005127824 */ /* 0x000fe200078e0204 */
[----:B------:R-:W-:Y:S06]  /*15900*/  BRA `(.L_x_1403) ;  /* 0x0000000000f07947 */ /* 0x000fec0003800000 */
.L_x_1402:
[----:B----4-:R-:W0:Y:S02]  /*15910*/  LDC.64 R2, c[0x0][0xc90] ;  /* 0x00032400ff027b82 */ /* 0x010e240000000a00 */
[----:B0-----:R-:W-:-:S05]  /*15920*/  IMAD.WIDE R2, R19, 0x4, R2 ;  /* 0x0000000413027825 */ /* 0x001fca00078e0202 */
[----:B------:R0:W2:Y:S02]  /*15930*/  LDG.E R6, desc[UR54][R2.64] ;  /* 0x0000003602067981 */ /* 0x0000a4000c1e1900 */
[----:B0-----:R-:W-:Y:S02]  /*15940*/  IMAD.MOV.U32 R2, RZ, RZ, RZ ;  /* 0x000000ffff027224 */ /* 0x001fe400078e00ff */
[----:B--2---:R-:W-:-:S05]  /*15950*/  IMAD R5, R17, R6, RZ ;  /* 0x0000000611057224 */ /* 0x004fca00078e02ff */
[----:B-1----:R-:W-:-:S04]  /*15960*/  IABS R7, R5 ;  /* 0x0000000500077213 */ /* 0x002fc80000000000 */
[----:B------:R-:W0:Y:S08]  /*15970*/  I2F.RP R8, R7 ;  /* 0x0000000700087306 */ /* 0x000e300000209400 */
[----:B0-----:R-:W0:Y:S02]  /*15980*/  MUFU.RCP R8, R8 ;  /* 0x0000000800087308 */ /* 0x001e240000001000 */
[----:B0-----:R-:W-:-:S06]  /*15990*/  VIADD R9, R8, 0xffffffe ;  /* 0x0ffffffe08097836 */ /* 0x001fcc0000000000 */
[----:B------:R-:W0:Y:S02]  /*159a0*/  F2I.FTZ.U32.TRUNC.NTZ R3, R9 ;  /* 0x0000000900037305 */ /* 0x000e24000021f000 */
[----:B0-----:R-:W-:-:S04]  /*159b0*/  IMAD.MOV R10, RZ, RZ, -R3 ;  /* 0x000000ffff0a7224 */ /* 0x001fc800078e0a03 */
[----:B------:R-:W-:Y:S01]  /*159c0*/  IMAD R11, R10, R7, RZ ;  /* 0x000000070a0b7224 */ /* 0x000fe200078e02ff */
[----:B------:R-:W-:-:S03]  /*159d0*/  IABS R10, R5 ;  /* 0x00000005000a7213 */ /* 0x000fc60000000000 */
[----:B------:R-:W-:Y:S01]  /*159e0*/  IMAD.HI.U32 R2, R3, R11, R2 ;  /* 0x0000000b03027227 */ /* 0x000fe200078e0002 */
[----:B------:R-:W-:-:S03]  /*159f0*/  IABS R3, R0 ;  /* 0x0000000000037213 */ /* 0x000fc60000000000 */
        /* <DEDUP_REMOVED lines=17> */
[----:B------:R-:W-:-:S04]  /*15b10*/  VIADDMNMX R4, R3, R4, R6, PT ;  /* 0x0000000403047246 */ /* 0x000fc80003800106 */
[----:B------:R-:W-:-:S04]  /*15b20*/  IABS R6, R4 ;  /* 0x0000000400067213 */ /* 0x000fc80000000000 */
[----:B------:R-:W0:Y:S08]  /*15b30*/  I2F.RP R8, R6 ;  /* 0x0000000600087306 */ /* 0x000e300000209400 */
[----:B0-----:R-:W0:Y:S02]  /*15b40*/  MUFU.RCP R8, R8 ;  /* 0x0000000800087308 */ /* 0x001e240000001000 */
[----:B0-----:R-:W-:Y:S01]  /*15b50*/  VIADD R2, R8, 0xffffffe ;  /* 0x0ffffffe08027836 */ /* 0x001fe20000000000 */
[----:B------:R-:W-:-:S05]  /*15b60*/  IABS R8, R0 ;  /* 0x0000000000087213 */ /* 0x000fca0000000000 */
[----:B------:R0:W1:Y:S02]  /*15b70*/  F2I.FTZ.U32.TRUNC.NTZ R3, R2 ;  /* 0x0000000200037305 */ /* 0x000064000021f000 */
[----:B0-----:R-:W-:Y:S02]  /*15b80*/  IMAD.MOV.U32 R2, RZ, RZ, RZ ;  /* 0x000000ffff027224 */ /* 0x001fe400078e00ff */
[----:B-1----:R-:W-:-:S04]  /*15b90*/  IMAD.MOV R5, RZ, RZ, -R3 ;  /* 0x000000ffff057224 */ /* 0x002fc800078e0a03 */
[----:B------:R-:W-:-:S04]  /*15ba0*/  IMAD R5, R5, R6, RZ ;  /* 0x0000000605057224 */ /* 0x000fc800078e02ff */
[----:B------:R-:W-:Y:S01]  /*15bb0*/  IMAD.HI.U32 R3, R3, R5, R2 ;  /* 0x0000000503037227 */ /* 0x000fe200078e0002 */
[-C--:B------:R-:W-:Y:S02]  /*15bc0*/  IABS R5, R4.reuse ;  /* 0x0000000400057213 */ /* 0x080fe40000000000 */
[----:B------:R-:W-:Y:S02]  /*15bd0*/  LOP3.LUT R2, R0, R4, RZ, 0x3c, !PT ;  /* 0x0000000400027212 */ /* 0x000fe400078e3cff */
[----:B------:R-:W-:Y:S01]  /*15be0*/  IADD3 R0, R7, 0x1000000, R0 ;  /* 0x0100000007007810 */ /* 0x000fe20007ffe000 */
[----:B------:R-:W-:Y:S01]  /*15bf0*/  IMAD.MOV R5, RZ, RZ, -R5 ;  /* 0x000000ffff057224 */ /* 0x000fe200078e0a05 */
[----:B------:R-:W-:Y:S01]  /*15c00*/  ISETP.GE.AND P2, PT, R2, RZ, PT ;  /* 0x000000ff0200720c */ /* 0x000fe20003f46270 */
        /* <DEDUP_REMOVED lines=9> */
[----:B------:R-:W-:Y:S01]  /*15ca0*/  @!P1 LOP3.LUT R3, RZ, R4, RZ, 0x33, !PT ;  /* 0x00000004ff039212 */ /* 0x000fe200078e33ff */
[----:B------:R-:W-:-:S04]  /*15cb0*/  IMAD.MOV R4, RZ, RZ, -R4 ;  /* 0x000000ffff047224 */ /* 0x000fc800078e0a04 */
[----:B------:R-:W-:-:S07]  /*15cc0*/  IMAD R18, R3, R4, R0 ;  /* 0x0000000403127224 */ /* 0x000fce00078e0200 */
.L_x_1403:
[----:B------:R-:W-:-:S05]  /*15cd0*/  LOP3.LUT R0, RZ, R3, RZ, 0x33, !PT ;  /* 0x00000003ff007212 */ /* 0x000fca00078e33ff */
[----:B------:R-:W-:Y:S01]  /*15ce0*/  IMAD.IADD R17, R17, 0x1, R0 ;  /* 0x0000000111117824 */ /* 0x000fe200078e0200 */
[----:B------:R-:W-:Y:S06]  /*15cf0*/  BRA `(.L_x_1404) ;  /* 0x00000000001c7947 */ /* 0x000fec0003800000 */
.L_x_1396:
[----:B------:R-:W-:Y:S01]  /*15d00*/  UMOV UR4, URZ ;  /* 0x0000003f00047c82 */ /* 0x000fe20008000000 */
[----:B------:R-:W-:Y:S01]  /*15d10*/  UMOV UR5, URZ ;  /* 0x0000003f00057c82 */ /* 0x000fe20008000000 */
[----:B------:R-:W-:Y:S01]  /*15d20*/  ULDC UR6, c[0x0][0xc3c] ;  /* 0x00030f0000067ab9 */ /* 0x000fe20000000800 */
[----:B------:R-:W-:Y:S02]  /*15d30*/  IMAD.MOV.U32 R16, RZ, RZ, R0 ;  /* 0x000000ffff107224 */ /* 0x000fe400078e0000 */
[----:B------:R-:W-:Y:S02]  /*15d40*/  IMAD.U32 R17, RZ, RZ, UR4 ;  /* 0x00000004ff117e24 */ /* 0x000fe4000f8e00ff */
[----:B------:R-:W-:Y:S02]  /*15d50*/  IMAD.U32 R18, RZ, RZ, UR5 ;  /* 0x00000005ff127e24 */ /* 0x000fe4000f8e00ff */
[----:B------:R-:W-:-:S07]  /*15d60*/  IMAD.U32 R19, RZ, RZ, UR6 ;  /* 0x00000006ff137e24 */ /* 0x000fce000f8e00ff */
.L_x_1404:
[----:B------:R-:W0:Y:S01]  /*15d70*/  S2R R0, SR_TID.X ;  /* 0x0000000000007919 */ /* 0x000e220000002100 */
[----:B------:R-:W-:Y:S05]  /*15d80*/  WARPSYNC.ALL ;  /* 0x0000000000007948 */ /* 0x000fea0003800000 */
[----:B------:R-:W-:Y:S01]  /*15d90*/  BAR.SYNC.DEFER_BLOCKING 0x4, 0x200 ;  /* 0x0108000000007b1d */ /* 0x000fe20000010000 */
[----:B0-----:R-:W-:-:S04]  /*15da0*/  LOP3.LUT R0, R0, 0x1f, RZ, 0xc0, !PT ;  /* 0x0000001f00007812 */ /* 0x001fc800078ec0ff */
[----:B------:R-:W-:-:S13]  /*15db0*/  ISETP.NE.AND P0, PT, R0, RZ, PT ;  /* 0x000000ff0000720c */ /* 0x000fda0003f05270 */
[----:B------:R-:W0:Y:S01]  /*15dc0*/  @!P0 S2R R3, SR_CgaCtaId ;  /* 0x0000000000038919 */ /* 0x000e220000008800 */
[----:B------:R-:W-:-:S04]  /*15dd0*/  @!P0 MOV R0, 0x400 ;  /* 0x0000040000008802 */ /* 0x000fc80000000f00 */
[----:B0-----:R-:W-:-:S05]  /*15de0*/  @!P0 LEA R22, R3, R0, 0x18 ;  /* 0x0000000003168211 */ /* 0x001fca00078ec0ff */
[----:B------:R0:W-:Y:S01]  /*15df0*/  @!P0 STS.128 [R22+0x168d0], R16 ;  /* 0x0168d01016008388 */ /* 0x0001e20000000c00 */
[----:B------:R-:W-:Y:S06]  /*15e00*/  BAR.ARV 0x5, 0x200 ;  /* 0x0148000000007b1d */ /* 0x000fec0000002000 */
.L_x_1393:
[----:B------:R-:W-:Y:S02]  /*15e10*/  ULDC UR4, c[0x0][0xc3c] ;  /* 0x00030f0000047ab9 */ /* 0x000fe40000000800 */
[----:B--2---:R-:W-:-:S13]  /*15e20*/  ISETP.GE.AND P0, PT, R19, UR4, PT ;  /* 0x0000000413007c0c */ /* 0x004fda000bf06270 */
[----:B------:R-:W-:Y:S05]  /*15e30*/  @!P0 BRA `(.L_x_1405) ;  /* 0xffffffac00008947 */ /* 0x000fea000383ffff */
[----:B------:R-:W-:Y:S05]  /*15e40*/  BSYNC B8 ;  /* 0x0000000000087941 */ /* 0x000fea0003800000 */
.L_x_1334:
[----:B0-----:R-:W2:Y:S01]  /*15e50*/  LDL.LU R0, [R1+0x30] ;  /* 0x0000300001007983 */ /* 0x001ea20000300800 */
[----:B------:R-:W-:Y:S01]  /*15e60*/  BSSY B0, `(.L_x_1406) ;  /* 0x000000b000007945 */ /* 0x000fe20003800000 */
[----:B------:R-:W0:Y:S01]  /*15e70*/  S2R R5, SR_CgaCtaId ;  /* 0x0000000000057919 */ /* 0x000e220000008800 */
[----:B--2---:R-:W-:-:S05]  /*15e80*/  VIADD R0, R0, 0x1 ;  /* 0x0000000100007836 */ /* 0x004fca0000000000 */
        /* <DEDUP_REMOVED lines=8> */
.L_x_1550:
[----:B------:R-:W-:Y:S05]  /*15f10*/  BSYNC B0 ;  /* 0x0000000000007941 */ /* 0x000fea0003800000 */
.L_x_1406:
[----:B------:R-:W-:-:S03]  /*15f20*/  UMOV UR4, 0xffffffff ;  /* 0xffffffff00047882 */ /* 0x000fc60000000000 */
[----:B------:R-:W-:Y:S05]  /*15f30*/  BRA.DIV UR4, `(.L_x_1408) ;  /* 0x0000004604f07947 */ /* 0x000fea000b800000 */
[----:B0-----:R-:W0:Y:S02]  /*15f40*/  S2R R0, SR_TID.X ;  /* 0x0000000000007919 */ /* 0x001e240000002100 */
[----:B0-----:R-:W-:-:S04]  /*15f50*/  SHF.R.U32.HI R0, RZ, 0x5, R0 ;  /* 0x00000005ff007819 */ /* 0x001fc80000011600 */
[----:B------:R-:W-:-:S05]  /*15f60*/  LOP3.LUT R0, R0, 0x3, RZ, 0xc0, !PT ;  /* 0x0000000300007812 */ /* 0x000fca00078ec0ff */
[----:B------:R0:W2:Y:S02]  /*15f70*/  SHFL.IDX PT, R14, R0, RZ, 0x1f ;  /* 0x00001fff000e7589 */ /* 0x0000a400000e0000 */
.L_x_1553:
[----:B--2---:R-:W-:Y:S01]  /*15f80*/  ISETP.NE.AND P0, PT, R14, RZ, PT ;  /* 0x000000ff0e00720c */ /* 0x004fe20003f05270 */
[----:B------:R-:W-:-:S12]  /*15f90*/  BSSY B0, `(.L_x_1409) ;  /* 0x0000024000007945 */ /* 0x000fd80003800000 */
[----:B------:R-:W-:Y:S05]  /*15fa0*/  @P0 BRA `(.L_x_1410) ;  /* 0x0000000000880947 */ /* 0x000fea0003800000 */
[----:B------:R-:W-:-:S03]  /*15fb0*/  UMOV UR4, 0xffffffff ;  /* 0xffffffff00047882 */ /* 0x000fc60000000000 */
[----:B------:R-:W-:Y:S05]  /*15fc0*/  BRA.DIV UR4, `(.L_x_1411) ;  /* 0x0000004a04007947 */ /* 0x000fea000b800000 */
[----:B------:R-:W-:-:S13]  /*15fd0*/  ELECT P6, URZ, PT ;  /* 0x00000000003f782f */ /* 0x000fda00038c0000 */
.L_x_1556:
[----:B------:R-:W-:Y:S05]  /*15fe0*/  @!P6 BRA `(.L_x_1410) ;  /* 0x000000000078e947 */ /* 0x000fea0003800000 */
[----:B------:R-:W-:-:S06]  /*15ff0*/  ULOP3.LUT UR4, UR36, 0x2, URZ, 0xfc, !UPT ;  /* 0x0000000224047892 */ /* 0x000fcc000f8efc3f */
[----:B0-----:R-:W-:-:S05]  /*16000*/  IMAD.U32 R0, RZ, RZ, UR4 ;  /* 0x00000004ff007e24 */ /* 0x001fca000f8e00ff */
[----:B------:R-:W-:-:S13]  /*16010*/  ISETP.NE.AND P0, PT, R0, 0x3, PT ;  /* 0x000000030000780c */ /* 0x000fda0003f05270 */
[----:B------:R-:W-:Y:S05]  /*16020*/  @!P0 BRA `(.L_x_1412) ;  /* 0x0000000000048947 */ /* 0x000fea0003800000 */
[----:B------:R-:W-:Y:S01]  /*16030*/  BPT.TRAP 0x1 ;  /* 0x000000040000795c */ /* 0x000fe20000300000 */
.L_x_1412:
[C---:B------:R-:W-:Y:S01]  /*16040*/  IMAD R5, R25.reuse, 0x8, R4 ;  /* 0x0000000819057824 */ /* 0x040fe200078e0204 */
[----:B------:R-:W-:Y:S01]  /*16050*/  SHF.L.U32 R0, R28, 0x1f, RZ ;  /* 0x0000001f1c007819 */ /* 0x000fe200000006ff */
[----:B------:R-:W-:-:S03]  /*16060*/  VIADD R25, R25, 0x1 ;  /* 0x0000000119197836 */ /* 0x000fc60000000000 */
[----:B------:R-:W0:Y:S02]  /*16070*/  SYNCS.PHASECHK.TRANS64.TRYWAIT P1, [R5+URZ+0x16840], R0 ;  /* 0x01684000050075a7 */ /* 0x000e24000802017f */
[----:B------:R-:W-:-:S04]  /*16080*/  ISETP.NE.AND P2, PT, R25, 0x2, PT ;  /* 0x000000021900780c */ /* 0x000fc80003f45270 */
[----:B------:R-:W-:Y:S01]  /*16090*/  SEL R3, RZ, 0x1, P2 ;  /* 0x00000001ff037807 */ /* 0x000fe20001000000 */
[----:B0-----:R-:W-:Y:S08]  /*160a0*/  @!P1 BRA `(.L_x_1413) ;  /* 0x0000004400e89947 */ /* 0x001ff00003800000 */
.L_x_1557:
[----:B------:R-:W-:Y:S02]  /*160b0*/  SEL R25, R25, RZ, P2 ;  /* 0x000000ff19197207 */ /* 0x000fe40001000000 */
[----:B------:R-:W-:Y:S01]  /*160c0*/  LOP3.LUT R2, R28, R3, RZ, 0x3c, !PT ;  /* 0x000000031c027212 */ /* 0x000fe200078e3cff */
[----:B------:R-:W-:Y:S06]  /*160d0*/  @!P0 BRA `(.L_x_1414) ;  /* 0x0000000000048947 */ /* 0x000fec0003800000 */
[----:B------:R-:W-:Y:S01]  /*160e0*/  BPT.TRAP 0x1 ;  /* 0x000000040000795c */ /* 0x000fe20000300000 */
.L_x_1414:
[----:B------:R-:W-:Y:S01]  /*160f0*/  IMAD R25, R25, 0x8, R4 ;  /* 0x0000000819197824 */ /* 0x000fe200078e0204 */
[----:B------:R-:W-:-:S04]  /*16100*/  SHF.L.U32 R2, R2, 0x1f, RZ ;  /* 0x0000001f02027819 */ /* 0x000fc800000006ff */
[----:B------:R-:W2:Y:S02]  /*16110*/  SYNCS.PHASECHK.TRANS64.TRYWAIT P1, [R25+URZ+0x16840], R2 ;  /* 0x01684002190075a7 */ /* 0x000ea4000802017f */
[----:B--2---:R-:W-:Y:S05]  /*16120*/  @!P1 BRA `(.L_x_1415) ;  /* 0x0000004400dc9947 */ /* 0x004fea0003800000 */
.L_x_1558:
[----:B------:R-:W-:Y:S05]  /*16130*/  @!P0 BRA `(.L_x_1416) ;  /* 0x0000000000048947 */ /* 0x000fea0003800000 */
[----:B------:R-:W-:Y:S01]  /*16140*/  BPT.TRAP 0x1 ;  /* 0x000000040000795c */ /* 0x000fe20000300000 */
.L_x_1416:
[----:B------:R-:W3:Y:S02]  /*16150*/  SYNCS.PHASECHK.TRANS64.TRYWAIT P1, [R5+URZ+0x16860], R0 ;  /* 0x01686000050075a7 */ /* 0x000ee4000802017f */
[----:B---3--:R-:W-:Y:S05]  /*16160*/  @!P1 BRA `(.L_x_1417) ;  /* 0x0000004400e09947 */ /* 0x008fea0003800000 */
.L_x_1559:
[----:B------:R-:W-:Y:S05]  /*16170*/  @!P0 BRA `(.L_x_1418) ;  /* 0x0000000000048947 */ /* 0x000fea0003800000 */
[----:B------:R-:W-:Y:S01]  /*16180*/  BPT.TRAP 0x1 ;  /* 0x000000040000795c */ /* 0x000fe20000300000 */
.L_x_1418:
[----:B----4-:R4:W0:Y:S02]  /*16190*/  SYNCS.PHASECHK.TRANS64.TRYWAIT P0, [R25+URZ+0x16860], R2 ;  /* 0x01686002190075a7 */ /* 0x010824000800017f */
[----:B0-----:R-:W-:Y:S05]  /*161a0*/  @!P0 NANOSLEEP.SYNCS 0x989680 ;  /* 0x009896800000895d */ /* 0x001fea0003900000 */
[----:B------:R-:W0:Y:S02]  /*161b0*/  @!P0 SYNCS.PHASECHK.TRANS64 P0, [R25+URZ+0x16860], R2 ;  /* 0x01686002190085a7 */ /* 0x000e24000800007f */
[----:B0-----:R-:W-:Y:S05]  /*161c0*/  @!P0 BRA `(.L_x_1418) ;  /* 0xfffffffc00f08947 */ /* 0x001fea000383ffff */
.L_x_1410:
[----:B------:R-:W-:Y:S05]  /*161d0*/  BSYNC B0 ;  /* 0x0000000000007941 */ /* 0x000fea0003800000 */
.L_x_1409:
[----:B------:R-:W-:Y:S05]  /*161e0*/  EXIT ;  /* 0x000000000000794d */ /* 0x000fea0003800000 */
.L_x_1237:
[----:B0-----:R-:W-:-:S04]  /*161f0*/  IMAD.U32 R3, RZ, RZ, UR45 ;  /* 0x0000002dff037e24 */ /* 0x001fc8000f8e00ff */
[----:B------:R0:W1:Y:S03]  /*16200*/  SYNCS.PHASECHK.TRANS64.TRYWAIT P1, [R3+URZ+0x16800], R0 ;  /* 0x01680000030075a7 */ /* 0x000066000802017f */
[----:B-1----:R-:W-:Y:S05]  /*16210*/  @!P1 NANOSLEEP.SYNCS 0x989680 ;  /* 0x009896800000995d */ /* 0x002fea0003900000 */
[----:B------:R-:W1:Y:S02]  /*16220*/  @!P1 SYNCS.PHASECHK.TRANS64 P1, [R3+URZ+0x16800], R0 ;  /* 0x01680000030095a7 */ /* 0x000e64000802007f */
[----:B-1----:R-:W-:Y:S05]  /*16230*/  @!P1 BRA `(.L_x_1237) ;  /* 0xfffffffc00ec9947 */ /* 0x002fea000383ffff */
[----:B------:R-:W-:Y:S05]  /*16240*/  BRA `(.L_x_1419) ;  /* 0xfffffebc00207947 */ /* 0x000fea000383ffff */
.L_x_1241:
[----:B-1----:R1:W2:Y:S02]  /*16250*/  SYNCS.PHASECHK.TRANS64.TRYWAIT P1, [R3+URZ+0x16830], R0 ;  /* 0x01683000030075a7 */ /* 0x0022a4000802017f */
[----:B--2---:R-:W-:Y:S05]  /*16260*/  @!P1 NANOSLEEP.SYNCS 0x989680 ;  /* 0x009896800000995d */ /* 0x004fea0003900000 */
[----:B------:R-:W2:Y:S02]  /*16270*/  @!P1 SYNCS.PHASECHK.TRANS64 P1, [R3+URZ+0x16830], R0 ;  /* 0x01683000030095a7 */ /* 0x000ea4000802007f */
[----:B--2---:R-:W-:Y:S05]  /*16280*/  @!P1 BRA `(.L_x_1241) ;  /* 0xfffffffc00f09947 */ /* 0x004fea000383ffff */
[----:B------:R-:W-:Y:S05]  /*16290*/  BRA `(.L_x_1240) ;  /* 0xfffffebc003c7947 */ /* 0x000fea000383ffff */
.L_x_1258:
[----:B-1----:R-:W-:-:S04]  /*162a0*/  IMAD.U32 R5, RZ, RZ, UR6 ;  /* 0x00000006ff057e24 */ /* 0x002fc8000f8e00ff */
[----:B------:R1:W2:Y:S03]  /*162b0*/  SYNCS.PHASECHK.TRANS64.TRYWAIT P1, [R5+URZ+0x16830], R0 ;  /* 0x01683000050075a7 */ /* 0x0002a6000802017f */
[----:B--2---:R-:W-:Y:S05]  /*162c0*/  @!P1 NANOSLEEP.SYNCS 0x989680 ;  /* 0x009896800000995d */ /* 0x004fea0003900000 */
[----:B------:R-:W2:Y:S02]  /*162d0*/  @!P1 SYNCS.PHASECHK.TRANS64 P1, [R5+URZ+0x16830], R0 ;  /* 0x01683000050095a7 */ /* 0x000ea4000802007f */
[----:B--2---:R-:W-:Y:S05]  /*162e0*/  @!P1 BRA `(.L_x_1258) ;  /* 0xfffffffc00ec9947 */ /* 0x004fea000383ffff */
[----:B------:R-:W-:Y:S05]  /*162f0*/  BRA `(.L_x_1255) ;  /* 0xfffffeec00c07947 */ /* 0x000fea000383ffff */
.L_x_1262:
[----:B-1----:R-:W-:-:S04]  /*16300*/  IMAD.U32 R5, RZ, RZ, UR6 ;  /* 0x00000006ff057e24 */ /* 0x002fc8000f8e00ff */
[----:B------:R1:W2:Y:S03]  /*16310*/  SYNCS.PHASECHK.TRANS64.TRYWAIT P1, [R5+URZ+0x16850], R0 ;  /* 0x01685000050075a7 */ /* 0x0002a6000802017f */
[----:B--2---:R-:W-:Y:S05]  /*16320*/  @!P1 NANOSLEEP.SYNCS 0x989680 ;  /* 0x009896800000995d */ /* 0x004fea0003900000 */
[----:B------:R-:W2:Y:S02]  /*16330*/  @!P1 SYNCS.PHASECHK.TRANS64 P1, [R5+URZ+0x16850], R0 ;  /* 0x01685000050095a7 */ /* 0x000ea4000802007f */
[----:B--2---:R-:W-:Y:S05]  /*16340*/  @!P1 BRA `(.L_x_1262) ;  /* 0xfffffffc00ec9947 */ /* 0x004fea000383ffff */
[----:B------:R-:W-:Y:S05]  /*16350*/  BRA `(.L_x_1259) ;  /* 0xfffffef000447947 */ /* 0x000fea000383ffff */
.L_x_1281:
[----:B-1----:R-:W-:-:S04]  /*16360*/  IMAD.U32 R5, RZ, RZ, UR6 ;  /* 0x00000006ff057e24 */ /* 0x002fc8000f8e00ff */
[----:B------:R1:W2:Y:S03]  /*16370*/  SYNCS.PHASECHK.TRANS64.TRYWAIT P1, [R5+URZ+0x16830], R0 ;  /* 0x01683000050075a7 */ /* 0x0002a6000802017f */
[----:B--2---:R-:W-:Y:S05]  /*16380*/  @!P1 NANOSLEEP.SYNCS 0x989680 ;  /* 0x009896800000995d */ /* 0x004fea0003900000 */
[----:B------:R-:W2:Y:S02]  /*16390*/  @!P1 SYNCS.PHASECHK.TRANS64 P1, [R5+URZ+0x16830], R0 ;  /* 0x01683000050095a7 */ /* 0x000ea4000802007f */
[----:B--2---:R-:W-:Y:S05]  /*163a0*/  @!P1 BRA `(.L_x_1281) ;  /* 0xfffffffc00ec9947 */ /* 0x004fea000383ffff */
[----:B------:R-:W-:Y:S05]  /*163b0*/  BRA `(.L_x_1278) ;  /* 0xffffff1c00c07947 */ /* 0x000fea000383ffff */
.L_x_1285:
[----:B-1----:R-:W-:-:S04]  /*163c0*/  IMAD.U32 R5, RZ, RZ, UR6 ;  /* 0x00000006ff057e24 */ /* 0x002fc8000f8e00ff */
[----:B------:R1:W2:Y:S03]  /*163d0*/  SYNCS.PHASECHK.TRANS64.TRYWAIT P1, [R5+URZ+0x16850], R0 ;  /* 0x01685000050075a7 */ /* 0x0002a6000802017f */
[----:B--2---:R-:W-:Y:S05]  /*163e0*/  @!P1 NANOSLEEP.SYNCS 0x989680 ;  /* 0x009896800000995d */ /* 0x004fea0003900000 */
[----:B------:R-:W2:Y:S02]  /*163f0*/  @!P1 SYNCS.PHASECHK.TRANS64 P1, [R5+URZ+0x16850], R0 ;  /* 0x01685000050095a7 */ /* 0x000ea4000802007f */
[----:B--2---:R-:W-:Y:S05]  /*16400*/  @!P1 BRA `(.L_x_1285) ;  /* 0xfffffffc00ec9947 */ /* 0x004fea000383ffff */
[----:B------:R-:W-:Y:S05]  /*16410*/  BRA `(.L_x_1282) ;  /* 0xffffff2000447947 */ /* 0x000fea000383ffff */
.L_x_1293:
[----:B-1----:R-:W-:-:S04]  /*16420*/  IMAD.U32 R5, RZ, RZ, UR6 ;  /* 0x00000006ff057e24 */ /* 0x002fc8000f8e00ff */
[----:B------:R1:W2:Y:S03]  /*16430*/  SYNCS.PHASECHK.TRANS64.TRYWAIT P1, [R5+URZ+0x16830], R0 ;  /* 0x01683000050075a7 */ /* 0x0002a6000802017f */
[----:B--2---:R-:W-:Y:S05]  /*16440*/  @!P1 NANOSLEEP.SYNCS 0x989680 ;  /* 0x009896800000995d */ /* 0x004fea0003900000 */
[----:B------:R-:W2:Y:S02]  /*16450*/  @!P1 SYNCS.PHASECHK.TRANS64 P1, [R5+URZ+0x16830], R0 ;  /* 0x01683000050095a7 */ /* 0x000ea4000802007f */
[----:B--2---:R-:W-:Y:S05]  /*16460*/  @!P1 BRA `(.L_x_1293) ;  /* 0xfffffffc00ec9947 */ /* 0x004fea000383ffff */
[----:B------:R-:W-:Y:S05]  /*16470*/  BRA `(.L_x_1290) ;  /* 0xffffff3800f07947 */ /* 0x000fea000383ffff */
.L_x_1297:
[----:B-1----:R-:W-:-:S04]  /*16480*/  IMAD.U32 R5, RZ, RZ, UR6 ;  /* 0x00000006ff057e24 */ /* 0x002fc8000f8e00ff */
[----:B------:R1:W2:Y:S03]  /*16490*/  SYNCS.PHASECHK.TRANS64.TRYWAIT P1, [R5+URZ+0x16850], R0 ;  /* 0x01685000050075a7 */ /* 0x0002a6000802017f */
[----:B--2---:R-:W-:Y:S05]  /*164a0*/  @!P1 NANOSLEEP.SYNCS 0x989680 ;  /* 0x009896800000995d */ /* 0x004fea0003900000 */
[----:B------:R-:W2:Y:S02]  /*164b0*/  @!P1 SYNCS.PHASECHK.TRANS64 P1, [R5+URZ+0x16850], R0 ;  /* 0x01685000050095a7 */ /* 0x000ea4000802007f */
[----:B--2---:R-:W-:Y:S05]  /*164c0*/  @!P1 BRA `(.L_x_1297) ;  /* 0xfffffffc00ec9947 */ /* 0x004fea000383ffff */
[----:B------:R-:W-:Y:S05]  /*164d0*/  BRA `(.L_x_1294) ;  /* 0xffffff3c00687947 */ /* 0x000fea000383ffff */
.L_x_1312:
[----:B-1----:R-:W-:-:S04]  /*164e0*/  IMAD.U32 R7, RZ, RZ, UR5 ;  /* 0x00000005ff077e24 */ /* 0x002fc8000f8e00ff */
[----:B------:R1:W2:Y:S03]  /*164f0*/  SYNCS.PHASECHK.TRANS64.TRYWAIT P1, [R7+URZ+0x16850], R4 ;  /* 0x01685004070075a7 */ /* 0x0002a6000802017f */
[----:B--2---:R-:W-:Y:S05]  /*16500*/  @!P1 NANOSLEEP.SYNCS 0x989680 ;  /* 0x009896800000995d */ /* 0x004fea0003900000 */
[----:B------:R-:W2:Y:S02]  /*16510*/  @!P1 SYNCS.PHASECHK.TRANS64 P1, [R7+URZ+0x16850], R4 ;  /* 0x01685004070095a7 */ /* 0x000ea4000802007f */
[----:B--2---:R-:W-:Y:S05]  /*16520*/  @!P1 BRA `(.L_x_1312) ;  /* 0xfffffffc00ec9947 */ /* 0x004fea000383ffff */
[----:B------:R-:W-:Y:S05]  /*16530*/  BRA `(.L_x_1311) ;  /* 0xffffff6800147947 */ /* 0x000fea000383ffff */
.L_x_1356:
        /* <DEDUP_REMOVED lines=11> */
.L_x_1421:
[----:B------:R-:W-:Y:S05]  /*165f0*/  BSYNC B0 ;  /* 0x0000000000007941 */ /* 0x000fea0003800000 */
.L_x_1420:
[----:B------:R-:W-:Y:S05]  /*16600*/  BRA `(.L_x_1422) ;  /* 0xffffffb400d87947 */ /* 0x000fea000383ffff */
.L_x_1359:
[----:B0-----:R0:W1:Y:S02]  /*16610*/  SYNCS.PHASECHK.TRANS64.TRYWAIT P0, [R5+URZ+0x16840], R2 ;  /* 0x01684002050075a7 */ /* 0x001064000800017f */
[----:B-1----:R-:W-:Y:S05]  /*16620*/  @!P0 NANOSLEEP.SYNCS 0x989680 ;  /* 0x009896800000895d */ /* 0x002fea0003900000 */
[----:B------:R-:W1:Y:S02]  /*16630*/  @!P0 SYNCS.PHASECHK.TRANS64 P0, [R5+URZ+0x16840], R2 ;  /* 0x01684002050085a7 */ /* 0x000e64000800007f */
[----:B-1----:R-:W-:Y:S05]  /*16640*/  @!P0 BRA `(.L_x_1359) ;  /* 0xfffffffc00f08947 */ /* 0x002fea000383ffff */
[----:B------:R-:W-:Y:S05]  /*16650*/  BRA `(.L_x_1423) ;  /* 0xffffffb8002c7947 */ /* 0x000fea000383ffff */
.L_x_1360:
        /* <DEDUP_REMOVED lines=8> */
.L_x_1425:
[----:B------:R-:W-:Y:S05]  /*166e0*/  BSYNC B0 ;  /* 0x0000000000007941 */ /* 0x000fea0003800000 */
.L_x_1424:
        /* <DEDUP_REMOVED lines=9> */
.L_x_1426:
[----:B------:R-:W-:Y:S02]  /*16780*/  IMAD.MOV.U32 R13, RZ, RZ, R2 ;  /* 0x000000ffff0d7224 */ /* 0x000fe400078e0002 */
[----:B------:R-:W-:Y:S02]  /*16790*/  IMAD.MOV.U32 R12, RZ, RZ, 0x1 ;  /* 0x00000001ff0c7424 */ /* 0x000fe400078e00ff */
[----:B------:R-:W-:-:S07]  /*167a0*/  IMAD.MOV.U32 R7, RZ, RZ, R14 ;  /* 0x000000ffff077224 */ /* 0x000fce00078e000e */
[----:B------:R-:W-:Y:S05]  /*167b0*/  WARPSYNC.COLLECTIVE R15, `(.L_x_1427) ;  /* 0x000000000f087348 */ /* 0x000fea0003c00000 */
[----:B------:R0:W1:Y:S02]  /*167c0*/  SHFL.IDX P6, R14, R13, R12, R11 ;  /* 0x0000000c0d0e7389 */ /* 0x00006400000c000b */
[----:B01----:R-:W-:Y:S01]  /*167d0*/  ENDCOLLECTIVE ;  /* 0x000000000000791b */ /* 0x003fe20003800000 */
.L_x_1427:
        /* <DEDUP_REMOVED lines=15> */
.L_x_1428:
[----:B------:R-:W-:Y:S02]  /*168d0*/  @P1 IMAD R8, R3, 0x2, R22 ;  /* 0x0000000203081824 */ /* 0x000fe400078e0216 */
[----:B------:R-:W-:Y:S02]  /*168e0*/  IMAD.MOV.U32 R13, RZ, RZ, R2 ;  /* 0x000000ffff0d7224 */ /* 0x000fe400078e0002 */
[----:B------:R-:W-:Y:S02]  /*168f0*/  IMAD.MOV.U32 R12, RZ, RZ, 0x2 ;  /* 0x00000002ff0c7424 */ /* 0x000fe400078e00ff */
[----:B------:R-:W-:-:S07]  /*16900*/  IMAD.MOV.U32 R7, RZ, RZ, R14 ;  /* 0x000000ffff077224 */ /* 0x000fce00078e000e */
[----:B------:R-:W-:Y:S05]  /*16910*/  WARPSYNC.COLLECTIVE R15, `(.L_x_1429) ;  /* 0x000000000f087348 */ /* 0x000fea0003c00000 */
[----:B------:R0:W1:Y:S02]  /*16920*/  SHFL.IDX P6, R14, R13, R12, R11 ;  /* 0x0000000c0d0e7389 */ /* 0x00006400000c000b */
[----:B01----:R-:W-:Y:S01]  /*16930*/  ENDCOLLECTIVE ;  /* 0x000000000000791b */ /* 0x003fe20003800000 */
.L_x_1429:
        /* <DEDUP_REMOVED lines=15> */
.L_x_1430:
[----:B------:R-:W-:Y:S02]  /*16a30*/  @P1 IMAD R8, R3, 0x2, R22 ;  /* 0x0000000203081824 */ /* 0x000fe400078e0216 */
[----:B------:R-:W-:Y:S02]  /*16a40*/  IMAD.MOV.U32 R13, RZ, RZ, R2 ;  /* 0x000000ffff0d7224 */ /* 0x000fe400078e0002 */
[----:B------:R-:W-:Y:S02]  /*16a50*/  IMAD.MOV.U32 R12, RZ, RZ, 0x3 ;  /* 0x00000003ff0c7424 */ /* 0x000fe400078e00ff */
[----:B------:R-:W-:-:S07]  /*16a60*/  IMAD.MOV.U32 R7, RZ, RZ, R14 ;  /* 0x000000ffff077224 */ /* 0x000fce00078e000e */
[----:B------:R-:W-:Y:S05]  /*16a70*/  WARPSYNC.COLLECTIVE R15, `(.L_x_1431) ;  /* 0x000000000f087348 */ /* 0x000fea0003c00000 */
[----:B------:R0:W1:Y:S02]  /*16a80*/  SHFL.IDX P6, R14, R13, R12, R11 ;  /* 0x0000000c0d0e7389 */ /* 0x00006400000c000b */
[----:B01----:R-:W-:Y:S01]  /*16a90*/  ENDCOLLECTIVE ;  /* 0x000000000000791b */ /* 0x003fe20003800000 */
.L_x_1431:
        /* <DEDUP_REMOVED lines=15> */
.L_x_1432:
[----:B------:R-:W-:Y:S02]  /*16b90*/  @P1 IMAD R8, R3, 0x2, R22 ;  /* 0x0000000203081824 */ /* 0x000fe400078e0216 */
[----:B------:R-:W-:Y:S02]  /*16ba0*/  IMAD.MOV.U32 R13, RZ, RZ, R2 ;  /* 0x000000ffff0d7224 */ /* 0x000fe400078e0002 */
[----:B------:R-:W-:Y:S02]  /*16bb0*/  IMAD.MOV.U32 R12, RZ, RZ, 0x4 ;  /* 0x00000004ff0c7424 */ /* 0x000fe400078e00ff */
[----:B------:R-:W-:-:S07]  /*16bc0*/  IMAD.MOV.U32 R7, RZ, RZ, R14 ;  /* 0x000000ffff077224 */ /* 0x000fce00078e000e */
[----:B------:R-:W-:Y:S05]  /*16bd0*/  WARPSYNC.COLLECTIVE R15, `(.L_x_1433) ;  /* 0x000000000f087348 */ /* 0x000fea0003c00000 */
[----:B------:R0:W1:Y:S02]  /*16be0*/  SHFL.IDX P6, R14, R13, R12, R11 ;  /* 0x0000000c0d0e7389 */ /* 0x00006400000c000b */
[----:B01----:R-:W-:Y:S01]  /*16bf0*/  ENDCOLLECTIVE ;  /* 0x000000000000791b */ /* 0x003fe20003800000 */
.L_x_1433:
        /* <DEDUP_REMOVED lines=15> */
.L_x_1434:
[----:B------:R-:W-:Y:S02]  /*16cf0*/  @P1 IMAD R8, R3, 0x2, R22 ;  /* 0x0000000203081824 */ /* 0x000fe400078e0216 */
[----:B------:R-:W-:Y:S02]  /*16d00*/  IMAD.MOV.U32 R13, RZ, RZ, R2 ;  /* 0x000000ffff0d7224 */ /* 0x000fe400078e0002 */
[----:B------:R-:W-:Y:S02]  /*16d10*/  IMAD.MOV.U32 R12, RZ, RZ, 0x5 ;  /* 0x00000005ff0c7424 */ /* 0x000fe400078e00ff */
[----:B------:R-:W-:-:S07]  /*16d20*/  IMAD.MOV.U32 R7, RZ, RZ, R14 ;  /* 0x000000ffff077224 */ /* 0x000fce00078e000e */
[----:B------:R-:W-:Y:S05]  /*16d30*/  WARPSYNC.COLLECTIVE R15, `(.L_x_1435) ;  /* 0x000000000f087348 */ /* 0x000fea0003c00000 */
[----:B------:R0:W1:Y:S02]  /*16d40*/  SHFL.IDX P6, R14, R13, R12, R11 ;  /* 0x0000000c0d0e7389 */ /* 0x00006400000c000b */
[----:B01----:R-:W-:Y:S01]  /*16d50*/  ENDCOLLECTIVE ;  /* 0x000000000000791b */ /* 0x003fe20003800000 */
.L_x_1435:
        /* <DEDUP_REMOVED lines=15> */
.L_x_1436:
[----:B------:R-:W-:Y:S02]  /*16e50*/  @P1 IMAD R8, R3, 0x2, R22 ;  /* 0x0000000203081824 */ /* 0x000fe400078e0216 */
[----:B------:R-:W-:Y:S02]  /*16e60*/  IMAD.MOV.U32 R13, RZ, RZ, R2 ;  /* 0x000000ffff0d7224 */ /* 0x000fe400078e0002 */
[----:B------:R-:W-:Y:S02]  /*16e70*/  IMAD.MOV.U32 R12, RZ, RZ, 0x6 ;  /* 0x00000006ff0c7424 */ /* 0x000fe400078e00ff */
[----:B------:R-:W-:-:S07]  /*16e80*/  IMAD.MOV.U32 R7, RZ, RZ, R14 ;  /* 0x000000ffff077224 */ /* 0x000fce00078e000e */
[----:B------:R-:W-:Y:S05]  /*16e90*/  WARPSYNC.COLLECTIVE R15, `(.L_x_1437) ;  /* 0x000000000f087348 */ /* 0x000fea0003c00000 */
[----:B------:R0:W1:Y:S02]  /*16ea0*/  SHFL.IDX P6, R14, R13, R12, R11 ;  /* 0x0000000c0d0e7389 */ /* 0x00006400000c000b */
[----:B01----:R-:W-:Y:S01]  /*16eb0*/  ENDCOLLECTIVE ;  /* 0x000000000000791b */ /* 0x003fe20003800000 */
.L_x_1437:
        /* <DEDUP_REMOVED lines=15> */
.L_x_1438:
[----:B------:R-:W-:Y:S02]  /*16fb0*/  @P1 IMAD R8, R3, 0x2, R22 ;  /* 0x0000000203081824 */ /* 0x000fe400078e0216 */
[----:B------:R-:W-:Y:S02]  /*16fc0*/  IMAD.MOV.U32 R13, RZ, RZ, R2 ;  /* 0x000000ffff0d7224 */ /* 0x000fe400078e0002 */
[----:B------:R-:W-:Y:S02]  /*16fd0*/  IMAD.MOV.U32 R12, RZ, RZ, 0x7 ;  /* 0x00000007ff0c7424 */ /* 0x000fe400078e00ff */
[----:B------:R-:W-:-:S07]  /*16fe0*/  IMAD.MOV.U32 R7, RZ, RZ, R14 ;  /* 0x000000ffff077224 */ /* 0x000fce00078e000e */
[----:B------:R-:W-:Y:S05]  /*16ff0*/  WARPSYNC.COLLECTIVE R15, `(.L_x_1439) ;  /* 0x000000000f087348 */ /* 0x000fea0003c00000 */
[----:B------:R0:W1:Y:S02]  /*17000*/  SHFL.IDX P6, R14, R13, R12, R11 ;  /* 0x0000000c0d0e7389 */ /* 0x00006400000c000b */
[----:B01----:R-:W-:Y:S01]  /*17010*/  ENDCOLLECTIVE ;  /* 0x000000000000791b */ /* 0x003fe20003800000 */
.L_x_1439:
[----:B------:R-:W-:-:S05]  /*17020*/  @P1 LEA R7, P0, R29, R7, 0x1 ;  /* 0x000000071d071211 */ /* 0x000fca00078008ff */
[----:B------:R-:W-:-:S05]  /*17030*/  @P1 IMAD.X R6, RZ, RZ, R6, P0 ;  /* 0x000000ffff061224 */ /* 0x000fca00000e0606 */
[----:B------:R-:W-:Y:S01]  /*17040*/  @P1 LOP3.LUT R7, R7, R6, RZ, 0x3c, !PT ;  /* 0x0000000607071212 */ /* 0x000fe200078e3cff */
[----:B------:R-:W-:-:S03]  /*17050*/  IMAD.MOV.U32 R13, RZ, RZ, R0 ;  /* 0x000000ffff0d7224 */ /* 0x000fc600078e0000 */
[----:B------:R-:W-:-:S04]  /*17060*/  @P1 LOP3.LUT R6, R7, R6, RZ, 0x3c, !PT ;  /* 0x0000000607061212 */ /* 0x000fc800078e3cff */
[----:B------:R-:W-:Y:S01]  /*17070*/  @P1 LOP3.LUT R7, R7, R6, RZ, 0x3c, !PT ;  /* 0x0000000607071212 */ /* 0x000fe200078e3cff */
[----:B------:R-:W-:-:S07]  /*17080*/  IMAD.MOV.U32 R2, RZ, RZ, R14 ;  /* 0x000000ffff027224 */ /* 0x000fce00078e000e */
[----:B------:R-:W-:Y:S05]  /*17090*/  WARPSYNC.COLLECTIVE R15, `(.L_x_1440) ;  /* 0x000000000f087348 */ /* 0x000fea0003c00000 */
[----:B------:R0:W1:Y:S02]  /*170a0*/  SHFL.IDX P6, R14, R13, R12, R11 ;  /* 0x0000000c0d0e7389 */ /* 0x00006400000c000b */
[----:B01----:R-:W-:Y:S01]  /*170b0*/  ENDCOLLECTIVE ;  /* 0x000000000000791b */ /* 0x003fe20003800000 */
.L_x_1440:
[----:B------:R-:W-:Y:S01]  /*170c0*/  @!PT LDS RZ, [RZ] ;  /* 0x00000000fffff984 */ /* 0x000fe20000000800 */
[----:B------:R-:W-:Y:S01]  /*170d0*/  @!PT LDS RZ, [RZ] ;  /* 0x00000000fffff984 */ /* 0x000fe20000000800 */
[----:B------:R-:W-:Y:S01]  /*170e0*/  @!PT LDS RZ, [RZ] ;  /* 0x00000000fffff984 */ /* 0x000fe20000000800 */
[----:B------:R0:W-:Y:S01]  /*170f0*/  @P1 LDGSTS.E.BYPASS.LTC128B.128 [R8+0x11400], desc[UR54][R6.64], !P2 ;  /* 0x1140000006081fae */ /* 0x0001e2000d101d76 */
[----:B------:R-:W-:Y:S01]  /*17100*/  IMAD.MOV.U32 R0, RZ, RZ, R14 ;  /* 0x000000ffff007224 */ /* 0x000fe200078e000e */
[----:B------:R-:W-:Y:S06]  /*17110*/  BRA `(.L_x_1441) ;  /* 0xffffffb4002c7947 */ /* 0x000fec000383ffff */
.L_x_1365:
[----:B------:R-:W-:Y:S02]  /*17120*/  IMAD.MOV.U32 R13, RZ, RZ, R4 ;  /* 0x000000ffff0d7224 */ /* 0x000fe400078e0004 */
[----:B------:R-:W-:Y:S02]  /*17130*/  IMAD.MOV.U32 R12, RZ, RZ, RZ ;  /* 0x000000ffff0c7224 */ /* 0x000fe400078e00ff */
[----:B------:R-:W-:Y:S02]  /*17140*/  IMAD.MOV.U32 R11, RZ, RZ, 0x181f ;  /* 0x0000181fff0b7424 */ /* 0x000fe400078e00ff */
[----:B------:R-:W-:Y:S02]  /*17150*/  IMAD.MOV.U32 R15, RZ, RZ, -0x1 ;  /* 0xffffffffff0f7424 */ /* 0x000fe400078e00ff */
[----:B-----5:R-:W-:Y:S02]  /*17160*/  IMAD R3, R21, R9, RZ ;  /* 0x0000000915037224 */ /* 0x020fe400078e02ff */
[----:B------:R-:W-:-:S07]  /*17170*/  IMAD.IADD R27, R20, 0x1, R27 ;  /* 0x00000001141b7824 */ /* 0x000fce00078e021b */
[----:B------:R-:W-:Y:S05]  /*17180*/  WARPSYNC.COLLECTIVE R15, `(.L_x_1442) ;  /* 0x000000000f087348 */ /* 0x000fea0003c00000 */
[----:B------:R0:W1:Y:S02]  /*17190*/  SHFL.IDX P6, R14, R13, R12, R11 ;  /* 0x0000000c0d0e7389 */ /* 0x00006400000c000b */
[----:B01----:R-:W-:Y:S01]  /*171a0*/  ENDCOLLECTIVE ;  /* 0x000000000000791b */ /* 0x003fe20003800000 */
.L_x_1442:
[C---:B------:R-:W-:Y:S01]  /*171b0*/  VIADD R8, R27.reuse, 0x10 ;  /* 0x000000101b087836 */ /* 0x040fe20000000000 */
[----:B------:R-:W-:Y:S01]  /*171c0*/  ISETP.GE.AND P2, PT, R27, R3, PT ;  /* 0x000000031b00720c */ /* 0x000fe20003f46270 */
[----:B------:R-:W-:Y:S02]  /*171d0*/  IMAD.MOV.U32 R13, RZ, RZ, R0 ;  /* 0x000000ffff0d7224 */ /* 0x000fe400078e0000 */
[----:B------:R-:W-:-:S10]  /*171e0*/  IMAD.MOV.U32 R6, RZ, RZ, R14 ;  /* 0x000000ffff067224 */ /* 0x000fd400078e000e */
[----:B------:R-:W-:Y:S05]  /*171f0*/  WARPSYNC.COLLECTIVE R15, `(.L_x_1443) ;  /* 0x000000000f087348 */ /* 0x000fea0003c00000 */
[----:B------:R0:W1:Y:S02]  /*17200*/  SHFL.IDX P6, R14, R13, R12, R11 ;  /* 0x0000000c0d0e7389 */ /* 0x00006400000c000b */
[----:B01----:R-:W-:Y:S01]  /*17210*/  ENDCOLLECTIVE ;  /* 0x000000000000791b */ /* 0x003fe20003800000 */
.L_x_1443:
[----:B------:R-:W-:Y:S02]  /*17220*/  IMAD.MOV.U32 R13, RZ, RZ, R4 ;  /* 0x000000ffff0d7224 */ /* 0x000fe400078e0004 */
[----:B------:R-:W-:Y:S02]  /*17230*/  IMAD.MOV.U32 R12, RZ, RZ, 0x1 ;  /* 0x00000001ff0c7424 */ /* 0x000fe400078e00ff */
[----:B------:R-:W-:-:S07]  /*17240*/  IMAD.MOV.U32 R7, RZ, RZ, R14 ;  /* 0x000000ffff077224 */ /* 0x000fce00078e000e */
[----:B------:R-:W-:Y:S05]  /*17250*/  WARPSYNC.COLLECTIVE R15, `(.L_x_1444) ;  /* 0x000000000f087348 */ /* 0x000fea0003c00000 */
[----:B------:R0:W1:Y:S02]  /*17260*/  SHFL.IDX P6, R14, R13, R12, R11 ;  /* 0x0000000c0d0e7389 */ /* 0x00006400000c000b */
[----:B01----:R-:W-:Y:S01]  /*17270*/  ENDCOLLECTIVE ;  /* 0x000000000000791b */ /* 0x003fe20003800000 */
.L_x_1444:
[----:B------:R-:W-:-:S05]  /*17280*/  @!P2 LEA R7, P1, R29, R7, 0x1 ;  /* 0x000000071d07a211 */ /* 0x000fca00078208ff */
[----:B------:R-:W-:Y:S01]  /*17290*/  @!P2 IMAD.X R6, RZ, RZ, R6, P1 ;  /* 0x000000ffff06a224 */ /* 0x000fe200008e0606 */
[----:B------:R-:W-:-:S04]  /*172a0*/  ISETP.GE.AND P1, PT, R8, R3, PT ;  /* 0x000000030800720c */ /* 0x000fc80003f26270 */
        /* <DEDUP_REMOVED lines=12> */
.L_x_1445:
[----:B------:R-:W-:Y:S02]  /*17370*/  IMAD.MOV.U32 R13, RZ, RZ, R4 ;  /* 0x000000ffff0d7224 */ /* 0x000fe400078e0004 */
[----:B------:R-:W-:Y:S02]  /*17380*/  IMAD.MOV.U32 R12, RZ, RZ, 0x2 ;  /* 0x00000002ff0c7424 */ /* 0x000fe400078e00ff */
[----:B------:R-:W-:-:S07]  /*17390*/  IMAD.MOV.U32 R7, RZ, RZ, R14 ;  /* 0x000000ffff077224 */ /* 0x000fce00078e000e */
[----:B------:R-:W-:Y:S05]  /*173a0*/  WARPSYNC.COLLECTIVE R15, `(.L_x_1446) ;  /* 0x000000000f087348 */ /* 0x000fea0003c00000 */
[----:B------:R0:W1:Y:S02]  /*173b0*/  SHFL.IDX P6, R14, R13, R12, R11 ;  /* 0x0000000c0d0e7389 */ /* 0x00006400000c000b */
[----:B01----:R-:W-:Y:S01]  /*173c0*/  ENDCOLLECTIVE ;  /* 0x000000000000791b */ /* 0x003fe20003800000 */
.L_x_1446:
        /* <DEDUP_REMOVED lines=16> */
.L_x_1447:
[----:B------:R-:W-:Y:S02]  /*174d0*/  IMAD.MOV.U32 R13, RZ, RZ, R4 ;  /* 0x000000ffff0d7224 */ /* 0x000fe400078e0004 */
[----:B------:R-:W-:Y:S02]  /*174e0*/  IMAD.MOV.U32 R12, RZ, RZ, 0x3 ;  /* 0x00000003ff0c7424 */ /* 0x000fe400078e00ff */
[----:B------:R-:W-:-:S07]  /*174f0*/  IMAD.MOV.U32 R7, RZ, RZ, R14 ;  /* 0x000000ffff077224 */ /* 0x000fce00078e000e */
[----:B------:R-:W-:Y:S05]  /*17500*/  WARPSYNC.COLLECTIVE R15, `(.L_x_1448) ;  /* 0x000000000f087348 */ /* 0x000fea0003c00000 */
[----:B------:R0:W1:Y:S02]  /*17510*/  SHFL.IDX P6, R14, R13, R12, R11 ;  /* 0x0000000c0d0e7389 */ /* 0x00006400000c000b */
[----:B01----:R-:W-:Y:S01]  /*17520*/  ENDCOLLECTIVE ;  /* 0x000000000000791b */ /* 0x003fe20003800000 */
.L_x_1448:
        /* <DEDUP_REMOVED lines=16> */
.L_x_1449:
[----:B------:R-:W-:Y:S02]  /*17630*/  IMAD.MOV.U32 R13, RZ, RZ, R4 ;  /* 0x000000ffff0d7224 */ /* 0x000fe400078e0004 */
[----:B------:R-:W-:Y:S02]  /*17640*/  IMAD.MOV.U32 R12, RZ, RZ, 0x4 ;  /* 0x00000004ff0c7424 */ /* 0x000fe400078e00ff */
[----:B------:R-:W-:-:S07]  /*17650*/  IMAD.MOV.U32 R7, RZ, RZ, R14 ;  /* 0x000000ffff077224 */ /* 0x000fce00078e000e */
[----:B------:R-:W-:Y:S05]  /*17660*/  WARPSYNC.COLLECTIVE R15, `(.L_x_1450) ;  /* 0x000000000f087348 */ /* 0x000fea0003c00000 */
[----:B------:R0:W1:Y:S02]  /*17670*/  SHFL.IDX P6, R14, R13, R12, R11 ;  /* 0x0000000c0d0e7389 */ /* 0x00006400000c000b */
[----:B01----:R-:W-:Y:S01]  /*17680*/  ENDCOLLECTIVE ;  /* 0x000000000000791b */ /* 0x003fe20003800000 */
.L_x_1450:
        /* <DEDUP_REMOVED lines=16> */
.L_x_1451:
[----:B------:R-:W-:Y:S02]  /*17790*/  IMAD.MOV.U32 R13, RZ, RZ, R4 ;  /* 0x000000ffff0d7224 */ /* 0x000fe400078e0004 */
[----:B------:R-:W-:Y:S02]  /*177a0*/  IMAD.MOV.U32 R12, RZ, RZ, 0x5 ;  /* 0x00000005ff0c7424 */ /* 0x000fe400078e00ff */
[----:B------:R-:W-:-:S07]  /*177b0*/  IMAD.MOV.U32 R7, RZ, RZ, R14 ;  /* 0x000000ffff077224 */ /* 0x000fce00078e000e */
[----:B------:R-:W-:Y:S05]  /*177c0*/  WARPSYNC.COLLECTIVE R15, `(.L_x_1452) ;  /* 0x000000000f087348 */ /* 0x000fea0003c00000 */
[----:B------:R0:W1:Y:S02]  /*177d0*/  SHFL.IDX P6, R14, R13, R12, R11 ;  /* 0x0000000c0d0e7389 */ /* 0x00006400000c000b */
[----:B01----:R-:W-:Y:S01]  /*177e0*/  ENDCOLLECTIVE ;  /* 0x000000000000791b */ /* 0x003fe20003800000 */
.L_x_1452:
        /* <DEDUP_REMOVED lines=16> */
.L_x_1453:
[----:B------:R-:W-:Y:S02]  /*178f0*/  IMAD.MOV.U32 R13, RZ, RZ, R4 ;  /* 0x000000ffff0d7224 */ /* 0x000fe400078e0004 */
[----:B------:R-:W-:Y:S02]  /*17900*/  IMAD.MOV.U32 R12, RZ, RZ, 0x6 ;  /* 0x00000006ff0c7424 */ /* 0x000fe400078e00ff */
[----:B------:R-:W-:-:S07]  /*17910*/  IMAD.MOV.U32 R7, RZ, RZ, R14 ;  /* 0x000000ffff077224 */ /* 0x000fce00078e000e */
[----:B------:R-:W-:Y:S05]  /*17920*/  WARPSYNC.COLLECTIVE R15, `(.L_x_1454) ;  /* 0x000000000f087348 */ /* 0x000fea0003c00000 */
[----:B------:R0:W1:Y:S02]  /*17930*/  SHFL.IDX P6, R14, R13, R12, R11 ;  /* 0x0000000c0d0e7389 */ /* 0x00006400000c000b */
[----:B01----:R-:W-:Y:S01]  /*17940*/  ENDCOLLECTIVE ;  /* 0x000000000000791b */ /* 0x003fe20003800000 */
.L_x_1454:
        /* <DEDUP_REMOVED lines=16> */
.L_x_1455:
[----:B------:R-:W-:Y:S02]  /*17a50*/  IMAD.MOV.U32 R13, RZ, RZ, R4 ;  /* 0x000000ffff0d7224 */ /* 0x000fe400078e0004 */
[----:B------:R-:W-:Y:S02]  /*17a60*/  IMAD.MOV.U32 R12, RZ, RZ, 0x7 ;  /* 0x00000007ff0c7424 */ /* 0x000fe400078e00ff */
[----:B------:R-:W-:-:S07]  /*17a70*/  IMAD.MOV.U32 R7, RZ, RZ, R14 ;  /* 0x000000ffff077224 */ /* 0x000fce00078e000e */
[----:B------:R-:W-:Y:S05]  /*17a80*/  WARPSYNC.COLLECTIVE R15, `(.L_x_1456) ;  /* 0x000000000f087348 */ /* 0x000fea0003c00000 */
[----:B------:R0:W1:Y:S02]  /*17a90*/  SHFL.IDX P6, R14, R13, R12, R11 ;  /* 0x0000000c0d0e7389 */ /* 0x00006400000c000b */
[----:B01----:R-:W-:Y:S01]  /*17aa0*/  ENDCOLLECTIVE ;  /* 0x000000000000791b */ /* 0x003fe20003800000 */
.L_x_1456:
[----:B------:R-:W-:-:S05]  /*17ab0*/  @!P1 LEA R7, P2, R29, R7, 0x1 ;  /* 0x000000071d079211 */ /* 0x000fca00078408ff */
[----:B------:R-:W-:-:S05]  /*17ac0*/  @!P1 IMAD.X R6, RZ, RZ, R6, P2 ;  /* 0x000000ffff069224 */ /* 0x000fca00010e0606 */
[-C--:B------:R-:W-:Y:S01]  /*17ad0*/  @!P1 LOP3.LUT R7, R7, R6.reuse, RZ, 0x3c, !PT ;  /* 0x0000000607079212 */ /* 0x080fe200078e3cff */
[----:B------:R-:W-:Y:S02]  /*17ae0*/  IMAD.MOV.U32 R13, RZ, RZ, R0 ;  /* 0x000000ffff0d7224 */ /* 0x000fe400078e0000 */
[----:B------:R-:W-:Y:S01]  /*17af0*/  VIADD R0, R27, 0x70 ;  /* 0x000000701b007836 */ /* 0x000fe20000000000 */
[----:B------:R-:W-:-:S04]  /*17b00*/  @!P1 LOP3.LUT R6, R7, R6, RZ, 0x3c, !PT ;  /* 0x0000000607069212 */ /* 0x000fc800078e3cff */
[----:B------:R-:W-:Y:S01]  /*17b10*/  @!P1 LOP3.LUT R7, R7, R6, RZ, 0x3c, !PT ;  /* 0x0000000607079212 */ /* 0x000fe200078e3cff */
[----:B------:R-:W-:-:S07]  /*17b20*/  IMAD.MOV.U32 R4, RZ, RZ, R14 ;  /* 0x000000ffff047224 */ /* 0x000fce00078e000e */
[----:B------:R-:W-:Y:S05]  /*17b30*/  WARPSYNC.COLLECTIVE R15, `(.L_x_1457) ;  /* 0x000000000f087348 */ /* 0x000fea0003c00000 */
[----:B------:R0:W1:Y:S02]  /*17b40*/  SHFL.IDX P6, R14, R13, R12, R11 ;  /* 0x0000000c0d0e7389 */ /* 0x00006400000c000b */
[----:B01----:R-:W-:Y:S01]  /*17b50*/  ENDCOLLECTIVE ;  /* 0x000000000000791b */ /* 0x003fe20003800000 */
.L_x_1457:
        /* <DEDUP_REMOVED lines=12> */
.L_x_1458:
        /* <DEDUP_REMOVED lines=12> */
.L_x_1459:
[----:B------:R-:W-:Y:S02]  /*17ce0*/  IMAD.MOV.U32 R13, RZ, RZ, R2 ;  /* 0x000000ffff0d7224 */ /* 0x000fe400078e0002 */
[----:B------:R-:W-:Y:S02]  /*17cf0*/  IMAD.MOV.U32 R12, RZ, RZ, 0x1 ;  /* 0x00000001ff0c7424 */ /* 0x000fe400078e00ff */
[----:B------:R-:W-:-:S07]  /*17d00*/  IMAD.MOV.U32 R4, RZ, RZ, R14 ;  /* 0x000000ffff047224 */ /* 0x000fce00078e000e */
[----:B------:R-:W-:Y:S05]  /*17d10*/  WARPSYNC.COLLECTIVE R15, `(.L_x_1460) ;  /* 0x000000000f087348 */ /* 0x000fea0003c00000 */
[----:B------:R0:W1:Y:S02]  /*17d20*/  SHFL.IDX P6, R14, R13, R12, R11 ;  /* 0x0000000c0d0e7389 */ /* 0x00006400000c000b */
[----:B01----:R-:W-:Y:S01]  /*17d30*/  ENDCOLLECTIVE ;  /* 0x000000000000791b */ /* 0x003fe20003800000 */
.L_x_1460:
        /* <DEDUP_REMOVED lines=16> */
.L_x_1461:
[----:B------:R-:W-:Y:S02]  /*17e40*/  IMAD.MOV.U32 R13, RZ, RZ, R2 ;  /* 0x000000ffff0d7224 */ /* 0x000fe400078e0002 */
[----:B------:R-:W-:Y:S02]  /*17e50*/  IMAD.MOV.U32 R12, RZ, RZ, 0x2 ;  /* 0x00000002ff0c7424 */ /* 0x000fe400078e00ff */
[----:B------:R-:W-:-:S07]  /*17e60*/  IMAD.MOV.U32 R6, RZ, RZ, R14 ;  /* 0x000000ffff067224 */ /* 0x000fce00078e000e */
[----:B------:R-:W-:Y:S05]  /*17e70*/  WARPSYNC.COLLECTIVE R15, `(.L_x_1462) ;  /* 0x000000000f087348 */ /* 0x000fea0003c00000 */
[----:B------:R0:W1:Y:S02]  /*17e80*/  SHFL.IDX P6, R14, R13, R12, R11 ;  /* 0x0000000c0d0e7389 */ /* 0x00006400000c000b */
[----:B01----:R-:W-:Y:S01]  /*17e90*/  ENDCOLLECTIVE ;  /* 0x000000000000791b */ /* 0x003fe20003800000 */
.L_x_1462:
[----:B------:R-:W-:-:S05]  /*17ea0*/  @!P1 LEA R6, P2, R29, R6, 0x1 ;  /* 0x000000061d069211 */ /* 0x000fca00078408ff */
[----:B------:R-:W-:Y:S01]  /*17eb0*/  @!P1 IMAD.X R0, RZ, RZ, R0, P2 ;  /* 0x000000ffff009224 */ /* 0x000fe200010e0600 */
        /* <DEDUP_REMOVED lines=11> */
.L_x_1463:
[----:B------:R-:W-:Y:S02]  /*17f70*/  IMAD.MOV.U32 R13, RZ, RZ, R2 ;  /* 0x000000ffff0d7224 */ /* 0x000fe400078e0002 */
[----:B------:R-:W-:Y:S02]  /*17f80*/  IMAD.MOV.U32 R12, RZ, RZ, 0x3 ;  /* 0x00000003ff0c7424 */ /* 0x000fe400078e00ff */
[----:B------:R-:W-:-:S07]  /*17f90*/  IMAD.MOV.U32 R6, RZ, RZ, R14 ;  /* 0x000000ffff067224 */ /* 0x000fce00078e000e */
[----:B------:R-:W-:Y:S05]  /*17fa0*/  WARPSYNC.COLLECTIVE R15, `(.L_x_1464) ;  /* 0x000000000f087348 */ /* 0x000fea0003c00000 */
[----:B------:R0:W1:Y:S02]  /*17fb0*/  SHFL.IDX P6, R14, R13, R12, R11 ;  /* 0x0000000c0d0e7389 */ /* 0x00006400000c000b */
[----:B01----:R-:W-:Y:S01]  /*17fc0*/  ENDCOLLECTIVE ;  /* 0x000000000000791b */ /* 0x003fe20003800000 */
.L_x_1464:
        /* <DEDUP_REMOVED lines=12> */
.L_x_1465:
[----:B------:R-:W-:Y:S01]  /*18090*/  IMAD.MOV.U32 R2, RZ, RZ, R14 ;  /* 0x000000ffff027224 */ /* 0x000fe200078e000e */
[----:B------:R-:W-:Y:S06]  /*180a0*/  BRA `(.L_x_1466) ;  /* 0xffffffb400007947 */ /* 0x000fec000383ffff */
.L_x_1368:
[----:B0-----:R0:W1:Y:S02]  /*180b0*/  SYNCS.PHASECHK.TRANS64.TRYWAIT P0, [R22+URZ+0x16820], R3 ;  /* 0x01682003160075a7 */ /* 0x001064000800017f */
[----:B-1----:R-:W-:Y:S05]  /*180c0*/  @!P0 NANOSLEEP.SYNCS 0x989680 ;  /* 0x009896800000895d */ /* 0x002fea0003900000 */
[----:B------:R-:W1:Y:S02]  /*180d0*/  @!P0 SYNCS.PHASECHK.TRANS64 P0, [R22+URZ+0x16820], R3 ;  /* 0x01682003160085a7 */ /* 0x000e64000800007f */
[----:B-1----:R-:W-:Y:S05]  /*180e0*/  @!P0 BRA `(.L_x_1368) ;  /* 0xfffffffc00f08947 */ /* 0x002fea000383ffff */
[----:B------:R-:W-:Y:S05]  /*180f0*/  BRA `(.L_x_1467) ;  /* 0xffffffb4006c7947 */ /* 0x000fea000383ffff */
.L_x_1373:
[----:B0-----:R0:W1:Y:S02]  /*18100*/  SYNCS.PHASECHK.TRANS64.TRYWAIT P0, [R5+URZ+0x16840], R2 ;  /* 0x01684002050075a7 */ /* 0x001064000800017f */
[----:B-1----:R-:W-:Y:S05]  /*18110*/  @!P0 NANOSLEEP.SYNCS 0x989680 ;  /* 0x009896800000895d */ /* 0x002fea0003900000 */
[----:B------:R-:W1:Y:S02]  /*18120*/  @!P0 SYNCS.PHASECHK.TRANS64 P0, [R5+URZ+0x16840], R2 ;  /* 0x01684002050085a7 */ /* 0x000e64000800007f */
[----:B-1----:R-:W-:Y:S05]  /*18130*/  @!P0 BRA `(.L_x_1373) ;  /* 0xfffffffc00f08947 */ /* 0x002fea000383ffff */
[----:B------:R-:W-:Y:S05]  /*18140*/  BRA `(.L_x_1468) ;  /* 0xffffffb800347947 */ /* 0x000fea000383ffff */
.L_x_1374:
        /* <DEDUP_REMOVED lines=8> */
.L_x_1470:
[----:B------:R-:W-:Y:S05]  /*181d0*/  BSYNC B1 ;  /* 0x0000000000017941 */ /* 0x000fea0003800000 */
.L_x_1469:
[----:B------:R-:W-:Y:S02]  /*181e0*/  IMAD.MOV.U32 R13, RZ, RZ, R8 ;  /* 0x000000ffff0d7224 */ /* 0x000fe400078e0008 */
        /* <DEDUP_REMOVED lines=8> */
.L_x_1471:
[----:B------:R-:W-:Y:S02]  /*18270*/  IMAD R9, R9, 0x2, R22 ;  /* 0x0000000209097824 */ /* 0x000fe400078e0216 */
[----:B------:R-:W-:Y:S02]  /*18280*/  IMAD.MOV.U32 R13, RZ, RZ, R10 ;  /* 0x000000ffff0d7224 */ /* 0x000fe400078e000a */
[----:B------:R-:W-:Y:S02]  /*18290*/  IMAD.MOV.U32 R12, RZ, RZ, 0x1 ;  /* 0x00000001ff0c7424 */ /* 0x000fe400078e00ff */
[----:B------:R-:W-:-:S07]  /*182a0*/  IMAD.MOV.U32 R2, RZ, RZ, R14 ;  /* 0x000000ffff027224 */ /* 0x000fce00078e000e */
[----:B------:R-:W-:Y:S05]  /*182b0*/  WARPSYNC.COLLECTIVE R15, `(.L_x_1472) ;  /* 0x000000000f087348 */ /* 0x000fea0003c00000 */
[----:B------:R0:W1:Y:S02]  /*182c0*/  SHFL.IDX P6, R14, R13, R12, R11 ;  /* 0x0000000c0d0e7389 */ /* 0x00006400000c000b */
[----:B01----:R-:W-:Y:S01]  /*182d0*/  ENDCOLLECTIVE ;  /* 0x000000000000791b */ /* 0x003fe20003800000 */
.L_x_1472:
        /* <DEDUP_REMOVED lines=11> */
.L_x_1473:
[----:B------:R-:W-:Y:S02]  /*18390*/  IMAD.MOV.U32 R13, RZ, RZ, R10 ;  /* 0x000000ffff0d7224 */ /* 0x000fe400078e000a */
[----:B------:R-:W-:Y:S02]  /*183a0*/  IMAD.MOV.U32 R12, RZ, RZ, 0x2 ;  /* 0x00000002ff0c7424 */ /* 0x000fe400078e00ff */
[----:B------:R-:W-:-:S07]  /*183b0*/  IMAD.MOV.U32 R2, RZ, RZ, R14 ;  /* 0x000000ffff027224 */ /* 0x000fce00078e000e */
[----:B------:R-:W-:Y:S05]  /*183c0*/  WARPSYNC.COLLECTIVE R15, `(.L_x_1474) ;  /* 0x000000000f087348 */ /* 0x000fea0003c00000 */
[----:B------:R0:W1:Y:S02]  /*183d0*/  SHFL.IDX P6, R14, R13, R12, R11 ;  /* 0x0000000c0d0e7389 */ /* 0x00006400000c000b */
[----:B01----:R-:W-:Y:S01]  /*183e0*/  ENDCOLLECTIVE ;  /* 0x000000000000791b */ /* 0x003fe20003800000 */
.L_x_1474:
        /* <DEDUP_REMOVED lines=11> */
.L_x_1475:
[----:B------:R-:W-:Y:S02]  /*184a0*/  IMAD.MOV.U32 R13, RZ, RZ, R10 ;  /* 0x000000ffff0d7224 */ /* 0x000fe400078e000a */
[----:B------:R-:W-:Y:S02]  /*184b0*/  IMAD.MOV.U32 R12, RZ, RZ, 0x3 ;  /* 0x00000003ff0c7424 */ /* 0x000fe400078e00ff */
[----:B------:R-:W-:-:S07]  /*184c0*/  IMAD.MOV.U32 R2, RZ, RZ, R14 ;  /* 0x000000ffff027224 */ /* 0x000fce00078e000e */
[----:B------:R-:W-:Y:S05]  /*184d0*/  WARPSYNC.COLLECTIVE R15, `(.L_x_1476) ;  /* 0x000000000f087348 */ /* 0x000fea0003c00000 */
[----:B------:R0:W1:Y:S02]  /*184e0*/  SHFL.IDX P6, R14, R13, R12, R11 ;  /* 0x0000000c0d0e7389 */ /* 0x00006400000c000b */
[----:B01----:R-:W-:Y:S01]  /*184f0*/  ENDCOLLECTIVE ;  /* 0x000000000000791b */ /* 0x003fe20003800000 */
.L_x_1476:
        /* <DEDUP_REMOVED lines=11> */
.L_x_1477:
[----:B------:R-:W-:Y:S02]  /*185b0*/  IMAD.MOV.U32 R13, RZ, RZ, R10 ;  /* 0x000000ffff0d7224 */ /* 0x000fe400078e000a */
[----:B------:R-:W-:Y:S02]  /*185c0*/  IMAD.MOV.U32 R12, RZ, RZ, 0x4 ;  /* 0x00000004ff0c7424 */ /* 0x000fe400078e00ff */
[----:B------:R-:W-:-:S07]  /*185d0*/  IMAD.MOV.U32 R2, RZ, RZ, R14 ;  /* 0x000000ffff027224 */ /* 0x000fce00078e000e */
[----:B------:R-:W-:Y:S05]  /*185e0*/  WARPSYNC.COLLECTIVE R15, `(.L_x_1478) ;  /* 0x000000000f087348 */ /* 0x000fea0003c00000 */
[----:B------:R0:W1:Y:S02]  /*185f0*/  SHFL.IDX P6, R14, R13, R12, R11 ;  /* 0x0000000c0d0e7389 */ /* 0x00006400000c000b */
[----:B01----:R-:W-:Y:S01]  /*18600*/  ENDCOLLECTIVE ;  /* 0x000000000000791b */ /* 0x003fe20003800000 */
.L_x_1478:
        /* <DEDUP_REMOVED lines=11> */
.L_x_1479:
[----:B------:R-:W-:Y:S02]  /*186c0*/  IMAD.MOV.U32 R13, RZ, RZ, R10 ;  /* 0x000000ffff0d7224 */ /* 0x000fe400078e000a */
[----:B------:R-:W-:Y:S02]  /*186d0*/  IMAD.MOV.U32 R12, RZ, RZ, 0x5 ;  /* 0x00000005ff0c7424 */ /* 0x000fe400078e00ff */
[----:B------:R-:W-:-:S07]  /*186e0*/  IMAD.MOV.U32 R2, RZ, RZ, R14 ;  /* 0x000000ffff027224 */ /* 0x000fce00078e000e */
[----:B------:R-:W-:Y:S05]  /*186f0*/  WARPSYNC.COLLECTIVE R15, `(.L_x_1480) ;  /* 0x000000000f087348 */ /* 0x000fea0003c00000 */
[----:B------:R0:W1:Y:S02]  /*18700*/  SHFL.IDX P6, R14, R13, R12, R11 ;  /* 0x0000000c0d0e7389 */ /* 0x00006400000c000b */
[----:B01----:R-:W-:Y:S01]  /*18710*/  ENDCOLLECTIVE ;  /* 0x000000000000791b */ /* 0x003fe20003800000 */
.L_x_1480:
        /* <DEDUP_REMOVED lines=11> */
.L_x_1481:
[----:B------:R-:W-:Y:S02]  /*187d0*/  IMAD.MOV.U32 R13, RZ, RZ, R10 ;  /* 0x000000ffff0d7224 */ /* 0x000fe400078e000a */
[----:B------:R-:W-:Y:S02]  /*187e0*/  IMAD.MOV.U32 R12, RZ, RZ, 0x6 ;  /* 0x00000006ff0c7424 */ /* 0x000fe400078e00ff */
[----:B------:R-:W-:-:S07]  /*187f0*/  IMAD.MOV.U32 R2, RZ, RZ, R14 ;  /* 0x000000ffff027224 */ /* 0x000fce00078e000e */
[----:B------:R-:W-:Y:S05]  /*18800*/  WARPSYNC.COLLECTIVE R15, `(.L_x_1482) ;  /* 0x000000000f087348 */ /* 0x000fea0003c00000 */
[----:B------:R0:W1:Y:S02]  /*18810*/  SHFL.IDX P6, R14, R13, R12, R11 ;  /* 0x0000000c0d0e7389 */ /* 0x00006400000c000b */
[----:B01----:R-:W-:Y:S01]  /*18820*/  ENDCOLLECTIVE ;  /* 0x000000000000791b */ /* 0x003fe20003800000 */
.L_x_1482:
        /* <DEDUP_REMOVED lines=11> */
.L_x_1483:
[----:B------:R-:W-:Y:S02]  /*188e0*/  IMAD.MOV.U32 R13, RZ, RZ, R10 ;  /* 0x000000ffff0d7224 */ /* 0x000fe400078e000a */
[----:B------:R-:W-:Y:S02]  /*188f0*/  IMAD.MOV.U32 R12, RZ, RZ, 0x7 ;  /* 0x00000007ff0c7424 */ /* 0x000fe400078e00ff */
[----:B------:R-:W-:-:S07]  /*18900*/  IMAD.MOV.U32 R2, RZ, RZ, R14 ;  /* 0x000000ffff027224 */ /* 0x000fce00078e000e */
[----:B------:R-:W-:Y:S05]  /*18910*/  WARPSYNC.COLLECTIVE R15, `(.L_x_1484) ;  /* 0x000000000f087348 */ /* 0x000fea0003c00000 */
[----:B------:R0:W1:Y:S02]  /*18920*/  SHFL.IDX P6, R14, R13, R12, R11 ;  /* 0x0000000c0d0e7389 */ /* 0x00006400000c000b */
[----:B01----:R-:W-:Y:S01]  /*18930*/  ENDCOLLECTIVE ;  /* 0x000000000000791b */ /* 0x003fe20003800000 */
.L_x_1484:
        /* <DEDUP_REMOVED lines=11> */
.L_x_1485:
[----:B------:R-:W-:Y:S01]  /*189f0*/  IMAD.MOV.U32 R2, RZ, RZ, R14 ;  /* 0x000000ffff027224 */ /* 0x000fe200078e000e */
[----:B------:R-:W-:Y:S06]  /*18a00*/  BRA `(.L_x_1486) ;  /* 0xffffffb400147947 */ /* 0x000fec000383ffff */
.L_x_1379:
[----:B-1----:R1:W2:Y:S02]  /*18a10*/  SYNCS.PHASECHK.TRANS64.TRYWAIT P0, [R5+URZ+0x16860], R2 ;  /* 0x01686002050075a7 */ /* 0x0022a4000800017f */
[----:B--2---:R-:W-:Y:S05]  /*18a20*/  @!P0 NANOSLEEP.SYNCS 0x989680 ;  /* 0x009896800000895d */ /* 0x004fea0003900000 */
[----:B------:R-:W2:Y:S02]  /*18a30*/  @!P0 SYNCS.PHASECHK.TRANS64 P0, [R5+URZ+0x16860], R2 ;  /* 0x01686002050085a7 */ /* 0x000ea4000800007f */
[----:B--2---:R-:W-:Y:S05]  /*18a40*/  @!P0 BRA `(.L_x_1379) ;  /* 0xfffffffc00f08947 */ /* 0x004fea000383ffff */
[----:B------:R-:W-:Y:S05]  /*18a50*/  BRA `(.L_x_1487) ;  /* 0xffffffb4006c7947 */ /* 0x000fea000383ffff */
.L_x_1380:
        /* <DEDUP_REMOVED lines=8> */
.L_x_1489:
[----:B------:R-:W-:Y:S05]  /*18ae0*/  BSYNC B1 ;  /* 0x0000000000017941 */ /* 0x000fea0003800000 */
.L_x_1488:
        /* <DEDUP_REMOVED lines=10> */
.L_x_1490:
[----:B------:R-:W-:Y:S02]  /*18b90*/  IMAD.MOV.U32 R13, RZ, RZ, R18 ;  /* 0x000000ffff0d7224 */ /* 0x000fe400078e0012 */
[----:B------:R-:W-:Y:S02]  /*18ba0*/  IMAD.MOV.U32 R12, RZ, RZ, 0x1 ;  /* 0x00000001ff0c7424 */ /* 0x000fe400078e00ff */
[----:B------:R-:W-:-:S07]  /*18bb0*/  IMAD.MOV.U32 R2, RZ, RZ, R14 ;  /* 0x000000ffff027224 */ /* 0x000fce00078e000e */
[----:B------:R-:W-:Y:S05]  /*18bc0*/  WARPSYNC.COLLECTIVE R15, `(.L_x_1491) ;  /* 0x000000000f087348 */ /* 0x000fea0003c00000 */
[----:B------:R0:W1:Y:S02]  /*18bd0*/  SHFL.IDX P6, R14, R13, R12, R11 ;  /* 0x0000000c0d0e7389 */ /* 0x00006400000c000b */
[----:B01----:R-:W-:Y:S01]  /*18be0*/  ENDCOLLECTIVE ;  /* 0x000000000000791b */ /* 0x003fe20003800000 */
.L_x_1491:
        /* <DEDUP_REMOVED lines=12> */
.L_x_1492:
[----:B------:R-:W-:Y:S02]  /*18cb0*/  IMAD.MOV.U32 R13, RZ, RZ, R18 ;  /* 0x000000ffff0d7224 */ /* 0x000fe400078e0012 */
[----:B------:R-:W-:Y:S02]  /*18cc0*/  IMAD.MOV.U32 R12, RZ, RZ, 0x2 ;  /* 0x00000002ff0c7424 */ /* 0x000fe400078e00ff */
[----:B------:R-:W-:-:S07]  /*18cd0*/  IMAD.MOV.U32 R2, RZ, RZ, R14 ;  /* 0x000000ffff027224 */ /* 0x000fce00078e000e */
[----:B------:R-:W-:Y:S05]  /*18ce0*/  WARPSYNC.COLLECTIVE R15, `(.L_x_1493) ;  /* 0x000000000f087348 */ /* 0x000fea0003c00000 */
[----:B------:R0:W1:Y:S02]  /*18cf0*/  SHFL.IDX P6, R14, R13, R12, R11 ;  /* 0x0000000c0d0e7389 */ /* 0x00006400000c000b */
[----:B01----:R-:W-:Y:S01]  /*18d00*/  ENDCOLLECTIVE ;  /* 0x000000000000791b */ /* 0x003fe20003800000 */
.L_x_1493:
        /* <DEDUP_REMOVED lines=12> */
.L_x_1494:
[----:B------:R-:W-:Y:S02]  /*18dd0*/  IMAD.MOV.U32 R13, RZ, RZ, R18 ;  /* 0x000000ffff0d7224 */ /* 0x000fe400078e0012 */
[----:B------:R-:W-:Y:S02]  /*18de0*/  IMAD.MOV.U32 R12, RZ, RZ, 0x3 ;  /* 0x00000003ff0c7424 */ /* 0x000fe400078e00ff */
[----:B------:R-:W-:-:S07]  /*18df0*/  IMAD.MOV.U32 R2, RZ, RZ, R14 ;  /* 0x000000ffff027224 */ /* 0x000fce00078e000e */
[----:B------:R-:W-:Y:S05]  /*18e00*/  WARPSYNC.COLLECTIVE R15, `(.L_x_1495) ;  /* 0x000000000f087348 */ /* 0x000fea0003c00000 */
[----:B------:R0:W1:Y:S02]  /*18e10*/  SHFL.IDX P6, R14, R13, R12, R11 ;  /* 0x0000000c0d0e7389 */ /* 0x00006400000c000b */
[----:B01----:R-:W-:Y:S01]  /*18e20*/  ENDCOLLECTIVE ;  /* 0x000000000000791b */ /* 0x003fe20003800000 */
.L_x_1495:
        /* <DEDUP_REMOVED lines=12> */
.L_x_1496:
[----:B------:R-:W-:Y:S02]  /*18ef0*/  IMAD.MOV.U32 R13, RZ, RZ, R18 ;  /* 0x000000ffff0d7224 */ /* 0x000fe400078e0012 */
[----:B------:R-:W-:Y:S02]  /*18f00*/  IMAD.MOV.U32 R12, RZ, RZ, 0x4 ;  /* 0x00000004ff0c7424 */ /* 0x000fe400078e00ff */
[----:B------:R-:W-:-:S07]  /*18f10*/  IMAD.MOV.U32 R2, RZ, RZ, R14 ;  /* 0x000000ffff027224 */ /* 0x000fce00078e000e */
[----:B------:R-:W-:Y:S05]  /*18f20*/  WARPSYNC.COLLECTIVE R15, `(.L_x_1497) ;  /* 0x000000000f087348 */ /* 0x000fea0003c00000 */
[----:B------:R0:W1:Y:S02]  /*18f30*/  SHFL.IDX P6, R14, R13, R12, R11 ;  /* 0x0000000c0d0e7389 */ /* 0x00006400000c000b */
[----:B01----:R-:W-:Y:S01]  /*18f40*/  ENDCOLLECTIVE ;  /* 0x000000000000791b */ /* 0x003fe20003800000 */
.L_x_1497:
        /* <DEDUP_REMOVED lines=12> */
.L_x_1498:
[----:B------:R-:W-:Y:S02]  /*19010*/  IMAD.MOV.U32 R13, RZ, RZ, R18 ;  /* 0x000000ffff0d7224 */ /* 0x000fe400078e0012 */
[----:B------:R-:W-:Y:S02]  /*19020*/  IMAD.MOV.U32 R12, RZ, RZ, 0x5 ;  /* 0x00000005ff0c7424 */ /* 0x000fe400078e00ff */
[----:B------:R-:W-:-:S07]  /*19030*/  IMAD.MOV.U32 R2, RZ, RZ, R14 ;  /* 0x000000ffff027224 */ /* 0x000fce00078e000e */
[----:B------:R-:W-:Y:S05]  /*19040*/  WARPSYNC.COLLECTIVE R15, `(.L_x_1499) ;  /* 0x000000000f087348 */ /* 0x000fea0003c00000 */
[----:B------:R0:W1:Y:S02]  /*19050*/  SHFL.IDX P6, R14, R13, R12, R11 ;  /* 0x0000000c0d0e7389 */ /* 0x00006400000c000b */
[----:B01----:R-:W-:Y:S01]  /*19060*/  ENDCOLLECTIVE ;  /* 0x000000000000791b */ /* 0x003fe20003800000 */
.L_x_1499:
        /* <DEDUP_REMOVED lines=12> */
.L_x_1500:
[----:B------:R-:W-:Y:S02]  /*19130*/  IMAD.MOV.U32 R13, RZ, RZ, R18 ;  /* 0x000000ffff0d7224 */ /* 0x000fe400078e0012 */
[----:B------:R-:W-:Y:S02]  /*19140*/  IMAD.MOV.U32 R12, RZ, RZ, 0x6 ;  /* 0x00000006ff0c7424 */ /* 0x000fe400078e00ff */
[----:B------:R-:W-:-:S07]  /*19150*/  IMAD.MOV.U32 R2, RZ, RZ, R14 ;  /* 0x000000ffff027224 */ /* 0x000fce00078e000e */
[----:B------:R-:W-:Y:S05]  /*19160*/  WARPSYNC.COLLECTIVE R15, `(.L_x_1501) ;  /* 0x000000000f087348 */ /* 0x000fea0003c00000 */
[----:B------:R0:W1:Y:S02]  /*19170*/  SHFL.IDX P6, R14, R13, R12, R11 ;  /* 0x0000000c0d0e7389 */ /* 0x00006400000c000b */
[----:B01----:R-:W-:Y:S01]  /*19180*/  ENDCOLLECTIVE ;  /* 0x000000000000791b */ /* 0x003fe20003800000 */
.L_x_1501:
        /* <DEDUP_REMOVED lines=12> */
.L_x_1502:
[----:B------:R-:W-:Y:S02]  /*19250*/  IMAD.MOV.U32 R13, RZ, RZ, R18 ;  /* 0x000000ffff0d7224 */ /* 0x000fe400078e0012 */
[----:B------:R-:W-:Y:S02]  /*19260*/  IMAD.MOV.U32 R12, RZ, RZ, 0x7 ;  /* 0x00000007ff0c7424 */ /* 0x000fe400078e00ff */
[----:B------:R-:W-:-:S07]  /*19270*/  IMAD.MOV.U32 R2, RZ, RZ, R14 ;  /* 0x000000ffff027224 */ /* 0x000fce00078e000e */
[----:B------:R-:W-:Y:S05]  /*19280*/  WARPSYNC.COLLECTIVE R15, `(.L_x_1503) ;  /* 0x000000000f087348 */ /* 0x000fea0003c00000 */
[----:B------:R0:W1:Y:S02]  /*19290*/  SHFL.IDX P6, R14, R13, R12, R11 ;  /* 0x0000000c0d0e7389 */ /* 0x00006400000c000b */
[----:B01----:R-:W-:Y:S01]  /*192a0*/  ENDCOLLECTIVE ;  /* 0x000000000000791b */ /* 0x003fe20003800000 */
.L_x_1503:
        /* <DEDUP_REMOVED lines=11> */
.L_x_1504:
[----:B------:R-:W-:Y:S01]  /*19360*/  IMAD.MOV.U32 R2, RZ, RZ, R14 ;  /* 0x000000ffff027224 */ /* 0x000fe200078e000e */
[----:B------:R-:W-:Y:S06]  /*19370*/  BRA `(.L_x_1505) ;  /* 0xffffffb0001c7947 */ /* 0x000fec000383ffff */
.L_x_1388:
[----:B0-----:R0:W1:Y:S02]  /*19380*/  SYNCS.PHASECHK.TRANS64.TRYWAIT P0, [R0+URZ+0x16860], R3 ;  /* 0x01686003000075a7 */ /* 0x001064000800017f */
[----:B-1----:R-:W-:Y:S05]  /*19390*/  @!P0 NANOSLEEP.SYNCS 0x989680 ;  /* 0x009896800000895d */ /* 0x002fea0003900000 */
[----:B------:R-:W1:Y:S02]  /*193a0*/  @!P0 SYNCS.PHASECHK.TRANS64 P0, [R0+URZ+0x16860], R3 ;  /* 0x01686003000085a7 */ /* 0x000e64000800007f */
[----:B-1----:R-:W-:Y:S05]  /*193b0*/  @!P0 BRA `(.L_x_1388) ;  /* 0xfffffffc00f08947 */ /* 0x002fea000383ffff */
[----:B------:R-:W-:Y:S05]  /*193c0*/  BRA `(.L_x_1506) ;  /* 0xffffffb400307947 */ /* 0x000fea000383ffff */
.L_x_1389:
        /* <DEDUP_REMOVED lines=8> */
.L_x_1508:
[----:B------:R-:W-:Y:S05]  /*19450*/  BSYNC B0 ;  /* 0x0000000000007941 */ /* 0x000fea0003800000 */
.L_x_1507:
        /* <DEDUP_REMOVED lines=10> */
.L_x_1509:
[----:B------:R-:W-:Y:S02]  /*19500*/  IMAD R4, R4, 0x2, R22 ;  /* 0x0000000204047824 */ /* 0x000fe400078e0216 */
[----:B------:R-:W-:Y:S02]  /*19510*/  IMAD.MOV.U32 R13, RZ, RZ, R18 ;  /* 0x000000ffff0d7224 */ /* 0x000fe400078e0012 */
[----:B------:R-:W-:Y:S01]  /*19520*/  IMAD.MOV.U32 R12, RZ, RZ, 0x1 ;  /* 0x00000001ff0c7424 */ /* 0x000fe200078e00ff */
[----:B------:R-:W-:-:S13]  /*19530*/  IADD3 R2, P1, R14, R5, RZ ;  /* 0x000000050e027210 */ /* 0x000fda0007f3e0ff */
[----:B------:R-:W-:Y:S05]  /*19540*/  WARPSYNC.COLLECTIVE R15, `(.L_x_1510) ;  /* 0x000000000f087348 */ /* 0x000fea0003c00000 */
[----:B------:R0:W1:Y:S02]  /*19550*/  SHFL.IDX P6, R14, R13, R12, R11 ;  /* 0x0000000c0d0e7389 */ /* 0x00006400000c000b */
[----:B01----:R-:W-:Y:S01]  /*19560*/  ENDCOLLECTIVE ;  /* 0x000000000000791b */ /* 0x003fe20003800000 */
.L_x_1510:
        /* <DEDUP_REMOVED lines=11> */
.L_x_1511:
[----:B------:R-:W-:Y:S02]  /*19620*/  IMAD.MOV.U32 R13, RZ, RZ, R18 ;  /* 0x000000ffff0d7224 */ /* 0x000fe400078e0012 */
[----:B------:R-:W-:Y:S02]  /*19630*/  IMAD.MOV.U32 R12, RZ, RZ, 0x2 ;  /* 0x00000002ff0c7424 */ /* 0x000fe400078e00ff */
[----:B------:R-:W-:-:S07]  /*19640*/  IMAD.MOV.U32 R9, RZ, RZ, R14 ;  /* 0x000000ffff097224 */ /* 0x000fce00078e000e */
[----:B------:R-:W-:Y:S05]  /*19650*/  WARPSYNC.COLLECTIVE R15, `(.L_x_1512) ;  /* 0x000000000f087348 */ /* 0x000fea0003c00000 */
[----:B------:R0:W1:Y:S02]  /*19660*/  SHFL.IDX P6, R14, R13, R12, R11 ;  /* 0x0000000c0d0e7389 */ /* 0x00006400000c000b */
[----:B01----:R-:W-:Y:S01]  /*19670*/  ENDCOLLECTIVE ;  /* 0x000000000000791b */ /* 0x003fe20003800000 */
.L_x_1512:
        /* <DEDUP_REMOVED lines=12> */
.L_x_1513:
[----:B------:R-:W-:Y:S02]  /*19740*/  IMAD.MOV.U32 R13, RZ, RZ, R18 ;  /* 0x000000ffff0d7224 */ /* 0x000fe400078e0012 */
[----:B------:R-:W-:Y:S02]  /*19750*/  IMAD.MOV.U32 R12, RZ, RZ, 0x3 ;  /* 0x00000003ff0c7424 */ /* 0x000fe400078e00ff */
[----:B------:R-:W-:-:S07]  /*19760*/  IMAD.MOV.U32 R10, RZ, RZ, R14 ;  /* 0x000000ffff0a7224 */ /* 0x000fce00078e000e */
[----:B------:R-:W-:Y:S05]  /*19770*/  WARPSYNC.COLLECTIVE R15, `(.L_x_1514) ;  /* 0x000000000f087348 */ /* 0x000fea0003c00000 */
[----:B------:R0:W1:Y:S02]  /*19780*/  SHFL.IDX P6, R14, R13, R12, R11 ;  /* 0x0000000c0d0e7389 */ /* 0x00006400000c000b */
[----:B01----:R-:W-:Y:S01]  /*19790*/  ENDCOLLECTIVE ;  /* 0x000000000000791b */ /* 0x003fe20003800000 */
.L_x_1514:
        /* <DEDUP_REMOVED lines=12> */
.L_x_1515:
[----:B------:R-:W-:Y:S02]  /*19860*/  IMAD.MOV.U32 R13, RZ, RZ, R18 ;  /* 0x000000ffff0d7224 */ /* 0x000fe400078e0012 */
[----:B------:R-:W-:Y:S02]  /*19870*/  IMAD.MOV.U32 R12, RZ, RZ, 0x4 ;  /* 0x00000004ff0c7424 */ /* 0x000fe400078e00ff */
[----:B------:R-:W-:-:S07]  /*19880*/  IMAD.MOV.U32 R9, RZ, RZ, R14 ;  /* 0x000000ffff097224 */ /* 0x000fce00078e000e */
[----:B------:R-:W-:Y:S05]  /*19890*/  WARPSYNC.COLLECTIVE R15, `(.L_x_1516) ;  /* 0x000000000f087348 */ /* 0x000fea0003c00000 */
[----:B------:R0:W1:Y:S02]  /*198a0*/  SHFL.IDX P6, R14, R13, R12, R11 ;  /* 0x0000000c0d0e7389 */ /* 0x00006400000c000b */
[----:B01----:R-:W-:Y:S01]  /*198b0*/  ENDCOLLECTIVE ;  /* 0x000000000000791b */ /* 0x003fe20003800000 */
.L_x_1516:
        /* <DEDUP_REMOVED lines=12> */
.L_x_1517:
[----:B------:R-:W-:Y:S02]  /*19980*/  IMAD.MOV.U32 R13, RZ, RZ, R18 ;  /* 0x000000ffff0d7224 */ /* 0x000fe400078e0012 */
[----:B------:R-:W-:Y:S02]  /*19990*/  IMAD.MOV.U32 R12, RZ, RZ, 0x5 ;  /* 0x00000005ff0c7424 */ /* 0x000fe400078e00ff */
[----:B------:R-:W-:-:S07]  /*199a0*/  IMAD.MOV.U32 R10, RZ, RZ, R14 ;  /* 0x000000ffff0a7224 */ /* 0x000fce00078e000e */
[----:B------:R-:W-:Y:S05]  /*199b0*/  WARPSYNC.COLLECTIVE R15, `(.L_x_1518) ;  /* 0x000000000f087348 */ /* 0x000fea0003c00000 */
[----:B------:R0:W1:Y:S02]  /*199c0*/  SHFL.IDX P6, R14, R13, R12, R11 ;  /* 0x0000000c0d0e7389 */ /* 0x00006400000c000b */
[----:B01----:R-:W-:Y:S01]  /*199d0*/  ENDCOLLECTIVE ;  /* 0x000000000000791b */ /* 0x003fe20003800000 */
.L_x_1518:
        /* <DEDUP_REMOVED lines=12> */
.L_x_1519:
[----:B------:R-:W-:Y:S02]  /*19aa0*/  IMAD.MOV.U32 R13, RZ, RZ, R18 ;  /* 0x000000ffff0d7224 */ /* 0x000fe400078e0012 */
[----:B------:R-:W-:Y:S02]  /*19ab0*/  IMAD.MOV.U32 R12, RZ, RZ, 0x6 ;  /* 0x00000006ff0c7424 */ /* 0x000fe400078e00ff */
[----:B------:R-:W-:-:S07]  /*19ac0*/  IMAD.MOV.U32 R9, RZ, RZ, R14 ;  /* 0x000000ffff097224 */ /* 0x000fce00078e000e */
[----:B------:R-:W-:Y:S05]  /*19ad0*/  WARPSYNC.COLLECTIVE R15, `(.L_x_1520) ;  /* 0x000000000f087348 */ /* 0x000fea0003c00000 */
[----:B------:R0:W1:Y:S02]  /*19ae0*/  SHFL.IDX P6, R14, R13, R12, R11 ;  /* 0x0000000c0d0e7389 */ /* 0x00006400000c000b */
[----:B01----:R-:W-:Y:S01]  /*19af0*/  ENDCOLLECTIVE ;  /* 0x000000000000791b */ /* 0x003fe20003800000 */
.L_x_1520:
        /* <DEDUP_REMOVED lines=12> */
.L_x_1521:
[----:B------:R-:W-:Y:S02]  /*19bc0*/  IMAD.MOV.U32 R13, RZ, RZ, R18 ;  /* 0x000000ffff0d7224 */ /* 0x000fe400078e0012 */
[----:B------:R-:W-:Y:S01]  /*19bd0*/  IMAD.MOV.U32 R12, RZ, RZ, 0x7 ;  /* 0x00000007ff0c7424 */ /* 0x000fe200078e00ff */
[----:B------:R-:W-:-:S13]  /*19be0*/  IADD3 R2, P1, R14, R5, RZ ;  /* 0x000000050e027210 */ /* 0x000fda0007f3e0ff */
[----:B------:R-:W-:Y:S05]  /*19bf0*/  WARPSYNC.COLLECTIVE R15, `(.L_x_1522) ;  /* 0x000000000f087348 */ /* 0x000fea0003c00000 */
[----:B------:R0:W1:Y:S02]  /*19c00*/  SHFL.IDX P6, R14, R13, R12, R11 ;  /* 0x0000000c0d0e7389 */ /* 0x00006400000c000b */
[----:B01----:R-:W-:Y:S01]  /*19c10*/  ENDCOLLECTIVE ;  /* 0x000000000000791b */ /* 0x003fe20003800000 */
.L_x_1522:
        /* <DEDUP_REMOVED lines=10> */
.L_x_1523:
[----:B------:R-:W-:Y:S05]  /*19cc0*/  BRA `(.L_x_1524) ;  /* 0xffffffac00e47947 */ /* 0x000fea000383ffff */
.L_x_1394:
        /* <DEDUP_REMOVED lines=8> */
.L_x_1526:
[----:B------:R-:W-:Y:S05]  /*19d50*/  BSYNC B0 ;  /* 0x0000000000007941 */ /* 0x000fea0003800000 */
.L_x_1525:
        /* <DEDUP_REMOVED lines=9> */
.L_x_1527:
[----:B------:R-:W-:Y:S02]  /*19df0*/  ULDC UR4, c[0x0][0xc3c] ;  /* 0x00030f0000047ab9 */ /* 0x000fe40000000800 */
[----:B------:R-:W-:-:S13]  /*19e00*/  ISETP.GE.OR P1, PT, R9, UR4, !P0 ;  /* 0x0000000409007c0c */ /* 0x000fda000c726670 */
[----:B------:R-:W0:Y:S08]  /*19e10*/  @!P1 LDC.64 R2, c[0x0][0xc80] ;  /* 0x00032000ff029b82 */ /* 0x000e300000000a00 */
[----:B------:R-:W1:Y:S01]  /*19e20*/  @!P1 LDC.64 R4, c[0x0][0xc78] ;  /* 0x00031e00ff049b82 */ /* 0x000e620000000a00 */
[----:B------:R-:W-:Y:S01]  /*19e30*/  CS2R R16, SRZ ;  /* 0x0000000000107805 */ /* 0x000fe2000001ff00 */
[----:B------:R-:W-:-:S02]  /*19e40*/  IMAD.MOV.U32 R11, RZ, RZ, RZ ;  /* 0x000000ffff0b7224 */ /* 0x000fc400078e00ff */
[----:B------:R-:W-:Y:S02]  /*19e50*/  IMAD.MOV.U32 R6, RZ, RZ, R14 ;  /* 0x000000ffff067224 */ /* 0x000fe400078e000e */
[----:B0-----:R-:W-:-:S05]  /*19e60*/  @!P1 IMAD.WIDE R2, R9, 0x4, R2 ;  /* 0x0000000409029825 */ /* 0x001fca00078e0202 */
[----:B------:R1:W2:Y:S02]  /*19e70*/  @!P1 LDG.E R7, desc[UR54][R2.64] ;  /* 0x0000003602079981 */ /* 0x0002a4000c1e1900 */
[----:B-1----:R-:W-:-:S05]  /*19e80*/  @!P1 IMAD.WIDE R2, R9, 0x4, R4 ;  /* 0x0000000409029825 */ /* 0x002fca00078e0204 */
[----:B------:R-:W3:Y:S01]  /*19e90*/  @!P1 LDG.E R4, desc[UR54][R2.64] ;  /* 0x0000003602049981 */ /* 0x000ee2000c1e1900 */
[----:B------:R-:W-:Y:S01]  /*19ea0*/  IMAD.MOV.U32 R5, RZ, RZ, RZ ;  /* 0x000000ffff057224 */ /* 0x000fe200078e00ff */
[C---:B------:R-:W-:Y:S02]  /*19eb0*/  ISETP.GE.U32.AND P2, PT, R8.reuse, 0x2, PT ;  /* 0x000000020800780c */ /* 0x040fe40003f46070 */
[C---:B------:R-:W-:Y:S02]  /*19ec0*/  ISETP.GE.U32.AND P3, PT, R8.reuse, 0x4, PT ;  /* 0x000000040800780c */ /* 0x040fe40003f66070 */
        /* <DEDUP_REMOVED lines=9> */
.L_x_1528:
[----:B------:R-:W-:Y:S01]  /*19f60*/  IMAD.MOV.U32 R12, RZ, RZ, 0x2 ;  /* 0x00000002ff0c7424 */ /* 0x000fe200078e00ff */
[----:B------:R-:W-:-:S05]  /*19f70*/  SEL R4, R14, RZ, P1 ;  /* 0x000000ff0e047207 */ /* 0x000fca0000800000 */
[----:B------:R-:W-:-:S04]  /*19f80*/  IMAD.IADD R4, R13, 0x1, R4 ;  /* 0x000000010d047824 */ /* 0x000fc800078e0204 */
[----:B------:R-:W-:-:S07]  /*19f90*/  IMAD.MOV.U32 R13, RZ, RZ, R4 ;  /* 0x000000ffff0d7224 */ /* 0x000fce00078e0004 */
[----:B------:R-:W-:Y:S05]  /*19fa0*/  WARPSYNC.COLLECTIVE R15, `(.L_x_1529) ;  /* 0x000000000f087348 */ /* 0x000fea0003c00000 */
[----:B------:R0:W1:Y:S02]  /*19fb0*/  SHFL.UP P6, R14, R13, R12, R11 ;  /* 0x0400000c0d0e7389 */ /* 0x00006400000c000b */
[----:B01----:R-:W-:Y:S01]  /*19fc0*/  ENDCOLLECTIVE ;  /* 0x000000000000791b */ /* 0x003fe20003800000 */
.L_x_1529:
[----:B------:R-:W-:Y:S01]  /*19fd0*/  IMAD.MOV.U32 R12, RZ, RZ, 0x4 ;  /* 0x00000004ff0c7424 */ /* 0x000fe200078e00ff */
[----:B------:R-:W-:-:S05]  /*19fe0*/  SEL R3, R14, RZ, P2 ;  /* 0x000000ff0e037207 */ /* 0x000fca0001000000 */
[----:B------:R-:W-:-:S04]  /*19ff0*/  IMAD.IADD R2, R4, 0x1, R3 ;  /* 0x0000000104027824 */ /* 0x000fc800078e0203 */
[----:B------:R-:W-:-:S07]  /*1a000*/  IMAD.MOV.U32 R13, RZ, RZ, R2 ;  /* 0x000000ffff0d7224 */ /* 0x000fce00078e0002 */
[----:B------:R-:W-:Y:S05]  /*1a010*/  WARPSYNC.COLLECTIVE R15, `(.L_x_1530) ;  /* 0x000000000f087348 */ /* 0x000fea0003c00000 */
[----:B------:R0:W1:Y:S02]  /*1a020*/  SHFL.UP P6, R14, R13, R12, R11 ;  /* 0x0400000c0d0e7389 */ /* 0x00006400000c000b */
[----:B01----:R-:W-:Y:S01]  /*1a030*/  ENDCOLLECTIVE ;  /* 0x000000000000791b */ /* 0x003fe20003800000 */
.L_x_1530:
[----:B------:R-:W-:Y:S01]  /*1a040*/  IMAD.MOV.U32 R12, RZ, RZ, 0x8 ;  /* 0x00000008ff0c7424 */ /* 0x000fe200078e00ff */
[----:B------:R-:W-:-:S05]  /*1a050*/  SEL R3, R14, RZ, P3 ;  /* 0x000000ff0e037207 */ /* 0x000fca0001800000 */
[----:B------:R-:W-:-:S04]  /*1a060*/  IMAD.IADD R3, R2, 0x1, R3 ;  /* 0x0000000102037824 */ /* 0x000fc800078e0203 */
[----:B------:R-:W-:-:S07]  /*1a070*/  IMAD.MOV.U32 R13, RZ, RZ, R3 ;  /* 0x000000ffff0d7224 */ /* 0x000fce00078e0003 */
[----:B------:R-:W-:Y:S05]  /*1a080*/  WARPSYNC.COLLECTIVE R15, `(.L_x_1531) ;  /* 0x000000000f087348 */ /* 0x000fea0003c00000 */
[----:B------:R0:W1:Y:S02]  /*1a090*/  SHFL.UP P6, R14, R13, R12, R11 ;  /* 0x0400000c0d0e7389 */ /* 0x00006400000c000b */
[----:B01----:R-:W-:Y:S01]  /*1a0a0*/  ENDCOLLECTIVE ;  /* 0x000000000000791b */ /* 0x003fe20003800000 */
.L_x_1531:
[----:B------:R-:W-:Y:S01]  /*1a0b0*/  IMAD.MOV.U32 R12, RZ, RZ, 0x10 ;  /* 0x00000010ff0c7424 */ /* 0x000fe200078e00ff */
[----:B------:R-:W-:-:S05]  /*1a0c0*/  SEL R4, R14, RZ, P4 ;  /* 0x000000ff0e047207 */ /* 0x000fca0002000000 */
[----:B------:R-:W-:-:S04]  /*1a0d0*/  IMAD.IADD R4, R3, 0x1, R4 ;  /* 0x0000000103047824 */ /* 0x000fc800078e0204 */
[----:B------:R-:W-:-:S07]  /*1a0e0*/  IMAD.MOV.U32 R13, RZ, RZ, R4 ;  /* 0x000000ffff0d7224 */ /* 0x000fce00078e0004 */
[----:B------:R-:W-:Y:S05]  /*1a0f0*/  WARPSYNC.COLLECTIVE R15, `(.L_x_1532) ;  /* 0x000000000f087348 */ /* 0x000fea0003c00000 */
[----:B------:R0:W1:Y:S02]  /*1a100*/  SHFL.UP P6, R14, R13, R12, R11 ;  /* 0x0400000c0d0e7389 */ /* 0x00006400000c000b */
[----:B01----:R-:W-:Y:S01]  /*1a110*/  ENDCOLLECTIVE ;  /* 0x000000000000791b */ /* 0x003fe20003800000 */
.L_x_1532:
        /* <DEDUP_REMOVED lines=8> */
.L_x_1533:
[----:B------:R-:W-:Y:S05]  /*1a1a0*/  BRA `(.L_x_1534) ;  /* 0xffffffac00f07947 */ /* 0x000fea000383ffff */
.L_x_1397:
[----:B------:R-:W-:Y:S01]  /*1a1b0*/  BSSY B0, `(.L_x_1535) ;  /* 0x0000007000007945 */ /* 0x000fe20003800000 */
[----:B------:R-:W-:Y:S02]  /*1a1c0*/  IMAD.MOV.U32 R12, RZ, RZ, 0x1 ;  /* 0x00000001ff0c7424 */ /* 0x000fe400078e00ff */
[----:B------:R-:W-:Y:S02]  /*1a1d0*/  IMAD.MOV.U32 R11, RZ, RZ, RZ ;  /* 0x000000ffff0b7224 */ /* 0x000fe400078e00ff */
[----:B------:R-:W-:-:S07]  /*1a1e0*/  IMAD.MOV.U32 R15, RZ, RZ, -0x1 ;  /* 0xffffffffff0f7424 */ /* 0x000fce00078e00ff */
[----:B------:R-:W-:Y:S05]  /*1a1f0*/  WARPSYNC.COLLECTIVE R15, `(.L_x_1536) ;  /* 0x000000000f087348 */ /* 0x000fea0003c00000 */
[----:B------:R0:W1:Y:S02]  /*1a200*/  SHFL.UP P6, R14, R13, R12, R11 ;  /* 0x0400000c0d0e7389 */ /* 0x00006400000c000b */
[----:B01----:R-:W-:Y:S01]  /*1a210*/  ENDCOLLECTIVE ;  /* 0x000000000000791b */ /* 0x003fe20003800000 */
.L_x_1536:
[----:B------:R-:W-:Y:S05]  /*1a220*/  BSYNC B0 ;  /* 0x0000000000007941 */ /* 0x000fea0003800000 */
.L_x_1535:
        /* <DEDUP_REMOVED lines=8> */
.L_x_1537:
[----:B------:R-:W-:Y:S01]  /*1a2b0*/  IMAD.MOV.U32 R12, RZ, RZ, 0x4 ;  /* 0x00000004ff0c7424 */ /* 0x000fe200078e00ff */
[----:B------:R-:W-:-:S05]  /*1a2c0*/  SEL R2, R14, RZ, P2 ;  /* 0x000000ff0e027207 */ /* 0x000fca0001000000 */
[----:B------:R-:W-:-:S04]  /*1a2d0*/  IMAD.IADD R2, R13, 0x1, R2 ;  /* 0x000000010d027824 */ /* 0x000fc800078e0202 */
[----:B------:R-:W-:-:S07]  /*1a2e0*/  IMAD.MOV.U32 R13, RZ, RZ, R2 ;  /* 0x000000ffff0d7224 */ /* 0x000fce00078e0002 */
[----:B------:R-:W-:Y:S05]  /*1a2f0*/  WARPSYNC.COLLECTIVE R15, `(.L_x_1538) ;  /* 0x000000000f087348 */ /* 0x000fea0003c00000 */
[----:B------:R0:W1:Y:S02]  /*1a300*/  SHFL.UP P6, R14, R13, R12, R11 ;  /* 0x0400000c0d0e7389 */ /* 0x00006400000c000b */
[----:B01----:R-:W-:Y:S01]  /*1a310*/  ENDCOLLECTIVE ;  /* 0x000000000000791b */ /* 0x003fe20003800000 */
.L_x_1538:
[----:B------:R-:W-:Y:S01]  /*1a320*/  IMAD.MOV.U32 R12, RZ, RZ, 0x8 ;  /* 0x00000008ff0c7424 */ /* 0x000fe200078e00ff */
[----:B------:R-:W-:-:S05]  /*1a330*/  SEL R3, R14, RZ, P3 ;  /* 0x000000ff0e037207 */ /* 0x000fca0001800000 */
[----:B------:R-:W-:-:S04]  /*1a340*/  IMAD.IADD R3, R2, 0x1, R3 ;  /* 0x0000000102037824 */ /* 0x000fc800078e0203 */
[----:B------:R-:W-:-:S07]  /*1a350*/  IMAD.MOV.U32 R13, RZ, RZ, R3 ;  /* 0x000000ffff0d7224 */ /* 0x000fce00078e0003 */
[----:B------:R-:W-:Y:S05]  /*1a360*/  WARPSYNC.COLLECTIVE R15, `(.L_x_1539) ;  /* 0x000000000f087348 */ /* 0x000fea0003c00000 */
[----:B------:R0:W1:Y:S02]  /*1a370*/  SHFL.UP P6, R14, R13, R12, R11 ;  /* 0x0400000c0d0e7389 */ /* 0x00006400000c000b */
[----:B01----:R-:W-:Y:S01]  /*1a380*/  ENDCOLLECTIVE ;  /* 0x000000000000791b */ /* 0x003fe20003800000 */
.L_x_1539:
[----:B------:R-:W-:Y:S01]  /*1a390*/  IMAD.MOV.U32 R12, RZ, RZ, 0x10 ;  /* 0x00000010ff0c7424 */ /* 0x000fe200078e00ff */
[----:B------:R-:W-:-:S05]  /*1a3a0*/  SEL R4, R14, RZ, P4 ;  /* 0x000000ff0e047207 */ /* 0x000fca0002000000 */
[----:B------:R-:W-:-:S04]  /*1a3b0*/  IMAD.IADD R4, R3, 0x1, R4 ;  /* 0x0000000103047824 */ /* 0x000fc800078e0204 */
[----:B------:R-:W-:-:S07]  /*1a3c0*/  IMAD.MOV.U32 R13, RZ, RZ, R4 ;  /* 0x000000ffff0d7224 */ /* 0x000fce00078e0004 */
[----:B------:R-:W-:Y:S05]  /*1a3d0*/  WARPSYNC.COLLECTIVE R15, `(.L_x_1540) ;  /* 0x000000000f087348 */ /* 0x000fea0003c00000 */
[----:B------:R0:W1:Y:S02]  /*1a3e0*/  SHFL.UP P6, R14, R13, R12, R11 ;  /* 0x0400000c0d0e7389 */ /* 0x00006400000c000b */
[----:B01----:R-:W-:Y:S01]  /*1a3f0*/  ENDCOLLECTIVE ;  /* 0x000000000000791b */ /* 0x003fe20003800000 */
.L_x_1540:
        /* <DEDUP_REMOVED lines=8> */
.L_x_1541:
[----:B------:R-:W-:Y:S05]  /*1a480*/  BRA `(.L_x_1542) ;  /* 0xffffffac00dc7947 */ /* 0x000fea000383ffff */
.L_x_1399:
[----:B------:R-:W-:Y:S01]  /*1a490*/  BSSY B0, `(.L_x_1543) ;  /* 0x0000006000007945 */ /* 0x000fe20003800000 */
[----:B------:R-:W-:Y:S01]  /*1a4a0*/  PLOP3.LUT P6, PT, P6, PT, PT, 0x8, 0x0 ;  /* 0x000000000000781c */ /* 0x000fe200037ce170 */
[----:B------:R-:W-:-:S12]  /*1a4b0*/  IMAD.MOV.U32 R15, RZ, RZ, -0x1 ;  /* 0xffffffffff0f7424 */ /* 0x000fd800078e00ff */
[----:B0-----:R-:W-:Y:S05]  /*1a4c0*/  WARPSYNC.COLLECTIVE R15, `(.L_x_1544) ;  /* 0x000000000f087348 */ /* 0x001fea0003c00000 */
[----:B------:R-:W-:Y:S01]  /*1a4d0*/  VOTE.ANY R14, PT, P6 ;  /* 0x00000000000e7806 */ /* 0x000fe200030e0100 */
[----:B0-----:R-:W-:Y:S06]  /*1a4e0*/  ENDCOLLECTIVE ;  /* 0x000000000000791b */ /* 0x001fec0003800000 */
.L_x_1544:
[----:B------:R-:W-:Y:S05]  /*1a4f0*/  BSYNC B0 ;  /* 0x0000000000007941 */ /* 0x000fea0003800000 */
.L_x_1543:
[----:B------:R-:W-:Y:S02]  /*1a500*/  IMAD.MOV.U32 R3, RZ, RZ, R14 ;  /* 0x000000ffff037224 */ /* 0x000fe400078e000e */
[----:B------:R-:W-:Y:S02]  /*1a510*/  IMAD.MOV.U32 R13, RZ, RZ, R17 ;  /* 0x000000ffff0d7224 */ /* 0x000fe400078e0011 */
[----:B------:R-:W0:Y:S01]  /*1a520*/  POPC R7, R3 ;  /* 0x0000000300077309 */ /* 0x000e220000000000 */
[----:B------:R-:W-:Y:S02]  /*1a530*/  IMAD.MOV.U32 R11, RZ, RZ, 0x1f ;  /* 0x0000001fff0b7424 */ /* 0x000fe400078e00ff */
[----:B------:R-:W-:Y:S02]  /*1a540*/  IMAD.MOV.U32 R15, RZ, RZ, -0x1 ;  /* 0xffffffffff0f7424 */ /* 0x000fe400078e00ff */
[----:B0-----:R-:W-:Y:S02]  /*1a550*/  IMAD.MOV.U32 R12, RZ, RZ, R7 ;  /* 0x000000ffff0c7224 */ /* 0x001fe400078e0007 */
[----:B------:R-:W-:-:S07]  /*1a560*/  IMAD.IADD R19, R7, 0x1, R19 ;  /* 0x0000000107137824 */ /* 0x000fce00078e0213 */
[----:B------:R-:W-:Y:S05]  /*1a570*/  WARPSYNC.COLLECTIVE R15, `(.L_x_1545) ;  /* 0x000000000f087348 */ /* 0x000fea0003c00000 */
[----:B------:R0:W1:Y:S02]  /*1a580*/  SHFL.IDX P6, R14, R13, R12, R11 ;  /* 0x0000000c0d0e7389 */ /* 0x00006400000c000b */
[----:B01----:R-:W-:Y:S01]  /*1a590*/  ENDCOLLECTIVE ;  /* 0x000000000000791b */ /* 0x003fe20003800000 */
.L_x_1545:
[----:B------:R-:W-:Y:S02]  /*1a5a0*/  IMAD.MOV.U32 R13, RZ, RZ, R5 ;  /* 0x000000ffff0d7224 */ /* 0x000fe400078e0005 */
[----:B------:R-:W-:-:S07]  /*1a5b0*/  IMAD.MOV.U32 R17, RZ, RZ, R14 ;  /* 0x000000ffff117224 */ /* 0x000fce00078e000e */
[----:B------:R-:W-:Y:S05]  /*1a5c0*/  WARPSYNC.COLLECTIVE R15, `(.L_x_1546) ;  /* 0x000000000f087348 */ /* 0x000fea0003c00000 */
[----:B------:R0:W1:Y:S02]  /*1a5d0*/  SHFL.IDX P6, R14, R13, R12, R11 ;  /* 0x0000000c0d0e7389 */ /* 0x00006400000c000b */
[----:B01----:R-:W-:Y:S01]  /*1a5e0*/  ENDCOLLECTIVE ;  /* 0x000000000000791b */ /* 0x003fe20003800000 */
.L_x_1546:
[----:B------:R-:W-:Y:S01]  /*1a5f0*/  IMAD.MOV.U32 R5, RZ, RZ, R14 ;  /* 0x000000ffff057224 */ /* 0x000fe200078e000e */
[----:B------:R-:W-:Y:S06]  /*1a600*/  BRA `(.L_x_1547) ;  /* 0xffffffac00bc7947 */ /* 0x000fec000383ffff */
.L_x_1401:
[----:B------:R-:W-:Y:S01]  /*1a610*/  BSSY B0, `(.L_x_1548) ;  /* 0x0000007000007945 */ /* 0x000fe20003800000 */
[----:B------:R-:W-:Y:S02]  /*1a620*/  IMAD.MOV.U32 R13, RZ, RZ, R2 ;  /* 0x000000ffff0d7224 */ /* 0x000fe400078e0002 */
[----:B------:R-:W-:Y:S02]  /*1a630*/  IMAD.MOV.U32 R11, RZ, RZ, 0x1f ;  /* 0x0000001fff0b7424 */ /* 0x000fe400078e00ff */
[----:B------:R-:W-:-:S07]  /*1a640*/  IMAD.MOV.U32 R15, RZ, RZ, -0x1 ;  /* 0xffffffffff0f7424 */ /* 0x000fce00078e00ff */
[----:B0123--:R-:W-:Y:S05]  /*1a650*/  WARPSYNC.COLLECTIVE R15, `(.L_x_1549) ;  /* 0x000000000f087348 */ /* 0x00ffea0003c00000 */
[----:B------:R4:W0:Y:S02]  /*1a660*/  SHFL.IDX P6, R14, R13, R12, R11 ;  /* 0x0000000c0d0e7389 */ /* 0x00082400000c000b */
[----:B01234-:R-:W-:Y:S01]  /*1a670*/  ENDCOLLECTIVE ;  /* 0x000000000000791b */ /* 0x01ffe20003800000 */
.L_x_1549:
[----:B------:R-:W-:Y:S05]  /*1a680*/  BSYNC B0 ;  /* 0x0000000000007941 */ /* 0x000fea0003800000 */
.L_x_1548:
[----:B------:R-:W-:Y:S01]  /*1a690*/  IMAD.MOV.U32 R16, RZ, RZ, R14 ;  /* 0x000000ffff107224 */ /* 0x000fe200078e000e */
[----:B------:R-:W-:Y:S06]  /*1a6a0*/  BRA `(.L_x_1400) ;  /* 0xffffffac00ac7947 */ /* 0x000fec000383ffff */
.L_x_1407:
[----:B0-----:R0:W2:Y:S02]  /*1a6b0*/  SYNCS.PHASECHK.TRANS64.TRYWAIT P0, [R4+URZ+0x16820], R0 ;  /* 0x01682000040075a7 */ /* 0x0010a4000800017f */
[----:B--2---:R-:W-:Y:S05]  /*1a6c0*/  @!P0 NANOSLEEP.SYNCS 0x989680 ;  /* 0x009896800000895d */ /* 0x004fea0003900000 */
[----:B------:R-:W2:Y:S02]  /*1a6d0*/  @!P0 SYNCS.PHASECHK.TRANS64 P0, [R4+URZ+0x16820], R0 ;  /* 0x01682000040085a7 */ /* 0x000ea4000800007f */
[----:B--2---:R-:W-:Y:S05]  /*1a6e0*/  @!P0 BRA `(.L_x_1407) ;  /* 0xfffffffc00f08947 */ /* 0x004fea000383ffff */
[----:B------:R-:W-:Y:S05]  /*1a6f0*/  BRA `(.L_x_1550) ;  /* 0xffffffb800047947 */ /* 0x000fea000383ffff */
.L_x_1408:
[----:B------:R-:W2:Y:S01]  /*1a700*/  S2R R2, SR_TID.X ;  /* 0x0000000000027919 */ /* 0x000ea20000002100 */
[----:B------:R-:W-:Y:S01]  /*1a710*/  BSSY B0, `(.L_x_1551) ;  /* 0x000000a000007945 */ /* 0x000fe20003800000 */
[----:B------:R-:W-:Y:S02]  /*1a720*/  IMAD.MOV.U32 R12, RZ, RZ, RZ ;  /* 0x000000ffff0c7224 */ /* 0x000fe400078e00ff */
[----:B------:R-:W-:Y:S02]  /*1a730*/  IMAD.MOV.U32 R11, RZ, RZ, 0x1f ;  /* 0x0000001fff0b7424 */ /* 0x000fe400078e00ff */
[----:B------:R-:W-:Y:S01]  /*1a740*/  IMAD.MOV.U32 R15, RZ, RZ, -0x1 ;  /* 0xffffffffff0f7424 */ /* 0x000fe200078e00ff */
[----:B--2---:R-:W-:-:S04]  /*1a750*/  SHF.R.U32.HI R2, RZ, 0x5, R2 ;  /* 0x00000005ff027819 */ /* 0x004fc80000011602 */
[----:B------:R-:W-:-:S05]  /*1a760*/  LOP3.LUT R2, R2, 0x3, RZ, 0xc0, !PT ;  /* 0x0000000302027812 */ /* 0x000fca00078ec0ff */
[----:B------:R-:W-:-:S07]  /*1a770*/  IMAD.MOV.U32 R13, RZ, RZ, R2 ;  /* 0x000000ffff0d7224 */ /* 0x000fce00078e0002 */
[----:B01----:R-:W-:Y:S05]  /*1a780*/  WARPSYNC.COLLECTIVE R15, `(.L_x_1552) ;  /* 0x000000000f087348 */ /* 0x003fea0003c00000 */
[----:B------:R2:W3:Y:S02]  /*1a790*/  SHFL.IDX P6, R14, R13, R12, R11 ;  /* 0x0000000c0d0e7389 */ /* 0x0004e400000c000b */
[----:B0123--:R-:W-:Y:S01]  /*1a7a0*/  ENDCOLLECTIVE ;  /* 0x000000000000791b */ /* 0x00ffe20003800000 */
.L_x_1552:
[----:B------:R-:W-:Y:S05]  /*1a7b0*/  BSYNC B0 ;  /* 0x0000000000007941 */ /* 0x000fea0003800000 */
.L_x_1551:
[----:B------:R-:W-:Y:S05]  /*1a7c0*/  BRA `(.L_x_1553) ;  /* 0xffffffb400ec7947 */ /* 0x000fea000383ffff */
.L_x_1411:
[----:B------:R-:W-:Y:S01]  /*1a7d0*/  BSSY B1, `(.L_x_1554) ;  /* 0x0000006000017945 */ /* 0x000fe20003800000 */
[----:B------:R-:W-:-:S07]  /*1a7e0*/  IMAD.MOV.U32 R15, RZ, RZ, -0x1 ;  /* 0xffffffffff0f7424 */ /* 0x000fce00078e00ff */
[----:B01----:R-:W-:Y:S05]  /*1a7f0*/  WARPSYNC.COLLECTIVE R15, `(.L_x_1555) ;  /* 0x000000000f0c7348 */ /* 0x003fea0003c00000 */
[----:B------:R-:W-:Y:S02]  /*1a800*/  ELECT P6, UR62, PT ;  /* 0x00000000003e782f */ /* 0x000fe400038c0000 */
[----:B------:R-:W-:Y:S01]  /*1a810*/  MOV R14, UR62 ;  /* 0x0000003e000e7c02 */ /* 0x000fe20008000f00 */
[----:B01----:R-:W-:Y:S10]  /*1a820*/  ENDCOLLECTIVE ;  /* 0x000000000000791b */ /* 0x003ff40003800000 */
.L_x_1555:
[----:B------:R-:W-:Y:S05]  /*1a830*/  BSYNC B1 ;  /* 0x0000000000017941 */ /* 0x000fea0003800000 */
.L_x_1554:
[----:B------:R-:W-:Y:S05]  /*1a840*/  BRA `(.L_x_1556) ;  /* 0xffffffb400e47947 */ /* 0x000fea000383ffff */
.L_x_1413:
[----:B0-----:R0:W2:Y:S02]  /*1a850*/  SYNCS.PHASECHK.TRANS64.TRYWAIT P1, [R5+URZ+0x16840], R0 ;  /* 0x01684000050075a7 */ /* 0x0010a4000802017f */
[----:B--2---:R-:W-:Y:S05]  /*1a860*/  @!P1 NANOSLEEP.SYNCS 0x989680 ;  /* 0x009896800000995d */ /* 0x004fea0003900000 */
[----:B------:R-:W2:Y:S02]  /*1a870*/  @!P1 SYNCS.PHASECHK.TRANS64 P1, [R5+URZ+0x16840], R0 ;  /* 0x01684000050095a7 */ /* 0x000ea4000802007f */
[----:B--2---:R-:W-:Y:S05]  /*1a880*/  @!P1 BRA `(.L_x_1413) ;  /* 0xfffffffc00f09947 */ /* 0x004fea000383ffff */
[----:B------:R-:W-:Y:S05]  /*1a890*/  BRA `(.L_x_1557) ;  /* 0xffffffb800047947 */ /* 0x000fea000383ffff */
.L_x_1415:
[----:B--2---:R2:W3:Y:S02]  /*1a8a0*/  SYNCS.PHASECHK.TRANS64.TRYWAIT P1, [R25+URZ+0x16840], R2 ;  /* 0x01684002190075a7 */ /* 0x0044e4000802017f */
[----:B---3--:R-:W-:Y:S05]  /*1a8b0*/  @!P1 NANOSLEEP.SYNCS 0x989680 ;  /* 0x009896800000995d */ /* 0x008fea0003900000 */
[----:B------:R-:W3:Y:S02]  /*1a8c0*/  @!P1 SYNCS.PHASECHK.TRANS64 P1, [R25+URZ+0x16840], R2 ;  /* 0x01684002190095a7 */ /* 0x000ee4000802007f */
[----:B---3--:R-:W-:Y:S05]  /*1a8d0*/  @!P1 BRA `(.L_x_1415) ;  /* 0xfffffffc00f09947 */ /* 0x008fea000383ffff */
[----:B------:R-:W-:Y:S05]  /*1a8e0*/  BRA `(.L_x_1558) ;  /* 0xffffffb800107947 */ /* 0x000fea000383ffff */
.L_x_1417:
[----:B---3--:R3:W4:Y:S02]  /*1a8f0*/  SYNCS.PHASECHK.TRANS64.TRYWAIT P1, [R5+URZ+0x16860], R0 ;  /* 0x01686000050075a7 */ /* 0x008724000802017f */
[----:B----4-:R-:W-:Y:S05]  /*1a900*/  @!P1 NANOSLEEP.SYNCS 0x989680 ;  /* 0x009896800000995d */ /* 0x010fea0003900000 */
[----:B------:R-:W4:Y:S02]  /*1a910*/  @!P1 SYNCS.PHASECHK.TRANS64 P1, [R5+URZ+0x16860], R0 ;  /* 0x01686000050095a7 */ /* 0x000f24000802007f */
[----:B----4-:R-:W-:Y:S05]  /*1a920*/  @!P1 BRA `(.L_x_1417) ;  /* 0xfffffffc00f09947 */ /* 0x010fea000383ffff */
[----:B------:R-:W-:Y:S05]  /*1a930*/  BRA `(.L_x_1559) ;  /* 0xffffffb8000c7947 */ /* 0x000fea000383ffff */
.L_x_1560:
        /* <DEDUP_REMOVED lines=12> */
.L_x_3170:


//--------------------- .text._ZN7cutlass13device_kernelIN5flash11enable_sm90INS1_16FlashAttnFwdSm90INS1_25CollectiveMainloopFwdSm90ILi2EN4cute5tupleIJNS5_1CILi1EEES8_S8_EEENS6_IJNS7_ILi192EEENS7_ILi128EEENS7_ILi64EEEEEELi64ENS_10bfloat16_tEfNS_4arch4Sm90ELb0ELb1ELb0ELb1ELb1ELb1ELb0ELb1ELb1ELb1ELb1ELb0EEENS1_21CollectiveEpilogueFwdINS6_IJSA_SC_SB_EEES9_SE_SG_Li384ELb1ELb1ELb1ELb0EEENS1_36VarlenDynamicPersistentTileSchedulerILi192ELi128ELi384ELi128ELb1ELb1ELb1ELb1ELb0ELb1EEEEEEEEEvNT_6ParamsE --------------------------
	.section	.text._ZN7cutlass13device_kernelIN5flash11enable_sm90INS1_16FlashAttnFwdSm90INS1_25CollectiveMainloopFwdSm90ILi2EN4cute5tupleIJNS5_1CILi1EEES8_S8_EEENS6_IJNS7_ILi192EEENS7_ILi128EEENS7_ILi64EEEEEELi64ENS_10bfloat16_tEfNS_4arch4Sm90ELb0ELb1ELb0ELb1ELb1ELb1ELb0ELb1ELb1ELb1ELb1ELb0EEENS1_21CollectiveEpilogueFwdINS6_IJSA_SC_SB_EEES9_SE_SG_Li384ELb1ELb1ELb1ELb0EEENS1_36VarlenDynamicPersistentTileSchedulerILi192ELi128ELi384ELi128ELb1ELb1ELb1ELb1ELb0ELb1EEEEEEEEEvNT_6ParamsE,"ax",@progbits
	.align	128
.text._ZN7cutlass13device_kernelIN5flash11enable_sm90INS1_16FlashAttnFwdSm90INS1_25CollectiveMainloopFwdSm90ILi2EN4cute5tupleIJNS5_1CILi1EEES8_S8_EEENS6_IJNS7_ILi192EEENS7_ILi128EEENS7_ILi64EEEEEELi64ENS_10bfloat16_tEfNS_4arch4Sm90ELb0ELb1ELb0ELb1ELb1ELb1ELb0ELb1ELb1ELb1ELb1ELb0EEENS1_21CollectiveEpilogueFwdINS6_IJSA_SC_SB_EEES9_SE_SG_Li384ELb1ELb1ELb1ELb0EEENS1_36VarlenDynamicPersistentTileSchedulerILi192ELi128ELi384ELi128ELb1ELb1ELb1ELb1ELb0ELb1EEEEEEEEEvNT_6ParamsE:
        .type           _ZN7cutlass13device_kernelIN5flash11enable_sm90INS1_16FlashAttnFwdSm90INS1_25CollectiveMainloopFwdSm90ILi2EN4cute5tupleIJNS5_1CILi1EEES8_S8_EEENS6_IJNS7_ILi192EEENS7_ILi128EEENS7_ILi64EEEEEELi64ENS_10bfloat16_tEfNS_4arch4Sm90ELb0ELb1ELb0ELb1ELb1ELb1ELb0ELb1ELb1ELb1ELb1ELb0EEENS1_21CollectiveEpilogueFwdINS6_IJSA_SC_SB_EEES9_SE_SG_Li384ELb1ELb1ELb1ELb0EEENS1_36VarlenDynamicPersistentTileSchedulerILi192ELi128ELi384ELi128ELb1ELb1ELb1ELb1ELb0ELb1EEEEEEEEEvNT_6ParamsE,@function
        .size           _ZN7cutlass13device_kernelIN5flash11enable_sm90INS1_16FlashAttnFwdSm90INS1_25CollectiveMainloopFwdSm90ILi2EN4cute5tupleIJNS5_1CILi1EEES8_S8_EEENS6_IJNS7_ILi192EEENS7_ILi128EEENS7_ILi64EEEEEELi64ENS_10bfloat16_tEfNS_4arch4Sm90ELb0ELb1ELb0ELb1ELb1ELb1ELb0ELb1ELb1ELb1ELb1ELb0EEENS1_21CollectiveEpilogueFwdINS6_IJSA_SC_SB_EEES9_SE_SG_Li384ELb1ELb1ELb1ELb0EEENS1_36VarlenDynamicPersistentTileSchedulerILi192ELi128ELi384ELi128ELb1ELb1ELb1ELb1ELb0ELb1EEEEEEEEEvNT_6ParamsE,(.L_x_3171 - _ZN7cutlass13device_kernelIN5flash11enable_sm90INS1_16FlashAttnFwdSm90INS1_25CollectiveMainloopFwdSm90ILi2EN4cute5tupleIJNS5_1CILi1EEES8_S8_EEENS6_IJNS7_ILi192EEENS7_ILi128EEENS7_ILi64EEEEEELi64ENS_10bfloat16_tEfNS_4arch4Sm90ELb0ELb1ELb0ELb1ELb1ELb1ELb0ELb1ELb1ELb1ELb1ELb0EEENS1_21CollectiveEpilogueFwdINS6_IJSA_SC_SB_EEES9_SE_SG_Li384ELb1ELb1ELb1ELb0EEENS1_36VarlenDynamicPersistentTileSchedulerILi192ELi128ELi384ELi128ELb1ELb1ELb1ELb1ELb0ELb1EEEEEEEEEvNT_6ParamsE)
        .other          _ZN7cutlass13device_kernelIN5flash11enable_sm90INS1_16FlashAttnFwdSm90INS1_25CollectiveMainloopFwdSm90ILi2EN4cute5tupleIJNS5_1CILi1EEES8_S8_EEENS6_IJNS7_ILi192EEENS7_ILi128EEENS7_ILi64EEEEEELi64ENS_10bfloat16_tEfNS_4arch4Sm90ELb0ELb1ELb0ELb1ELb1ELb1ELb0ELb1ELb1ELb1ELb1ELb0EEENS1_21CollectiveEpilogueFwdINS6_IJSA_SC_SB_EEES9_SE_SG_Li384ELb1ELb1ELb1ELb0EEENS1_36VarlenDynamicPersistentTileSchedulerILi192ELi128ELi384ELi128ELb1ELb1ELb1ELb1ELb0ELb1EEEEEEEEEvNT_6ParamsE,@"STO_CUDA_ENTRY STV_DEFAULT"
_ZN7cutlass13device_kernelIN5flash11enable_sm90INS1_16FlashAttnFwdSm90INS1_25CollectiveMainloopFwdSm90ILi2EN4cute5tupleIJNS5_1CILi1EEES8_S8_EEENS6_IJNS7_ILi192EEENS7_ILi128EEENS7_ILi64EEEEEELi64ENS_10bfloat16_tEfNS_4arch4Sm90ELb0ELb1ELb0ELb1ELb1ELb1ELb0ELb1ELb1ELb1ELb1ELb0EEENS1_21CollectiveEpilogueFwdINS6_IJSA_SC_SB_EEES9_SE_SG_Li384ELb1ELb1ELb1ELb0EEENS1_36VarlenDynamicPersistentTileSchedulerILi192ELi128ELi384ELi128ELb1ELb1ELb1ELb1ELb0ELb1EEEEEEEEEvNT_6ParamsE:
        /* <DEDUP_REMOVED lines=18> */
.L_x_1562:
[----:B------:R-:W-:Y:S05]  /*0120*/  BSYNC B0 ;  /* 0x0000000000007941 */ /* 0x000fea0003800000 */
.L_x_1561:
        /* <DEDUP_REMOVED lines=41> */
.L_x_1563:
        /* <DEDUP_REMOVED lines=22> */
.L_x_1564:
        /* <DEDUP_REMOVED lines=18> */
.L_x_1565:
        /* <DEDUP_REMOVED lines=22> */
.L_x_1566:
        /* <DEDUP_REMOVED lines=22> */
.L_x_1567:
        /* <DEDUP_REMOVED lines=8> */
.L_x_1570:
[----:B------:R-:W-:-:S08]  /*0980*/  NOP ;  /* 0x0000000000007918 */ /* 0x000fd00000000000 */
[----:B------:R-:W0:Y:S02]  /*0990*/  USETMAXREG.TRY_ALLOC.CTAPOOL UP0, 0xa0 ;  /* 0x000000a0000079c8 */ /* 0x000e240008000600 */
[----:B0-----:R-:W-:-:S13]  /*09a0*/  PLOP3.LUT P0, PT, PT, PT, UP0, 0x80, 0x0 ;  /* 0x000000000000781c */ /* 0x001fda0003f0f008 */
[----:B------:R-:W-:Y:S05]  /*09b0*/  @!P0 BRA `(.L_x_1570) ;  /* 0xfffffffc00f08947 */ /* 0x000fea000383ffff */
[----:B------:R-:W0:Y:S01]  /*09c0*/  S2R R0, SR_TID.X ;  /* 0x0000000000007919 */ /* 0x000e220000002100 */
[----:B------:R-:W1:Y:S01]  /*09d0*/  S2UR UR38, SR_CgaCtaId ;  /* 0x00000000002679c3 */ /* 0x000e620000008800 */
[----:B------:R-:W-:Y:S01]  /*09e0*/  UMOV UR4, 0x400 ;  /* 0x0000040000047882 */ /* 0x000fe20000000000 */
[----:B------:R-:W-:-:S06]  /*09f0*/  LOP3.LUT R18, R18, 0xdfffffff, RZ, 0xc0, !PT ;  /* 0xdfffffff12127812 */ /* 0x000fcc00078ec0ff */
[----:B------:R-:W-:Y:S06]  /*0a00*/  BAR.ARV 0x8, 0x200 ;  /* 0x0208000000007b1d */ /* 0x000fec0000002000 */
[----:B-1----:R-:W-:-:S06]  /*0a10*/  ULEA UR4, UR38, UR4, 0x18 ;  /* 0x0000000426047291 */ /* 0x002fcc000f8ec03f */
[----:B------:R-:W-:Y:S01]  /*0a20*/  IMAD.U32 R2, RZ, RZ, UR4 ;  /* 0x00000004ff027e24 */ /* 0x000fe2000f8e00ff */
[----:B0-----:R-:W-:Y:S01]  /*0a30*/  SHF.R.U32.HI R0, RZ, 0x7, R0 ;  /* 0x00000007ff007819 */ /* 0x001fe20000011600 */
[----:B------:R-:W-:-:S03]  /*0a40*/  ULDC UR4, c[0x0][0xc3c] ;  /* 0x00030f0000047ab9 */ /* 0x000fc60000000800 */
[----:B------:R-:W-:-:S13]  /*0a50*/  ISETP.NE.AND P0, PT, R0, 0x1, PT ;  /* 0x000000010000780c */ /* 0x000fda0003f05270 */
[----:B------:R-:W-:Y:S01]  /*0a60*/  @P0 LOP3.LUT R18, R18, 0x20000000, RZ, 0xfc, !PT ;  /* 0x2000000012120812 */ /* 0x000fe200078efcff */
[----:B------:R-:W-:Y:S08]  /*0a70*/  @!P0 BAR.ARV 0x9, 0x100 ;  /* 0x0244000000008b1d */ /* 0x000ff00000002000 */
[----:B------:R-:W-:Y:S06]  /*0a80*/  BAR.SYNC.DEFER_BLOCKING 0x5, 0x200 ;  /* 0x0148000000007b1d */ /* 0x000fec0000010000 */
[----:B------:R-:W0:Y:S02]  /*0a90*/  LDS.128 R32, [R2+0x168d0] ;  /* 0x0168d00002207984 */ /* 0x000e240000000c00 */
[----:B------:R-:W-:Y:S06]  /*0aa0*/  BAR.ARV 0x4, 0x200 ;  /* 0x0108000000007b1d */ /* 0x000fec0000002000 */
[----:B0-----:R-:W-:-:S13]  /*0ab0*/  ISETP.GE.AND P0, PT, R35, UR4, PT ;  /* 0x0000000423007c0c */ /* 0x001fda000bf06270 */
[----:B------:R-:W-:Y:S05]  /*0ac0*/  @P0 BRA `(.L_x_1571) ;  /* 0x000001f800100947 */ /* 0x000fea0003800000 */
[----:B------:R-:W0:Y:S01]  /*0ad0*/  S2R R0, SR_TID.X ;  /* 0x0000000000007919 */ /* 0x000e220000002100 */
[----:B------:R-:W-:Y:S01]  /*0ae0*/  CS2R R22, SRZ ;  /* 0x0000000000167805 */ /* 0x000fe2000001ff00 */
[----:B------:R-:W-:Y:S01]  /*0af0*/  IMAD.MOV.U32 R154, RZ, RZ, RZ ;  /* 0x000000ffff9a7224 */ /* 0x000fe200078e00ff */
[----:B------:R-:W-:Y:S01]  /*0b00*/  ULOP3.LUT UR39, UR37, 0x1, URZ, 0xfc, !UPT ;  /* 0x0000000125277892 */ /* 0x000fe2000f8efc3f */
[----:B------:R-:W-:Y:S01]  /*0b10*/  UMOV UR36, URZ ;  /* 0x0000003f00247c82 */ /* 0x000fe20008000000 */
[----:B0-----:R-:W-:-:S05]  /*0b20*/  VIADD R13, R0, 0xffffff80 ;  /* 0xffffff80000d7836 */ /* 0x001fca0000000000 */
[----:B------:R-:W-:-:S04]  /*0b30*/  SHF.R.S32.HI R0, RZ, 0x1f, R13 ;  /* 0x0000001fff007819 */ /* 0x000fc8000001140d */
[CC--:B------:R-:W-:Y:S02]  /*0b40*/  LEA.HI R3, R0.reuse, R13.reuse, RZ, 0x7 ;  /* 0x0000000d00037211 */ /* 0x0c0fe400078f38ff */
[CC--:B------:R-:W-:Y:S02]  /*0b50*/  LEA.HI R5, R0.reuse, R13.reuse, RZ, 0x4 ;  /* 0x0000000d00057211 */ /* 0x0c0fe400078f20ff */
[----:B------:R-:W-:Y:S02]  /*0b60*/  LOP3.LUT R4, R3, 0xffffff80, RZ, 0xc0, !PT ;  /* 0xffffff8003047812 */ /* 0x000fe400078ec0ff */
[----:B------:R-:W-:Y:S02]  /*0b70*/  SHF.R.S32.HI R12, RZ, 0x7, R3 ;  /* 0x00000007ff0c7819 */ /* 0x000fe40000011403 */
[----:B------:R-:W-:Y:S01]  /*0b80*/  SHF.R.S32.HI R6, RZ, 0x4, R5 ;  /* 0x00000004ff067819 */ /* 0x000fe20000011405 */
[----:B------:R-:W-:Y:S01]  /*0b90*/  IMAD.IADD R11, R13, 0x1, -R4 ;  /* 0x000000010d0b7824 */ /* 0x000fe200078e0a04 */
[----:B------:R-:W-:-:S02]  /*0ba0*/  LEA.HI R4, R0, R13, RZ, 0x5 ;  /* 0x0000000d00047211 */ /* 0x000fc400078f28ff */
[----:B------:R-:W-:Y:S02]  /*0bb0*/  LOP3.LUT R3, R5, 0x3fffff0, RZ, 0xc0, !PT ;  /* 0x03fffff005037812 */ /* 0x000fe400078ec0ff */
[----:B------:R-:W-:Y:S02]  /*0bc0*/  SHF.R.S32.HI R7, RZ, 0x1f, R11 ;  /* 0x0000001fff077819 */ /* 0x000fe4000001140b */
[----:B------:R-:W-:Y:S01]  /*0bd0*/  SHF.R.S32.HI R14, RZ, 0x5, R4 ;  /* 0x00000005ff0e7819 */ /* 0x000fe20000011404 */
[----:B------:R-:W-:Y:S01]  /*0be0*/  IMAD.HI R4, R12, 0x55555556, RZ ;  /* 0x555555560c047827 */ /* 0x000fe200078e02ff */
[----:B------:R-:W-:Y:S02]  /*0bf0*/  LEA.HI R8, R7, R11, RZ, 0x2 ;  /* 0x0000000b07087211 */ /* 0x000fe400078f10ff */
[----:B------:R-:W-:Y:S01]  /*0c00*/  LEA.HI R5, R5, R6, RZ, 0x1 ;  /* 0x0000000605057211 */ /* 0x000fe200078f08ff */
[----:B------:R-:W-:Y:S01]  /*0c10*/  IMAD.IADD R3, R13, 0x1, -R3 ;  /* 0x000000010d037824 */ /* 0x000fe200078e0a03 */
[----:B------:R-:W-:-:S02]  /*0c20*/  SHF.R.S32.HI R9, RZ, 0x2, R8 ;  /* 0x00000002ff097819 */ /* 0x000fc40000011408 */
[----:B------:R-:W-:Y:S02]  /*0c30*/  SHF.R.S32.HI R10, RZ, 0x1f, R8 ;  /* 0x0000001fff0a7819 */ /* 0x000fe40000011408 */
[----:B------:R-:W-:Y:S02]  /*0c40*/  LEA.HI R7, R7, R11, RZ, 0x5 ;  /* 0x0000000b07077211 */ /* 0x000fe400078f28ff */
[----:B------:R-:W-:Y:S02]  /*0c50*/  LEA.HI R10, R10, R9, RZ, 0x3 ;  /* 0x000000090a0a7211 */ /* 0x000fe400078f18ff */
[----:B------:R-:W-:Y:S02]  /*0c60*/  LOP3.LUT R5, R5, 0x1ffffffe, RZ, 0xc0, !PT ;  /* 0x1ffffffe05057812 */ /* 0x000fe400078ec0ff */
[----:B------:R-:W-:Y:S02]  /*0c70*/  LOP3.LUT R10, R10, 0xfffffff8, RZ, 0xc0, !PT ;  /* 0xfffffff80a0a7812 */ /* 0x000fe400078ec0ff */
[----:B------:R-:W-:Y:S01]  /*0c80*/  LEA.HI R4, R4, R4, RZ, 0x1 ;  /* 0x0000000404047211 */ /* 0x000fe200078f08ff */
[----:B------:R-:W-:Y:S01]  /*0c90*/  IMAD.IADD R5, R6, 0x1, -R5 ;  /* 0x0000000106057824 */ /* 0x000fe200078e0a05 */
[----:B------:R-:W-:Y:S01]  /*0ca0*/  SHF.R.S32.HI R7, RZ, 0x5, R7 ;  /* 0x00000005ff077819 */ /* 0x000fe20000011407 */
[----:B------:R-:W-:Y:S01]  /*0cb0*/  IMAD.IADD R10, R9, 0x1, -R10 ;  /* 0x00000001090a7824 */ /* 0x000fe200078e0a0a */
[----:B------:R-:W-:Y:S01]  /*0cc0*/  LOP3.LUT R8, R8, 0x7ffffffc, RZ, 0xc0, !PT ;  /* 0x7ffffffc08087812 */ /* 0x000fe200078ec0ff */
[----:B------:R-:W-:Y:S01]  /*0cd0*/  IMAD R6, R14, 0x10, R3 ;  /* 0x000000100e067824 */ /* 0x000fe200078e0203 */
[----:B------:R-:W-:Y:S01]  /*0ce0*/  LEA.HI R3, R0, R13, RZ, 0x2 ;  /* 0x0000000d00037211 */ /* 0x000fe200078f10ff */
[----:B------:R-:W-:-:S02]  /*0cf0*/  IMAD R4, R4, -0x3, R12 ;  /* 0xfffffffd04047824 */ /* 0x000fc400078e020c */
[----:B------:R-:W-:Y:S01]  /*0d00*/  IMAD R7, R7, 0x10, R10 ;  /* 0x0000001007077824 */ /* 0x000fe200078e020a */
[----:B------:R-:W-:Y:S01]  /*0d10*/  SHF.R.S32.HI R12, RZ, 0x2, R3 ;  /* 0x00000002ff0c7819 */ /* 0x000fe20000011403 */
[----:B------:R-:W-:Y:S02]  /*0d20*/  IMAD R6, R6, 0x8, R5 ;  /* 0x0000000806067824 */ /* 0x000fe400078e0205 */
[----:B------:R-:W-:Y:S01]  /*0d30*/  IMAD R9, R4, 0x40, R7 ;  /* 0x0000004004097824 */ /* 0x000fe200078e0207 */
[----:B------:R-:W-:Y:S01]  /*0d40*/  LEA.HI R4, R0, R13, RZ, 0x3 ;  /* 0x0000000d00047211 */ /* 0x000fe200078f18ff */
[----:B------:R-:W-:Y:S01]  /*0d50*/  VIADD R7, R12, 0x60 ;  /* 0x000000600c077836 */ /* 0x000fe20000000000 */
[----:B------:R-:W-:Y:S01]  /*0d60*/  SHF.R.S32.HI R0, RZ, 0x1f, R3 ;  /* 0x0000001fff007819 */ /* 0x000fe20000011403 */
[----:B------:R-:W-:Y:S01]  /*0d70*/  IMAD.IADD R8, R11, 0x1, -R8 ;  /* 0x000000010b087824 */ /* 0x000fe200078e0a08 */
[----:B------:R-:W-:Y:S01]  /*0d80*/  LOP3.LUT R3, R3, 0xfffffffc, RZ, 0xc0, !PT ;  /* 0xfffffffc03037812 */ /* 0x000fe200078ec0ff */
[----:B------:R-:W-:Y:S01]  /*0d90*/  STL [R1+0x5c], R9 ;  /* 0x00005c0901007387 */ /* 0x000fe20000100800 */
[----:B------:R-:W-:Y:S01]  /*0da0*/  LEA.HI R0, R0, R12, RZ, 0x3 ;  /* 0x0000000c00007211 */ /* 0x000fe200078f18ff */
[----:B------:R-:W-:Y:S01]  /*0db0*/  IMAD.SHL.U32 R155, R8, 0x2, RZ ;  /* 0x00000002089b7824 */ /* 0x000fe200078e00ff */
[----:B------:R-:W-:Y:S01]  /*0dc0*/  SHF.R.S32.HI R5, RZ, 0x3, R4 ;  /* 0x00000003ff057819 */ /* 0x000fe20000011404 */
[C---:B------:R-:W-:Y:S01]  /*0dd0*/  IMAD.IADD R10, R13.reuse, 0x1, -R3 ;  /* 0x000000010d0a7824 */ /* 0x040fe200078e0a03 */
[----:B------:R-:W-:Y:S01]  /*0de0*/  LOP3.LUT R4, R4, 0xfffffff8, RZ, 0xc0, !PT ;  /* 0xfffffff804047812 */ /* 0x000fe200078ec0ff */
[----:B------:R-:W-:Y:S01]  /*0df0*/  STL [R1+0xc], RZ ;  /* 0x00000cff01007387 */ /* 0x000fe20000100800 */
[----:B------:R-:W-:Y:S01]  /*0e00*/  LOP3.LUT R0, R0, 0xfffffff8, RZ, 0xc0, !PT ;  /* 0xfffffff800007812 */ /* 0x000fe200078ec0ff */
[C---:B------:R-:W-:Y:S01]  /*0e10*/  IMAD.SHL.U32 R152, R10.reuse, 0x4, RZ ;  /* 0x000000040a987824 */ /* 0x040fe200078e00ff */
[----:B------:R-:W-:Y:S01]  /*0e20*/  SHF.R.S32.HI R5, RZ, 0x1f, R7 ;  /* 0x0000001fff057819 */ /* 0x000fe20000011407 */
[----:B------:R-:W-:Y:S01]  /*0e30*/  IMAD.IADD R3, R13, 0x1, -R4 ;  /* 0x000000010d037824 */ /* 0x000fe200078e0a04 */
[----:B------:R-:W-:Y:S01]  /*0e40*/  LEA.HI R3, R10, R10, RZ, 0x1 ;  /* 0x0000000a0a037211 */ /* 0x000fe200078f08ff */
[----:B------:R-:W-:Y:S01]  /*0e50*/  IMAD.IADD R0, R12, 0x1, -R0 ;  /* 0x000000010c007824 */ /* 0x000fe200078e0a00 */
[----:B------:R-:W-:Y:S01]  /*0e60*/  LEA.HI R5, R5, R7, RZ, 0x3 ;  /* 0x0000000705057211 */ /* 0x000fe200078f18ff */
[----:B------:R-:W-:Y:S01]  /*0e70*/  IMAD.SHL.U32 R4, R7, 0x40, RZ ;  /* 0x0000004007047824 */ /* 0x000fe200078e00ff */
[----:B------:R-:W-:Y:S01]  /*0e80*/  LOP3.LUT R3, R3, 0x1ffffffe, RZ, 0xc0, !PT ;  /* 0x1ffffffe03037812 */ /* 0x000fe200078ec0ff */
[----:B------:R-:W-:Y:S01]  /*0e90*/  IMAD.SHL.U32 R16, R10, 0x8, RZ ;  /* 0x000000080a107824 */ /* 0x000fe200078e00ff */
[----:B------:R0:W-:Y:S01]  /*0ea0*/  STL [R1+0x44], R0 ;  /* 0x0000440001007387 */ /* 0x0001e20000100800 */
[----:B------:R-:W-:-:S02]  /*0eb0*/  IMAD.SHL.U32 R5, R5, 0x40, RZ ;  /* 0x0000004005057824 */ /* 0x000fc400078e00ff */
[----:B------:R-:W-:Y:S01]  /*0ec0*/  VIADD R19, R16, 0x20 ;  /* 0x0000002010137836 */ /* 0x000fe20000000000 */
[----:B------:R-:W-:Y:S01]  /*0ed0*/  SHF.R.S32.HI R17, RZ, 0x1f, R16 ;  /* 0x0000001fff117819 */ /* 0x000fe20000011410 */
[----:B------:R-:W-:Y:S01]  /*0ee0*/  IMAD.IADD R3, R10, 0x1, -R3 ;  /* 0x000000010a037824 */ /* 0x000fe200078e0a03 */
[----:B0-----:R-:W-:Y:S02]  /*0ef0*/  LOP3.LUT R0, R4, 0x1c0, RZ, 0xc0, !PT ;  /* 0x000001c004007812 */ /* 0x001fe400078ec0ff */
[----:B------:R-:W-:Y:S01]  /*0f00*/  LOP3.LUT R4, R5, 0xfffffe00, RZ, 0xc0, !PT ;  /* 0xfffffe0005047812 */ /* 0x000fe200078ec0ff */
[----:B------:R-:W-:Y:S01]  /*0f10*/  VIADD R5, R152, 0x10 ;  /* 0x0000001098057836 */ /* 0x000fe20000000000 */
[----:B------:R-:W-:Y:S01]  /*0f20*/  SHF.R.U32.HI R7, RZ, 0x3, R0 ;  /* 0x00000003ff077819 */ /* 0x000fe20000011600 */
[----:B------:R0:W-:Y:S04]  /*0f30*/  STL [R1+0x38], R0 ;  /* 0x0000380001007387 */ /* 0x0001e80000100800 */
[----:B------:R-:W-:Y:S04]  /*0f40*/  STL [R1+0x64], R7 ;  /* 0x0000640701007387 */ /* 0x000fe80000100800 */
[----:B------:R1:W-:Y:S01]  /*0f50*/  STL [R1+0x10], R5 ;  /* 0x0000100501007387 */ /* 0x0003e20000100800 */
[----:B0-----:R-:W-:-:S03]  /*0f60*/  LOP3.LUT R0, R0, 0x38, R16, 0xf8, !PT ;  /* 0x0000003800007812 */ /* 0x001fc600078ef810 */
[----:B------:R0:W-:Y:S01]  /*0f70*/  STL [R1+0x48], R4 ;  /* 0x0000480401007387 */ /* 0x0001e20000100800 */
[----:B-1----:R-:W-:Y:S01]  /*0f80*/  LOP3.LUT R5, R4, R0, R7, 0xf6, !PT ;  /* 0x0000000004057212 */ /* 0x002fe200078ef607 */
[----:B------:R-:W-:Y:S01]  /*0f90*/  IMAD.SHL.U32 R0, R6, 0x8, RZ ;  /* 0x0000000806007824 */ /* 0x000fe200078e00ff */
[----:B0-----:R-:W-:-:S05]  /*0fa0*/  SHF.R.S32.HI R4, RZ, 0x1f, R19 ;  /* 0x0000001fff047819 */ /* 0x001fca0000011413 */
[----:B------:R0:W-:Y:S04]  /*0fb0*/  STL [R1+0x8], R4 ;  /* 0x0000080401007387 */ /* 0x0001e80000100800 */
[----:B------:R1:W-:Y:S01]  /*0fc0*/  STL [R1+0x60], R0 ;  /* 0x0000600001007387 */ /* 0x0003e20000100800 */
[----:B0-----:R-:W-:Y:S02]  /*0fd0*/  IMAD R4, R5, 0x2, R2 ;  /* 0x0000000205047824 */ /* 0x001fe400078e0202 */
[----:B-1----:R-:W-:-:S03]  /*0fe0*/  IMAD R0, R3, 0x8, R9 ;  /* 0x0000000803007824 */ /* 0x002fc600078e0209 */
[----:B------:R0:W-:Y:S04]  /*0ff0*/  STL [R1+0x58], R4 ;  /* 0x0000580401007387 */ /* 0x0001e80000100800 */
[----:B------:R0:W-:Y:S02]  /*1000*/  STL [R1+0x34], R0 ;  /* 0x0000340001007387 */ /* 0x0001e40000100800 */
.L_x_1787:
[----:B------:R-:W-:Y:S05]  /*1010*/  YIELD ;  /* 0x0000000000007946 */ /* 0x000fea0003800000 */
[----:B------:R-:W-:Y:S01]  /*1020*/  ULDC.64 UR4, c[0x0][0xa28] ;  /* 0x00028a0000047ab9 */ /* 0x000fe20000000a00 */
[----:B-123--:R-:W1:Y:S01]  /*1030*/  LDC.64 R6, c[0x0][0xa08] ;  /* 0x00028200ff067b82 */ /* 0x00ee620000000a00 */
[----:B------:R-:W-:Y:S01]  /*1040*/  ISETP.NE.U32.AND P1, PT, RZ, UR4, PT ;  /* 0x00000004ff007c0c */ /* 0x000fe2000bf25070 */
[----:B------:R-:W-:Y:S02]  /*1050*/  IMAD.MOV.U32 R13, RZ, RZ, RZ ;  /* 0x000000ffff0d7224 */ /* 0x000fe400078e00ff */
[----:B------:R-:W-:Y:S01]  /*1060*/  IMAD.MOV.U32 R67, RZ, RZ, RZ ;  /* 0x000000ffff437224 */ /* 0x000fe200078e00ff */
[----:B------:R-:W-:Y:S01]  /*1070*/  ISETP.NE.AND.EX P1, PT, RZ, UR5, PT, P1 ;  /* 0x00000005ff007c0c */ /* 0x000fe2000bf25310 */
[----:B------:R-:W-:-:S02]  /*1080*/  ULDC.64 UR4, c[0x0][0xa18] ;  /* 0x0002860000047ab9 */ /* 0x000fc40000000a00 */
[----:B------:R-:W-:-:S04]  /*1090*/  ISETP.NE.U32.AND P2, PT, RZ, UR4, PT ;  /* 0x00000004ff007c0c */ /* 0x000fc8000bf45070 */
[----:B------:R-:W-:Y:S01]  /*10a0*/  ISETP.NE.AND.EX P2, PT, RZ, UR5, PT, P2 ;  /* 0x00000005ff007c0c */ /* 0x000fe2000bf45320 */
[----:B------:R-:W-:Y:S02]  /*10b0*/  ULDC.64 UR4, c[0x0][0xa08] ;  /* 0x0002820000047ab9 */ /* 0x000fe40000000a00 */
[----:B------:R-:W-:-:S03]  /*10c0*/  ISETP.NE.U32.AND P0, PT, RZ, UR4, PT ;  /* 0x00000004ff007c0c */ /* 0x000fc6000bf05070 */
[----:B0-----:R-:W0:Y:S01]  /*10d0*/  @P1 LDC.64 R4, c[0x0][0xa28] ;  /* 0x00028a00ff041b82 */ /* 0x001e220000000a00 */
[----:B------:R-:W-:Y:S01]  /*10e0*/  ISETP.NE.AND.EX P0, PT, RZ, UR5, PT, P0 ;  /* 0x00000005ff007c0c */ /* 0x000fe2000bf05300 */
[----:B-1----:R-:W-:-:S06]  /*10f0*/  IMAD.WIDE R10, R35, 0x4, R6 ;  /* 0x00000004230a7825 */ /* 0x002fcc00078e0206 */
[----:B------:R-:W1:Y:S01]  /*1100*/  @P2 LDC.64 R8, c[0x0][0xa18] ;  /* 0x00028600ff082b82 */ /* 0x000e620000000a00 */
[----:B------:R-:W-:Y:S02]  /*1110*/  ULDC UR4, c[0x0][0x288] ;  /* 0x0000a20000047ab9 */ /* 0x000fe40000000800 */
[----:B------:R-:W-:Y:S01]  /*1120*/  IMAD.U32 R156, RZ, RZ, UR4 ;  /* 0x00000004ff9c7e24 */ /* 0x000fe2000f8e00ff */
[----:B------:R-:W-:Y:S02]  /*1130*/  ULDC.64 UR4, c[0x0][0x418] ;  /* 0x0001060000047ab9 */ /* 0x000fe40000000a00 */
[----:B------:R2:W5:Y:S01]  /*1140*/  @P0 LDG.E R67, desc[UR42][R10.64] ;  /* 0x0000002a0a430981 */ /* 0x000562000c1e1900 */
[----:B0-----:R-:W-:-:S05]  /*1150*/  @P1 IMAD.WIDE R4, R35, 0x4, R4 ;  /* 0x0000000423041825 */ /* 0x001fca00078e0204 */
[----:B------:R2:W5:Y:S01]  /*1160*/  @P1 LDG.E R13, desc[UR42][R4.64] ;  /* 0x0000002a040d1981 */ /* 0x000562000c1e1900 */
[----:B-1----:R-:W-:-:S05]  /*1170*/  @P2 IMAD.WIDE R6, R35, 0x4, R8 ;  /* 0x0000000423062825 */ /* 0x002fca00078e0208 */
[----:B------:R2:W5:Y:S01]  /*1180*/  @P2 LDG.E R156, desc[UR42][R6.64] ;  /* 0x0000002a069c2981 */ /* 0x000562000c1e1900 */
[----:B------:R-:W-:-:S03]  /*1190*/  UISETP.NE.U32.AND UP0, UPT, UR4, URZ, UPT ;  /* 0x0000003f0400728c */ /* 0x000fc6000bf05070 */
[----:B------:R-:W-:Y:S01]  /*11a0*/  ULDC UR4, c[0x0][0x424] ;  /* 0x0001090000047ab9 */ /* 0x000fe20000000800 */
[----:B------:R-:W-:-:S03]  /*11b0*/  UISETP.NE.AND.EX UP0, UPT, UR5, URZ, UPT, UP0 ;  /* 0x0000003f0500728c */ /* 0x000fc6000bf05300 */
[----:B------:R-:W-:Y:S01]  /*11c0*/  ULDC UR5, c[0x0][0x2f0] ;  /* 0x0000bc0000057ab9 */ /* 0x000fe20000000800 */
[----:B------:R-:W-:-:S04]  /*11d0*/  USEL UR4, UR4, 0x1, UP0 ;  /* 0x0000000104047887 */ /* 0x000fc80008000000 */
[----:B------:R-:W-:-:S03]  /*11e0*/  UIMAD UR4, UR4, UR5, URZ ;  /* 0x00000005040472a4 */ /* 0x000fc6000f8e023f */
[----:B------:R-:W-:Y:S02]  /*11f0*/  ULDC UR5, c[0x0][0x348] ;  /* 0x0000d20000057ab9 */ /* 0x000fe40000000800 */
[----:B------:R-:W-:Y:S02]  /*1200*/  IMAD.U32 R25, RZ, RZ, UR5 ;  /* 0x00000005ff197e24 */ /* 0x000fe4000f8e00ff */
[----:B------:R-:W-:Y:S01]  /*1210*/  IMAD.U32 R30, RZ, RZ, UR4 ;  /* 0x00000004ff1e7e24 */ /* 0x000fe2000f8e00ff */
[----:B--2-4-:R-:W-:Y:S06]  /*1220*/  @P2 BRA `(.L_x_1572) ;  /* 0x0000000000242947 */ /* 0x014fec0003800000 */
        /* <DEDUP_REMOVED lines=9> */
.L_x_1572:
        /* <DEDUP_REMOVED lines=10> */
[----:B------:R-:W0:Y:S02]  /*1360*/  LDC.64 R30, c[0x0][0xa20] ;  /* 0x00028800ff1e7b82 */ /* 0x000e240000000a00 */
[----:B0-----:R-:W-:-:S06]  /*1370*/  IMAD.WIDE R30, R35, 0x4, R30 ;  /* 0x00000004231e7825 */ /* 0x001fcc00078e021e */
[----:B------:R0:W5:Y:S01]  /*1380*/  LDG.E R30, desc[UR42][R30.64] ;  /* 0x0000002a1e1e7981 */ /* 0x000162000c1e1900 */
[----:B------:R-:W-:Y:S05]  /*1390*/  BRA `(.L_x_1574) ;  /* 0x0000000000107947 */ /* 0x000fea0003800000 */
.L_x_1573:
[----:B------:R-:W-:Y:S05]  /*13a0*/  @!P0 BRA `(.L_x_1574) ;  /* 0x00000000000c8947 */ /* 0x000fea0003800000 */
[----:B------:R-:W2:Y:S04]  /*13b0*/  LDG.E R3, desc[UR42][R10.64] ;  /* 0x0000002a0a037981 */ /* 0x000ea8000c1e1900 */
[----:B------:R-:W2:Y:S02]  /*13c0*/  LDG.E R30, desc[UR42][R10.64+0x4] ;  /* 0x0000042a0a1e7981 */ /* 0x000ea4000c1e1900 */
[----:B--2---:R-:W-:-:S07]  /*13d0*/  IMAD.IADD R30, R30, 0x1, -R3 ;  /* 0x000000011e1e7824 */ /* 0x004fce00078e0a03 */
.L_x_1574:
[----:B------:R-:W-:Y:S01]  /*13e0*/  ULDC.64 UR4, c[0x0][0xa10] ;  /* 0x0002840000047ab9 */ /* 0x000fe20000000a00 */
[----:B------:R-:W1:Y:S01]  /*13f0*/  LDC R4, c[0x0][0x448] ;  /* 0x00011200ff047b82 */ /* 0x000e620000000800 */
[----:B------:R-:W-:-:S04]  /*1400*/  ISETP.NE.U32.AND P0, PT, RZ, UR4, PT ;  /* 0x00000004ff007c0c */ /* 0x000fc8000bf05070 */
[----:B------:R-:W-:Y:S01]  /*1410*/  ISETP.NE.AND.EX P0, PT, RZ, UR5, PT, P0 ;  /* 0x00000005ff007c0c */ /* 0x000fe2000bf05300 */
[----:B------:R-:W-:Y:S02]  /*1420*/  ULDC.64 UR4, c[0x0][0xa30] ;  /* 0x00028c0000047ab9 */ /* 0x000fe40000000a00 */
[----:B------:R-:W-:-:S04]  /*1430*/  ISETP.NE.U32.AND P1, PT, RZ, UR4, PT ;  /* 0x00000004ff007c0c */ /* 0x000fc8000bf25070 */
[----:B------:R-:W-:-:S06]  /*1440*/  ISETP.NE.AND.EX P1, PT, RZ, UR5, PT, P1 ;  /* 0x00000005ff007c0c */ /* 0x000fcc000bf25310 */
[----:B------:R-:W2:Y:S08]  /*1450*/  @P0 LDC.64 R6, c[0x0][0xa10] ;  /* 0x00028400ff060b82 */ /* 0x000eb00000000a00 */
[----:B------:R-:W3:Y:S01]  /*1460*/  @P1 LDC.64 R8, c[0x0][0xa30] ;  /* 0x00028c00ff081b82 */ /* 0x000ee20000000a00 */
[----:B--2---:R-:W-:-:S05]  /*1470*/  @P0 IMAD.WIDE R6, R35, 0x4, R6 ;  /* 0x0000000423060825 */ /* 0x004fca00078e0206 */
[----:B------:R-:W2:Y:S04]  /*1480*/  @P0 LDG.E R0, desc[UR42][R6.64] ;  /* 0x0000002a06000981 */ /* 0x000ea8000c1e1900 */
[----:B------:R-:W2:Y:S01]  /*1490*/  @P0 LDG.E R3, desc[UR42][R6.64+0x4] ;  /* 0x0000042a06030981 */ /* 0x000ea2000c1e1900 */
[----:B-----5:R-:W-:Y:S02]  /*14a0*/  IMAD.MOV.U32 R24, RZ, RZ, R30 ;  /* 0x000000ffff187224 */ /* 0x020fe400078e001e */
[----:B---3--:R-:W-:-:S05]  /*14b0*/  @P1 IMAD.WIDE R8, R35, 0x4, R8 ;  /* 0x0000000423081825 */ /* 0x008fca00078e0208 */
[----:B------:R3:W5:Y:S01]  /*14c0*/  @P1 LDG.E R24, desc[UR42][R8.64] ;  /* 0x0000002a08181981 */ /* 0x000762000c1e1900 */
[----:B-1----:R-:W-:Y:S01]  /*14d0*/  ISETP.NE.AND P1, PT, R4, 0x1, PT ;  /* 0x000000010400780c */ /* 0x002fe20003f25270 */
[----:B------:R-:W-:Y:S01]  /*14e0*/  IMAD.IADD R14, R30, 0x1, -R13 ;  /* 0x000000011e0e7824 */ /* 0x000fe200078e0a0d */
[----:B------:R-:W1:Y:S01]  /*14f0*/  LDC.64 R4, c[0x0][0x9e0] ;  /* 0x00027800ff047b82 */ /* 0x000e620000000a00 */
[----:B------:R-:W-:-:S05]  /*1500*/  IMAD R20, R33, 0xc0, RZ ;  /* 0x000000c021147824 */ /* 0x000fca00078e02ff */
[----:B------:R4:W-:Y:S05]  /*1510*/  STL [R1+0x14], R20 ;  /* 0x0000141401007387 */ /* 0x0009ea0000100800 */
[----:B------:R-:W0:Y:S08]  /*1520*/  @P1 LDC R11, c[0x0][0x44c] ;  /* 0x00011300ff0b1b82 */ /* 0x000e300000000800 */
[----:B------:R-:W3:Y:S01]  /*1530*/  @P1 LDC R10, c[0x0][0x450] ;  /* 0x00011400ff0a1b82 */ /* 0x000ee20000000800 */
[----:B-1----:R-:W-:Y:S01]  /*1540*/  ISETP.GE.AND P2, PT, R5, 0x1, PT ;  /* 0x000000010500780c */ /* 0x002fe20003f46270 */
[----:B--2---:R-:W-:-:S02]  /*1550*/  @P0 IMAD.IADD R25, R3, 0x1, -R0 ;  /* 0x0000000103190824 */ /* 0x004fc400078e0a00 */
[----:B------:R-:W-:Y:S02]  /*1560*/  VIADD R0, R20, 0xbf ;  /* 0x000000bf14007836 */ /* 0x000fe40000000000 */
[----:B------:R-:W-:Y:S02]  /*1570*/  IMAD.IADD R15, R14, 0x1, R25 ;  /* 0x000000010e0f7824 */ /* 0x000fe400078e0219 */
[----:B0-----:R-:W-:-:S03]  /*1580*/  @P1 IMAD.HI.U32 R3, R0, R11, RZ ;  /* 0x0000000b00031227 */ /* 0x001fc600078e00ff */
[----:B------:R4:W-:Y:S01]  /*1590*/  STL [R1], R15 ;  /* 0x0000000f01007387 */ /* 0x0009e20000100800 */
[----:B------:R-:W-:Y:S01]  /*15a0*/  IMAD.MOV.U32 R6, RZ, RZ, R0 ;  /* 0x000000ffff067224 */ /* 0x000fe200078e0000 */
[----:B---3--:R-:W-:Y:S01]  /*15b0*/  @P1 SHF.R.U32.HI R6, RZ, R10, R3 ;  /* 0x0000000aff061219 */ /* 0x008fe20000011603 */
[C---:B------:R-:W-:Y:S01]  /*15c0*/  VIADD R0, R15.reuse, 0x7f ;  /* 0x0000007f0f007836 */ /* 0x040fe20000000000 */
[----:B------:R-:W-:-:S04]  /*15d0*/  IADD3 R7, R15, 0x1, -R156 ;  /* 0x000000010f077810 */ /* 0x000fc80007ffe89c */
[----:B------:R-:W-:Y:S01]  /*15e0*/  SHF.R.S32.HI R3, RZ, 0x1f, R0 ;  /* 0x0000001fff037819 */ /* 0x000fe20000011400 */
[----:B------:R-:W-:-:S03]  /*15f0*/  IMAD.IADD R9, R7, 0x1, R6 ;  /* 0x0000000107097824 */ /* 0x000fc600078e0206 */
[----:B------:R-:W-:Y:S01]  /*1600*/  LEA.HI R3, R3, R0, RZ, 0x7 ;  /* 0x0000000003037211 */ /* 0x000fe200078f38ff */
[----:B------:R-:W-:-:S03]  /*1610*/  IMAD.IADD R4, R9, 0x1, R4 ;  /* 0x0000000109047824 */ /* 0x000fc600078e0204 */
[----:B------:R-:W-:Y:S01]  /*1620*/  SHF.R.S32.HI R29, RZ, 0x7, R3 ;  /* 0x00000007ff1d7819 */ /* 0x000fe20000011403 */
[----:B----4-:R-:W-:Y:S06]  /*1630*/  @!P2 BRA `(.L_x_1575) ;  /* 0x000000000048a947 */ /* 0x010fec0003800000 */
        /* <DEDUP_REMOVED lines=11> */
.L_x_1577:
[----:B------:R-:W-:-:S13]  /*16f0*/  ISETP.NE.AND P0, PT, R5, 0x1, PT ;  /* 0x000000010500780c */ /* 0x000fda0003f05270 */
[----:B------:R-:W0:Y:S02]  /*1700*/  @P0 LDC.64 R6, c[0x0][0x9e8] ;  /* 0x00027a00ff060b82 */ /* 0x000e240000000a00 */
[----:B0-----:R-:W-:-:S05]  /*1710*/  @P0 IMAD.HI.U32 R6, R0, R6, RZ ;  /* 0x0000000600060227 */ /* 0x001fca00078e00ff */
[----:B------:R-:W-:-:S07]  /*1720*/  @P0 SHF.R.U32.HI R0, RZ, R7, R6 ;  /* 0x00000007ff000219 */ /* 0x000fce0000011606 */
.L_x_1578:
[----:B------:R-:W-:Y:S05]  /*1730*/  BSYNC B0 ;  /* 0x0000000000007941 */ /* 0x000fea0003800000 */
.L_x_1576:
[----:B------:R-:W-:-:S05]  /*1740*/  IMAD R3, R0, R5, R5 ;  /* 0x0000000500037224 */ /* 0x000fca00078e0205 */
[----:B------:R-:W-:-:S07]  /*1750*/  VIMNMX R4, R4, R3, PT ;  /* 0x0000000304047248 */ /* 0x000fce0003fe0100 */
.L_x_1575:
[----:B------:R-:W0:Y:S01]  /*1760*/  @P1 LDC R0, c[0x0][0x44c] ;  /* 0x00011300ff001b82 */ /* 0x000e220000000800 */
[----:B------:R-:W-:Y:S01]  /*1770*/  VIADD R4, R4, 0x7f ;  /* 0x0000007f04047836 */ /* 0x000fe20000000000 */
[----:B------:R-:W-:Y:S01]  /*1780*/  ULDC UR4, c[0x0][0x9dc] ;  /* 0x0002770000047ab9 */ /* 0x000fe20000000800 */
[----:B------:R-:W-:Y:S02]  /*1790*/  IMAD.MOV.U32 R6, RZ, RZ, R20 ;  /* 0x000000ffff067224 */ /* 0x000fe400078e0014 */
[----:B------:R-:W-:Y:S01]  /*17a0*/  IMAD.IADD R89, R15, 0x1, -R156 ;  /* 0x000000010f597824 */ /* 0x000fe200078e0a9c */
[----:B------:R-:W-:Y:S02]  /*17b0*/  SHF.R.S32.HI R3, RZ, 0x1f, R4 ;  /* 0x0000001fff037819 */ /* 0x000fe40000011404 */
[----:B------:R-:W1:Y:S02]  /*17c0*/  @P1 LDC R7, c[0x0][0x450] ;  /* 0x00011400ff071b82 */ /* 0x000e640000000800 */
[----:B------:R-:W-:Y:S01]  /*17d0*/  LEA.HI R3, R3, R4, RZ, 0x7 ;  /* 0x0000000403037211 */ /* 0x000fe200078f38ff */
[----:B0-----:R-:W-:-:S05]  /*17e0*/  @P1 IMAD.HI.U32 R0, R20, R0, RZ ;  /* 0x0000000014001227 */ /* 0x001fca00078e00ff */
[----:B-1----:R-:W-:Y:S02]  /*17f0*/  @P1 SHF.R.U32.HI R6, RZ, R7, R0 ;  /* 0x00000007ff061219 */ /* 0x002fe40000011600 */
[----:B------:R-:W-:-:S03]  /*1800*/  SHF.R.S32.HI R0, RZ, 0x7, R3 ;  /* 0x00000007ff007819 */ /* 0x000fc60000011403 */
[----:B------:R-:W-:Y:S01]  /*1810*/  IMAD.IADD R3, R89, 0x1, R6 ;  /* 0x0000000159037824 */ /* 0x000fe200078e0206 */
[----:B------:R-:W-:-:S03]  /*1820*/  VIMNMX R8, R29, R0, PT ;  /* 0x000000001d087248 */ /* 0x000fc60003fe0100 */
[----:B------:R-:W-:Y:S01]  /*1830*/  VIADD R0, R3, -UR4 ;  /* 0x8000000403007c36 */ /* 0x000fe20008000000 */
        /* <DEDUP_REMOVED lines=11> */
.L_x_1581:
[----:B------:R-:W-:-:S13]  /*18f0*/  ISETP.NE.AND P0, PT, R5, 0x1, PT ;  /* 0x000000010500780c */ /* 0x000fda0003f05270 */
[----:B------:R-:W0:Y:S02]  /*1900*/  @P0 LDC.64 R6, c[0x0][0x9e8] ;  /* 0x00027a00ff060b82 */ /* 0x000e240000000a00 */
[----:B0-----:R-:W-:-:S05]  /*1910*/  @P0 IMAD.HI.U32 R4, R3, R6, RZ ;  /* 0x0000000603040227 */ /* 0x001fca00078e00ff */
[----:B------:R-:W-:-:S07]  /*1920*/  @P0 SHF.R.U32.HI R3, RZ, R7, R4 ;  /* 0x00000007ff030219 */ /* 0x000fce0000011604 */
.L_x_1582:
[----:B------:R-:W-:Y:S05]  /*1930*/  BSYNC B0 ;  /* 0x0000000000007941 */ /* 0x000fea0003800000 */
.L_x_1580:
[----:B------:R-:W-:-:S05]  /*1940*/  IMAD R3, R3, R5, RZ ;  /* 0x0000000503037224 */ /* 0x000fca00078e02ff */
[----:B------:R-:W-:-:S07]  /*1950*/  VIMNMX R0, R0, R3, !PT ;  /* 0x0000000300007248 */ /* 0x000fce0007fe0100 */
.L_x_1579:
[----:B------:R-:W-:Y:S01]  /*1960*/  SHF.R.S32.HI R3, RZ, 0x1f, R0 ;  /* 0x0000001fff037819 */ /* 0x000fe20000011400 */
[----:B------:R-:W-:Y:S01]  /*1970*/  BSSY B0, `(.L_x_1583) ;  /* 0x000002a000007945 */ /* 0x000fe20003800000 */
[----:B------:R-:W-:Y:S02]  /*1980*/  LOP3.LUT R13, R12, 0xff, RZ, 0xc0, !PT ;  /* 0x000000ff0c0d7812 */ /* 0x000fe400078ec0ff */
[----:B------:R-:W-:Y:S01]  /*1990*/  LEA.HI R3, R3, R0, RZ, 0x7 ;  /* 0x0000000003037211 */ /* 0x000fe200078f38ff */
[----:B------:R-:W-:Y:S01]  /*19a0*/  IMAD.MOV.U32 R0, RZ, RZ, RZ ;  /* 0x000000ffff007224 */ /* 0x000fe200078e00ff */
[----:B------:R-:W-:Y:S01]  /*19b0*/  SHF.R.U32.HI R4, RZ, 0x10, R12 ;  /* 0x00000010ff047819 */ /* 0x000fe2000001160c */
[----:B------:R0:W-:Y:S01]  /*19c0*/  STL [R1+0x54], R13 ;  /* 0x0000540d01007387 */ /* 0x0001e20000100800 */
[----:B------:R-:W-:-:S03]  /*19d0*/  SHF.R.S32.HI R3, RZ, 0x7, R3 ;  /* 0x00000007ff037819 */ /* 0x000fc60000011403 */
[----:B------:R0:W-:Y:S01]  /*19e0*/  STL [R1+0x4c], R4 ;  /* 0x00004c0401007387 */ /* 0x0001e20000100800 */
[----:B------:R-:W-:-:S04]  /*19f0*/  VIMNMX R9, RZ, R3, !PT ;  /* 0x00000003ff097248 */ /* 0x000fc80007fe0100 */
[----:B------:R-:W-:-:S13]  /*1a00*/  ISETP.GT.AND P0, PT, R8, R9, PT ;  /* 0x000000090800720c */ /* 0x000fda0003f04270 */
[----:B0-----:R-:W-:Y:S05]  /*1a10*/  @!P0 BRA `(.L_x_1584) ;  /* 0x00000000007c8947 */ /* 0x001fea0003800000 */
[----:B------:R-:W-:Y:S01]  /*1a20*/  ISETP.NE.AND P0, PT, R4, RZ, PT ;  /* 0x000000ff0400720c */ /* 0x000fe20003f05270 */
[----:B------:R-:W-:-:S03]  /*1a30*/  ULDC UR4, c[0x0][0x9f0] ;  /* 0x00027c0000047ab9 */ /* 0x000fc60000000800 */
[----:B------:R-:W-:-:S04]  /*1a40*/  SEL R11, R4, UR4, P0 ;  /* 0x00000004040b7c07 */ /* 0x000fc80008000000 */
[-C--:B------:R-:W-:Y:S02]  /*1a50*/  IABS R6, R11.reuse ;  /* 0x0000000b00067213 */ /* 0x080fe40000000000 */
[----:B------:R-:W-:Y:S02]  /*1a60*/  IADD3 R0, R11, -0x1, R8 ;  /* 0xffffffff0b007810 */ /* 0x000fe40007ffe008 */
[----:B------:R-:W0:Y:S01]  /*1a70*/  I2F.RP R3, R6 ;  /* 0x0000000600037306 */ /* 0x000e220000209400 */
[----:B------:R-:W-:Y:S02]  /*1a80*/  IABS R12, R11 ;  /* 0x0000000b000c7213 */ /* 0x000fe40000000000 */
[----:B------:R-:W-:-:S05]  /*1a90*/  IMAD.IADD R0, R0, 0x1, -R9 ;  /* 0x0000000100007824 */ /* 0x000fca00078e0a09 */
        /* <DEDUP_REMOVED lines=10> */
[----:B------:R-:W-:-:S04]  /*1b40*/  IMAD.HI.U32 R5, R5, R7, R4 ;  /* 0x0000000705057227 */ /* 0x000fc800078e0004 */
[----:B------:R-:W-:-:S04]  /*1b50*/  IMAD.MOV.U32 R4, RZ, RZ, R10 ;  /* 0x000000ffff047224 */ /* 0x000fc800078e000a */
        /* <DEDUP_REMOVED lines=11> */
.L_x_1584:
[----:B------:R-:W-:Y:S05]  /*1c10*/  BSYNC B0 ;  /* 0x0000000000007941 */ /* 0x000fea0003800000 */
.L_x_1583:
[----:B------:R-:W-:-:S05]  /*1c20*/  IMAD R3, R13, R0, R9 ;  /* 0x000000000d037224 */ /* 0x000fca00078e0209 */
        /* <DEDUP_REMOVED lines=35> */
.L_x_1587:
[----:B------:R-:W-:Y:S05]  /*1e60*/  BSYNC B6 ;  /* 0x0000000000067941 */ /* 0x000fea0003800000 */
.L_x_1586:
        /* <DEDUP_REMOVED lines=20> */
.L_x_1589:
[----:B------:R-:W-:Y:S05]  /*1fb0*/  BSYNC B6 ;  /* 0x0000000000067941 */ /* 0x000fea0003800000 */
.L_x_1588:
[----:B------:R-:W-:Y:S01]  /*1fc0*/  ULDC.64 UR4, c[0x0][0x9f8] ;  /* 0x00027e0000047ab9 */ /* 0x000fe20000000a00 */
[----:B------:R-:W2:Y:S01]  /*1fd0*/  LDL R41, [R1+0x44] ;  /* 0x0000440001297983 */ /* 0x000ea20000100800 */
[----:B------:R-:W-:-:S03]  /*1fe0*/  ISETP.NE.U32.AND P0, PT, RZ, UR4, PT ;  /* 0x00000004ff007c0c */ /* 0x000fc6000bf05070 */
[----:B------:R-:W3:Y:S01]  /*1ff0*/  LDL R40, [R1+0x38] ;  /* 0x0000380001287983 */ /* 0x000ee20000100800 */
[----:B------:R-:W-:Y:S01]  /*2000*/  ISETP.NE.AND.EX P0, PT, RZ, UR5, PT, P0 ;  /* 0x00000005ff007c0c */ /* 0x000fe2000bf05300 */
[----:B------:R-:W-:Y:S01]  /*2010*/  IMAD.MOV.U32 R68, RZ, RZ, R35 ;  /* 0x000000ffff447224 */ /* 0x000fe200078e0023 */
[----:B------:R-:W0:Y:S01]  /*2020*/  LDC R37, c[0x0][0x3f4] ;  /* 0x0000fd00ff257b82 */ /* 0x000e220000000800 */
[----:B------:R-:W4:Y:S04]  /*2030*/  LDL R39, [R1+0x64] ;  /* 0x0000640001277983 */ /* 0x000f280000100800 */
[----:B------:R-:W4:Y:S03]  /*2040*/  LDL R36, [R1+0x48] ;  /* 0x0000480001247983 */ /* 0x000f260000100800 */
[----:B------:R-:W1:Y:S01]  /*2050*/  LDC.64 R62, c[0x0][0x408] ;  /* 0x00010200ff3e7b82 */ /* 0x000e620000000a00 */
[----:B------:R-:W0:Y:S07]  /*2060*/  S2R R32, SR_TID.X ;  /* 0x0000000000207919 */ /* 0x000e2e0000002100 */
[----:B------:R-:W0:Y:S02]  /*2070*/  @P0 LDC.64 R4, c[0x0][0x9f8] ;  /* 0x00027e00ff040b82 */ /* 0x000e240000000a00 */
[----:B0-----:R-:W-:-:S06]  /*2080*/  @P0 IMAD.WIDE R4, R35, 0x4, R4 ;  /* 0x0000000423040825 */ /* 0x001fcc00078e0204 */
[----:B------:R-:W0:Y:S01]  /*2090*/  LDC.64 R34, c[0x0][0x3f8] ;  /* 0x0000fe00ff227b82 */ /* 0x000e220000000a00 */
[----:B------:R-:W-:Y:S01]  /*20a0*/  VIADD R42, R32, 0xffffff80 ;  /* 0xffffff80202a7836 */ /* 0x000fe20000000000 */
[----:B------:R1:W4:Y:S01]  /*20b0*/  @P0 LDG.E R68, desc[UR42][R4.64] ;  /* 0x0000002a04440981 */ /* 0x000322000c1e1900 */
[----:B------:R-:W-:Y:S01]  /*20c0*/  ISETP.GE.AND P0, PT, R16, R37, PT ;  /* 0x000000251000720c */ /* 0x000fe20003f06270 */
[----:B------:R-:W-:Y:S01]  /*20d0*/  IMAD.IADD R67, R67, 0x1, R30 ;  /* 0x0000000143437824 */ /* 0x000fe200078e021e */
[----:B------:R-:W-:Y:S01]  /*20e0*/  SHF.R.S32.HI R153, RZ, 0x1f, R152 ;  /* 0x0000001fff997819 */ /* 0x000fe20000011498 */
[----:B------:R-:W-:Y:S01]  /*20f0*/  IMAD.SHL.U32 R58, R37, 0x2, RZ ;  /* 0x00000002253a7824 */ /* 0x000fe200078e00ff */
[--C-:B------:R-:W-:Y:S02]  /*2100*/  SHF.R.S32.HI R38, RZ, 0x1f, R42.reuse ;  /* 0x0000001fff267819 */ /* 0x100fe4000001142a */
[----:B------:R-:W-:Y:S02]  /*2110*/  SHF.R.S32.HI R14, RZ, 0x1f, R42 ;  /* 0x0000001fff0e7819 */ /* 0x000fe4000001142a */
[----:B------:R-:W-:-:S02]  /*2120*/  LEA.HI R38, R38, R42, RZ, 0x2 ;  /* 0x0000002a26267211 */ /* 0x000fc400078f10ff */
[----:B------:R-:W-:Y:S02]  /*2130*/  LEA.HI R14, R14, R42, RZ, 0x2 ;  /* 0x0000002a0e0e7211 */ /* 0x000fe400078f10ff */
[----:B------:R-:W-:Y:S02]  /*2140*/  SHF.R.S32.HI R38, RZ, 0x2, R38 ;  /* 0x00000002ff267819 */ /* 0x000fe40000011426 */
[----:B------:R-:W-:Y:S02]  /*2150*/  LOP3.LUT R14, R14, 0xfffffffc, RZ, 0xc0, !PT ;  /* 0xfffffffc0e0e7812 */ /* 0x000fe400078ec0ff */
[----:B------:R-:W-:Y:S01]  /*2160*/  SHF.R.S32.HI R3, RZ, 0x1f, R38 ;  /* 0x0000001fff037819 */ /* 0x000fe20000011426 */
[----:B-1----:R-:W-:Y:S01]  /*2170*/  IMAD.WIDE.U32 R4, R38, R62, R152 ;  /* 0x0000003e26047225 */ /* 0x002fe200078e0098 */
[----:B------:R-:W-:Y:S02]  /*2180*/  LOP3.LUT R18, R18, 0xfffffffd, RZ, 0xc0, !PT ;  /* 0xfffffffd12127812 */ /* 0x000fe400078ec0ff */
[----:B0-----:R-:W-:Y:S01]  /*2190*/  SHF.L.U64.HI R66, R34, 0x7, R35 ;  /* 0x0000000722427819 */ /* 0x001fe20000010223 */
[----:B------:R-:W-:-:S02]  /*21a0*/  IMAD R0, R3, R34, RZ ;  /* 0x0000002203007224 */ /* 0x000fc400078e02ff */
[----:B------:R-:W-:Y:S02]  /*21b0*/  IMAD.IADD R14, R42, 0x1, -R14 ;  /* 0x000000012a0e7824 */ /* 0x000fe400078e0a0e */
[C---:B------:R-:W-:Y:S02]  /*21c0*/  IMAD R13, R38.reuse, R35, R0 ;  /* 0x00000023260d7224 */ /* 0x040fe400078e0200 */
[----:B------:R-:W-:Y:S01]  /*21d0*/  IMAD R0, R3, R62, RZ ;  /* 0x0000003e03007224 */ /* 0x000fe200078e02ff */
[----:B------:R-:W-:Y:S01]  /*21e0*/  SEL R3, R37, RZ, P0 ;  /* 0x000000ff25037207 */ /* 0x000fe20000000000 */
[----:B------:R-:W-:-:S04]  /*21f0*/  IMAD.WIDE.U32 R6, R38, R34, R152 ;  /* 0x0000002226067225 */ /* 0x000fc800078e0098 */
[----:B------:R-:W-:Y:S02]  /*2200*/  IMAD.IADD R3, R16, 0x1, R3 ;  /* 0x0000000110037824 */ /* 0x000fe400078e0203 */
[C---:B------:R-:W-:Y:S02]  /*2210*/  IMAD R15, R38.reuse, R63, R0 ;  /* 0x0000003f260f7224 */ /* 0x040fe400078e0200 */
[----:B------:R-:W-:Y:S01]  /*2220*/  IMAD.WIDE.U32 R8, R38, R34, R16 ;  /* 0x0000002226087225 */ /* 0x000fe200078e0010 */
[----:B------:R-:W-:-:S03]  /*2230*/  SHF.R.S32.HI R0, RZ, 0x1f, R3 ;  /* 0x0000001fff007819 */ /* 0x000fc60000011403 */
[----:B------:R-:W-:Y:S01]  /*2240*/  IMAD.WIDE.U32 R10, R38, R62, R16 ;  /* 0x0000003e260a7225 */ /* 0x000fe200078e0010 */
[----:B------:R-:W-:-:S03]  /*2250*/  LEA.HI R3, R0, R3, RZ, 0x3 ;  /* 0x0000000300037211 */ /* 0x000fc600078f18ff */
[----:B------:R-:W-:Y:S02]  /*2260*/  IMAD R59, R14, 0x60, R38 ;  /* 0x000000600e3b7824 */ /* 0x000fe400078e0226 */
[----:B------:R-:W-:Y:S02]  /*2270*/  IMAD.IADD R7, R7, 0x1, R13 ;  /* 0x0000000107077824 */ /* 0x000fe400078e020d */
[----:B------:R-:W-:Y:S01]  /*2280*/  IMAD.IADD R9, R13, 0x1, R9 ;  /* 0x000000010d097824 */ /* 0x000fe200078e0209 */
[----:B-----5:R-:W-:Y:S01]  /*2290*/  SHF.R.S32.HI R13, RZ, 0x1f, R24 ;  /* 0x0000001fff0d7819 */ /* 0x020fe20000011418 */
[----:B------:R-:W-:Y:S02]  /*22a0*/  IMAD.IADD R5, R5, 0x1, R15 ;  /* 0x0000000105057824 */ /* 0x000fe400078e020f */
[----:B------:R-:W-:Y:S02]  /*22b0*/  IMAD.IADD R11, R15, 0x1, R11 ;  /* 0x000000010f0b7824 */ /* 0x000fe400078e020b */
[----:B------:R-:W-:-:S02]  /*22c0*/  IMAD R12, R13, R34, RZ ;  /* 0x000000220d0c7224 */ /* 0x000fc400078e02ff */
[----:B------:R-:W-:Y:S01]  /*22d0*/  IMAD.WIDE.U32 R20, R24, R34, R6 ;  /* 0x0000002218147225 */ /* 0x000fe200078e0006 */
[----:B------:R-:W-:-:S03]  /*22e0*/  LOP3.LUT R6, R3, 0xfffffff8, RZ, 0xc0, !PT ;  /* 0xfffffff803067812 */ /* 0x000fc600078ec0ff */
[C---:B------:R-:W-:Y:S02]  /*22f0*/  IMAD R15, R24.reuse, R35, R12 ;  /* 0x00000023180f7224 */ /* 0x040fe400078e020c */
[----:B------:R-:W-:-:S04]  /*2300*/  IMAD.WIDE.U32 R30, R24, R34, R8 ;  /* 0x00000022181e7225 */ /* 0x000fc800078e0008 */
[----:B------:R-:W-:Y:S02]  /*2310*/  IMAD.SHL.U32 R65, R34, 0x80, RZ ;  /* 0x0000008022417824 */ /* 0x000fe400078e00ff */
[----:B------:R-:W-:Y:S01]  /*2320*/  IMAD.WIDE.U32 R34, R24, R62, R4 ;  /* 0x0000003e18227225 */ /* 0x000fe200078e0004 */
[----:B------:R-:W-:-:S03]  /*2330*/  SHF.R.S32.HI R5, RZ, 0x3, R3 ;  /* 0x00000003ff057819 */ /* 0x000fc60000011403 */
[-C--:B------:R-:W-:Y:S02]  /*2340*/  IMAD R13, R13, R62.reuse, RZ ;  /* 0x0000003e0d0d7224 */ /* 0x080fe400078e02ff */
[----:B------:R-:W-:-:S04]  /*2350*/  IMAD.WIDE.U32 R52, R24, R62, R10 ;  /* 0x0000003e18347225 */ /* 0x000fc800078e000a */
[----:B------:R-:W-:Y:S01]  /*2360*/  IMAD R13, R24, R63, R13 ;  /* 0x0000003f180d7224 */ /* 0x000fe200078e020d */
[C---:B------:R-:W-:Y:S01]  /*2370*/  SHF.L.U64.HI R63, R62.reuse, 0x7, R63 ;  /* 0x000000073e3f7819 */ /* 0x040fe2000001023f */
[----:B------:R-:W-:Y:S02]  /*2380*/  IMAD.SHL.U32 R62, R62, 0x80, RZ ;  /* 0x000000803e3e7824 */ /* 0x000fe400078e00ff */
[----:B------:R-:W-:Y:S02]  /*2390*/  IMAD.IADD R55, R21, 0x1, R15 ;  /* 0x0000000115377824 */ /* 0x000fe400078e020f */
[----:B------:R-:W-:Y:S02]  /*23a0*/  IMAD.IADD R54, R15, 0x1, R31 ;  /* 0x000000010f367824 */ /* 0x000fe400078e021f */
[----:B------:R-:W-:Y:S02]  /*23b0*/  IMAD.IADD R7, R13, 0x1, R53 ;  /* 0x000000010d077824 */ /* 0x000fe400078e0235 */
[C---:B--2---:R-:W-:Y:S01]  /*23c0*/  IMAD.SHL.U32 R64, R41.reuse, 0x40, RZ ;  /* 0x0000004029407824 */ /* 0x044fe200078e00ff */
[----:B------:R-:W-:-:S02]  /*23d0*/  LOP3.LUT P1, RZ, R41, 0x4, RZ, 0xc0, !PT ;  /* 0x0000000429ff7812 */ /* 0x000fc4000782c0ff */
[----:B------:R-:W-:Y:S01]  /*23e0*/  SHF.R.U32.HI R41, RZ, 0x7, R32 ;  /* 0x00000007ff297819 */ /* 0x000fe20000011620 */
[----:B------:R-:W-:Y:S01]  /*23f0*/  VIADD R32, R32, 0xffffff80 ;  /* 0xffffff8020207836 */ /* 0x000fe20000000000 */
[----:B------:R-:W-:Y:S02]  /*2400*/  LOP3.LUT R64, R64, 0x1c0, RZ, 0xc0, !PT ;  /* 0x000001c040407812 */ /* 0x000fe400078ec0ff */
[C---:B------:R-:W-:Y:S01]  /*2410*/  ISETP.NE.AND P6, PT, R41.reuse, 0x1, PT ;  /* 0x000000012900780c */ /* 0x040fe20003fc5270 */
[----:B------:R-:W-:Y:S01]  /*2420*/  VIADD R60, R41, 0x8 ;  /* 0x00000008293c7836 */ /* 0x000fe20000000000 */
[----:B------:R-:W-:Y:S02]  /*2430*/  SHF.R.S32.HI R38, RZ, 0x1f, R32 ;  /* 0x0000001fff267819 */ /* 0x000fe40000011420 */
[----:B------:R-:W-:Y:S02]  /*2440*/  SHF.R.U32.HI R61, RZ, 0x3, R64 ;  /* 0x00000003ff3d7819 */ /* 0x000fe40000011640 */
[----:B------:R-:W-:-:S02]  /*2450*/  LOP3.LUT R0, R64, 0x18, R16, 0xf8, !PT ;  /* 0x0000001840007812 */ /* 0x000fc400078ef810 */
[----:B------:R-:W-:Y:S01]  /*2460*/  LEA.HI R38, R38, R32, RZ, 0x5 ;  /* 0x0000002026267211 */ /* 0x000fe200078f28ff */
[----:B------:R-:W-:Y:S01]  /*2470*/  IMAD.IADD R32, R35, 0x1, R13 ;  /* 0x0000000123207824 */ /* 0x000fe200078e020d */
[----:B------:R-:W-:Y:S02]  /*2480*/  LOP3.LUT R0, R0, R61, RZ, 0x3c, !PT ;  /* 0x0000003d00007212 */ /* 0x000fe400078e3cff */
[----:B------:R-:W-:Y:S01]  /*2490*/  SHF.R.S32.HI R38, RZ, 0x5, R38 ;  /* 0x00000005ff267819 */ /* 0x000fe20000011426 */
[----:B------:R-:W-:Y:S05]  /*24a0*/  @!P6 WARPSYNC.ALL ;  /* 0x000000000000e948 */ /* 0x000fea0003800000 */
[----:B------:R-:W-:Y:S01]  /*24b0*/  IMAD R57, R38, 0x200, R0 ;  /* 0x0000020026397824 */ /* 0x000fe200078e0200 */
[--C-:B------:R-:W-:Y:S01]  /*24c0*/  LOP3.LUT R0, R64, 0x38, R3.reuse, 0xf8, !PT ;  /* 0x0000003840007812 */ /* 0x100fe200078ef803 */
[----:B------:R-:W-:Y:S01]  /*24d0*/  ULDC UR4, c[0x0][0x2f4] ;  /* 0x0000bd0000047ab9 */ /* 0x000fe20000000800 */
[----:B---3--:R-:W-:-:S02]  /*24e0*/  LOP3.LUT R4, R40, 0x38, R3, 0xf8, !PT ;  /* 0x0000003828047812 */ /* 0x008fc400078ef803 */
[----:B------:R-:W-:Y:S02]  /*24f0*/  LOP3.LUT R0, R0, R61, RZ, 0x3c, !PT ;  /* 0x0000003d00007212 */ /* 0x000fe400078e3cff */
[----:B----4-:R-:W-:Y:S02]  /*2500*/  LOP3.LUT R8, R4, R39, RZ, 0x3c, !PT ;  /* 0x0000002704087212 */ /* 0x010fe400078e3cff */
[----:B------:R-:W-:Y:S01]  /*2510*/  @P1 LOP3.LUT R18, R18, 0x2, RZ, 0xfc, !PT ;  /* 0x0000000212121812 */ /* 0x000fe200078efcff */
[----:B------:R-:W-:Y:S01]  /*2520*/  IMAD R3, R38, 0x200, R0 ;  /* 0x0000020026037824 */ /* 0x000fe200078e0200 */
[----:B------:R-:W-:Y:S01]  /*2530*/  @!P6 BAR.SYNC.DEFER_BLOCKING 0x9, 0x100 ;  /* 0x024400000000eb1d */ /* 0x000fe20000010000 */
[----:B------:R-:W-:Y:S01]  /*2540*/  ISETP.GE.AND P1, PT, R16, UR4, PT ;  /* 0x0000000410007c0c */ /* 0x000fe2000bf26270 */
[----:B------:R-:W-:Y:S01]  /*2550*/  IMAD.IADD R0, R36, 0x1, R8 ;  /* 0x0000000124007824 */ /* 0x000fe200078e0208 */
[----:B------:R-:W-:Y:S02]  /*2560*/  ISETP.GE.AND P2, PT, R19, UR4, PT ;  /* 0x0000000413007c0c */ /* 0x000fe4000bf46270 */
[----:B------:R-:W-:-:S02]  /*2570*/  SHF.R.S32.HI R4, RZ, 0x1f, R6 ;  /* 0x0000001fff047819 */ /* 0x000fc40000011406 */
[----:B------:R-:W-:-:S09]  /*2580*/  SHF.R.S32.HI R56, RZ, 0x1f, R68 ;  /* 0x0000001fff387819 */ /* 0x000fd20000011444 */
.L_x_1645:
[----:B--2---:R-:W2:Y:S01]  /*2590*/  LDL R37, [R1+0x44] ;  /* 0x0000440001257983 */ /* 0x004ea20000100800 */
[----:B0-----:R-:W0:Y:S01]  /*25a0*/  LDC R73, c[0x0][0x430] ;  /* 0x00010c00ff497b82 */ /* 0x001e220000000800 */
[----:B------:R-:W-:Y:S02]  /*25b0*/  VIADD R27, R27, 0xffffffff ;  /* 0xffffffff1b1b7836 */ /* 0x000fe40000000000 */
[----:B------:R-:W-:Y:S02]  /*25c0*/  IMAD.MOV.U32 R72, RZ, RZ, RZ ;  /* 0x000000ffff487224 */ /* 0x000fe400078e00ff */
[----:B------:R-:W-:-:S03]  /*25d0*/  IMAD R8, R27, 0x80, R59 ;  /* 0x000000801b087824 */ /* 0x000fc600078e023b */
[----:B------:R-:W1:Y:S01]  /*25e0*/  LDC R78, c[0x0][0x3f4] ;  /* 0x0000fd00ff4e7b82 */ /* 0x000e620000000800 */
[----:B------:R-:W-:Y:S01]  /*25f0*/  IMAD.IADD R36, R67, 0x1, R8 ;  /* 0x0000000143247824 */ /* 0x000fe200078e0208 */
[----:B------:R-:W-:-:S03]  /*2600*/  ISETP.GE.AND P3, PT, R8, R25, PT ;  /* 0x000000190800720c */ /* 0x000fc60003f66270 */
[----:B---3--:R-:W-:Y:S01]  /*2610*/  IMAD.MOV.U32 R12, RZ, RZ, R36 ;  /* 0x000000ffff0c7224 */ /* 0x008fe200078e0024 */
[----:B------:R-:W-:Y:S02]  /*2620*/  ISETP.GT.OR P3, PT, R59, 0x7f, P3 ;  /* 0x0000007f3b00780c */ /* 0x000fe40001f64670 */
[----:B0-----:R-:W-:-:S11]  /*2630*/  ISETP.NE.AND P4, PT, R73, 0x1, PT ;  /* 0x000000014900780c */ /* 0x001fd60003f85270 */
[----:B------:R-:W0:Y:S08]  /*2640*/  @!P3 LDC.64 R10, c[0x0][0x428] ;  /* 0x00010a00ff0abb82 */ /* 0x000e300000000a00 */
[----:B------:R-:W3:Y:S08]  /*2650*/  @!P3 LDC.64 R8, c[0x0][0x418] ;  /* 0x00010600ff08bb82 */ /* 0x000ef00000000a00 */
[----:B------:R-:W4:Y:S08]  /*2660*/  @P4 LDC R13, c[0x0][0x434] ;  /* 0x00010d00ff0d4b82 */ /* 0x000f300000000800 */
[----:B------:R-:W1:Y:S01]  /*2670*/  @P4 LDC R14, c[0x0][0x438] ;  /* 0x00010e00ff0e4b82 */ /* 0x000e620000000800 */
[----:B----4-:R-:W-:-:S05]  /*2680*/  @P4 IMAD.HI.U32 R13, R36, R13, RZ ;  /* 0x0000000d240d4227 */ /* 0x010fca00078e00ff */
[----:B-1----:R-:W-:Y:S01]  /*2690*/  @P4 SHF.R.U32.HI R12, RZ, R14, R13 ;  /* 0x0000000eff0c4219 */ /* 0x002fe2000001160d */
[----:B0-----:R-:W-:-:S03]  /*26a0*/  @!P3 IMAD R14, R56, R10, RZ ;  /* 0x0000000a380eb224 */ /* 0x001fc600078e02ff */
[----:B------:R-:W-:Y:S01]  /*26b0*/  @!P3 SHF.R.S32.HI R13, RZ, 0x1f, R12 ;  /* 0x0000001fff0db819 */ /* 0x000fe2000001140c */
[C---:B------:R-:W-:Y:S02]  /*26c0*/  @!P3 IMAD R15, R68.reuse, R11, R14 ;  /* 0x0000000b440fb224 */ /* 0x040fe400078e020e */
[----:B------:R-:W-:-:S04]  /*26d0*/  @!P3 IMAD.WIDE.U32 R10, R68, R10, R12 ;  /* 0x0000000a440ab225 */ /* 0x000fc800078e000c */
[----:B------:R-:W-:Y:S01]  /*26e0*/  @!P3 IMAD.IADD R11, R11, 0x1, R15 ;  /* 0x000000010b0bb824 */ /* 0x000fe200078e020f */
[----:B---3--:R-:W-:-:S04]  /*26f0*/  @!P3 LEA R8, P4, R10, R8, 0x2 ;  /* 0x000000080a08b211 */ /* 0x008fc800078810ff */
[----:B------:R-:W-:-:S05]  /*2700*/  @!P3 LEA.HI.X R9, R10, R9, R11, 0x2, P4 ;  /* 0x000000090a09b211 */ /* 0x000fca00020f140b */
[----:B-----5:R0:W5:Y:S01]  /*2710*/  @!P3 LDG.E R72, desc[UR42][R8.64] ;  /* 0x0000002a0848b981 */ /* 0x020162000c1e1900 */
[----:B------:R-:W-:Y:S01]  /*2720*/  ISETP.GT.AND P3, PT, R27, R28, PT ;  /* 0x0000001c1b00720c */ /* 0x000fe20003f64270 */
[----:B------:R-:W-:Y:S01]  /*2730*/  IMAD R71, R23, 0x2000, R57 ;  /* 0x0000200017477824 */ /* 0x000fe200078e0239 */
[----:B------:R-:W-:Y:S01]  /*2740*/  LOP3.LUT R18, R18, 0xfffffffe, RZ, 0xc0, !PT ;  /* 0xfffffffe12127812 */ /* 0x000fe200078ec0ff */
[----:B------:R-:W-:Y:S01]  /*2750*/  IMAD.MOV R10, RZ, RZ, -R12 ;  /* 0x000000ffff0a7224 */ /* 0x000fe200078e0a0c */
[----:B------:R-:W-:Y:S05]  /*2760*/  YIELD ;  /* 0x0000000000007946 */ /* 0x000fea0003800000 */
[----:B------:R-:W-:Y:S01]  /*2770*/  VIADD R11, R71, 0x20 ;  /* 0x00000020470b7836 */ /* 0x000fe20000000000 */
[----:B------:R-:W-:Y:S01]  /*2780*/  BSSY B0, `(.L_x_1590) ;  /* 0x000034a000007945 */ /* 0x000fe20003800000 */
[----:B------:R-:W-:-:S02]  /*2790*/  IMAD R73, R73, R10, R36 ;  /* 0x0000000a49497224 */ /* 0x000fc400078e0224 */
[----:B------:R-:W-:Y:S02]  /*27a0*/  @P3 LOP3.LUT R18, R18, 0x1, RZ, 0xfc, !PT ;  /* 0x0000000112123812 */ /* 0x000fe400078efcff */
[----:B------:R-:W-:Y:S02]  /*27b0*/  ISETP.GE.AND P3, PT, R78, 0x1, PT ;  /* 0x000000014e00780c */ /* 0x000fe40003f66270 */
[----:B--2---:R-:W-:-:S13]  /*27c0*/  LOP3.LUT P5, RZ, R37, 0x4, RZ, 0xc0, !PT ;  /* 0x0000000425ff7812 */ /* 0x004fda00078ac0ff */
[C---:B------:R-:W-:Y:S02]  /*27d0*/  @P5 VIADD R11, R71.reuse, 0xffffffe0 ;  /* 0xffffffe0470b5836 */ /* 0x040fe40000000000 */
[--C-:B------:R-:W-:Y:S02]  /*27e0*/  IMAD R71, R71, 0x2, R26.reuse ;  /* 0x0000000247477824 */ /* 0x100fe400078e021a */
[----:B------:R-:W-:Y:S01]  /*27f0*/  IMAD R70, R11, 0x2, R26 ;  /* 0x000000020b467824 */ /* 0x000fe200078e021a */
[----:B0-----:R-:W-:Y:S06]  /*2800*/  @!P3 BRA `(.L_x_1591) ;  /* 0x0000002c00d8b947 */ /* 0x001fec0003800000 */
[----:B------:R-:W-:Y:S01]  /*2810*/  SHF.R.S32.HI R74, RZ, 0x1f, R73 ;  /* 0x0000001fff4a7819 */ /* 0x000fe20000011449 */
[----:B------:R-:W-:Y:S01]  /*2820*/  ULDC.64 UR4, c[0x0][0x300] ;  /* 0x0000c00000047ab9 */ /* 0x000fe20000000a00 */
[----:B-----5:R-:W-:Y:S01]  /*2830*/  SHF.R.S32.HI R75, RZ, 0x1f, R72 ;  /* 0x0000001fff4b7819 */ /* 0x020fe20000011448 */
[----:B------:R-:W-:-:S04]  /*2840*/  IMAD.WIDE.U32 R8, R73, UR4, RZ ;  /* 0x0000000449087c25 */ /* 0x000fc8000f8e00ff */
[----:B------:R-:W-:Y:S02]  /*2850*/  IMAD R10, R74, UR4, RZ ;  /* 0x000000044a0a7c24 */ /* 0x000fe4000f8e02ff */
[----:B------:R-:W-:Y:S02]  /*2860*/  IMAD R76, R27, -0x80, R25 ;  /* 0xffffff801b4c7824 */ /* 0x000fe400078e0219 */
[----:B------:R-:W-:Y:S01]  /*2870*/  IMAD R11, R73, UR5, R10 ;  /* 0x00000005490b7c24 */ /* 0x000fe2000f8e020a */
[----:B------:R-:W-:Y:S01]  /*2880*/  ULDC.64 UR4, c[0x0][0x310] ;  /* 0x0000c40000047ab9 */ /* 0x000fe20000000a00 */
[----:B------:R-:W-:Y:S01]  /*2890*/  SHF.R.S32.HI R10, RZ, 0x1f, R27 ;  /* 0x0000001fff0a7819 */ /* 0x000fe2000001141b */
[----:B------:R-:W-:Y:S01]  /*28a0*/  IMAD R13, R75, UR4, RZ ;  /* 0x000000044b0d7c24 */ /* 0x000fe2000f8e02ff */
[----:B------:R-:W-:Y:S01]  /*28b0*/  VIMNMX R76, R76, 0x80, PT ;  /* 0x000000804c4c7848 */ /* 0x000fe20003fe0100 */
[----:B------:R-:W-:Y:S02]  /*28c0*/  IMAD.IADD R9, R9, 0x1, R11 ;  /* 0x0000000109097824 */ /* 0x000fe400078e020b */
[----:B------:R-:W-:-:S02]  /*28d0*/  IMAD R13, R72, UR5, R13 ;  /* 0x00000005480d7c24 */ /* 0x000fc4000f8e020d */
[----:B------:R-:W-:Y:S01]  /*28e0*/  IMAD.WIDE.U32 R8, R72, UR4, R8 ;  /* 0x0000000448087c25 */ /* 0x000fe2000f8e0008 */
[----:B------:R-:W-:-:S03]  /*28f0*/  ULDC.64 UR4, c[0x0][0x308] ;  /* 0x0000c20000047ab9 */ /* 0x000fc60000000a00 */
[----:B------:R-:W-:Y:S02]  /*2900*/  IMAD.IADD R9, R9, 0x1, R13 ;  /* 0x0000000109097824 */ /* 0x000fe400078e020d */
[----:B------:R-:W-:Y:S02]  /*2910*/  IMAD R11, R66, R27, RZ ;  /* 0x0000001b420b7224 */ /* 0x000fe400078e02ff */
[----:B------:R-:W-:-:S04]  /*2920*/  IMAD.WIDE.U32 R8, R157, UR4, R8 ;  /* 0x000000049d087c25 */ /* 0x000fc8000f8e0008 */
[----:B------:R-:W-:Y:S01]  /*2930*/  IMAD R83, R157, UR5, R9 ;  /* 0x000000059d537c24 */ /* 0x000fe2000f8e0209 */
[----:B------:R-:W-:Y:S01]  /*2940*/  ULDC.64 UR4, c[0x0][0x2e8] ;  /* 0x0000ba0000047ab9 */ /* 0x000fe20000000a00 */
[----:B------:R-:W-:Y:S01]  /*2950*/  IMAD R9, R63, R27, RZ ;  /* 0x0000001b3f097224 */ /* 0x000fe200078e02ff */
[----:B------:R-:W-:Y:S01]  /*2960*/  LEA R82, P3, R8, UR4, 0x1 ;  /* 0x0000000408527c11 */ /* 0x000fe2000f8608ff */
[----:B------:R-:W-:Y:S01]  /*2970*/  ULDC.U8 UR4, c[0x0][0x410] ;  /* 0x0001040000047ab9 */ /* 0x000fe20000000000 */
[----:B------:R-:W-:Y:S02]  /*2980*/  IMAD R13, R10, R65, R11 ;  /* 0x000000410a0d7224 */ /* 0x000fe400078e020b */
[----:B------:R-:W-:Y:S01]  /*2990*/  LEA.HI.X R83, R8, UR5, R83, 0x1, P3 ;  /* 0x0000000508537c11 */ /* 0x000fe200098f0c53 */
[----:B------:R-:W-:Y:S01]  /*29a0*/  IMAD R69, R10, R62, R9 ;  /* 0x0000003e0a457224 */ /* 0x000fe200078e0209 */
[----:B------:R-:W-:Y:S01]  /*29b0*/  ISETP.NE.AND P3, PT, RZ, UR4, PT ;  /* 0x00000004ff007c0c */ /* 0x000fe2000bf65270 */
[----:B------:R-:W-:-:S04]  /*29c0*/  IMAD.WIDE.U32 R10, R65, R27, RZ ;  /* 0x0000001b410a7225 */ /* 0x000fc800078e00ff */
[----:B------:R-:W-:-:S04]  /*29d0*/  IMAD.WIDE.U32 R8, R62, R27, RZ ;  /* 0x0000001b3e087225 */ /* 0x000fc800078e00ff */
[----:B------:R-:W-:Y:S02]  /*29e0*/  IMAD.IADD R77, R11, 0x1, R13 ;  /* 0x000000010b4d7824 */ /* 0x000fe400078e020d */
[----:B------:R-:W-:Y:S02]  /*29f0*/  IMAD.IADD R69, R9, 0x1, R69 ;  /* 0x0000000109457824 */ /* 0x000fe400078e0245 */
[----:B------:R-:W-:Y:S05]  /*2a00*/  @!P3 BRA `(.L_x_1592) ;  /* 0x00000014009cb947 */ /* 0x000fea0003800000 */
[----:B------:R0:W5:Y:S01]  /*2a10*/  LDL R81, [R1+0x10] ;  /* 0x0000100001517983 */ /* 0x0001620000100800 */
[----:B------:R-:W1:Y:S01]  /*2a20*/  S2R R12, SR_TID.X ;  /* 0x00000000000c7919 */ /* 0x000e620000002100 */
[----:B------:R-:W-:Y:S01]  /*2a30*/  BSSY B1, `(.L_x_1593) ;  /* 0x0000023000017945 */ /* 0x000fe20003800000 */
[----:B-1----:R-:W-:-:S05]  /*2a40*/  VIADD R37, R12, 0xffffff80 ;  /* 0xffffff800c257836 */ /* 0x002fca0000000000 */
[----:B------:R-:W-:-:S04]  /*2a50*/  SHF.R.S32.HI R12, RZ, 0x1f, R37 ;  /* 0x0000001fff0c7819 */ /* 0x000fc80000011425 */
[----:B------:R-:W-:-:S04]  /*2a60*/  LEA.HI R12, R12, R37, RZ, 0x2 ;  /* 0x000000250c0c7211 */ /* 0x000fc800078f10ff */
[----:B------:R-:W-:-:S04]  /*2a70*/  SHF.R.S32.HI R12, RZ, 0x2, R12 ;  /* 0x00000002ff0c7819 */ /* 0x000fc8000001140c */
[----:B------:R-:W-:Y:S02]  /*2a80*/  ISETP.GE.AND P3, PT, R12, R76, PT ;  /* 0x0000004c0c00720c */ /* 0x000fe40003f66270 */
        /* <DEDUP_REMOVED lines=8> */
[----:B0-----:R-:W-:Y:S06]  /*2b10*/  @P3 BRA `(.L_x_1594) ;  /* 0x0000000000503947 */ /* 0x001fec0003800000 */
[----:B------:R-:W-:Y:S01]  /*2b20*/  IADD3 R13, P4, R20, R10, RZ ;  /* 0x0000000a140d7210 */ /* 0x000fe20007f9e0ff */
[----:B------:R-:W-:Y:S01]  /*2b30*/  ULDC.64 UR4, c[0x0][0x3e8] ;  /* 0x0000fa0000047ab9 */ /* 0x000fe20000000a00 */
[----:B------:R-:W-:Y:S02]  /*2b40*/  CS2R R48, SRZ ;  /* 0x0000000000307805 */ /* 0x000fe4000001ff00 */
[----:B------:R-:W-:Y:S01]  /*2b50*/  CS2R R50, SRZ ;  /* 0x0000000000327805 */ /* 0x000fe2000001ff00 */
[----:B------:R-:W-:Y:S01]  /*2b60*/  IMAD.X R14, R77, 0x1, R55, P4 ;  /* 0x000000014d0e7824 */ /* 0x000fe200020e0637 */
[----:B------:R-:W-:-:S05]  /*2b70*/  IADD3 R15, P4, R34, R8, RZ ;  /* 0x00000008220f7210 */ /* 0x000fca0007f9e0ff */
[----:B------:R-:W-:Y:S01]  /*2b80*/  IMAD.X R44, R69, 0x1, R32, P4 ;  /* 0x00000001452c7824 */ /* 0x000fe200020e0620 */
        /* <DEDUP_REMOVED lines=9> */
[----:B------:R0:W5:Y:S02]  /*2c20*/  @!P4 LDG.E.64 R50, desc[UR42][R14.64] ;  /* 0x0000002a0e32c981 */ /* 0x000164000c1e1b00 */
[----:B-----5:R-:W-:-:S13]  /*2c30*/  ISETP.GE.AND P4, PT, R81, R78, PT ;  /* 0x0000004e5100720c */ /* 0x020fda0003f86270 */
[----:B------:R0:W5:Y:S04]  /*2c40*/  @!P4 LDG.E.64 R44, desc[UR42][R12.64+0x20] ;  /* 0x0000202a0c2cc981 */ /* 0x000168000c1e1b00 */
[----:B------:R0:W5:Y:S02]  /*2c50*/  @!P4 LDG.E.64 R46, desc[UR42][R14.64+0x20] ;  /* 0x0000202a0e2ec981 */ /* 0x000164000c1e1b00 */
.L_x_1594:
[----:B------:R-:W-:Y:S05]  /*2c60*/  BSYNC B1 ;  /* 0x0000000000017941 */ /* 0x000fea0003800000 */
.L_x_1593:
[----:B0-----:R-:W0:Y:S01]  /*2c70*/  S2R R12, SR_TID.X ;  /* 0x00000000000c7919 */ /* 0x001e220000002100 */
[----:B------:R-:W-:Y:S01]  /*2c80*/  BSSY B1, `(.L_x_1595) ;  /* 0x0000026000017945 */ /* 0x000fe20003800000 */
[----:B-----5:R-:W-:Y:S02]  /*2c90*/  IMAD.MOV.U32 R79, RZ, RZ, R44 ;  /* 0x000000ffff4f7224 */ /* 0x020fe400078e002c */
[----:B------:R-:W-:Y:S02]  /*2ca0*/  IMAD.MOV.U32 R80, RZ, RZ, R45 ;  /* 0x000000ffff507224 */ /* 0x000fe400078e002d */
[----:B0-----:R-:W-:-:S05]  /*2cb0*/  VIADD R13, R12, 0xffffff80 ;  /* 0xffffff800c0d7836 */ /* 0x001fca0000000000 */
[----:B------:R-:W-:-:S04]  /*2cc0*/  SHF.R.S32.HI R12, RZ, 0x1f, R13 ;  /* 0x0000001fff0c7819 */ /* 0x000fc8000001140d */
[----:B------:R-:W-:-:S04]  /*2cd0*/  LEA.HI R12, R12, R13, RZ, 0x2 ;  /* 0x0000000d0c0c7211 */ /* 0x000fc800078f10ff */
[----:B------:R-:W-:-:S05]  /*2ce0*/  SHF.R.S32.HI R12, RZ, 0x2, R12 ;  /* 0x00000002ff0c7819 */ /* 0x000fca000001140c */
[----:B------:R-:W-:-:S05]  /*2cf0*/  VIADD R12, R12, 0x60 ;  /* 0x000000600c0c7836 */ /* 0x000fca0000000000 */
        /* <DEDUP_REMOVED lines=30> */
.L_x_1596:
[----:B------:R-:W-:Y:S05]  /*2ee0*/  BSYNC B1 ;  /* 0x0000000000017941 */ /* 0x000fea0003800000 */
.L_x_1595:
[----:B0-----:R-:W-:Y:S01]  /*2ef0*/  IMAD.MOV.U32 R8, RZ, RZ, R48 ;  /* 0x000000ffff087224 */ /* 0x001fe200078e0030 */
[----:B------:R-:W-:Y:S01]  /*2f00*/  UISETP.NE.AND UP0, UPT, UR39, 0x3, UPT ;  /* 0x000000032700788c */ /* 0x000fe2000bf05270 */
[----:B------:R-:W-:Y:S01]  /*2f10*/  IMAD.MOV.U32 R9, RZ, RZ, R49 ;  /* 0x000000ffff097224 */ /* 0x000fe200078e0031 */
[C---:B------:R-:W-:Y:S01]  /*2f20*/  PRMT R93, R80.reuse, 0x7610, R93 ;  /* 0x00007610505d7816 */ /* 0x040fe2000000005d */
[----:B------:R-:W-:Y:S01]  /*2f30*/  IMAD.MOV.U32 R10, RZ, RZ, R50 ;  /* 0x000000ffff0a7224 */ /* 0x000fe200078e0032 */
[----:B------:R-:W-:Y:S01]  /*2f40*/  PRMT R80, R80, 0x5410, R8 ;  /* 0x0000541050507816 */ /* 0x000fe20000000008 */
[----:B------:R-:W-:Y:S01]  /*2f50*/  IMAD.MOV.U32 R8, RZ, RZ, R46 ;  /* 0x000000ffff087224 */ /* 0x000fe200078e002e */
[----:B------:R-:W-:Y:S01]  /*2f60*/  PRMT R81, R81, 0x5410, R9 ;  /* 0x0000541051517816 */ /* 0x000fe20000000009 */
[----:B------:R-:W-:Y:S01]  /*2f70*/  IMAD.MOV.U32 R9, RZ, RZ, R47 ;  /* 0x000000ffff097224 */ /* 0x000fe200078e002f */
[----:B------:R-:W-:Y:S01]  /*2f80*/  PLOP3.LUT P5, PT, PT, PT, UP0, 0x80, 0x0 ;  /* 0x000000000000781c */ /* 0x000fe20003faf008 */
[----:B------:R-:W-:Y:S01]  /*2f90*/  IMAD.MOV.U32 R11, RZ, RZ, R51 ;  /* 0x000000ffff0b7224 */ /* 0x000fe200078e0033 */
        /* <DEDUP_REMOVED lines=20> */
[----:B------:R-:W-:Y:S01]  /*30e0*/  PRMT R90, R11, 0x7610, R90 ;  /* 0x000076100b5a7816 */ /* 0x000fe2000000005a */
[----:B------:R-:W-:Y:S06]  /*30f0*/  @!P5 BRA `(.L_x_1597) ;  /* 0x000000000004d947 */ /* 0x000fec0003800000 */
[----:B------:R-:W-:Y:S01]  /*3100*/  BPT.TRAP 0x1 ;  /* 0x000000040000795c */ /* 0x000fe20000300000 */
.L_x_1597:
[----:B------:R-:W2:Y:S01]  /*3110*/  LDL R8, [R1+0xc] ;  /* 0x00000c0001087983 */ /* 0x000ea20000100800 */
[----:B------:R-:W-:Y:S01]  /*3120*/  IMAD R69, R23, 0x8, R2 ;  /* 0x0000000817457824 */ /* 0x000fe200078e0202 */
[----:B------:R-:W-:Y:S01]  /*3130*/  BSSY B1, `(.L_x_1598) ;  /* 0x0000004000017945 */ /* 0x000fe20003800000 */
[----:B--2---:R-:W-:-:S04]  /*3140*/  SHF.L.U32 R77, R8, 0x1f, RZ ;  /* 0x0000001f084d7819 */ /* 0x004fc800000006ff */
[----:B------:R-:W0:Y:S02]  /*3150*/  SYNCS.PHASECHK.TRANS64.TRYWAIT P6, [R69+URZ+0x16890], R77 ;  /* 0x0168904d450075a7 */ /* 0x000e2400080c017f */
[----:B0-----:R-:W-:Y:S05]  /*3160*/  @!P6 BRA `(.L_x_1599) ;  /* 0x000001d00070e947 */ /* 0x001fea0003800000 */
.L_x_1922:
[----:B------:R-:W-:Y:S05]  /*3170*/  BSYNC B1 ;  /* 0x0000000000017941 */ /* 0x000fea0003800000 */
.L_x_1598:
[----:B------:R-:W-:-:S03]  /*3180*/  UMOV UR4, 0xffffffff ;  /* 0xffffffff00047882 */ /* 0x000fc60000000000 */
[----:B------:R-:W-:Y:S05]  /*3190*/  BRA.DIV UR4, `(.L_x_1600) ;  /* 0x000001d204787947 */ /* 0x000fea000b800000 */
[----:B------:R1:W2:Y:S04]  /*31a0*/  SHFL.IDX PT, R79, R83, RZ, 0x1c1f ;  /* 0x001c1fff534f7589 */ /* 0x0002a800000e0000 */
[----:B------:R1:W3:Y:S02]  /*31b0*/  SHFL.IDX PT, R14, R82, RZ, 0x1c1f ;  /* 0x001c1fff520e7589 */ /* 0x0002e400000e0000 */
.L_x_1926:
        /* <DEDUP_REMOVED lines=10> */
[----:B------:R-:W-:Y:S02]  /*3260*/  SHF.R.U64 R98, R50, 0x10, R51 ;  /* 0x0000001032627819 */ /* 0x000fe40000001233 */
[----:B------:R-:W-:Y:S02]  /*3270*/  SHF.R.U64 R48, R48, 0x10, R49 ;  /* 0x0000001030307819 */ /* 0x000fe40000001231 */
[----:B------:R-:W-:Y:S02]  /*3280*/  SHF.R.U32.HI R100, RZ, 0x10, R51 ;  /* 0x00000010ff647819 */ /* 0x000fe40000011633 */
[----:B------:R-:W-:Y:S01]  /*3290*/  SHF.R.U32.HI R96, RZ, 0x10, R49 ;  /* 0x00000010ff607819 */ /* 0x000fe20000011631 */
[----:B0-----:R-:W-:Y:S01]  /*32a0*/  IMAD.U32 R49, R10, 0x10000, RZ ;  /* 0x000100000a317824 */ /* 0x001fe200078e00ff */
[----:B------:R-:W-:Y:S02]  /*32b0*/  PRMT R98, R84, 0x5432, R98 ;  /* 0x0000543254627816 */ /* 0x000fe40000000062 */
[----:B------:R-:W-:-:S02]  /*32c0*/  PRMT R51, R80, 0x5432, R48 ;  /* 0x0000543250337816 */ /* 0x000fc40000000030 */
[----:B------:R-:W-:Y:S02]  /*32d0*/  PRMT R100, R85, 0x5432, R100 ;  /* 0x0000543255647816 */ /* 0x000fe40000000064 */
[----:B------:R-:W-:Y:S02]  /*32e0*/  PRMT R96, R81, 0x5432, R96 ;  /* 0x0000543251607816 */ /* 0x000fe40000000060 */
[----:B------:R-:W-:Y:S01]  /*32f0*/  LOP3.LUT R48, R9, 0xffff0000, RZ, 0xc0, !PT ;  /* 0xffff000009307812 */ /* 0x000fe200078ec0ff */
[----:B------:R-:W-:Y:S01]  /*3300*/  IMAD.U32 R101, R100, 0x10000, RZ ;  /* 0x0001000064657824 */ /* 0x000fe200078e00ff */
[----:B------:R-:W-:Y:S01]  /*3310*/  LOP3.LUT R99, R98, 0xffff0000, RZ, 0xc0, !PT ;  /* 0xffff000062637812 */ /* 0x000fe200078ec0ff */
[----:B------:R-:W-:Y:S01]  /*3320*/  IMAD.U32 R97, R96, 0x10000, RZ ;  /* 0x0001000060617824 */ /* 0x000fe200078e00ff */
[----:B------:R-:W-:Y:S01]  /*3330*/  LOP3.LUT R50, R10, 0xffff0000, RZ, 0xc0, !PT ;  /* 0xffff00000a327812 */ /* 0x000fe200078ec0ff */
[C---:B------:R-:W-:Y:S01]  /*3340*/  IMAD.U32 R10, R11.reuse, 0x10000, RZ ;  /* 0x000100000b0a7824 */ /* 0x040fe200078e00ff */
[----:B------:R-:W-:Y:S01]  /*3350*/  LOP3.LUT R15, R11, 0xffff0000, RZ, 0xc0, !PT ;  /* 0xffff00000b0f7812 */ /* 0x000fe200078ec0ff */
[----:B------:R-:W-:Y:S01]  /*3360*/  IMAD.U32 R11, R9, 0x10000, RZ ;  /* 0x00010000090b7824 */ /* 0x000fe200078e00ff */
[----:B------:R-:W-:Y:S01]  /*3370*/  LOP3.LUT R95, R51, 0xffff0000, RZ, 0xc0, !PT ;  /* 0xffff0000335f7812 */ /* 0x000fe200078ec0ff */
[----:B------:R-:W-:Y:S01]  /*3380*/  FMUL.FTZ R102, R48, R99 ;  /* 0x0000006330667220 */ /* 0x000fe20000410000 */
[----:B------:R-:W-:Y:S01]  /*3390*/  LOP3.LUT R100, R100, 0xffff0000, RZ, 0xc0, !PT ;  /* 0xffff000064647812 */ /* 0x000fe200078ec0ff */
[----:B------:R-:W-:Y:S01]  /*33a0*/  IMAD.U32 R9, R8, 0x10000, RZ ;  /* 0x0001000008097824 */ /* 0x000fe200078e00ff */
[----:B------:R-:W-:Y:S01]  /*33b0*/  LOP3.LUT R96, R96, 0xffff0000, RZ, 0xc0, !PT ;  /* 0xffff000060607812 */ /* 0x000fe200078ec0ff */
[-C--:B------:R-:W-:Y:S01]  /*33c0*/  FMUL.FTZ R48, R48, R95.reuse ;  /* 0x0000005f30307220 */ /* 0x080fe20000410000 */
[----:B------:R-:W-:Y:S01]  /*33d0*/  FFMA.FTZ R102, R11, R95, -R102 ;  /* 0x0000005f0b667223 */ /* 0x000fe20000010866 */
[----:B------:R-:W-:Y:S01]  /*33e0*/  LOP3.LUT R8, R8, 0xffff0000, RZ, 0xc0, !PT ;  /* 0xffff000008087812 */ /* 0x000fe200078ec0ff */
[----:B------:R-:W-:Y:S01]  /*33f0*/  FMUL.FTZ R95, R15, R100 ;  /* 0x000000640f5f7220 */ /* 0x000fe20000410000 */
[----:B------:R-:W-:-:S02]  /*3400*/  IMAD.U32 R98, R98, 0x10000, RZ ;  /* 0x0001000062627824 */ /* 0x000fc400078e00ff */
[-C--:B------:R-:W-:Y:S01]  /*3410*/  FMUL.FTZ R15, R15, R96.reuse ;  /* 0x000000600f0f7220 */ /* 0x080fe20000410000 */
[----:B------:R-:W-:Y:S02]  /*3420*/  IMAD.U32 R51, R51, 0x10000, RZ ;  /* 0x0001000033337824 */ /* 0x000fe400078e00ff */
[----:B------:R-:W-:Y:S01]  /*3430*/  FFMA.FTZ R99, R11, R99, R48 ;  /* 0x000000630b637223 */ /* 0x000fe20000010030 */
[----:B------:R-:W-:Y:S01]  /*3440*/  FFMA.FTZ R95, R10, R96, -R95 ;  /* 0x000000600a5f7223 */ /* 0x000fe2000001085f */
[----:B------:R-:W-:Y:S01]  /*3450*/  FMUL.FTZ R104, R50, R101 ;  /* 0x0000006532687220 */ /* 0x000fe20000410000 */
[C---:B------:R-:W-:Y:S01]  /*3460*/  FMUL.FTZ R48, R8.reuse, R98 ;  /* 0x0000006208307220 */ /* 0x040fe20000410000 */
[----:B------:R-:W-:Y:S01]  /*3470*/  FMUL.FTZ R11, R8, R51 ;  /* 0x00000033080b7220 */ /* 0x000fe20000410000 */
[----:B------:R-:W-:Y:S01]  /*3480*/  FFMA.FTZ R10, R10, R100, R15 ;  /* 0x000000640a0a7223 */ /* 0x000fe2000001000f */
[-C--:B------:R-:W-:Y:S01]  /*3490*/  FMUL.FTZ R50, R50, R97.reuse ;  /* 0x0000006132327220 */ /* 0x080fe20000410000 */
[----:B------:R-:W-:Y:S01]  /*34a0*/  FFMA.FTZ R104, R49, R97, -R104 ;  /* 0x0000006131687223 */ /* 0x000fe20000010868 */
[C---:B------:R-:W-:Y:S01]  /*34b0*/  FFMA.FTZ R48, R9.reuse, R51, -R48 ;  /* 0x0000003309307223 */ /* 0x040fe20000010830 */
[----:B------:R-:W-:Y:S01]  /*34c0*/  FFMA.FTZ R11, R9, R98, R11 ;  /* 0x00000062090b7223 */ /* 0x000fe2000001000b */
[----:B------:R-:W-:Y:S01]  /*34d0*/  FFMA.FTZ R49, R49, R101, R50 ;  /* 0x0000006531317223 */ /* 0x000fe20000010032 */
[----:B------:R-:W-:-:S02]  /*34e0*/  F2FP.BF16.F32.PACK_AB R95, R10, R95 ;  /* 0x0000005f0a5f723e */ /* 0x000fc400000010ff */
[----:B------:R-:W-:Y:S02]  /*34f0*/  F2FP.BF16.F32.PACK_AB R9, R99, R102 ;  /* 0x000000666309723e */ /* 0x000fe400000010ff */
[----:B------:R-:W-:Y:S01]  /*3500*/  F2FP.BF16.F32.PACK_AB R8, R11, R48 ;  /* 0x000000300b08723e */ /* 0x000fe200000010ff */
[----:B------:R-:W-:Y:S01]  /*3510*/  IMAD.MOV.U32 R11, RZ, RZ, R95 ;  /* 0x000000ffff0b7224 */ /* 0x000fe200078e005f */
[----:B------:R-:W-:-:S07]  /*3520*/  F2FP.BF16.F32.PACK_AB R10, R49, R104 ;  /* 0x00000068310a723e */ /* 0x000fce00000010ff */
.L_x_1606:
[----:B------:R-:W-:Y:S05]  /*3530*/  BSYNC B3 ;  /* 0x0000000000037941 */ /* 0x000fea0003800000 */
.L_x_1605:
[----:B0-----:R4:W-:Y:S02]  /*3540*/  ST.E.128 desc[UR42][R12.64], R8 ;  /* 0x000000080c007985 */ /* 0x0019e4000c101d2a */
.L_x_1604:
[----:B------:R-:W-:Y:S05]  /*3550*/  BSYNC B2 ;  /* 0x0000000000027941 */ /* 0x000fea0003800000 */
.L_x_1603:
[----:B------:R-:W-:Y:S05]  /*3560*/  @P2 BRA `(.L_x_1602) ;  /* 0x0000000000e02947 */ /* 0x000fea0003800000 */
[----:B----4-:R-:W2:Y:S04]  /*3570*/  LDL R8, [R1+0x8] ;  /* 0x0000080001087983 */ /* 0x010ea80000100800 */
[----:B------:R-:W4:Y:S01]  /*3580*/  LDL R15, [R1+0x10] ;  /* 0x00001000010f7983 */ /* 0x000f220000100800 */
[C---:B---3--:R-:W-:Y:S01]  /*3590*/  LEA R12, P3, R19.reuse, R14, 0x1 ;  /* 0x0000000e130c7211 */ /* 0x048fe200078608ff */
[----:B------:R-:W-:Y:S03]  /*35a0*/  BSSY B2, `(.L_x_1607) ;  /* 0x0000033000027945 */ /* 0x000fe60003800000 */
[----:B--2---:R-:W-:Y:S02]  /*35b0*/  LEA.HI.X R13, R19, R79, R8, 0x1, P3 ;  /* 0x0000004f130d7211 */ /* 0x004fe400018f0c08 */
[----:B------:R2:W3:Y:S01]  /*35c0*/  LDS.128 R8, [R70+0xe000] ;  /* 0x00e0000046087984 */ /* 0x0004e20000000c00 */
[----:B----4-:R-:W-:-:S13]  /*35d0*/  ISETP.GE.AND P3, PT, R15, R78, PT ;  /* 0x0000004e0f00720c */ /* 0x010fda0003f66270 */
[----:B--2---:R-:W-:Y:S05]  /*35e0*/  @P3 BRA `(.L_x_1608) ;  /* 0x0000000000b83947 */ /* 0x004fea0003800000 */
[--C-:B------:R-:W-:Y:S01]  /*35f0*/  SHF.R.U64 R49, R46, 0x10, R47.reuse ;  /* 0x000000102e317819 */ /* 0x100fe2000000122f */
[----:B---3--:R-:W-:Y:S01]  /*3600*/  IMAD.U32 R14, R10, 0x10000, RZ ;  /* 0x000100000a0e7824 */ /* 0x008fe200078e00ff */
[----:B------:R-:W-:Y:S02]  /*3610*/  SHF.R.U32.HI R46, RZ, 0x10, R47 ;  /* 0x00000010ff2e7819 */ /* 0x000fe4000001162f */
[--C-:B------:R-:W-:Y:S02]  /*3620*/  SHF.R.U32.HI R48, RZ, 0x10, R45.reuse ;  /* 0x00000010ff307819 */ /* 0x100fe4000001162d */
[----:B------:R-:W-:Y:S02]  /*3630*/  PRMT R91, R91, 0x5410, R46 ;  /* 0x000054105b5b7816 */ /* 0x000fe4000000002e */
[----:B------:R-:W-:Y:S01]  /*3640*/  SHF.R.U64 R51, R44, 0x10, R45 ;  /* 0x000000102c337819 */ /* 0x000fe2000000122d */
[----:B------:R-:W-:Y:S01]  /*3650*/  IMAD.U32 R44, R11, 0x10000, RZ ;  /* 0x000100000b2c7824 */ /* 0x000fe200078e00ff */
[----:B------:R-:W-:-:S02]  /*3660*/  PRMT R93, R93, 0x5410, R48 ;  /* 0x000054105d5d7816 */ /* 0x000fc40000000030 */
[----:B------:R-:W-:Y:S01]  /*3670*/  PRMT R92, R92, 0x5410, R49 ;  /* 0x000054105c5c7816 */ /* 0x000fe20000000031 */
[----:B------:R-:W-:Y:S01]  /*3680*/  IMAD.U32 R49, R91, 0x10000, RZ ;  /* 0x000100005b317824 */ /* 0x000fe200078e00ff */
[----:B------:R-:W-:Y:S01]  /*3690*/  LOP3.LUT R15, R10, 0xffff0000, RZ, 0xc0, !PT ;  /* 0xffff00000a0f7812 */ /* 0x000fe200078ec0ff */
[----:B------:R-:W-:Y:S01]  /*36a0*/  IMAD.U32 R47, R93, 0x10000, RZ ;  /* 0x000100005d2f7824 */ /* 0x000fe200078e00ff */
[----:B------:R-:W-:Y:S01]  /*36b0*/  LOP3.LUT R45, R11, 0xffff0000, RZ, 0xc0, !PT ;  /* 0xffff00000b2d7812 */ /* 0x000fe200078ec0ff */
[----:B------:R-:W-:Y:S01]  /*36c0*/  IMAD.U32 R10, R9, 0x10000, RZ ;  /* 0x00010000090a7824 */ /* 0x000fe200078e00ff */
[----:B------:R-:W-:Y:S01]  /*36d0*/  PRMT R94, R94, 0x5410, R51 ;  /* 0x000054105e5e7816 */ /* 0x000fe20000000033 */
[----:B------:R-:W-:Y:S01]  /*36e0*/  FMUL.FTZ R79, R15, R49 ;  /* 0x000000310f4f7220 */ /* 0x000fe20000410000 */
[----:B------:R-:W-:Y:S01]  /*36f0*/  LOP3.LUT R11, R9, 0xffff0000, RZ, 0xc0, !PT ;  /* 0xffff0000090b7812 */ /* 0x000fe200078ec0ff */
[-C--:B------:R-:W-:Y:S01]  /*3700*/  FMUL.FTZ R15, R15, R47.reuse ;  /* 0x0000002f0f0f7220 */ /* 0x080fe20000410000 */
[----:B------:R-:W-:Y:S01]  /*3710*/  LOP3.LUT R48, R92, 0xffff0000, RZ, 0xc0, !PT ;  /* 0xffff00005c307812 */ /* 0x000fe200078ec0ff */
[----:B------:R-:W-:Y:S01]  /*3720*/  IMAD.U32 R9, R8, 0x10000, RZ ;  /* 0x0001000008097824 */ /* 0x000fe200078e00ff */
[----:B------:R-:W-:Y:S01]  /*3730*/  LOP3.LUT R46, R94, 0xffff0000, RZ, 0xc0, !PT ;  /* 0xffff00005e2e7812 */ /* 0x000fe200078ec0ff */
[----:B------:R-:W-:Y:S01]  /*3740*/  FFMA.FTZ R79, R14, R47, -R79 ;  /* 0x0000002f0e4f7223 */ /* 0x000fe2000001084f */
[----:B------:R-:W-:Y:S01]  /*3750*/  LOP3.LUT R91, R91, 0xffff0000, RZ, 0xc0, !PT ;  /* 0xffff00005b5b7812 */ /* 0x000fe200078ec0ff */
[----:B------:R-:W-:Y:S01]  /*3760*/  FMUL.FTZ R51, R11, R48 ;  /* 0x000000300b337220 */ /* 0x000fe20000410000 */
[----:B------:R-:W-:Y:S01]  /*3770*/  LOP3.LUT R93, R93, 0xffff0000, RZ, 0xc0, !PT ;  /* 0xffff00005d5d7812 */ /* 0x000fe200078ec0ff */
[-C--:B------:R-:W-:Y:S01]  /*3780*/  FMUL.FTZ R11, R11, R46.reuse ;  /* 0x0000002e0b0b7220 */ /* 0x080fe20000410000 */
[----:B------:R-:W-:Y:S01]  /*3790*/  LOP3.LUT R8, R8, 0xffff0000, RZ, 0xc0, !PT ;  /* 0xffff000008087812 */ /* 0x000fe200078ec0ff */
[----:B------:R-:W-:Y:S01]  /*37a0*/  FFMA.FTZ R51, R10, R46, -R51 ;  /* 0x0000002e0a337223 */ /* 0x000fe20000010833 */
[----:B------:R-:W-:Y:S01]  /*37b0*/  FFMA.FTZ R14, R14, R49, R15 ;  /* 0x000000310e0e7223 */ /* 0x000fe2000001000f */
[----:B------:R-:W-:-:S02]  /*37c0*/  IMAD.U32 R92, R92, 0x10000, RZ ;  /* 0x000100005c5c7824 */ /* 0x000fc400078e00ff */
[C---:B------:R-:W-:Y:S01]  /*37d0*/  FMUL.FTZ R15, R45.reuse, R91 ;  /* 0x0000005b2d0f7220 */ /* 0x040fe20000410000 */
[----:B------:R-:W-:Y:S02]  /*37e0*/  IMAD.U32 R94, R94, 0x10000, RZ ;  /* 0x000100005e5e7824 */ /* 0x000fe400078e00ff */
[-C--:B------:R-:W-:Y:S01]  /*37f0*/  FMUL.FTZ R46, R45, R93.reuse ;  /* 0x0000005d2d2e7220 */ /* 0x080fe20000410000 */
[----:B------:R-:W-:Y:S01]  /*3800*/  FFMA.FTZ R48, R10, R48, R11 ;  /* 0x000000300a307223 */ /* 0x000fe2000001000b */
        /* <DEDUP_REMOVED lines=10> */
[----:B------:R-:W-:Y:S01]  /*38b0*/  F2FP.BF16.F32.PACK_AB R9, R48, R51 ;  /* 0x000000333009723e */ /* 0x000fe200000010ff */
[----:B------:R-:W-:-:S07]  /*38c0*/  IMAD.MOV.U32 R11, RZ, RZ, R15 ;  /* 0x000000ffff0b7224 */ /* 0x000fce00078e000f */
.L_x_1608:
[----:B------:R-:W-:Y:S05]  /*38d0*/  BSYNC B2 ;  /* 0x0000000000027941 */ /* 0x000fea0003800000 */
.L_x_1607:
[----:B---3--:R2:W-:Y:S02]  /*38e0*/  ST.E.128 desc[UR42][R12.64], R8 ;  /* 0x000000080c007985 */ /* 0x0085e4000c101d2a */
.L_x_1602:
[----:B------:R-:W-:Y:S05]  /*38f0*/  BSYNC B1 ;  /* 0x0000000000017941 */ /* 0x000fea0003800000 */
.L_x_1601:
[----:B------:R-:W-:-:S03]  /*3900*/  UMOV UR4, 0xffffffff ;  /* 0xffffffff00047882 */ /* 0x000fc60000000000 */
[----:B------:R-:W-:Y:S05]  /*3910*/  BRA.DIV UR4, `(.L_x_1609) ;  /* 0x000001ca04e07947 */ /* 0x000fea000b800000 */
[----:B-1----:R-:W1:Y:S04]  /*3920*/  SHFL.IDX PT, R83, R83, 0x1, 0x1c1f ;  /* 0x003c1f0053537f89 */ /* 0x002e6800000e0000 */
[----:B---3--:R3:W0:Y:S02]  /*3930*/  SHFL.IDX PT, R14, R82, 0x1, 0x1c1f ;  /* 0x003c1f00520e7f89 */ /* 0x00862400000e0000 */
.L_x_1930:
[----:B------:R-:W-:Y:S05]  /*3940*/  @P4 BRA `(.L_x_1610) ;  /* 0x0000002000b44947 */ /* 0x000fea0003800000 */
[----:B------:R-:W-:Y:S04]  /*3950*/  BSSY B1, `(.L_x_1611) ;  /* 0x0000038000017945 */ /* 0x000fe80003800000 */
[----:B------:R-:W-:Y:S05]  /*3960*/  @P1 BRA `(.L_x_1612) ;  /* 0x0000000000d81947 */ /* 0x000fea0003800000 */
[----:B--2-4-:R2:W4:Y:S01]  /*3970*/  LDS.128 R8, [R71+0x11000] ;  /* 0x0110000047087984 */ /* 0x0145220000000c00 */
[C---:B0-----:R-:W-:Y:S01]  /*3980*/  LEA R12, P3, R16.reuse, R14, 0x1 ;  /* 0x0000000e100c7211 */ /* 0x041fe200078608ff */
[----:B------:R-:W-:Y:S03]  /*3990*/  BSSY B2, `(.L_x_1613) ;  /* 0x0000032000027945 */ /* 0x000fe60003800000 */
[----:B-1----:R-:W-:Y:S02]  /*39a0*/  LEA.HI.X R13, R16, R83, R17, 0x1, P3 ;  /* 0x00000053100d7211 */ /* 0x002fe400018f0c11 */
[----:B------:R-:W-:-:S13]  /*39b0*/  ISETP.GE.AND P3, PT, R152, R78, PT ;  /* 0x0000004e9800720c */ /* 0x000fda0003f66270 */
[----:B--2---:R-:W-:Y:S05]  /*39c0*/  @P3 BRA `(.L_x_1614) ;  /* 0x0000000000b83947 */ /* 0x004fea0003800000 */
[--C-:B------:R-:W-:Y:S01]  /*39d0*/  SHF.R.U64 R45, R42, 0x10, R43.reuse ;  /* 0x000000102a2d7819 */ /* 0x100fe2000000122b */
[----:B----4-:R-:W-:Y:S01]  /*39e0*/  IMAD.U32 R15, R10, 0x10000, RZ ;  /* 0x000100000a0f7824 */ /* 0x010fe200078e00ff */
[----:B------:R-:W-:Y:S02]  /*39f0*/  SHF.R.U32.HI R43, RZ, 0x10, R43 ;  /* 0x00000010ff2b7819 */ /* 0x000fe4000001162b */
[----:B------:R-:W-:Y:S02]  /*3a00*/  SHF.R.U32.HI R44, RZ, 0x10, R41 ;  /* 0x00000010ff2c7819 */ /* 0x000fe40000011629 */
[----:B------:R-:W-:Y:S02]  /*3a10*/  PRMT R90, R90, 0x5410, R43 ;  /* 0x000054105a5a7816 */ /* 0x000fe4000000002b */
[----:B------:R-:W-:Y:S01]  /*3a20*/  SHF.R.U64 R47, R40, 0x10, R41 ;  /* 0x00000010282f7819 */ /* 0x000fe20000001229 */
[----:B------:R-:W-:Y:S01]  /*3a30*/  IMAD.U32 R41, R11, 0x10000, RZ ;  /* 0x000100000b297824 */ /* 0x000fe200078e00ff */
[----:B------:R-:W-:Y:S01]  /*3a40*/  PRMT R87, R87, 0x5410, R44 ;  /* 0x0000541057577816 */ /* 0x000fe2000000002c */
[----:B------:R-:W-:Y:S01]  /*3a50*/  IMAD.U32 R46, R90, 0x10000, RZ ;  /* 0x000100005a2e7824 */ /* 0x000fe200078e00ff */
[----:B------:R-:W-:-:S02]  /*3a60*/  PRMT R88, R88, 0x5410, R45 ;  /* 0x0000541058587816 */ /* 0x000fc4000000002d */
[----:B------:R-:W-:Y:S01]  /*3a70*/  LOP3.LUT R40, R10, 0xffff0000, RZ, 0xc0, !PT ;  /* 0xffff00000a287812 */ /* 0x000fe200078ec0ff */
[----:B------:R-:W-:Y:S01]  /*3a80*/  IMAD.U32 R44, R87, 0x10000, RZ ;  /* 0x00010000572c7824 */ /* 0x000fe200078e00ff */
[----:B------:R-:W-:Y:S01]  /*3a90*/  LOP3.LUT R42, R11, 0xffff0000, RZ, 0xc0, !PT ;  /* 0xffff00000b2a7812 */ /* 0x000fe200078ec0ff */
[C---:B------:R-:W-:Y:S01]  /*3aa0*/  IMAD.U32 R10, R9.reuse, 0x10000, RZ ;  /* 0x00010000090a7824 */ /* 0x040fe200078e00ff */
[----:B------:R-:W-:Y:S01]  /*3ab0*/  PRMT R86, R86, 0x5410, R47 ;  /* 0x0000541056567816 */ /* 0x000fe2000000002f */
[C---:B------:R-:W-:Y:S01]  /*3ac0*/  FMUL.FTZ R50, R40.reuse, R46 ;  /* 0x0000002e28327220 */ /* 0x040fe20000410000 */
        /* <DEDUP_REMOVED lines=14> */
[----:B------:R-:W-:Y:S01]  /*3bb0*/  FMUL.FTZ R40, R42, R90 ;  /* 0x0000005a2a287220 */ /* 0x000fe20000410000 */
[----:B------:R-:W-:Y:S02]  /*3bc0*/  IMAD.U32 R86, R86, 0x10000, RZ ;  /* 0x0001000056567824 */ /* 0x000fe400078e00ff */
[----:B------:R-:W-:Y:S01]  /*3bd0*/  FMUL.FTZ R43, R42, R87 ;  /* 0x000000572a2b7220 */ /* 0x000fe20000410000 */
[----:B------:R-:W-:Y:S01]  /*3be0*/  FFMA.FTZ R48, R10, R45, R48 ;  /* 0x0000002d0a307223 */ /* 0x000fe20000010030 */
        /* <DEDUP_REMOVED lines=12> */
.L_x_1614:
[----:B------:R-:W-:Y:S05]  /*3cb0*/  BSYNC B2 ;  /* 0x0000000000027941 */ /* 0x000fea0003800000 */
.L_x_1613:
[----:B----4-:R0:W-:Y:S02]  /*3cc0*/  ST.E.128 desc[UR42][R12.64], R8 ;  /* 0x000000080c007985 */ /* 0x0101e4000c101d2a */
.L_x_1612:
[----:B------:R-:W-:Y:S05]  /*3cd0*/  BSYNC B1 ;  /* 0x0000000000017941 */ /* 0x000fea0003800000 */
.L_x_1611:
[----:B------:R-:W-:Y:S05]  /*3ce0*/  @P2 BRA `(.L_x_1610) ;  /* 0x0000001c00cc2947 */ /* 0x000fea0003800000 */
[----:B0-2-4-:R-:W1:Y:S04]  /*3cf0*/  LDL R8, [R1+0x8] ;  /* 0x0000080001087983 */ /* 0x015e680000100800 */
[----:B------:R-:W2:Y:S01]  /*3d00*/  LDL R15, [R1+0x10] ;  /* 0x00001000010f7983 */ /* 0x000ea20000100800 */
[C---:B------:R-:W-:Y:S01]  /*3d10*/  LEA R12, P3, R19.reuse, R14, 0x1 ;  /* 0x0000000e130c7211 */ /* 0x040fe200078608ff */
[----:B------:R-:W-:Y:S03]  /*3d20*/  BSSY B1, `(.L_x_1615) ;  /* 0x0000033000017945 */ /* 0x000fe60003800000 */
[----:B-1----:R-:W-:Y:S02]  /*3d30*/  LEA.HI.X R13, R19, R83, R8, 0x1, P3 ;  /* 0x00000053130d7211 */ /* 0x002fe400018f0c08 */
[----:B------:R0:W1:Y:S01]  /*3d40*/  LDS.128 R8, [R70+0x11000] ;  /* 0x0110000046087984 */ /* 0x0000620000000c00 */
[----:B--2---:R-:W-:-:S13]  /*3d50*/  ISETP.GE.AND P3, PT, R15, R78, PT ;  /* 0x0000004e0f00720c */ /* 0x004fda0003f66270 */
[----:B0-----:R-:W-:Y:S05]  /*3d60*/  @P3 BRA `(.L_x_1616) ;  /* 0x0000000000b83947 */ /* 0x001fea0003800000 */
[--C-:B------:R-:W-:Y:S01]  /*3d70*/  SHF.R.U64 R41, R38, 0x10, R39.reuse ;  /* 0x0000001026297819 */ /* 0x100fe20000001227 */
[----:B-1----:R-:W-:Y:S01]  /*3d80*/  IMAD.U32 R14, R10, 0x10000, RZ ;  /* 0x000100000a0e7824 */ /* 0x002fe200078e00ff */
        /* <DEDUP_REMOVED lines=44> */
.L_x_1616:
[----:B------:R-:W-:Y:S05]  /*4050*/  BSYNC B1 ;  /* 0x0000000000017941 */ /* 0x000fea0003800000 */
.L_x_1615:
[----:B-1----:R0:W-:Y:S01]  /*4060*/  ST.E.128 desc[UR42][R12.64], R8 ;  /* 0x000000080c007985 */ /* 0x0021e2000c101d2a */
[----:B------:R-:W-:Y:S05]  /*4070*/  BRA `(.L_x_1610) ;  /* 0x0000001800e87947 */ /* 0x000fea0003800000 */
.L_x_1592:
[----:B------:R-:W0:Y:S01]  /*4080*/  S2R R12, SR_TID.X ;  /* 0x00000000000c7919 */ /* 0x000e220000002100 */
[----:B------:R-:W-:Y:S01]  /*4090*/  CS2R R42, SRZ ;  /* 0x00000000002a7805 */ /* 0x000fe2000001ff00 */
[----:B------:R-:W1:Y:S01]  /*40a0*/  S2R R38, SR_TID.X ;  /* 0x0000000000267919 */ /* 0x000e620000002100 */
[----:B0-----:R-:W-:Y:S02]  /*40b0*/  VIADD R13, R12, 0xffffff80 ;  /* 0xffffff800c0d7836 */ /* 0x001fe40000000000 */
[----:B-1----:R-:W-:-:S03]  /*40c0*/  VIADD R40, R38, 0xffffff80 ;  /* 0xffffff8026287836 */ /* 0x002fc60000000000 */
[----:B------:R-:W-:Y:S02]  /*40d0*/  SHF.R.S32.HI R12, RZ, 0x1f, R13 ;  /* 0x0000001fff0c7819 */ /* 0x000fe4000001140d */
[----:B------:R-:W-:Y:S02]  /*40e0*/  CS2R R38, SRZ ;  /* 0x0000000000267805 */ /* 0x000fe4000001ff00 */
[----:B------:R-:W-:Y:S02]  /*40f0*/  LEA.HI R12, R12, R13, RZ, 0x2 ;  /* 0x0000000d0c0c7211 */ /* 0x000fe400078f10ff */
[----:B------:R-:W-:Y:S02]  /*4100*/  SHF.R.S32.HI R44, RZ, 0x1f, R40 ;  /* 0x0000001fff2c7819 */ /* 0x000fe40000011428 */
[----:B------:R-:W-:Y:S02]  /*4110*/  SHF.R.S32.HI R12, RZ, 0x2, R12 ;  /* 0x00000002ff0c7819 */ /* 0x000fe4000001140c */
[----:B------:R-:W-:-:S02]  /*4120*/  LEA.HI R44, R44, R40, RZ, 0x2 ;  /* 0x000000282c2c7211 */ /* 0x000fc400078f10ff */
[----:B------:R-:W-:Y:S02]  /*4130*/  CS2R R40, SRZ ;  /* 0x0000000000287805 */ /* 0x000fe4000001ff00 */
[----:B------:R-:W-:Y:S02]  /*4140*/  ISETP.GE.AND P3, PT, R12, R76, PT ;  /* 0x0000004c0c00720c */ /* 0x000fe40003f66270 */
[----:B------:R-:W-:Y:S02]  /*4150*/  SHF.R.S32.HI R44, RZ, 0x2, R44 ;  /* 0x00000002ff2c7819 */ /* 0x000fe4000001142c */
[----:B------:R-:W-:-:S03]  /*4160*/  ISETP.GE.OR P3, PT, R16, R78, P3 ;  /* 0x0000004e1000720c */ /* 0x000fc60001f66670 */
[----:B------:R-:W-:-:S10]  /*4170*/  VIADD R44, R44, 0x60 ;  /* 0x000000602c2c7836 */ /* 0x000fd40000000000 */
[----:B------:R-:W0:Y:S01]  /*4180*/  @!P3 LDC.64 R12, c[0x0][0x3e8] ;  /* 0x0000fa00ff0cbb82 */ /* 0x000e220000000a00 */
[----:B------:R-:W-:-:S05]  /*4190*/  @!P3 IADD3 R14, P4, R30, R10, RZ ;  /* 0x0000000a1e0eb210 */ /* 0x000fca0007f9e0ff */
[----:B------:R-:W-:Y:S01]  /*41a0*/  @!P3 IMAD.X R15, R77, 0x1, R54, P4 ;  /* 0x000000014d0fb824 */ /* 0x000fe200020e0636 */
[----:B------:R-:W-:-:S05]  /*41b0*/  @!P3 IADD3 R36, P4, R52, R8, RZ ;  /* 0x000000083424b210 */ /* 0x000fca0007f9e0ff */
[----:B------:R-:W-:Y:S01]  /*41c0*/  @!P3 IMAD.X R37, R69, 0x1, R7, P4 ;  /* 0x000000014525b824 */ /* 0x000fe200020e0607 */
[----:B0-----:R-:W-:-:S04]  /*41d0*/  @!P3 LEA R12, P4, R14, R12, 0x1 ;  /* 0x0000000c0e0cb211 */ /* 0x001fc800078808ff */
[----:B------:R-:W-:Y:S02]  /*41e0*/  @!P3 LEA.HI.X R13, R14, R13, R15, 0x1, P4 ;  /* 0x0000000d0e0db211 */ /* 0x000fe400020f0c0f */
[----:B------:R-:W0:Y:S01]  /*41f0*/  @!P3 LDC.64 R14, c[0x0][0x400] ;  /* 0x00010000ff0ebb82 */ /* 0x000e220000000a00 */
[----:B------:R-:W-:Y:S01]  /*4200*/  BSSY B1, `(.L_x_1617) ;  /* 0x0000022000017945 */ /* 0x000fe20003800000 */
[----:B0-----:R-:W-:-:S04]  /*4210*/  @!P3 LEA R14, P4, R36, R14, 0x1 ;  /* 0x0000000e240eb211 */ /* 0x001fc800078808ff */
[----:B------:R-:W-:Y:S02]  /*4220*/  @!P3 LEA.HI.X R15, R36, R15, R37, 0x1, P4 ;  /* 0x0000000f240fb211 */ /* 0x000fe400020f0c25 */
[----:B------:R-:W-:Y:S02]  /*4230*/  CS2R R36, SRZ ;  /* 0x0000000000247805 */ /* 0x000fe4000001ff00 */
[----:B------:R-:W-:Y:S02]  /*4240*/  ISETP.GE.AND P4, PT, R44, R76, PT ;  /* 0x0000004c2c00720c */ /* 0x000fe40003f86270 */
[----:B------:R-:W-:Y:S02]  /*4250*/  CS2R R46, SRZ ;  /* 0x00000000002e7805 */ /* 0x000fe4000001ff00 */
[----:B------:R-:W-:Y:S01]  /*4260*/  CS2R R50, SRZ ;  /* 0x0000000000327805 */ /* 0x000fe2000001ff00 */
[----:B------:R0:W5:Y:S01]  /*4270*/  @!P3 LDG.E.128 R40, desc[UR42][R14.64] ;  /* 0x0000002a0e28b981 */ /* 0x000162000c1e1d00 */
[----:B------:R-:W-:-:S02]  /*4280*/  ISETP.GE.OR P4, PT, R16, R78, P4 ;  /* 0x0000004e1000720c */ /* 0x000fc40002786670 */
[----:B------:R-:W-:Y:S02]  /*4290*/  CS2R R44, SRZ ;  /* 0x00000000002c7805 */ /* 0x000fe4000001ff00 */
[----:B------:R-:W-:Y:S01]  /*42a0*/  CS2R R48, SRZ ;  /* 0x0000000000307805 */ /* 0x000fe2000001ff00 */
[----:B------:R0:W5:Y:S01]  /*42b0*/  @!P3 LDG.E.128 R36, desc[UR42][R12.64] ;  /* 0x0000002a0c24b981 */ /* 0x000162000c1e1d00 */
[----:B------:R-:W-:-:S07]  /*42c0*/  ISETP.GE.AND P3, PT, R16, R78, PT ;  /* 0x0000004e1000720c */ /* 0x000fce0003f66270 */
[----:B------:R-:W-:Y:S06]  /*42d0*/  @P4 BRA `(.L_x_1618) ;  /* 0x0000000000504947 */ /* 0x000fec0003800000 */
[----:B0-----:R-:W0:Y:S01]  /*42e0*/  LDC.64 R12, c[0x0][0x3f8] ;  /* 0x0000fe00ff0c7b82 */ /* 0x001e220000000a00 */
        /* <DEDUP_REMOVED lines=19> */
.L_x_1618:
[----:B------:R-:W-:Y:S05]  /*4420*/  BSYNC B1 ;  /* 0x0000000000017941 */ /* 0x000fea0003800000 */
.L_x_1617:
[----:B-----5:R-:W-:Y:S01]  /*4430*/  IMAD.MOV.U32 R8, RZ, RZ, R46 ;  /* 0x000000ffff087224 */ /* 0x020fe200078e002e */
[----:B------:R-:W-:Y:S01]  /*4440*/  UISETP.NE.AND UP0, UPT, UR39, 0x3, UPT ;  /* 0x000000032700788c */ /* 0x000fe2000bf05270 */
[----:B------:R-:W-:Y:S02]  /*4450*/  IMAD.MOV.U32 R9, RZ, RZ, R47 ;  /* 0x000000ffff097224 */ /* 0x000fe400078e002f */
        /* <DEDUP_REMOVED lines=30> */
[----:B------:R-:W-:Y:S01]  /*4640*/  PRMT R110, R11, 0x7610, R110 ;  /* 0x000076100b6e7816 */ /* 0x000fe2000000006e */
[----:B------:R-:W-:Y:S06]  /*4650*/  @!P5 BRA `(.L_x_1619) ;  /* 0x000000000004d947 */ /* 0x000fec0003800000 */
[----:B------:R-:W-:Y:S01]  /*4660*/  BPT.TRAP 0x1 ;  /* 0x000000040000795c */ /* 0x000fe20000300000 */
.L_x_1619:
[----:B------:R-:W2:Y:S01]  /*4670*/  LDL R8, [R1+0xc] ;  /* 0x00000c0001087983 */ /* 0x000ea20000100800 */
[----:B------:R-:W-:Y:S01]  /*4680*/  IMAD R69, R23, 0x8, R2 ;  /* 0x0000000817457824 */ /* 0x000fe200078e0202 */
[----:B------:R-:W1:Y:S01]  /*4690*/  LDC R85, c[0x0][0x2f4] ;  /* 0x0000bd00ff557b82 */ /* 0x000e620000000800 */
[----:B------:R-:W-:Y:S01]  /*46a0*/  BSSY B1, `(.L_x_1620) ;  /* 0x0000004000017945 */ /* 0x000fe20003800000 */
[----:B--2---:R-:W-:-:S04]  /*46b0*/  SHF.L.U32 R77, R8, 0x1f, RZ ;  /* 0x0000001f084d7819 */ /* 0x004fc800000006ff */
[----:B------:R-:W2:Y:S02]  /*46c0*/  SYNCS.PHASECHK.TRANS64.TRYWAIT P4, [R69+URZ+0x16890], R77 ;  /* 0x0168904d450075a7 */ /* 0x000ea4000808017f */
[----:B-12---:R-:W-:Y:S05]  /*46d0*/  @!P4 BRA `(.L_x_1621) ;  /* 0x000001bc00b8c947 */ /* 0x006fea0003800000 */
.L_x_1931:
[----:B------:R-:W-:Y:S05]  /*46e0*/  BSYNC B1 ;  /* 0x0000000000017941 */ /* 0x000fea0003800000 */
.L_x_1620:
[----:B------:R-:W-:Y:S01]  /*46f0*/  UMOV UR4, 0xffffffff ;  /* 0xffffffff00047882 */ /* 0x000fe20000000000 */
[----:B------:R-:W-:Y:S02]  /*4700*/  IMAD.IADD R87, R85, 0x1, -R58 ;  /* 0x0000000155577824 */ /* 0x000fe400078e0a3a */
[----:B------:R-:W-:Y:S05]  /*4710*/  BRA.DIV UR4, `(.L_x_1622) ;  /* 0x000001be04bc7947 */ /* 0x000fea000b800000 */
[----:B------:R2:W3:Y:S04]  /*4720*/  SHFL.IDX PT, R81, R83, RZ, 0x1c1f ;  /* 0x001c1fff53517589 */ /* 0x0004e800000e0000 */
[----:B------:R2:W4:Y:S02]  /*4730*/  SHFL.IDX PT, R80, R82, RZ, 0x1c1f ;  /* 0x001c1fff52507589 */ /* 0x00052400000e0000 */
.L_x_1935:
[----:B------:R-:W5:Y:S01]  /*4740*/  S2R R8, SR_TID.X ;  /* 0x0000000000087919 */ /* 0x000f620000002100 */
[----:B------:R-:W-:Y:S01]  /*4750*/  BSSY B1, `(.L_x_1623) ;  /* 0x000007d000017945 */ /* 0x000fe20003800000 */
[----:B-----5:R-:W-:-:S05]  /*4760*/  VIADD R9, R8, 0xffffff80 ;  /* 0xffffff8008097836 */ /* 0x020fca0000000000 */
[----:B------:R-:W-:-:S04]  /*4770*/  SHF.R.S32.HI R8, RZ, 0x1f, R9 ;  /* 0x0000001fff087819 */ /* 0x000fc80000011409 */
[----:B------:R-:W-:-:S04]  /*4780*/  LEA.HI R8, R8, R9, RZ, 0x2 ;  /* 0x0000000908087211 */ /* 0x000fc800078f10ff */
[----:B------:R-:W-:-:S04]  /*4790*/  SHF.R.S32.HI R8, RZ, 0x2, R8 ;  /* 0x00000002ff087819 */ /* 0x000fc80000011408 */
[----:B------:R-:W-:-:S13]  /*47a0*/  ISETP.GE.OR P4, PT, R8, R76, P1 ;  /* 0x0000004c0800720c */ /* 0x000fda0000f86670 */
[----:B------:R-:W-:Y:S05]  /*47b0*/  @P4 BRA `(.L_x_1624) ;  /* 0x0000000400d84947 */ /* 0x000fea0003800000 */
[----:B------:R-:W5:Y:S01]  /*47c0*/  S2R R9, SR_TID.X ;  /* 0x0000000000097919 */ /* 0x000f620000002100 */
[----:B------:R-:W-:Y:S01]  /*47d0*/  SEL R8, R58, R87, !P0 ;  /* 0x000000573a087207 */ /* 0x000fe20004000000 */
[----:B------:R-:W-:Y:S01]  /*47e0*/  BSSY B2, `(.L_x_1625) ;  /* 0x000006f000027945 */ /* 0x000fe20003800000 */
[----:B----4-:R-:W-:-:S04]  /*47f0*/  LEA R78, P4, R6, R80, 0x1 ;  /* 0x00000050064e7211 */ /* 0x010fc800078808ff */
[----:B---3--:R-:W-:Y:S01]  /*4800*/  LEA.HI.X R79, R6, R81, R4, 0x1, P4 ;  /* 0x00000051064f7211 */ /* 0x008fe200020f0c04 */
[----:B-----5:R-:W-:Y:S01]  /*4810*/  VIADD R11, R9, 0xffffff80 ;  /* 0xffffff80090b7836 */ /* 0x020fe20000000000 */
        /* <DEDUP_REMOVED lines=13> */
[----:B0-----:R-:W-:Y:S02]  /*48f0*/  IMAD R12, R11, 0x2, R2 ;  /* 0x000000020b0c7824 */ /* 0x001fe400078e0202 */
[----:B------:R-:W0:Y:S04]  /*4900*/  LDS.128 R8, [R9+0xe400] ;  /* 0x00e4000009087984 */ /* 0x000e280000000c00 */
[----:B------:R-:W3:Y:S01]  /*4910*/  LDS.128 R12, [R12+0xe400] ;  /* 0x00e400000c0c7984 */ /* 0x000ee20000000c00 */
[----:B------:R-:W-:Y:S05]  /*4920*/  @P3 BRA `(.L_x_1626) ;  /* 0x0000000400683947 */ /* 0x000fea0003800000 */
[----:B------:R-:W-:Y:S01]  /*4930*/  SHF.R.U64 R102, R36, 0x10, R37 ;  /* 0x0000001024667819 */ /* 0x000fe20000001225 */
[----:B---3--:R-:W-:Y:S01]  /*4940*/  IMAD.U32 R98, R13, 0x10000, RZ ;  /* 0x000100000d627824 */ /* 0x008fe200078e00ff */
[----:B------:R-:W-:Y:S01]  /*4950*/  SHF.R.U32.HI R105, RZ, 0x10, R41 ;  /* 0x00000010ff697819 */ /* 0x000fe20000011629 */
[----:B0-----:R-:W-:Y:S01]  /*4960*/  IMAD.U32 R96, R9, 0x10000, RZ ;  /* 0x0001000009607824 */ /* 0x001fe200078e00ff */
[----:B------:R-:W-:Y:S01]  /*4970*/  SHF.R.U32.HI R104, RZ, 0x10, R37 ;  /* 0x00000010ff687819 */ /* 0x000fe20000011625 */
[----:B------:R-:W-:Y:S01]  /*4980*/  IMAD.U32 R100, R15, 0x10000, RZ ;  /* 0x000100000f647824 */ /* 0x000fe200078e00ff */
[----:B------:R-:W-:Y:S01]  /*4990*/  SHF.R.U64 R99, R40, 0x10, R41 ;  /* 0x0000001028637819 */ /* 0x000fe20000001229 */
[----:B------:R-:W-:Y:S01]  /*49a0*/  IMAD.U32 R41, R11, 0x10000, RZ ;  /* 0x000100000b297824 */ /* 0x000fe200078e00ff */
[----:B------:R-:W-:Y:S02]  /*49b0*/  PRMT R40, R84, 0x5432, R102 ;  /* 0x0000543254287816 */ /* 0x000fe40000000066 */
[----:B------:R-:W-:-:S02]  /*49c0*/  PRMT R102, R110, 0x5410, R105 ;  /* 0x000054106e667816 */ /* 0x000fc40000000069 */
[--C-:B------:R-:W-:Y:S02]  /*49d0*/  SHF.R.U64 R103, R38, 0x10, R39.reuse ;  /* 0x0000001026677819 */ /* 0x100fe40000001227 */
[----:B------:R-:W-:Y:S01]  /*49e0*/  PRMT R104, R86, 0x5432, R104 ;  /* 0x0000543256687816 */ /* 0x000fe20000000068 */
[----:B------:R-:W-:Y:S01]  /*49f0*/  IMAD.U32 R105, R102, 0x10000, RZ ;  /* 0x0001000066697824 */ /* 0x000fe200078e00ff */
[----:B------:R-:W-:Y:S02]  /*4a00*/  SHF.R.U32.HI R101, RZ, 0x10, R39 ;  /* 0x00000010ff657819 */ /* 0x000fe40000011627 */
[--C-:B------:R-:W-:Y:S02]  /*4a10*/  SHF.R.U64 R42, R42, 0x10, R43.reuse ;  /* 0x000000102a2a7819 */ /* 0x100fe4000000122b */
[----:B------:R-:W-:Y:S02]  /*4a20*/  SHF.R.U32.HI R43, RZ, 0x10, R43 ;  /* 0x00000010ff2b7819 */ /* 0x000fe4000001162b */
[----:B------:R-:W-:Y:S01]  /*4a30*/  PRMT R39, R106, 0x5410, R103 ;  /* 0x000054106a277816 */ /* 0x000fe20000000067 */
[----:B------:R-:W-:Y:S01]  /*4a40*/  IMAD.U32 R103, R104, 0x10000, RZ ;  /* 0x0001000068677824 */ /* 0x000fe200078e00ff */
[----:B------:R-:W-:-:S02]  /*4a50*/  PRMT R101, R107, 0x5410, R101 ;  /* 0x000054106b657816 */ /* 0x000fc40000000065 */
[----:B------:R-:W-:Y:S01]  /*4a60*/  PRMT R99, R109, 0x5410, R99 ;  /* 0x000054106d637816 */ /* 0x000fe20000000063 */
[----:B------:R-:W-:Y:S01]  /*4a70*/  FMUL.FTZ R109, R98, R105 ;  /* 0x00000069626d7220 */ /* 0x000fe20000410000 */
[----:B------:R-:W-:Y:S01]  /*4a80*/  PRMT R107, R108, 0x5410, R43 ;  /* 0x000054106c6b7816 */ /* 0x000fe2000000002b */
[-C--:B------:R-:W-:Y:S01]  /*4a90*/  FMUL.FTZ R111, R98, R103.reuse ;  /* 0x00000067626f7220 */ /* 0x080fe20000410000 */
[----:B------:R-:W-:Y:S01]  /*4aa0*/  LOP3.LUT R97, R13, 0xffff0000, RZ, 0xc0, !PT ;  /* 0xffff00000d617812 */ /* 0x000fe200078ec0ff */
[----:B------:R-:W-:Y:S01]  /*4ab0*/  FFMA.FTZ R43, R96, R103, -R109 ;  /* 0x00000067602b7223 */ /* 0x000fe2000001086d */
[----:B------:R-:W-:Y:S01]  /*4ac0*/  LOP3.LUT R106, R102, 0xffff0000, RZ, 0xc0, !PT ;  /* 0xffff0000666a7812 */ /* 0x000fe200078ec0ff */
[----:B------:R-:W-:Y:S01]  /*4ad0*/  IMAD.U32 R103, R107, 0x10000, RZ ;  /* 0x000100006b677824 */ /* 0x000fe200078e00ff */
[----:B------:R-:W-:Y:S01]  /*4ae0*/  LOP3.LUT R98, R104, 0xffff0000, RZ, 0xc0, !PT ;  /* 0xffff000068627812 */ /* 0x000fe200078ec0ff */
[----:B------:R-:W-:Y:S01]  /*4af0*/  IMAD.U32 R102, R101, 0x10000, RZ ;  /* 0x0001000065667824 */ /* 0x000fe200078e00ff */
[----:B------:R-:W-:Y:S01]  /*4b00*/  LOP3.LUT R38, R9, 0xffff0000, RZ, 0xc0, !PT ;  /* 0xffff000009267812 */ /* 0x000fe200078ec0ff */
[C---:B------:R-:W-:Y:S01]  /*4b10*/  FMUL.FTZ R109, R97.reuse, R106 ;  /* 0x0000006a616d7220 */ /* 0x040fe20000410000 */
[CC--:B------:R-:W-:Y:S01]  /*4b20*/  FMUL.FTZ R104, R100.reuse, R103.reuse ;  /* 0x0000006764687220 */ /* 0x0c0fe20000410000 */
[----:B------:R-:W-:Y:S01]  /*4b30*/  FMUL.FTZ R97, R97, R98 ;  /* 0x0000006261617220 */ /* 0x000fe20000410000 */
[----:B------:R-:W-:Y:S01]  /*4b40*/  LOP3.LUT R15, R15, 0xffff0000, RZ, 0xc0, !PT ;  /* 0xffff00000f0f7812 */ /* 0x000fe200078ec0ff */
[----:B------:R-:W-:Y:S01]  /*4b50*/  FMUL.FTZ R100, R100, R102 ;  /* 0x0000006664647220 */ /* 0x000fe20000410000 */
[----:B------:R-:W-:Y:S01]  /*4b60*/  LOP3.LUT R107, R107, 0xffff0000, RZ, 0xc0, !PT ;  /* 0xffff00006b6b7812 */ /* 0x000fe200078ec0ff */
[C---:B------:R-:W-:Y:S01]  /*4b70*/  FFMA.FTZ R98, R38.reuse, R98, -R109 ;  /* 0x0000006226627223 */ /* 0x040fe2000001086d */
[----:B------:R-:W-:Y:S01]  /*4b80*/  FFMA.FTZ R97, R38, R106, R97 ;  /* 0x0000006a26617223 */ /* 0x000fe20000010061 */
[----:B------:R-:W-:Y:S01]  /*4b90*/  FFMA.FTZ R38, R41, R102, -R104 ;  /* 0x0000006629267223 */ /* 0x000fe20000010868 */
[----:B------:R-:W-:Y:S01]  /*4ba0*/  LOP3.LUT R101, R101, 0xffff0000, RZ, 0xc0, !PT ;  /* 0xffff000065657812 */ /* 0x000fe200078ec0ff */
[----:B------:R-:W-:Y:S01]  /*4bb0*/  FFMA.FTZ R41, R41, R103, R100 ;  /* 0x0000006729297223 */ /* 0x000fe20000010064 */
[----:B------:R-:W-:Y:S01]  /*4bc0*/  LOP3.LUT R36, R11, 0xffff0000, RZ, 0xc0, !PT ;  /* 0xffff00000b247812 */ /* 0x000fe200078ec0ff */
[----:B------:R-:W-:Y:S01]  /*4bd0*/  FMUL.FTZ R103, R15, R107 ;  /* 0x0000006b0f677220 */ /* 0x000fe20000410000 */
[----:B------:R-:W-:Y:S01]  /*4be0*/  FFMA.FTZ R96, R96, R105, R111 ;  /* 0x0000006960607223 */ /* 0x000fe2000001006f */
[----:B------:R-:W-:-:S02]  /*4bf0*/  IMAD.U32 R13, R12, 0x10000, RZ ;  /* 0x000100000c0d7824 */ /* 0x000fc400078e00ff */
[-C--:B------:R-:W-:Y:S01]  /*4c00*/  FMUL.FTZ R105, R15, R101.reuse ;  /* 0x000000650f697220 */ /* 0x080fe20000410000 */
[C---:B------:R-:W-:Y:S02]  /*4c10*/  IMAD.U32 R102, R99.reuse, 0x10000, RZ ;  /* 0x0001000063667824 */ /* 0x040fe400078e00ff */
[----:B------:R-:W-:Y:S01]  /*4c20*/  FFMA.FTZ R15, R36, R101, -R103 ;  /* 0x00000065240f7223 */ /* 0x000fe20000010867 */
[----:B------:R-:W-:Y:S01]  /*4c30*/  IMAD.U32 R100, R40, 0x10000, RZ ;  /* 0x0001000028647824 */ /* 0x000fe200078e00ff */
[----:B------:R-:W-:Y:S01]  /*4c40*/  LOP3.LUT R101, R99, 0xffff0000, RZ, 0xc0, !PT ;  /* 0xffff000063657812 */ /* 0x000fe200078ec0ff */
[----:B------:R-:W-:Y:S01]  /*4c50*/  IMAD.U32 R9, R8, 0x10000, RZ ;  /* 0x0001000008097824 */ /* 0x000fe200078e00ff */
[----:B------:R-:W-:Y:S01]  /*4c60*/  LOP3.LUT R99, R40, 0xffff0000, RZ, 0xc0, !PT ;  /* 0xffff000028637812 */ /* 0x000fe200078ec0ff */
[C---:B------:R-:W-:Y:S01]  /*4c70*/  FMUL.FTZ R40, R13.reuse, R102 ;  /* 0x000000660d287220 */ /* 0x040fe20000410000 */
[----:B------:R-:W-:Y:S01]  /*4c80*/  LOP3.LUT R12, R12, 0xffff0000, RZ, 0xc0, !PT ;  /* 0xffff00000c0c7812 */ /* 0x000fe200078ec0ff */
[-C--:B------:R-:W-:Y:S01]  /*4c90*/  FMUL.FTZ R13, R13, R100.reuse ;  /* 0x000000640d0d7220 */ /* 0x080fe20000410000 */
[----:B------:R-:W-:Y:S01]  /*4ca0*/  PRMT R42, R88, 0x5432, R42 ;  /* 0x00005432582a7816 */ /* 0x000fe2000000002a */
[----:B------:R-:W-:Y:S01]  /*4cb0*/  FFMA.FTZ R104, R36, R107, R105 ;  /* 0x0000006b24687223 */ /* 0x000fe20000010069 */
[----:B------:R-:W-:Y:S01]  /*4cc0*/  LOP3.LUT R8, R8, 0xffff0000, RZ, 0xc0, !PT ;  /* 0xffff000008087812 */ /* 0x000fe200078ec0ff */
[C---:B------:R-:W-:Y:S01]  /*4cd0*/  IMAD.U32 R11, R10.reuse, 0x10000, RZ ;  /* 0x000100000a0b7824 */ /* 0x040fe200078e00ff */
[----:B------:R-:W-:Y:S01]  /*4ce0*/  LOP3.LUT R37, R10, 0xffff0000, RZ, 0xc0, !PT ;  /* 0xffff00000a257812 */ /* 0x000fe200078ec0ff */
[C---:B------:R-:W-:Y:S01]  /*4cf0*/  FMUL.FTZ R103, R12.reuse, R101 ;  /* 0x000000650c677220 */ /* 0x040fe20000410000 */
[C---:B------:R-:W-:Y:S01]  /*4d00*/  FFMA.FTZ R40, R9.reuse, R100, -R40 ;  /* 0x0000006409287223 */ /* 0x040fe20000010828 */
[----:B------:R-:W-:Y:S01]  /*4d10*/  FFMA.FTZ R13, R9, R102, R13 ;  /* 0x00000066090d7223 */ /* 0x000fe2000001000d */
[-C--:B------:R-:W-:Y:S01]  /*4d20*/  FMUL.FTZ R105, R12, R99.reuse ;  /* 0x000000630c697220 */ /* 0x080fe20000410000 */
[C---:B------:R-:W-:Y:S01]  /*4d30*/  IMAD.U32 R10, R14.reuse, 0x10000, RZ ;  /* 0x000100000e0a7824 */ /* 0x040fe200078e00ff */
        /* <DEDUP_REMOVED lines=8> */
[----:B------:R-:W-:Y:S01]  /*4dc0*/  FMUL.FTZ R99, R10, R9 ;  /* 0x000000090a637220 */ /* 0x000fe20000410000 */
        /* <DEDUP_REMOVED lines=11> */
[----:B------:R-:W-:Y:S01]  /*4e80*/  F2FP.BF16.F32.PACK_AB R9, R98, R43 ;  /* 0x0000002b6209723e */ /* 0x000fe200000010ff */
[----:B------:R-:W-:Y:S01]  /*4e90*/  IMAD.MOV.U32 R13, RZ, RZ, R96 ;  /* 0x000000ffff0d7224 */ /* 0x000fe200078e0060 */
[----:B------:R-:W-:Y:S02]  /*4ea0*/  F2FP.BF16.F32.PACK_AB R15, R104, R41 ;  /* 0x00000029680f723e */ /* 0x000fe400000010ff */
[----:B------:R-:W-:-:S02]  /*4eb0*/  F2FP.BF16.F32.PACK_AB R10, R39, R36 ;  /* 0x00000024270a723e */ /* 0x000fc400000010ff */
[----:B------:R-:W-:-:S07]  /*4ec0*/  F2FP.BF16.F32.PACK_AB R14, R42, R99 ;  /* 0x000000632a0e723e */ /* 0x000fce00000010ff */
.L_x_1626:
[----:B------:R-:W-:Y:S05]  /*4ed0*/  BSYNC B2 ;  /* 0x0000000000027941 */ /* 0x000fea0003800000 */
.L_x_1625:
[----:B------:R-:W-:Y:S01]  /*4ee0*/  ISETP.GE.AND P4, PT, R91, R85, PT ;  /* 0x000000555b00720c */ /* 0x000fe20003f86270 */
[----:B0-----:R0:W-:-:S12]  /*4ef0*/  ST.E.128 desc[UR42][R78.64], R8 ;  /* 0x000000084e007985 */ /* 0x0011d8000c101d2a */
[----:B------:R-:W-:-:S05]  /*4f00*/  @!P4 IMAD.WIDE R80, R91, 0x2, R80 ;  /* 0x000000025b50c825 */ /* 0x000fca00078e0250 */
[----:B---3--:R0:W-:Y:S02]  /*4f10*/  @!P4 ST.E.128 desc[UR42][R80.64], R12 ;  /* 0x0000000c5000c985 */ /* 0x0081e4000c101d2a */
.L_x_1624:
[----:B------:R-:W-:Y:S05]  /*4f20*/  BSYNC B1 ;  /* 0x0000000000017941 */ /* 0x000fea0003800000 */
.L_x_1623:
[----:B------:R-:W-:-:S03]  /*4f30*/  UMOV UR4, 0xffffffff ;  /* 0xffffffff00047882 */ /* 0x000fc60000000000 */
[----:B------:R-:W-:Y:S05]  /*4f40*/  BRA.DIV UR4, `(.L_x_1627) ;  /* 0x000001b604fc7947 */ /* 0x000fea000b800000 */
[----:B--2---:R-:W2:Y:S04]  /*4f50*/  SHFL.IDX PT, R83, R83, 0x1, 0x1c1f ;  /* 0x003c1f0053537f89 */ /* 0x004ea800000e0000 */
[----:B------:R-:W0:Y:S02]  /*4f60*/  SHFL.IDX PT, R82, R82, 0x1, 0x1c1f ;  /* 0x003c1f0052527f89 */ /* 0x000e2400000e0000 */
.L_x_1939:
[----:B0-----:R-:W0:Y:S02]  /*4f70*/  S2R R8, SR_TID.X ;  /* 0x0000000000087919 */ /* 0x001e240000002100 */
[----:B0-----:R-:W-:-:S05]  /*4f80*/  VIADD R9, R8, 0xffffff80 ;  /* 0xffffff8008097836 */ /* 0x001fca0000000000 */
[----:B------:R-:W-:-:S04]  /*4f90*/  SHF.R.S32.HI R8, RZ, 0x1f, R9 ;  /* 0x0000001fff087819 */ /* 0x000fc80000011409 */
[----:B------:R-:W-:-:S04]  /*4fa0*/  LEA.HI R8, R8, R9, RZ, 0x2 ;  /* 0x0000000908087211 */ /* 0x000fc800078f10ff */
[----:B------:R-:W-:-:S05]  /*4fb0*/  SHF.R.S32.HI R8, RZ, 0x2, R8 ;  /* 0x00000002ff087819 */ /* 0x000fca0000011408 */
[----:B------:R-:W-:-:S05]  /*4fc0*/  VIADD R8, R8, 0x60 ;  /* 0x0000006008087836 */ /* 0x000fca0000000000 */
[----:B------:R-:W-:-:S13]  /*4fd0*/  ISETP.GE.OR P4, PT, R8, R76, P1 ;  /* 0x0000004c0800720c */ /* 0x000fda0000f86670 */
[----:B------:R-:W-:Y:S05]  /*4fe0*/  @P4 BRA `(.L_x_1610) ;  /* 0x0000000c000c4947 */ /* 0x000fea0003800000 */
[----:B------:R-:W5:Y:S04]  /*4ff0*/  LDL R11, [R1+0x38] ;  /* 0x00003800010b7983 */ /* 0x000f680000100800 */
[----:B------:R-:W3:Y:S04]  /*5000*/  LDL R10, [R1+0x64] ;  /* 0x00006400010a7983 */ /* 0x000ee80000100800 */
[----:B------:R-:W4:Y:S01]  /*5010*/  LDL R9, [R1+0x48] ;  /* 0x0000480001097983 */ /* 0x000f220000100800 */
[----:B------:R-:W-:Y:S01]  /*5020*/  SEL R87, R58, R87, !P0 ;  /* 0x000000573a577207 */ /* 0x000fe20004000000 */
[----:B------:R-:W-:Y:S01]  /*5030*/  BSSY B1, `(.L_x_1628) ;  /* 0x000006b000017945 */ /* 0x000fe20003800000 */
[----:B------:R-:W-:-:S02]  /*5040*/  LEA R36, P4, R6, R82, 0x1 ;  /* 0x0000005206247211 */ /* 0x000fc400078808ff */
[----:B------:R-:W-:Y:S02]  /*5050*/  SHF.R.S32.HI R8, RZ, 0x1f, R87 ;  /* 0x0000001fff087819 */ /* 0x000fe40000011457 */
[----:B--2---:R-:W-:Y:S02]  /*5060*/  LEA.HI.X R37, R6, R83, R4, 0x1, P4 ;  /* 0x0000005306257211 */ /* 0x004fe400020f0c04 */
[----:B------:R-:W-:-:S04]  /*5070*/  LEA.HI R8, R8, R87, RZ, 0x4 ;  /* 0x0000005708087211 */ /* 0x000fc800078f20ff */
[----:B------:R-:W-:-:S05]  /*5080*/  LEA.HI.SX32 R8, R8, R5, 0x1c ;  /* 0x0000000508087211 */ /* 0x000fca00078fe2ff */
[----:B------:R-:W-:-:S05]  /*5090*/  IMAD.SHL.U32 R38, R8, 0x8, RZ ;  /* 0x0000000808267824 */ /* 0x000fca00078e00ff */
[----:B-----5:R-:W-:-:S04]  /*50a0*/  LOP3.LUT R8, R11, 0x38, R38, 0xf8, !PT ;  /* 0x000000380b087812 */ /* 0x020fc800078ef826 */
[----:B---3--:R-:W-:-:S05]  /*50b0*/  LOP3.LUT R8, R8, R10, RZ, 0x3c, !PT ;  /* 0x0000000a08087212 */ /* 0x008fca00078e3cff */
[----:B----4-:R-:W-:Y:S02]  /*50c0*/  IMAD.IADD R8, R9, 0x1, R8 ;  /* 0x0000000109087824 */ /* 0x010fe400078e0208 */
[C---:B------:R-:W-:Y:S02]  /*50d0*/  IMAD R9, R23.reuse, 0x2000, R0 ;  /* 0x0000200017097824 */ /* 0x040fe400078e0200 */
[----:B------:R-:W-:Y:S02]  /*50e0*/  IMAD R11, R23, 0x2000, R8 ;  /* 0x00002000170b7824 */ /* 0x000fe400078e0208 */
[--C-:B------:R-:W-:Y:S02]  /*50f0*/  IMAD R9, R9, 0x2, R2.reuse ;  /* 0x0000000209097824 */ /* 0x100fe400078e0202 */
[----:B------:R-:W-:-:S04]  /*5100*/  IMAD R12, R11, 0x2, R2 ;  /* 0x000000020b0c7824 */ /* 0x000fc800078e0202 */
[----:B------:R-:W0:Y:S04]  /*5110*/  LDS.128 R8, [R9+0xe400] ;  /* 0x00e4000009087984 */ /* 0x000e280000000c00 */
[----:B------:R-:W2:Y:S01]  /*5120*/  LDS.128 R12, [R12+0xe400] ;  /* 0x00e400000c0c7984 */ /* 0x000ea20000000c00 */
[----:B------:R-:W-:Y:S05]  /*5130*/  @P3 BRA `(.L_x_1629) ;  /* 0x0000000400683947 */ /* 0x000fea0003800000 */
[----:B------:R-:W-:Y:S01]  /*5140*/  SHF.R.U32.HI R80, RZ, 0x10, R45 ;  /* 0x00000010ff507819 */ /* 0x000fe2000001162d */
[----:B0-----:R-:W-:Y:S01]  /*5150*/  IMAD.U32 R43, R9, 0x10000, RZ ;  /* 0x00010000092b7824 */ /* 0x001fe200078e00ff */
[--C-:B------:R-:W-:Y:S01]  /*5160*/  SHF.R.U32.HI R79, RZ, 0x10, R49.reuse ;  /* 0x00000010ff4f7819 */ /* 0x100fe20000011631 */
[----:B--2---:R-:W-:Y:S01]  /*5170*/  IMAD.U32 R40, R12, 0x10000, RZ ;  /* 0x000100000c287824 */ /* 0x004fe200078e00ff */
[----:B------:R-:W-:Y:S01]  /*5180*/  SHF.R.U64 R81, R48, 0x10, R49 ;  /* 0x0000001030517819 */ /* 0x000fe20000001231 */
[----:B------:R-:W-:Y:S01]  /*5190*/  IMAD.U32 R48, R15, 0x10000, RZ ;  /* 0x000100000f307824 */ /* 0x000fe200078e00ff */
[----:B------:R-:W-:Y:S01]  /*51a0*/  SHF.R.U64 R49, R50, 0x10, R51 ;  /* 0x0000001032317819 */ /* 0x000fe20000001233 */
[----:B------:R-:W-:Y:S01]  /*51b0*/  IMAD.U32 R39, R8, 0x10000, RZ ;  /* 0x0001000008277824 */ /* 0x000fe200078e00ff */
[----:B------:R-:W-:Y:S02]  /*51c0*/  PRMT R95, R95, 0x5410, R80 ;  /* 0x000054105f5f7816 */ /* 0x000fe40000000050 */
[----:B------:R-:W-:-:S02]  /*51d0*/  PRMT R92, R92, 0x5410, R79 ;  /* 0x000054105c5c7816 */ /* 0x000fc4000000004f */
[----:B------:R-:W-:Y:S02]  /*51e0*/  SHF.R.U32.HI R51, RZ, 0x10, R51 ;  /* 0x00000010ff337819 */ /* 0x000fe40000011633 */
[--C-:B------:R-:W-:Y:S01]  /*51f0*/  SHF.R.U64 R78, R46, 0x10, R47.reuse ;  /* 0x000000102e4e7819 */ /* 0x100fe2000000122f */
[C---:B------:R-:W-:Y:S01]  /*5200*/  IMAD.U32 R46, R13.reuse, 0x10000, RZ ;  /* 0x000100000d2e7824 */ /* 0x040fe200078e00ff */
[----:B------:R-:W-:Y:S02]  /*5210*/  SHF.R.U32.HI R87, RZ, 0x10, R47 ;  /* 0x00000010ff577819 */ /* 0x000fe4000001162f */
[----:B------:R-:W-:Y:S01]  /*5220*/  LOP3.LUT R47, R13, 0xffff0000, RZ, 0xc0, !PT ;  /* 0xffff00000d2f7812 */ /* 0x000fe200078ec0ff */
[----:B------:R-:W-:Y:S01]  /*5230*/  IMAD.U32 R13, R95, 0x10000, RZ ;  /* 0x000100005f0d7824 */ /* 0x000fe200078e00ff */
[----:B------:R-:W-:Y:S01]  /*5240*/  LOP3.LUT R42, R15, 0xffff0000, RZ, 0xc0, !PT ;  /* 0xffff00000f2a7812 */ /* 0x000fe200078ec0ff */
[----:B------:R-:W-:Y:S01]  /*5250*/  IMAD.U32 R15, R92, 0x10000, RZ ;  /* 0x000100005c0f7824 */ /* 0x000fe200078e00ff */
[----:B------:R-:W-:-:S02]  /*5260*/  PRMT R88, R88, 0x5410, R51 ;  /* 0x0000541058587816 */ /* 0x000fc40000000033 */
[----:B------:R-:W-:Y:S01]  /*5270*/  PRMT R93, R93, 0x5410, R78 ;  /* 0x000054105d5d7816 */ /* 0x000fe2000000004e */
[----:B------:R-:W-:Y:S01]  /*5280*/  FMUL.FTZ R50, R46, R15 ;  /* 0x0000000f2e327220 */ /* 0x000fe20000410000 */
[----:B------:R-:W-:Y:S01]  /*5290*/  LOP3.LUT R92, R92, 0xffff0000, RZ, 0xc0, !PT ;  /* 0xffff00005c5c7812 */ /* 0x000fe200078ec0ff */
[-C--:B------:R-:W-:Y:S01]  /*52a0*/  FMUL.FTZ R78, R46, R13.reuse ;  /* 0x0000000d2e4e7220 */ /* 0x080fe20000410000 */
[----:B------:R-:W-:Y:S01]  /*52b0*/  PRMT R84, R84, 0x5410, R87 ;  /* 0x0000541054547816 */ /* 0x000fe20000000057 */
[----:B------:R-:W-:Y:S01]  /*52c0*/  IMAD.U32 R46, R88, 0x10000, RZ ;  /* 0x00010000582e7824 */ /* 0x000fe200078e00ff */
[----:B------:R-:W-:Y:S01]  /*52d0*/  LOP3.LUT R95, R95, 0xffff0000, RZ, 0xc0, !PT ;  /* 0xffff00005f5f7812 */ /* 0x000fe200078ec0ff */
[C---:B------:R-:W-:Y:S01]  /*52e0*/  FFMA.FTZ R13, R43.reuse, R13, -R50 ;  /* 0x0000000d2b0d7223 */ /* 0x040fe20000010832 */
[----:B------:R-:W-:Y:S01]  /*52f0*/  SHF.R.U64 R91, R44, 0x10, R45 ;  /* 0x000000102c5b7819 */ /* 0x000fe2000000122d */
[----:B------:R-:W-:Y:S01]  /*5300*/  FFMA.FTZ R15, R43, R15, R78 ;  /* 0x0000000f2b0f7223 */ /* 0x000fe2000001004e */
[----:B------:R-:W-:Y:S01]  /*5310*/  LOP3.LUT R44, R9, 0xffff0000, RZ, 0xc0, !PT ;  /* 0xffff0000092c7812 */ /* 0x000fe200078ec0ff */
[----:B------:R-:W-:Y:S01]  /*5320*/  IMAD.U32 R45, R11, 0x10000, RZ ;  /* 0x000100000b2d7824 */ /* 0x000fe200078e00ff */
[----:B------:R-:W-:Y:S01]  /*5330*/  PRMT R86, R86, 0x5410, R49 ;  /* 0x0000541056567816 */ /* 0x000fe20000000031 */
[C---:B------:R-:W-:Y:S01]  /*5340*/  FMUL.FTZ R49, R47.reuse, R92 ;  /* 0x0000005c2f317220 */ /* 0x040fe20000410000 */
[----:B------:R-:W-:Y:S01]  /*5350*/  PRMT R94, R94, 0x5410, R91 ;  /* 0x000054105e5e7816 */ /* 0x000fe2000000005b */
[----:B------:R-:W-:Y:S01]  /*5360*/  IMAD.U32 R43, R84, 0x10000, RZ ;  /* 0x00010000542b7824 */ /* 0x000fe200078e00ff */
[----:B------:R-:W-:Y:S01]  /*5370*/  PRMT R90, R90, 0x5410, R81 ;  /* 0x000054105a5a7816 */ /* 0x000fe20000000051 */
[-C--:B------:R-:W-:Y:S01]  /*5380*/  FMUL.FTZ R47, R47, R95.reuse ;  /* 0x0000005f2f2f7220 */ /* 0x080fe20000410000 */
[----:B------:R-:W-:Y:S01]  /*5390*/  FMUL.FTZ R78, R48, R46 ;  /* 0x0000002e304e7220 */ /* 0x000fe20000410000 */
[----:B------:R-:W-:Y:S01]  /*53a0*/  FFMA.FTZ R50, R44, R95, -R49 ;  /* 0x0000005f2c327223 */ /* 0x000fe20000010831 */
[----:B------:R-:W-:Y:S01]  /*53b0*/  LOP3.LUT R88, R88, 0xffff0000, RZ, 0xc0, !PT ;  /* 0xffff000058587812 */ /* 0x000fe200078ec0ff */
[-C--:B------:R-:W-:Y:S01]  /*53c0*/  FMUL.FTZ R49, R48, R43.reuse ;  /* 0x0000002b30317220 */ /* 0x080fe20000410000 */
[----:B------:R-:W-:Y:S01]  /*53d0*/  LOP3.LUT R84, R84, 0xffff0000, RZ, 0xc0, !PT ;  /* 0xffff000054547812 */ /* 0x000fe200078ec0ff */
[----:B------:R-:W-:Y:S01]  /*53e0*/  FFMA.FTZ R92, R44, R92, R47 ;  /* 0x0000005c2c5c7223 */ /* 0x000fe2000001002f */
[----:B------:R-:W-:Y:S01]  /*53f0*/  FFMA.FTZ R78, R45, R43, -R78 ;  /* 0x0000002b2d4e7223 */ /* 0x000fe2000001084e */
[----:B------:R-:W-:-:S02]  /*5400*/  IMAD.U32 R43, R94, 0x10000, RZ ;  /* 0x000100005e2b7824 */ /* 0x000fc400078e00ff */
[----:B------:R-:W-:Y:S01]  /*5410*/  FFMA.FTZ R46, R45, R46, R49 ;  /* 0x0000002e2d2e7223 */ /* 0x000fe20000010031 */
[----:B------:R-:W-:Y:S02]  /*5420*/  IMAD.U32 R44, R90, 0x10000, RZ ;  /* 0x000100005a2c7824 */ /* 0x000fe400078e00ff */
[C---:B------:R-:W-:Y:S01]  /*5430*/  FMUL.FTZ R48, R42.reuse, R88 ;  /* 0x000000582a307220 */ /* 0x040fe20000410000 */
[----:B------:R-:W-:Y:S01]  /*5440*/  FMUL.FTZ R80, R42, R84 ;  /* 0x000000542a507220 */ /* 0x000fe20000410000 */
[CC--:B------:R-:W-:Y:S01]  /*5450*/  FMUL.FTZ R49, R40.reuse, R43.reuse ;  /* 0x0000002b28317220 */ /* 0x0c0fe20000410000 */
[-C--:B------:R-:W-:Y:S01]  /*5460*/  FMUL.FTZ R42, R40, R44.reuse ;  /* 0x0000002c282a7220 */ /* 0x080fe20000410000 */
[----:B------:R-:W-:Y:S01]  /*5470*/  LOP3.LUT R41, R11, 0xffff0000, RZ, 0xc0, !PT ;  /* 0xffff00000b297812 */ /* 0x000fe200078ec0ff */
[----:B------:R-:W-:Y:S01]  /*5480*/  IMAD.U32 R9, R10, 0x10000, RZ ;  /* 0x000100000a097824 */ /* 0x000fe200078e00ff */
[----:B------:R-:W-:Y:S01]  /*5490*/  LOP3.LUT R12, R12, 0xffff0000, RZ, 0xc0, !PT ;  /* 0xffff00000c0c7812 */ /* 0x000fe200078ec0ff */
[C---:B------:R-:W-:Y:S01]  /*54a0*/  FFMA.FTZ R42, R39.reuse, R43, -R42 ;  /* 0x0000002b272a7223 */ /* 0x040fe2000001082a */
[----:B------:R-:W-:Y:S01]  /*54b0*/  LOP3.LUT R47, R90, 0xffff0000, RZ, 0xc0, !PT ;  /* 0xffff00005a2f7812 */ /* 0x000fe200078ec0ff */
[----:B------:R-:W-:Y:S01]  /*54c0*/  FFMA.FTZ R49, R39, R44, R49 ;  /* 0x0000002c27317223 */ /* 0x000fe20000010031 */
[----:B------:R-:W-:Y:S01]  /*54d0*/  LOP3.LUT R45, R94, 0xffff0000, RZ, 0xc0, !PT ;  /* 0xffff00005e2d7812 */ /* 0x000fe200078ec0ff */
[----:B------:R-:W-:Y:S01]  /*54e0*/  IMAD.U32 R39, R86, 0x10000, RZ ;  /* 0x0001000056277824 */ /* 0x000fe200078e00ff */
[----:B------:R-:W-:Y:S01]  /*54f0*/  LOP3.LUT R11, R10, 0xffff0000, RZ, 0xc0, !PT ;  /* 0xffff00000a0b7812 */ /* 0x000fe200078ec0ff */
[C---:B------:R-:W-:Y:S01]  /*5500*/  IMAD.U32 R10, R14.reuse, 0x10000, RZ ;  /* 0x000100000e0a7824 */ /* 0x040fe200078e00ff */
[----:B------:R-:W-:Y:S01]  /*5510*/  LOP3.LUT R14, R14, 0xffff0000, RZ, 0xc0, !PT ;  /* 0xffff00000e0e7812 */ /* 0x000fe200078ec0ff */
[C---:B------:R-:W-:Y:S01]  /*5520*/  FFMA.FTZ R51, R41.reuse, R84, -R48 ;  /* 0x0000005429337223 */ /* 0x040fe20000010830 */
[----:B------:R-:W-:Y:S01]  /*5530*/  FFMA.FTZ R79, R41, R88, R80 ;  /* 0x00000058294f7223 */ /* 0x000fe20000010050 */
[----:B------:R-:W-:Y:S01]  /*5540*/  LOP3.LUT R86, R86, 0xffff0000, RZ, 0xc0, !PT ;  /* 0xffff000056567812 */ /* 0x000fe200078ec0ff */
[----:B------:R-:W-:Y:S01]  /*5550*/  FMUL.FTZ R41, R12, R47 ;  /* 0x0000002f0c297220 */ /* 0x000fe20000410000 */
[----:B------:R-:W-:Y:S01]  /*5560*/  LOP3.LUT R8, R8, 0xffff0000, RZ, 0xc0, !PT ;  /* 0xffff000008087812 */ /* 0x000fe200078ec0ff */
[----:B------:R-:W-:Y:S01]  /*5570*/  FMUL.FTZ R43, R12, R45 ;  /* 0x0000002d0c2b7220 */ /* 0x000fe20000410000 */
[C---:B------:R-:W-:Y:S01]  /*5580*/  IMAD.U32 R12, R93.reuse, 0x10000, RZ ;  /* 0x000100005d0c7824 */ /* 0x040fe200078e00ff */
[----:B------:R-:W-:Y:S01]  /*5590*/  LOP3.LUT R93, R93, 0xffff0000, RZ, 0xc0, !PT ;  /* 0xffff00005d5d7812 */ /* 0x000fe200078ec0ff */
[----:B------:R-:W-:Y:S01]  /*55a0*/  FMUL.FTZ R40, R10, R39 ;  /* 0x000000270a287220 */ /* 0x000fe20000410000 */
[----:B------:R-:W-:Y:S01]  /*55b0*/  FMUL.FTZ R44, R14, R86 ;  /* 0x000000560e2c7220 */ /* 0x000fe20000410000 */
[C---:B------:R-:W-:Y:S01]  /*55c0*/  FFMA.FTZ R41, R8.reuse, R45, -R41 ;  /* 0x0000002d08297223 */ /* 0x040fe20000010829 */
[----:B------:R-:W-:Y:S01]  /*55d0*/  FFMA.FTZ R8, R8, R47, R43 ;  /* 0x0000002f08087223 */ /* 0x000fe2000001002b */
[-C--:B------:R-:W-:Y:S01]  /*55e0*/  FMUL.FTZ R43, R14, R93.reuse ;  /* 0x0000005d0e2b7220 */ /* 0x080fe20000410000 */
[-C--:B------:R-:W-:Y:S01]  /*55f0*/  FMUL.FTZ R10, R10, R12.reuse ;  /* 0x0000000c0a0a7220 */ /* 0x080fe20000410000 */
[----:B------:R-:W-:Y:S01]  /*5600*/  FFMA.FTZ R40, R9, R12, -R40 ;  /* 0x0000000c09287223 */ /* 0x000fe20000010828 */
[C---:B------:R-:W-:Y:S01]  /*5610*/  FFMA.FTZ R93, R11.reuse, R93, -R44 ;  /* 0x0000005d0b5d7223 */ /* 0x040fe2000001082c */
[----:B------:R-:W-:Y:S01]  /*5620*/  FFMA.FTZ R43, R11, R86, R43 ;  /* 0x000000560b2b7223 */ /* 0x000fe2000001002b */
[----:B------:R-:W-:Y:S01]  /*5630*/  FFMA.FTZ R10, R9, R39, R10 ;  /* 0x00000027090a7223 */ /* 0x000fe2000001000a */
[----:B------:R-:W-:-:S02]  /*5640*/  F2FP.BF16.F32.PACK_AB R42, R41, R42 ;  /* 0x0000002a292a723e */ /* 0x000fc400000010ff */
[----:B------:R-:W-:Y:S02]  /*5650*/  F2FP.BF16.F32.PACK_AB R40, R93, R40 ;  /* 0x000000285d28723e */ /* 0x000fe400000010ff */
[----:B------:R-:W-:Y:S02]  /*5660*/  F2FP.BF16.F32.PACK_AB R9, R50, R13 ;  /* 0x0000000d3209723e */ /* 0x000fe400000010ff */
[----:B------:R-:W-:Y:S02]  /*5670*/  F2FP.BF16.F32.PACK_AB R13, R92, R15 ;  /* 0x0000000f5c0d723e */ /* 0x000fe400000010ff */
[----:B------:R-:W-:Y:S01]  /*5680*/  F2FP.BF16.F32.PACK_AB R12, R8, R49 ;  /* 0x00000031080c723e */ /* 0x000fe200000010ff */
[----:B------:R-:W-:Y:S01]  /*5690*/  IMAD.MOV.U32 R8, RZ, RZ, R42 ;  /* 0x000000ffff087224 */ /* 0x000fe200078e002a */
[----:B------:R-:W-:Y:S01]  /*56a0*/  F2FP.BF16.F32.PACK_AB R14, R43, R10 ;  /* 0x0000000a2b0e723e */ /* 0x000fe200000010ff */
[----:B------:R-:W-:Y:S01]  /*56b0*/  IMAD.MOV.U32 R10, RZ, RZ, R40 ;  /* 0x000000ffff0a7224 */ /* 0x000fe200078e0028 */
[----:B------:R-:W-:-:S02]  /*56c0*/  F2FP.BF16.F32.PACK_AB R11, R51, R78 ;  /* 0x0000004e330b723e */ /* 0x000fc400000010ff */
[----:B------:R-:W-:-:S07]  /*56d0*/  F2FP.BF16.F32.PACK_AB R15, R79, R46 ;  /* 0x0000002e4f0f723e */ /* 0x000fce00000010ff */
.L_x_1629:
[----:B------:R-:W-:Y:S05]  /*56e0*/  BSYNC B1 ;  /* 0x0000000000017941 */ /* 0x000fea0003800000 */
.L_x_1628:
[----:B------:R-:W-:Y:S01]  /*56f0*/  ISETP.GE.AND P3, PT, R38, R85, PT ;  /* 0x000000552600720c */ /* 0x000fe20003f66270 */
[----:B0-----:R0:W-:Y:S02]  /*5700*/  ST.E.128 desc[UR42][R36.64], R8 ;  /* 0x0000000824007985 */ /* 0x0011e4000c101d2a */
[----:B0-----:R-:W-:Y:S02]  /*5710*/  IMAD.MOV.U32 R8, RZ, RZ, R82 ;  /* 0x000000ffff087224 */ /* 0x001fe400078e0052 */
[----:B------:R-:W-:-:S08]  /*5720*/  IMAD.MOV.U32 R9, RZ, RZ, R83 ;  /* 0x000000ffff097224 */ /* 0x000fd000078e0053 */
[----:B------:R-:W-:Y:S05]  /*5730*/  @P3 BRA `(.L_x_1610) ;  /* 0x0000000400383947 */ /* 0x000fea0003800000 */
[----:B------:R-:W-:-:S05]  /*5740*/  IMAD.WIDE R8, R38, 0x2, R8 ;  /* 0x0000000226087825 */ /* 0x000fca00078e0208 */
[----:B--2---:R0:W-:Y:S01]  /*5750*/  ST.E.128 desc[UR42][R8.64], R12 ;  /* 0x0000000c08007985 */ /* 0x0041e2000c101d2a */
[----:B------:R-:W-:Y:S05]  /*5760*/  BRA `(.L_x_1610) ;  /* 0x00000004002c7947 */ /* 0x000fea0003800000 */
.L_x_1591:
[----:B------:R-:W-:-:S06]  /*5770*/  UISETP.NE.AND UP0, UPT, UR39, 0x3, UPT ;  /* 0x000000032700788c */ /* 0x000fcc000bf05270 */
[----:B------:R-:W-:-:S13]  /*5780*/  PLOP3.LUT P5, PT, PT, PT, UP0, 0x80, 0x0 ;  /* 0x000000000000781c */ /* 0x000fda0003faf008 */
[----:B------:R-:W-:Y:S05]  /*5790*/  @!P5 BRA `(.L_x_1630) ;  /* 0x000000000004d947 */ /* 0x000fea0003800000 */
[----:B------:R-:W-:Y:S01]  /*57a0*/  BPT.TRAP 0x1 ;  /* 0x000000040000795c */ /* 0x000fe20000300000 */
.L_x_1630:
[----:B------:R-:W2:Y:S01]  /*57b0*/  LDL R8, [R1+0xc] ;  /* 0x00000c0001087983 */ /* 0x000ea20000100800 */
[----:B------:R-:W-:Y:S01]  /*57c0*/  IMAD R69, R23, 0x8, R2 ;  /* 0x0000000817457824 */ /* 0x000fe200078e0202 */
[----:B------:R-:W-:Y:S01]  /*57d0*/  BSSY B1, `(.L_x_1631) ;  /* 0x0000005000017945 */ /* 0x000fe20003800000 */
[----:B------:R-:W-:Y:S02]  /*57e0*/  SHF.R.S32.HI R74, RZ, 0x1f, R73 ;  /* 0x0000001fff4a7819 */ /* 0x000fe40000011449 */
[----:B--2---:R-:W-:-:S04]  /*57f0*/  SHF.L.U32 R77, R8, 0x1f, RZ ;  /* 0x0000001f084d7819 */ /* 0x004fc800000006ff */
[----:B------:R-:W0:Y:S02]  /*5800*/  SYNCS.PHASECHK.TRANS64.TRYWAIT P3, [R69+URZ+0x16890], R77 ;  /* 0x0168904d450075a7 */ /* 0x000e24000806017f */
[----:B0-----:R-:W-:Y:S05]  /*5810*/  @!P3 BRA `(.L_x_1632) ;  /* 0x000001b00014b947 */ /* 0x001fea0003800000 */
.L_x_1940:
[----:B------:R-:W-:Y:S05]  /*5820*/  BSYNC B1 ;  /* 0x0000000000017941 */ /* 0x000fea0003800000 */
.L_x_1631:
[----:B------:R-:W1:Y:S01]  /*5830*/  S2R R12, SR_TID.X ;  /* 0x00000000000c7919 */ /* 0x000e620000002100 */
        /* <DEDUP_REMOVED lines=15> */
[----:B------:R-:W-:Y:S01]  /*5930*/  IMAD.WIDE.U32 R8, R157, UR4, R8 ;  /* 0x000000049d087c25 */ /* 0x000fe2000f8e0008 */
[----:B------:R-:W-:-:S03]  /*5940*/  UMOV UR4, 0xffffffff ;  /* 0xffffffff00047882 */ /* 0x000fc60000000000 */
[----:B------:R-:W-:Y:S01]  /*5950*/  IMAD R37, R157, UR5, R9 ;  /* 0x000000059d257c24 */ /* 0x000fe2000f8e0209 */
[----:B------:R-:W-:Y:S01]  /*5960*/  LEA R36, P3, R8, UR6, 0x1 ;  /* 0x0000000608247c11 */ /* 0x000fe2000f8608ff */
[----:B-1----:R-:W-:-:S03]  /*5970*/  VIADD R14, R12, 0xffffff80 ;  /* 0xffffff800c0e7836 */ /* 0x002fc60000000000 */
[----:B------:R-:W-:Y:S02]  /*5980*/  LEA.HI.X R37, R8, UR7, R37, 0x1, P3 ;  /* 0x0000000708257c11 */ /* 0x000fe400098f0c25 */
[----:B------:R-:W-:-:S04]  /*5990*/  SHF.R.S32.HI R12, RZ, 0x1f, R14 ;  /* 0x0000001fff0c7819 */ /* 0x000fc8000001140e */
[----:B------:R-:W-:-:S04]  /*59a0*/  LEA.HI R12, R12, R14, RZ, 0x2 ;  /* 0x0000000e0c0c7211 */ /* 0x000fc800078f10ff */
[----:B------:R-:W-:-:S05]  /*59b0*/  SHF.R.S32.HI R12, RZ, 0x2, R12 ;  /* 0x00000002ff0c7819 */ /* 0x000fca000001140c */
[----:B------:R-:W-:-:S05]  /*59c0*/  IMAD.IADD R38, R76, 0x1, -R12 ;  /* 0x000000014c267824 */ /* 0x000fca00078e0a0c */
[----:B------:R-:W-:Y:S01]  /*59d0*/  ISETP.GE.AND P3, PT, R38, 0x1, PT ;  /* 0x000000012600780c */ /* 0x000fe20003f66270 */
[----:B------:R-:W-:-:S12]  /*59e0*/  BRA.DIV UR4, `(.L_x_1633) ;  /* 0x000001ae04b47947 */ /* 0x000fd8000b800000 */
[----:B------:R1:W2:Y:S04]  /*59f0*/  SHFL.IDX PT, R8, R37, RZ, 0x1c1f ;  /* 0x001c1fff25087589 */ /* 0x0002a800000e0000 */
[----:B------:R1:W3:Y:S02]  /*5a00*/  SHFL.IDX PT, R9, R36, RZ, 0x1c1f ;  /* 0x001c1fff24097589 */ /* 0x0002e400000e0000 */
.L_x_1944:
[----:B------:R-:W-:Y:S04]  /*5a10*/  BSSY B1, `(.L_x_1634) ;  /* 0x000000e000017945 */ /* 0x000fe80003800000 */
[----:B------:R-:W-:Y:S05]  /*5a20*/  @!P3 BRA `(.L_x_1635) ;  /* 0x000000000030b947 */ /* 0x000fea0003800000 */
[----:B------:R-:W4:Y:S01]  /*5a30*/  LDL R10, [R1+0x8] ;  /* 0x00000800010a7983 */ /* 0x000f220000100800 */
[----:B------:R-:W-:Y:S02]  /*5a40*/  ULDC UR4, c[0x0][0x2f4] ;  /* 0x0000bd0000047ab9 */ /* 0x000fe40000000800 */
[----:B------:R-:W-:-:S13]  /*5a50*/  ISETP.GE.AND P3, PT, R16, UR4, PT ;  /* 0x0000000410007c0c */ /* 0x000fda000bf66270 */
[----:B---3--:R-:W-:-:S04]  /*5a60*/  @!P3 LEA R14, P4, R16, R9, 0x1 ;  /* 0x00000009100eb211 */ /* 0x008fc800078808ff */
[----:B--2---:R-:W-:Y:S02]  /*5a70*/  @!P3 LEA.HI.X R15, R16, R8, R17, 0x1, P4 ;  /* 0x00000008100fb211 */ /* 0x004fe400020f0c11 */
[----:B------:R-:W-:-:S13]  /*5a80*/  ISETP.GE.AND P4, PT, R19, UR4, PT ;  /* 0x0000000413007c0c */ /* 0x000fda000bf86270 */
[----:B------:R-:W-:-:S04]  /*5a90*/  @!P4 LEA R12, P6, R19, R9, 0x1 ;  /* 0x00000009130cc211 */ /* 0x000fc800078c08ff */
[----:B----4-:R-:W-:Y:S02]  /*5aa0*/  @!P4 LEA.HI.X R13, R19, R8, R10, 0x1, P6 ;  /* 0x00000008130dc211 */ /* 0x010fe400030f0c0a */
[----:B------:R-:W2:Y:S04]  /*5ab0*/  @!P3 LDS.128 R8, [R71+0xe000] ;  /* 0x00e000004708b984 */ /* 0x000ea80000000c00 */
[----:B--2---:R-:W-:Y:S04]  /*5ac0*/  @!P3 ST.E.128 desc[UR42][R14.64], R8 ;  /* 0x000000080e00b985 */ /* 0x004fe8000c101d2a */
[----:B------:R-:W2:Y:S04]  /*5ad0*/  @!P4 LDS.128 R8, [R70+0xe000] ;  /* 0x00e000004608c984 */ /* 0x000ea80000000c00 */
[----:B--2---:R4:W-:Y:S02]  /*5ae0*/  @!P4 ST.E.128 desc[UR42][R12.64], R8 ;  /* 0x000000080c00c985 */ /* 0x0049e4000c101d2a */
.L_x_1635:
[----:B------:R-:W-:Y:S05]  /*5af0*/  BSYNC B1 ;  /* 0x0000000000017941 */ /* 0x000fea0003800000 */
.L_x_1634:
[----:B------:R-:W-:-:S03]  /*5b00*/  UMOV UR4, 0xffffffff ;  /* 0xffffffff00047882 */ /* 0x000fc60000000000 */
[----:B------:R-:W-:Y:S05]  /*5b10*/  BRA.DIV UR4, `(.L_x_1636) ;  /* 0x000001ae04b47947 */ /* 0x000fea000b800000 */
[----:B--2-4-:R2:W4:Y:S04]  /*5b20*/  SHFL.IDX PT, R8, R37, 0x1, 0x1c1f ;  /* 0x003c1f0025087f89 */ /* 0x01452800000e0000 */
[----:B---3--:R2:W3:Y:S02]  /*5b30*/  SHFL.IDX PT, R9, R36, 0x1, 0x1c1f ;  /* 0x003c1f0024097f89 */ /* 0x0084e400000e0000 */
.L_x_1948:
[----:B------:R-:W-:-:S13]  /*5b40*/  ISETP.GE.AND P3, PT, R38, 0x61, PT ;  /* 0x000000612600780c */ /* 0x000fda0003f66270 */
[----:B------:R-:W-:Y:S05]  /*5b50*/  @!P3 BRA `(.L_x_1610) ;  /* 0x000000000030b947 */ /* 0x000fea0003800000 */
[----:B------:R-:W5:Y:S01]  /*5b60*/  LDL R10, [R1+0x8] ;  /* 0x00000800010a7983 */ /* 0x000f620000100800 */
[----:B------:R-:W-:Y:S02]  /*5b70*/  ULDC UR4, c[0x0][0x2f4] ;  /* 0x0000bd0000047ab9 */ /* 0x000fe40000000800 */
[----:B------:R-:W-:-:S13]  /*5b80*/  ISETP.GE.AND P3, PT, R16, UR4, PT ;  /* 0x0000000410007c0c */ /* 0x000fda000bf66270 */
[----:B---3--:R-:W-:-:S04]  /*5b90*/  @!P3 LEA R14, P4, R16, R9, 0x1 ;  /* 0x00000009100eb211 */ /* 0x008fc800078808ff */
[----:B----4-:R-:W-:Y:S02]  /*5ba0*/  @!P3 LEA.HI.X R15, R16, R8, R17, 0x1, P4 ;  /* 0x00000008100fb211 */ /* 0x010fe400020f0c11 */
[----:B------:R-:W-:-:S13]  /*5bb0*/  ISETP.GE.AND P4, PT, R19, UR4, PT ;  /* 0x0000000413007c0c */ /* 0x000fda000bf86270 */
[----:B------:R-:W-:-:S04]  /*5bc0*/  @!P4 LEA R12, P6, R19, R9, 0x1 ;  /* 0x00000009130cc211 */ /* 0x000fc800078c08ff */
[----:B-----5:R-:W-:Y:S02]  /*5bd0*/  @!P4 LEA.HI.X R13, R19, R8, R10, 0x1, P6 ;  /* 0x00000008130dc211 */ /* 0x020fe400030f0c0a */
[----:B------:R-:W3:Y:S04]  /*5be0*/  @!P3 LDS.128 R8, [R71+0x11000] ;  /* 0x011000004708b984 */ /* 0x000ee80000000c00 */
[----:B---3--:R-:W-:Y:S04]  /*5bf0*/  @!P3 ST.E.128 desc[UR42][R14.64], R8 ;  /* 0x000000080e00b985 */ /* 0x008fe8000c101d2a */
[----:B------:R-:W3:Y:S04]  /*5c00*/  @!P4 LDS.128 R8, [R70+0x11000] ;  /* 0x011000004608c984 */ /* 0x000ee80000000c00 */
[----:B---3--:R3:W-:Y:S02]  /*5c10*/  @!P4 ST.E.128 desc[UR42][R12.64], R8 ;  /* 0x000000080c00c985 */ /* 0x0087e4000c101d2a */
.L_x_1610:
[----:B------:R-:W-:Y:S05]  /*5c20*/  BSYNC B0 ;  /* 0x0000000000007941 */ /* 0x000fea0003800000 */
.L_x_1590:
[----:B0-234-:R-:W0:Y:S01]  /*5c30*/  S2R R8, SR_TID.X ;  /* 0x0000000000087919 */ /* 0x01de220000002100 */
[----:B------:R-:W-:Y:S01]  /*5c40*/  @!PT LDS RZ, [RZ] ;  /* 0x00000000fffff984 */ /* 0x000fe20000000800 */
[----:B------:R-:W-:Y:S01]  /*5c50*/  @!PT LDS RZ, [RZ] ;  /* 0x00000000fffff984 */ /* 0x000fe20000000800 */
[----:B------:R-:W-:Y:S01]  /*5c60*/  @!PT LDS RZ, [RZ] ;  /* 0x00000000fffff984 */ /* 0x000fe20000000800 */
[----:B------:R-:W-:Y:S01]  /*5c70*/  @!PT LDS RZ, [RZ] ;  /* 0x00000000fffff984 */ /* 0x000fe20000000800 */
[----:B------:R2:W-:Y:S06]  /*5c80*/  MEMBAR.ALL.CTA ;  /* 0x0000000000007992 */ /* 0x0005ec0000008000 */
[----:B--2---:R-:W2:Y:S01]  /*5c90*/  FENCE.VIEW.ASYNC.S ;  /* 0x00000000000073c6 */ /* 0x004ea20000000000 */
[----:B------:R-:W-:Y:S05]  /*5ca0*/  WARPSYNC.ALL ;  /* 0x0000000000007948 */ /* 0x000fea0003800000 */
[----:B------:R-:W-:Y:S01]  /*5cb0*/  BSSY B0, `(.L_x_1637) ;  /* 0x0000008000007945 */ /* 0x000fe20003800000 */
[----:B--2---:R2:W-:Y:S01]  /*5cc0*/  BAR.SYNC.DEFER_BLOCKING R60, 0x80 ;  /* 0x0002003c0000751d */ /* 0x0045e20000010000 */
[----:B0-----:R-:W-:-:S13]  /*5cd0*/  LOP3.LUT P3, RZ, R8, 0x7f, RZ, 0xc0, !PT ;  /* 0x0000007f08ff7812 */ /* 0x001fda000786c0ff */
[----:B------:R-:W-:-:S05]  /*5ce0*/  @!P3 VIADD R8, R69, 0x168a0 ;  /* 0x000168a04508b836 */ /* 0x000fca0000000000 */
[----:B------:R-:W-:-:S04]  /*5cf0*/  @!P3 PRMT R8, RZ, 0x654, R8 ;  /* 0x00000654ff08b816 */ /* 0x000fc80000000008 */
[----:B------:R2:W-:Y:S01]  /*5d00*/  @!P3 SYNCS.ARRIVE.TRANS64.RED.A1T0 RZ, [R8+URZ], RZ ;  /* 0x000000ff08ffb9a7 */ /* 0x0005e2000810043f */
[----:B------:R-:W-:Y:S05]  /*5d10*/  @!P5 BRA `(.L_x_1638) ;  /* 0x000000000004d947 */ /* 0x000fea0003800000 */
[----:B------:R-:W-:Y:S01]  /*5d20*/  BPT.TRAP 0x1 ;  /* 0x000000040000795c */ /* 0x000fe20000300000 */
.L_x_1638:
[----:B------:R-:W-:Y:S05]  /*5d30*/  BSYNC B0 ;  /* 0x0000000000007941 */ /* 0x000fea0003800000 */
.L_x_1637:
[----:B------:R-:W0:Y:S01]  /*5d40*/  SYNCS.PHASECHK.TRANS64.TRYWAIT P4, [R69+URZ+0x168b0], R77 ;  /* 0x0168b04d450075a7 */ /* 0x000e22000808017f */
[----:B------:R-:W-:Y:S01]  /*5d50*/  ULDC UR40, c[0x0][0x2f4] ;  /* 0x0000bd0000287ab9 */ /* 0x000fe20000000800 */
[----:B------:R-:W-:Y:S04]  /*5d60*/  BSSY B0, `(.L_x_1639) ;  /* 0x0000002000007945 */ /* 0x000fe80003800000 */
[----:B0-----:R-:W-:Y:S05]  /*5d70*/  @!P4 BRA `(.L_x_1640) ;  /* 0x000001ac0068c947 */ /* 0x001fea0003800000 */
.L_x_1949:
[----:B------:R-:W-:Y:S05]  /*5d80*/  BSYNC B0 ;  /* 0x0000000000007941 */ /* 0x000fea0003800000 */
.L_x_1639:
[----:B------:R3:W5:Y:S01]  /*5d90*/  LDL R38, [R1+0x8] ;  /* 0x0000080001267983 */ /* 0x0007620000100800 */
[----:B------:R-:W-:Y:S01]  /*5da0*/  ULDC.64 UR4, c[0x0][0x328] ;  /* 0x0000ca0000047ab9 */ /* 0x000fe20000000a00 */
[----:B------:R-:W-:Y:S01]  /*5db0*/  ULDC.64 UR6, c[0x0][0x318] ;  /* 0x0000c60000067ab9 */ /* 0x000fe20000000a00 */
[----:B------:R-:W-:Y:S01]  /*5dc0*/  IMAD R74, R74, UR4, RZ ;  /* 0x000000044a4a7c24 */ /* 0x000fe2000f8e02ff */
[----:B------:R-:W4:Y:S01]  /*5dd0*/  S2R R10, SR_TID.X ;  /* 0x00000000000a7919 */ /* 0x000f220000002100 */
[C---:B--2---:R-:W-:Y:S01]  /*5de0*/  IMAD.WIDE.U32 R8, R73.reuse, UR4, RZ ;  /* 0x0000000449087c25 */ /* 0x044fe2000f8e00ff */
[----:B------:R-:W-:Y:S03]  /*5df0*/  BSSY B0, `(.L_x_1641) ;  /* 0x0000020000007945 */ /* 0x000fe60003800000 */
        /* <DEDUP_REMOVED lines=10> */
[----:B-1----:R-:W-:-:S04]  /*5ea0*/  LEA R36, P4, R8, UR6, 0x1 ;  /* 0x0000000608247c11 */ /* 0x002fc8000f8808ff */
[----:B------:R-:W-:Y:S01]  /*5eb0*/  LEA.HI.X R37, R8, UR7, R9, 0x1, P4 ;  /* 0x0000000708257c11 */ /* 0x000fe2000a0f0c09 */
[----:B----4-:R-:W-:Y:S01]  /*5ec0*/  VIADD R11, R10, 0xffffff80 ;  /* 0xffffff800a0b7836 */ /* 0x010fe20000000000 */
[----:B------:R3:W1:Y:S04]  /*5ed0*/  SHFL.IDX PT, R12, R36, RZ, 0x1c1f ;  /* 0x001c1fff240c7589 */ /* 0x00066800000e0000 */
[----:B------:R-:W-:Y:S01]  /*5ee0*/  SHF.R.S32.HI R10, RZ, 0x1f, R11 ;  /* 0x0000001fff0a7819 */ /* 0x000fe2000001140b */
[----:B------:R3:W2:Y:S03]  /*5ef0*/  SHFL.IDX PT, R8, R37, RZ, 0x1c1f ;  /* 0x001c1fff25087589 */ /* 0x0006a600000e0000 */
[----:B------:R-:W-:-:S04]  /*5f00*/  LEA.HI R10, R10, R11, RZ, 0x2 ;  /* 0x0000000b0a0a7211 */ /* 0x000fc800078f10ff */
[----:B------:R-:W-:-:S05]  /*5f10*/  SHF.R.S32.HI R10, RZ, 0x2, R10 ;  /* 0x00000002ff0a7819 */ /* 0x000fca000001140a */
[----:B------:R-:W-:-:S05]  /*5f20*/  IMAD.IADD R76, R76, 0x1, -R10 ;  /* 0x000000014c4c7824 */ /* 0x000fca00078e0a0a */
[----:B------:R-:W-:-:S13]  /*5f30*/  ISETP.GE.AND P4, PT, R76, 0x1, PT ;  /* 0x000000014c00780c */ /* 0x000fda0003f86270 */
[----:B-123--:R-:W-:Y:S05]  /*5f40*/  @!P4 BRA `(.L_x_1642) ;  /* 0x000000000028c947 */ /* 0x00efea0003800000 */
[----:B------:R-:W-:-:S13]  /*5f50*/  ISETP.GE.AND P4, PT, R16, UR40, PT ;  /* 0x0000002810007c0c */ /* 0x000fda000bf86270 */
[----:B------:R-:W-:-:S04]  /*5f60*/  @!P4 LEA R14, P5, R16, R12, 0x1 ;  /* 0x0000000c100ec211 */ /* 0x000fc800078a08ff */
[----:B------:R-:W-:Y:S02]  /*5f70*/  @!P4 LEA.HI.X R15, R16, R8, R17, 0x1, P5 ;  /* 0x00000008100fc211 */ /* 0x000fe400028f0c11 */
[----:B------:R-:W-:-:S13]  /*5f80*/  ISETP.GE.AND P5, PT, R19, UR40, PT ;  /* 0x0000002813007c0c */ /* 0x000fda000bfa6270 */
[----:B------:R-:W-:-:S04]  /*5f90*/  @!P5 LEA R12, P6, R19, R12, 0x1 ;  /* 0x0000000c130cd211 */ /* 0x000fc800078c08ff */
[----:B-----5:R-:W-:Y:S02]  /*5fa0*/  @!P5 LEA.HI.X R13, R19, R8, R38, 0x1, P6 ;  /* 0x00000008130dd211 */ /* 0x020fe400030f0c26 */
[----:B------:R-:W1:Y:S04]  /*5fb0*/  @!P4 LDS.128 R8, [R71] ;  /* 0x000000004708c984 */ /* 0x000e680000000c00 */
[----:B-1----:R-:W-:Y:S04]  /*5fc0*/  @!P4 ST.E.128 desc[UR42][R14.64], R8 ;  /* 0x000000080e00c985 */ /* 0x002fe8000c101d2a */
[----:B------:R-:W1:Y:S04]  /*5fd0*/  @!P5 LDS.128 R8, [R70] ;  /* 0x000000004608d984 */ /* 0x000e680000000c00 */
[----:B-1----:R1:W-:Y:S02]  /*5fe0*/  @!P5 ST.E.128 desc[UR42][R12.64], R8 ;  /* 0x000000080c00d985 */ /* 0x0023e4000c101d2a */
.L_x_1642:
[----:B------:R-:W-:Y:S05]  /*5ff0*/  BSYNC B0 ;  /* 0x0000000000007941 */ /* 0x000fea0003800000 */
.L_x_1641:
[----:B------:R-:W-:Y:S01]  /*6000*/  ISETP.GE.AND P4, PT, R76, 0x61, PT ;  /* 0x000000614c00780c */ /* 0x000fe20003f86270 */
[----:B------:R-:W2:Y:S01]  /*6010*/  SHFL.IDX PT, R37, R37, 0x1, 0x1c1f ;  /* 0x003c1f0025257f89 */ /* 0x000ea200000e0000 */
[----:B------:R-:W-:Y:S03]  /*6020*/  BSSY B0, `(.L_x_1643) ;  /* 0x000000d000007945 */ /* 0x000fe60003800000 */
[----:B-1----:R1:W3:Y:S08]  /*6030*/  SHFL.IDX PT, R12, R36, 0x1, 0x1c1f ;  /* 0x003c1f00240c7f89 */ /* 0x0022f000000e0000 */
[----:B-1----:R-:W-:Y:S05]  /*6040*/  @!P4 BRA `(.L_x_1644) ;  /* 0x000000000028c947 */ /* 0x002fea0003800000 */
[----:B------:R-:W-:-:S13]  /*6050*/  ISETP.GE.AND P4, PT, R16, UR40, PT ;  /* 0x0000002810007c0c */ /* 0x000fda000bf86270 */
[----:B------:R-:W1:Y:S01]  /*6060*/  @!P4 LDS.128 R8, [R71+0x3000] ;  /* 0x003000004708c984 */ /* 0x000e620000000c00 */
[----:B---3--:R-:W-:-:S04]  /*6070*/  @!P4 LEA R14, P5, R16, R12, 0x1 ;  /* 0x0000000c100ec211 */ /* 0x008fc800078a08ff */
[----:B--2---:R-:W-:Y:S02]  /*6080*/  @!P4 LEA.HI.X R15, R16, R37, R17, 0x1, P5 ;  /* 0x00000025100fc211 */ /* 0x004fe400028f0c11 */
[----:B------:R-:W-:-:S13]  /*6090*/  ISETP.GE.AND P5, PT, R19, UR40, PT ;  /* 0x0000002813007c0c */ /* 0x000fda000bfa6270 */
[----:B------:R-:W-:-:S04]  /*60a0*/  @!P5 LEA R12, P6, R19, R12, 0x1 ;  /* 0x0000000c130cd211 */ /* 0x000fc800078c08ff */
[----:B-----5:R-:W-:Y:S01]  /*60b0*/  @!P5 LEA.HI.X R13, R19, R37, R38, 0x1, P6 ;  /* 0x00000025130dd211 */ /* 0x020fe200030f0c26 */
[----:B-1----:R-:W-:Y:S04]  /*60c0*/  @!P4 ST.E.128 desc[UR42][R14.64], R8 ;  /* 0x000000080e00c985 */ /* 0x002fe8000c101d2a */
[----:B------:R-:W1:Y:S04]  /*60d0*/  @!P5 LDS.128 R8, [R70+0x3000] ;  /* 0x003000004608d984 */ /* 0x000e680000000c00 */
[----:B-1----:R1:W-:Y:S02]  /*60e0*/  @!P5 ST.E.128 desc[UR42][R12.64], R8 ;  /* 0x000000080c00d985 */ /* 0x0023e4000c101d2a */
.L_x_1644:
[----:B------:R-:W-:Y:S05]  /*60f0*/  BSYNC B0 ;  /* 0x0000000000007941 */ /* 0x000fea0003800000 */
.L_x_1643:
[----:B-1----:R-:W4:Y:S01]  /*6100*/  LDL.LU R9, [R1+0xc] ;  /* 0x00000c0001097983 */ /* 0x002f220000300800 */
[----:B0-----:R-:W-:Y:S01]  /*6110*/  @!P3 VIADD R69, R69, 0x168c0 ;  /* 0x000168c04545b836 */ /* 0x001fe20000000000 */
[----:B------:R-:W-:Y:S01]  /*6120*/  LOP3.LUT P4, RZ, R18, 0x1, RZ, 0xc0, !PT ;  /* 0x0000000112ff7812 */ /* 0x000fe2000788c0ff */
[----:B------:R-:W-:Y:S01]  /*6130*/  VIADD R23, R23, 0x1 ;  /* 0x0000000117177836 */ /* 0x000fe20000000000 */
        /* <DEDUP_REMOVED lines=10> */
[----:B------:R-:W-:Y:S02]  /*61e0*/  SEL R8, RZ, 0x1, P3 ;  /* 0x00000001ff087807 */ /* 0x000fe40001800000 */
[----:B------:R-:W-:Y:S02]  /*61f0*/  SEL R23, R23, RZ, P3 ;  /* 0x000000ff17177207 */ /* 0x000fe40001800000 */
[----:B----4-:R-:W-:-:S05]  /*6200*/  LOP3.LUT R9, R9, R8, RZ, 0x3c, !PT ;  /* 0x0000000809097212 */ /* 0x010fca00078e3cff */
[----:B------:R0:W-:Y:S01]  /*6210*/  STL [R1+0xc], R9 ;  /* 0x00000c0901007387 */ /* 0x0001e20000100800 */
[----:B------:R-:W-:Y:S05]  /*6220*/  @P4 BRA `(.L_x_1645) ;  /* 0xffffffc000d84947 */ /* 0x000fea000383ffff */
[----:B0-----:R-:W0:Y:S01]  /*6230*/  S2R R9, SR_TID.X ;  /* 0x0000000000097919 */ /* 0x001e220000002100 */
[----:B------:R-:W-:Y:S02]  /*6240*/  PLOP3.LUT P0, PT, PT, PT, PT, 0x8, 0x0 ;  /* 0x000000000000781c */ /* 0x000fe40003f0e170 */
[----:B0-----:R-:W-:-:S04]  /*6250*/  SHF.R.U32.HI R9, RZ, 0x7, R9 ;  /* 0x00000007ff097819 */ /* 0x001fc80000011609 */
[----:B------:R-:W-:-:S13]  /*6260*/  ISETP.NE.AND P4, PT, R9, 0x1, PT ;  /* 0x000000010900780c */ /* 0x000fda0003f85270 */
[----:B------:R-:W-:Y:S06]  /*6270*/  @!P4 BAR.ARV 0x9, 0x100 ;  /* 0x024400000000cb1d */ /* 0x000fec0000002000 */
.L_x_1585:
[----:B------:R-:W4:Y:S01]  /*6280*/  LDL R10, [R1+0x14] ;  /* 0x00001400010a7983 */ /* 0x000f220000100800 */
[----:B------:R-:W0:Y:S03]  /*6290*/  LDC R0, c[0x0][0x448] ;  /* 0x00011200ff007b82 */ /* 0x000e260000000800 */
[----:B------:R-:W2:Y:S05]  /*62a0*/  LDL R5, [R1] ;  /* 0x0000000001057983 */ /* 0x000eaa0000100800 */
[----:B------:R-:W1:Y:S01]  /*62b0*/  LDC.64 R6, c[0x0][0x9e0] ;  /* 0x00027800ff067b82 */ /* 0x000e620000000a00 */
[----:B0-----:R-:W-:-:S13]  /*62c0*/  ISETP.NE.AND P1, PT, R0, 0x1, PT ;  /* 0x000000010000780c */ /* 0x001fda0003f25270 */
[----:B------:R-:W0:Y:S08]  /*62d0*/  @P1 LDC R3, c[0x0][0x44c] ;  /* 0x00011300ff031b82 */ /* 0x000e300000000800 */
[----:B------:R-:W3:Y:S01]  /*62e0*/  @P1 LDC R4, c[0x0][0x450] ;  /* 0x00011400ff041b82 */ /* 0x000ee20000000800 */
[----:B-1----:R-:W-:Y:S01]  /*62f0*/  ISETP.GE.AND P2, PT, R7, 0x1, PT ;  /* 0x000000010700780c */ /* 0x002fe20003f46270 */
[----:B----4-:R-:W-:-:S04]  /*6300*/  VIADD R0, R10, 0xbf ;  /* 0x000000bf0a007836 */ /* 0x010fc80000000000 */
[----:B0-----:R-:W-:Y:S01]  /*6310*/  @P1 IMAD.HI.U32 R3, R0, R3, RZ ;  /* 0x0000000300031227 */ /* 0x001fe200078e00ff */
[----:B--2---:R-:W-:-:S04]  /*6320*/  IADD3 R5, R5, 0x1, -R156 ;  /* 0x0000000105057810 */ /* 0x004fc80007ffe89c */
[----:B---3--:R-:W-:-:S05]  /*6330*/  @P1 SHF.R.U32.HI R0, RZ, R4, R3 ;  /* 0x00000004ff001219 */ /* 0x008fca0000011603 */
[----:B------:R-:W-:Y:S01]  /*6340*/  IMAD.IADD R5, R5, 0x1, R0 ;  /* 0x0000000105057824 */ /* 0x000fe200078e0200 */
[----:B------:R-:W-:Y:S06]  /*6350*/  @P0 BRA `(.L_x_1646) ;  /* 0x00000000000c0947 */ /* 0x000fec0003800000 */
[----:B------:R-:W0:Y:S01]  /*6360*/  FENCE.VIEW.ASYNC.G ;  /* 0x00000000000073c6 */ /* 0x000e220000000100 */
[----:B------:R-:W-:Y:S05]  /*6370*/  WARPSYNC.ALL ;  /* 0x0000000000007948 */ /* 0x000fea0003800000 */
[----:B0-----:R-:W-:Y:S06]  /*6380*/  BAR.ARV 0xc, 0x200 ;  /* 0x0308000000007b1d */ /* 0x001fec0000002000 */
.L_x_1646:
        /* <DEDUP_REMOVED lines=13> */
.L_x_1649:
[----:B------:R-:W-:-:S13]  /*6460*/  ISETP.NE.AND P0, PT, R7, 0x1, PT ;  /* 0x000000010700780c */ /* 0x000fda0003f05270 */
[----:B------:R-:W0:Y:S02]  /*6470*/  @P0 LDC.64 R4, c[0x0][0x9e8] ;  /* 0x00027a00ff040b82 */ /* 0x000e240000000a00 */
[----:B0-----:R-:W-:-:S05]  /*6480*/  @P0 IMAD.HI.U32 R4, R3, R4, RZ ;  /* 0x0000000403040227 */ /* 0x001fca00078e00ff */
[----:B------:R-:W-:-:S07]  /*6490*/  @P0 SHF.R.U32.HI R3, RZ, R5, R4 ;  /* 0x00000005ff030219 */ /* 0x000fce0000011604 */
.L_x_1650:
[----:B------:R-:W-:Y:S05]  /*64a0*/  BSYNC B0 ;  /* 0x0000000000007941 */ /* 0x000fea0003800000 */
.L_x_1648:
[----:B------:R-:W-:-:S05]  /*64b0*/  IMAD R3, R3, R7, R7 ;  /* 0x0000000703037224 */ /* 0x000fca00078e0207 */
[----:B------:R-:W-:-:S07]  /*64c0*/  VIMNMX R0, R0, R3, PT ;  /* 0x0000000300007248 */ /* 0x000fce0003fe0100 */
.L_x_1647:
[----:B------:R-:W0:Y:S01]  /*64d0*/  @P1 LDC R4, c[0x0][0x44c] ;  /* 0x00011300ff041b82 */ /* 0x000e220000000800 */
[----:B------:R-:W-:Y:S01]  /*64e0*/  VIADD R0, R0, 0x7f ;  /* 0x0000007f00007836 */ /* 0x000fe20000000000 */
[----:B------:R-:W-:-:S04]  /*64f0*/  ULDC UR4, c[0x0][0x9dc] ;  /* 0x0002770000047ab9 */ /* 0x000fc80000000800 */
[----:B------:R-:W-:Y:S02]  /*6500*/  SHF.R.S32.HI R3, RZ, 0x1f, R0 ;  /* 0x0000001fff037819 */ /* 0x000fe40000011400 */
[----:B------:R-:W1:Y:S02]  /*6510*/  @P1 LDC R6, c[0x0][0x450] ;  /* 0x00011400ff061b82 */ /* 0x000e640000000800 */
[----:B------:R-:W-:-:S04]  /*6520*/  LEA.HI R3, R3, R0, RZ, 0x7 ;  /* 0x0000000003037211 */ /* 0x000fc800078f38ff */
[----:B------:R-:W-:-:S04]  /*6530*/  SHF.R.S32.HI R0, RZ, 0x7, R3 ;  /* 0x00000007ff007819 */ /* 0x000fc80000011403 */
[----:B------:R-:W-:Y:S01]  /*6540*/  VIMNMX R29, R29, R0, PT ;  /* 0x000000001d1d7248 */ /* 0x000fe20003fe0100 */
[----:B0-----:R-:W-:-:S04]  /*6550*/  @P1 IMAD.HI.U32 R5, R10, R4, RZ ;  /* 0x000000040a051227 */ /* 0x001fc800078e00ff */
[----:B------:R-:W-:Y:S01]  /*6560*/  IMAD.MOV.U32 R4, RZ, RZ, R10 ;  /* 0x000000ffff047224 */ /* 0x000fe200078e000a */
[----:B-1----:R-:W-:-:S05]  /*6570*/  @P1 SHF.R.U32.HI R4, RZ, R6, R5 ;  /* 0x00000006ff041219 */ /* 0x002fca0000011605 */
[----:B------:R-:W-:-:S04]  /*6580*/  IMAD.IADD R3, R89, 0x1, R4 ;  /* 0x0000000159037824 */ /* 0x000fc800078e0204 */
        /* <DEDUP_REMOVED lines=12> */
.L_x_1653:
[----:B------:R-:W-:-:S13]  /*6650*/  ISETP.NE.AND P0, PT, R7, 0x1, PT ;  /* 0x000000010700780c */ /* 0x000fda0003f05270 */
[----:B------:R-:W0:Y:S02]  /*6660*/  @P0 LDC.64 R4, c[0x0][0x9e8] ;  /* 0x00027a00ff040b82 */ /* 0x000e240000000a00 */
[----:B0-----:R-:W-:-:S05]  /*6670*/  @P0 IMAD.HI.U32 R4, R3, R4, RZ ;  /* 0x0000000403040227 */ /* 0x001fca00078e00ff */
[----:B------:R-:W-:-:S07]  /*6680*/  @P0 SHF.R.U32.HI R3, RZ, R5, R4 ;  /* 0x00000005ff030219 */ /* 0x000fce0000011604 */
.L_x_1654:
[----:B------:R-:W-:Y:S05]  /*6690*/  BSYNC B0 ;  /* 0x0000000000007941 */ /* 0x000fea0003800000 */
.L_x_1652:
[----:B------:R-:W-:-:S05]  /*66a0*/  IMAD R3, R3, R7, RZ ;  /* 0x0000000703037224 */ /* 0x000fca00078e02ff */
[----:B------:R-:W-:-:S07]  /*66b0*/  VIMNMX R0, R0, R3, !PT ;  /* 0x0000000300007248 */ /* 0x000fce0007fe0100 */
.L_x_1651:
[----:B------:R-:W-:Y:S01]  /*66c0*/  SHF.R.S32.HI R3, RZ, 0x1f, R0 ;  /* 0x0000001fff037819 */ /* 0x000fe20000011400 */
[----:B------:R-:W-:Y:S01]  /*66d0*/  BSSY B0, `(.L_x_1655) ;  /* 0x0000027000007945 */ /* 0x000fe20003800000 */
[----:B------:R-:W-:Y:S02]  /*66e0*/  IMAD.MOV.U32 R88, RZ, RZ, RZ ;  /* 0x000000ffff587224 */ /* 0x000fe400078e00ff */
[----:B------:R-:W-:-:S04]  /*66f0*/  LEA.HI R3, R3, R0, RZ, 0x7 ;  /* 0x0000000003037211 */ /* 0x000fc800078f38ff */
[----:B------:R-:W-:-:S04]  /*6700*/  SHF.R.S32.HI R3, RZ, 0x7, R3 ;  /* 0x00000007ff037819 */ /* 0x000fc80000011403 */
[----:B------:R-:W-:-:S04]  /*6710*/  VIMNMX R9, RZ, R3, !PT ;  /* 0x00000003ff097248 */ /* 0x000fc80007fe0100 */
[----:B------:R-:W-:-:S13]  /*6720*/  ISETP.GT.AND P0, PT, R29, R9, PT ;  /* 0x000000091d00720c */ /* 0x000fda0003f04270 */
[----:B------:R-:W-:Y:S05]  /*6730*/  @!P0 BRA `(.L_x_1656) ;  /* 0x0000000000808947 */ /* 0x000fea0003800000 */
[----:B------:R-:W2:Y:S01]  /*6740*/  LDL R4, [R1+0x4c] ;  /* 0x00004c0001047983 */ /* 0x000ea20000100800 */
[----:B------:R-:W-:Y:S01]  /*6750*/  ULDC UR4, c[0x0][0x9f0] ;  /* 0x00027c0000047ab9 */ /* 0x000fe20000000800 */
[----:B--2---:R-:W-:-:S04]  /*6760*/  ISETP.NE.AND P0, PT, R4, RZ, PT ;  /* 0x000000ff0400720c */ /* 0x004fc80003f05270 */
        /* <DEDUP_REMOVED lines=29> */
.L_x_1656:
[----:B------:R-:W-:Y:S05]  /*6940*/  BSYNC B0 ;  /* 0x0000000000007941 */ /* 0x000fea0003800000 */
.L_x_1655:
[----:B------:R-:W2:Y:S01]  /*6950*/  LDL R0, [R1+0x54] ;  /* 0x0000540001007983 */ /* 0x000ea20000100800 */
[----:B------:R-:W-:Y:S02]  /*6960*/  PLOP3.LUT P0, PT, PT, PT, PT, 0x80, 0x0 ;  /* 0x000000000000781c */ /* 0x000fe40003f0f070 */
        /* <DEDUP_REMOVED lines=16> */
[----:B------:R-:W-:Y:S01]  /*6a70*/  CS2R R20, SRZ ;  /* 0x0000000000147805 */ /* 0x000fe2000001ff00 */
[----:B--2---:R-:W-:-:S05]  /*6a80*/  IMAD R0, R0, R88, R9 ;  /* 0x0000005800007224 */ /* 0x004fca00078e0209 */
[----:B------:R0:W-:Y:S01]  /*6a90*/  STL [R1+0x3c], R0 ;  /* 0x00003c0001007387 */ /* 0x0001e20000100800 */
[----:B------:R-:W-:-:S04]  /*6aa0*/  VIADDMNMX R88, R0, R88, R29, PT ;  /* 0x0000005800587246 */ /* 0x000fc8000380011d */
        /* <DEDUP_REMOVED lines=11> */
.L_x_1952:
[----:B------:R-:W1:Y:S01]  /*6b60*/  LDL R3, [R1+0x2c] ;  /* 0x00002c0001037983 */ /* 0x000e620000100800 */
[----:B------:R-:W-:Y:S01]  /*6b70*/  BSSY B6, `(.L_x_1659) ;  /* 0x000001b000067945 */ /* 0x000fe20003800000 */
[----:B-1----:R-:W-:-:S05]  /*6b80*/  IMAD.HI R0, R3, 0x55555556, RZ ;  /* 0x5555555603007827 */ /* 0x002fca00078e02ff */
        /* <DEDUP_REMOVED lines=25> */
.L_x_1660:
[----:B------:R-:W-:Y:S05]  /*6d20*/  BSYNC B6 ;  /* 0x0000000000067941 */ /* 0x000fea0003800000 */
.L_x_1659:
        /* <DEDUP_REMOVED lines=8> */
[----:B------:R1:W2:Y:S03]  /*6db0*/  SYNCS.PHASECHK.TRANS64.TRYWAIT P0, [R2+URZ+0x16800], R3 ;  /* 0x01680003020075a7 */ /* 0x0002a6000800017f */
[----:B--2---:R-:W-:Y:S05]  /*6dc0*/  @!P0 NANOSLEEP.SYNCS 0x989680 ;  /* 0x009896800000895d */ /* 0x004fea0003900000 */
[----:B------:R-:W2:Y:S01]  /*6dd0*/  @!P0 SYNCS.PHASECHK.TRANS64 P0, [R2+URZ+0x16800], R3 ;  /* 0x01680003020085a7 */ /* 0x000ea2000800007f */
[----:B------:R-:W-:Y:S04]  /*6de0*/  BSSY B0, `(.L_x_1662) ;  /* 0x0000006000007945 */ /* 0x000fe80003800000 */
[----:B--2---:R-:W-:Y:S05]  /*6df0*/  @P0 BRA `(.L_x_1663) ;  /* 0x0000000000100947 */ /* 0x004fea0003800000 */
.L_x_1664:
[----:B--2---:R2:W3:Y:S02]  /*6e00*/  SYNCS.PHASECHK.TRANS64.TRYWAIT P0, [R2+URZ+0x16800], R3 ;  /* 0x01680003020075a7 */ /* 0x0044e4000800017f */
[----:B---3--:R-:W-:Y:S05]  /*6e10*/  @!P0 NANOSLEEP.SYNCS 0x989680 ;  /* 0x009896800000895d */ /* 0x008fea0003900000 */
[----:B------:R-:W3:Y:S02]  /*6e20*/  @!P0 SYNCS.PHASECHK.TRANS64 P0, [R2+URZ+0x16800], R3 ;  /* 0x01680003020085a7 */ /* 0x000ee4000800007f */
[----:B---3--:R-:W-:Y:S05]  /*6e30*/  @!P0 BRA `(.L_x_1664) ;  /* 0xfffffffc00f08947 */ /* 0x008fea000383ffff */
.L_x_1663:
[----:B------:R-:W-:Y:S05]  /*6e40*/  BSYNC B0 ;  /* 0x0000000000007941 */ /* 0x000fea0003800000 */
.L_x_1662:
[----:B------:R-:W-:Y:S05]  /*6e50*/  BRA `(.L_x_1665) ;  /* 0x0000003000587947 */ /* 0x000fea0003800000 */
.L_x_1661:
[----:B------:R-:W-:Y:S01]  /*6e60*/  ISETP.NE.AND P0, PT, R25, RZ, PT ;  /* 0x000000ff1900720c */ /* 0x000fe20003f05270 */
[----:B------:R-:W-:Y:S01]  /*6e70*/  ULDC.64 UR4, c[0x0][0x3f8] ;  /* 0x0000fe0000047ab9 */ /* 0x000fe20000000a00 */
[----:B-----5:R-:W-:Y:S01]  /*6e80*/  SHF.R.S32.HI R0, RZ, 0x1f, R24 ;  /* 0x0000001fff007819 */ /* 0x020fe20000011418 */
[----:B------:R-:W-:Y:S01]  /*6e90*/  ULDC.64 UR6, c[0x0][0x408] ;  /* 0x0001020000067ab9 */ /* 0x000fe20000000a00 */
[----:B------:R-:W-:Y:S01]  /*6ea0*/  IMAD.WIDE.U32 R26, R24, UR4, RZ ;  /* 0x00000004181a7c25 */ /* 0x000fe2000f8e00ff */
[----:B------:R-:W-:Y:S03]  /*6eb0*/  BSSY B6, `(.L_x_1666) ;  /* 0x0000019000067945 */ /* 0x000fe60003800000 */
[C---:B------:R-:W-:Y:S02]  /*6ec0*/  IMAD R3, R0.reuse, UR4, RZ ;  /* 0x0000000400037c24 */ /* 0x040fe4000f8e02ff */
[----:B------:R-:W-:-:S02]  /*6ed0*/  IMAD R5, R0, UR6, RZ ;  /* 0x0000000600057c24 */ /* 0x000fc4000f8e02ff */
[C---:B------:R-:W-:Y:S02]  /*6ee0*/  IMAD R3, R24.reuse, UR5, R3 ;  /* 0x0000000518037c24 */ /* 0x040fe4000f8e0203 */
[C---:B------:R-:W-:Y:S02]  /*6ef0*/  IMAD R5, R24.reuse, UR7, R5 ;  /* 0x0000000718057c24 */ /* 0x040fe4000f8e0205 */
[----:B------:R-:W-:-:S04]  /*6f00*/  IMAD.WIDE.U32 R24, R24, UR6, RZ ;  /* 0x0000000618187c25 */ /* 0x000fc8000f8e00ff */
[----:B------:R-:W-:Y:S02]  /*6f10*/  IMAD.IADD R29, R3, 0x1, R27 ;  /* 0x00000001031d7824 */ /* 0x000fe400078e021b */
[----:B------:R-:W-:Y:S01]  /*6f20*/  IMAD.IADD R31, R5, 0x1, R25 ;  /* 0x00000001051f7824 */ /* 0x000fe200078e0219 */
[----:B------:R-:W-:Y:S06]  /*6f30*/  @!P0 BRA `(.L_x_1667) ;  /* 0x0000000000408947 */ /* 0x000fec0003800000 */
        /* <DEDUP_REMOVED lines=16> */
.L_x_1667:
[----:B------:R-:W-:Y:S05]  /*7040*/  BSYNC B6 ;  /* 0x0000000000067941 */ /* 0x000fea0003800000 */
.L_x_1666:
[----:B------:R-:W2:Y:S01]  /*7050*/  LDL R21, [R1+0x14] ;  /* 0x0000140001157983 */ /* 0x000ea20000100800 */
[----:B------:R-:W-:Y:S01]  /*7060*/  ULDC.U8 UR4, c[0x0][0x410] ;  /* 0x0001040000047ab9 */ /* 0x000fe20000000000 */
[----:B------:R-:W-:Y:S01]  /*7070*/  BSSY B0, `(.L_x_1668) ;  /* 0x00002ec000007945 */ /* 0x000fe20003800000 */
[----:B------:R-:W-:Y:S01]  /*7080*/  ISETP.NE.AND P0, PT, RZ, UR4, PT ;  /* 0x00000004ff007c0c */ /* 0x000fe2000bf05270 */
[----:B------:R-:W1:Y:S02]  /*7090*/  S2R R20, SR_TID.X ;  /* 0x0000000000147919 */ /* 0x000e640000002100 */
[----:B-1----:R-:W-:-:S05]  /*70a0*/  VIADD R46, R20, 0xffffff80 ;  /* 0xffffff80142e7836 */ /* 0x002fca0000000000 */
[----:B------:R-:W-:-:S04]  /*70b0*/  SHF.R.S32.HI R42, RZ, 0x1f, R46 ;  /* 0x0000001fff2a7819 */ /* 0x000fc8000001142e */
[----:B------:R-:W-:-:S04]  /*70c0*/  LEA.HI R42, R42, R46, RZ, 0x2 ;  /* 0x0000002e2a2a7211 */ /* 0x000fc800078f10ff */
[----:B------:R-:W-:-:S05]  /*70d0*/  SHF.R.S32.HI R42, RZ, 0x2, R42 ;  /* 0x00000002ff2a7819 */ /* 0x000fca000001142a */
[----:B--2---:R-:W-:Y:S01]  /*70e0*/  IMAD.IADD R41, R42, 0x1, R21 ;  /* 0x000000012a297824 */ /* 0x004fe200078e0215 */
[----:B------:R-:W-:Y:S06]  /*70f0*/  @!P0 BRA `(.L_x_1669) ;  /* 0x0000001400f08947 */ /* 0x000fec0003800000 */
[----:B------:R-:W2:Y:S01]  /*7100*/  LDL R43, [R1+0x10] ;  /* 0x00001000012b7983 */ /* 0x000ea20000100800 */
[----:B------:R-:W1:Y:S01]  /*7110*/  LDC R21, c[0x0][0x448] ;  /* 0x00011200ff157b82 */ /* 0x000e620000000800 */
[----:B------:R-:W-:Y:S01]  /*7120*/  VIADD R28, R20, 0xffffff80 ;  /* 0xffffff80141c7836 */ /* 0x000fe20000000000 */
[----:B------:R-:W-:Y:S01]  /*7130*/  ULDC.64 UR4, c[0x0][0x3f8] ;  /* 0x0000fe0000047ab9 */ /* 0x000fe20000000a00 */
[----:B------:R-:W-:-:S03]  /*7140*/  ULDC.64 UR6, c[0x0][0x408] ;  /* 0x0001020000067ab9 */ /* 0x000fc60000000a00 */
[----:B------:R-:W-:Y:S02]  /*7150*/  SHF.R.S32.HI R20, RZ, 0x1f, R28 ;  /* 0x0000001fff147819 */ /* 0x000fe4000001141c */
[----:B-1----:R-:W-:Y:S02]  /*7160*/  ISETP.NE.AND P0, PT, R21, 0x1, PT ;  /* 0x000000011500780c */ /* 0x002fe40003f05270 */
[----:B------:R-:W-:-:S11]  /*7170*/  LEA.HI R20, R20, R28, RZ, 0x2 ;  /* 0x0000001c14147211 */ /* 0x000fd600078f10ff */
[----:B------:R-:W1:Y:S01]  /*7180*/  @P0 LDC R0, c[0x0][0x44c] ;  /* 0x00011300ff000b82 */ /* 0x000e620000000800 */
[----:B------:R-:W-:-:S07]  /*7190*/  LOP3.LUT R20, R20, 0xfffffffc, RZ, 0xc0, !PT ;  /* 0xfffffffc14147812 */ /* 0x000fce00078ec0ff */
[----:B------:R-:W3:Y:S01]  /*71a0*/  @P0 LDC R5, c[0x0][0x450] ;  /* 0x00011400ff050b82 */ /* 0x000ee20000000800 */
[----:B------:R-:W-:-:S04]  /*71b0*/  IMAD.IADD R20, R28, 0x1, -R20 ;  /* 0x000000011c147824 */ /* 0x000fc800078e0a14 */
[----:B------:R-:W-:-:S04]  /*71c0*/  IMAD R3, R20, 0x60, R41 ;  /* 0x0000006014037824 */ /* 0x000fc800078e0229 */
[----:B-1----:R-:W-:-:S05]  /*71d0*/  @P0 IMAD.HI.U32 R0, R3, R0, RZ ;  /* 0x0000000003000227 */ /* 0x002fca00078e00ff */
[----:B---3--:R-:W-:-:S04]  /*71e0*/  @P0 SHF.R.U32.HI R3, RZ, R5, R0 ;  /* 0x00000005ff030219 */ /* 0x008fc80000011600 */
[----:B------:R-:W-:Y:S01]  /*71f0*/  SHF.R.S32.HI R0, RZ, 0x1f, R3 ;  /* 0x0000001fff007819 */ /* 0x000fe20000011403 */
[----:B------:R-:W-:Y:S02]  /*7200*/  IMAD.MOV.U32 R8, RZ, RZ, R26 ;  /* 0x000000ffff087224 */ /* 0x000fe400078e001a */
[----:B------:R-:W-:Y:S02]  /*7210*/  IMAD.MOV.U32 R9, RZ, RZ, R29 ;  /* 0x000000ffff097224 */ /* 0x000fe400078e001d */
[C---:B------:R-:W-:Y:S02]  /*7220*/  IMAD R4, R0.reuse, UR4, RZ ;  /* 0x0000000400047c24 */ /* 0x040fe4000f8e02ff */
[----:B------:R-:W-:Y:S02]  /*7230*/  IMAD.MOV.U32 R10, RZ, RZ, R24 ;  /* 0x000000ffff0a7224 */ /* 0x000fe400078e0018 */
[----:B------:R-:W-:Y:S02]  /*7240*/  IMAD.MOV.U32 R11, RZ, RZ, R31 ;  /* 0x000000ffff0b7224 */ /* 0x000fe400078e001f */
[----:B------:R-:W-:-:S02]  /*7250*/  IMAD R0, R0, UR6, RZ ;  /* 0x0000000600007c24 */ /* 0x000fc4000f8e02ff */
[----:B------:R-:W-:-:S04]  /*7260*/  IMAD.WIDE.U32 R8, R3, UR4, R8 ;  /* 0x0000000403087c25 */ /* 0x000fc8000f8e0008 */
[C---:B------:R-:W-:Y:S01]  /*7270*/  IMAD R5, R3.reuse, UR5, R4 ;  /* 0x0000000503057c24 */ /* 0x040fe2000f8e0204 */
[----:B------:R-:W-:Y:S01]  /*7280*/  ULDC.64 UR4, c[0x0][0x3e8] ;  /* 0x0000fa0000047ab9 */ /* 0x000fe20000000a00 */
[----:B------:R-:W-:-:S04]  /*7290*/  IMAD.WIDE.U32 R10, R3, UR6, R10 ;  /* 0x00000006030a7c25 */ /* 0x000fc8000f8e000a */
[----:B------:R-:W-:Y:S01]  /*72a0*/  IMAD R3, R3, UR7, R0 ;  /* 0x0000000703037c24 */ /* 0x000fe2000f8e0200 */
[----:B------:R-:W-:Y:S01]  /*72b0*/  ULDC.64 UR6, c[0x0][0x400] ;  /* 0x0001000000067ab9 */ /* 0x000fe20000000a00 */
[----:B------:R-:W-:Y:S01]  /*72c0*/  IMAD.IADD R5, R9, 0x1, R5 ;  /* 0x0000000109057824 */ /* 0x000fe200078e0205 */
[----:B------:R-:W-:Y:S01]  /*72d0*/  LEA R4, P0, R8, UR4, 0x1 ;  /* 0x0000000408047c11 */ /* 0x000fe2000f8008ff */
[----:B------:R-:W-:Y:S01]  /*72e0*/  IMAD.IADD R3, R11, 0x1, R3 ;  /* 0x000000010b037824 */ /* 0x000fe200078e0203 */
[----:B------:R-:W-:Y:S01]  /*72f0*/  LEA R7, P1, R10, UR6, 0x1 ;  /* 0x000000060a077c11 */ /* 0x000fe2000f8208ff */
[----:B------:R-:W-:Y:S01]  /*7300*/  UMOV UR4, 0xffffffff ;  /* 0xffffffff00047882 */ /* 0x000fe20000000000 */
[----:B------:R-:W-:Y:S02]  /*7310*/  LEA.HI.X R6, R8, UR5, R5, 0x1, P0 ;  /* 0x0000000508067c11 */ /* 0x000fe400080f0c05 */
[----:B------:R-:W-:Y:S02]  /*7320*/  LEA.HI.X R8, R10, UR7, R3, 0x1, P1 ;  /* 0x000000070a087c11 */ /* 0x000fe400088f0c03 */
[----:B--2---:R-:W-:Y:S01]  /*7330*/  SHF.R.S32.HI R31, RZ, 0x1f, R43 ;  /* 0x0000001fff1f7819 */ /* 0x004fe2000001142b */
[----:B------:R-:W-:Y:S06]  /*7340*/  BRA.DIV UR4, `(.L_x_1670) ;  /* 0x0000019a04487947 */ /* 0x000fec000b800000 */
[----:B------:R1:W2:Y:S04]  /*7350*/  SHFL.IDX PT, R3, R6, RZ, 0x1c1f ;  /* 0x001c1fff06037589 */ /* 0x0002a800000e0000 */
[----:B------:R1:W3:Y:S04]  /*7360*/  SHFL.IDX PT, R0, R4, RZ, 0x1c1f ;  /* 0x001c1fff04007589 */ /* 0x0002e800000e0000 */
[----:B------:R1:W4:Y:S04]  /*7370*/  SHFL.IDX PT, R5, R8, RZ, 0x1c1f ;  /* 0x001c1fff08057589 */ /* 0x00032800000e0000 */
[----:B0-----:R1:W0:Y:S02]  /*7380*/  SHFL.IDX PT, R14, R7, RZ, 0x1c1f ;  /* 0x001c1fff070e7589 */ /* 0x00122400000e0000 */
.L_x_1958:
[----:B------:R-:W-:Y:S01]  /*7390*/  IMAD R32, R156, R21, RZ ;  /* 0x000000159c207224 */ /* 0x000fe200078e02ff */
[----:B------:R-:W-:Y:S01]  /*73a0*/  BSSY B1, `(.L_x_1671) ;  /* 0x000001d000017945 */ /* 0x000fe20003800000 */
[----:B------:R-:W-:Y:S02]  /*73b0*/  CS2R R28, SRZ ;  /* 0x00000000001c7805 */ /* 0x000fe4000001ff00 */
[----:B------:R-:W-:Y:S02]  /*73c0*/  CS2R R26, SRZ ;  /* 0x00000000001a7805 */ /* 0x000fe4000001ff00 */
[----:B------:R-:W-:Y:S02]  /*73d0*/  CS2R R34, SRZ ;  /* 0x0000000000227805 */ /* 0x000fe4000001ff00 */
[----:B------:R-:W-:Y:S02]  /*73e0*/  ISETP.GE.AND P0, PT, R41, R32, PT ;  /* 0x000000202900720c */ /* 0x000fe40003f06270 */
[----:B------:R-:W-:-:S11]  /*73f0*/  CS2R R24, SRZ ;  /* 0x0000000000187805 */ /* 0x000fd6000001ff00 */
[----:B------:R-:W-:Y:S05]  /*7400*/  @P0 BRA `(.L_x_1672) ;  /* 0x0000000000580947 */ /* 0x000fea0003800000 */
[----:B------:R-:W-:Y:S01]  /*7410*/  ULDC UR4, c[0x0][0x3f4] ;  /* 0x0000fd0000047ab9 */ /* 0x000fe20000000800 */
[----:B---3--:R-:W-:Y:S01]  /*7420*/  IMAD.MOV.U32 R10, RZ, RZ, R0 ;  /* 0x000000ffff0a7224 */ /* 0x008fe200078e0000 */
[----:B------:R-:W-:Y:S01]  /*7430*/  ISETP.GE.AND P3, PT, R43, UR4, PT ;  /* 0x000000042b007c0c */ /* 0x000fe2000bf66270 */
[----:B--2---:R-:W-:Y:S01]  /*7440*/  IMAD.MOV.U32 R11, RZ, RZ, R3 ;  /* 0x000000ffff0b7224 */ /* 0x004fe200078e0003 */
[----:B------:R-:W-:Y:S01]  /*7450*/  ISETP.GE.AND P2, PT, R152, UR4, PT ;  /* 0x0000000498007c0c */ /* 0x000fe2000bf46270 */
[----:B----4-:R-:W-:Y:S01]  /*7460*/  IMAD.MOV.U32 R15, RZ, RZ, R5 ;  /* 0x000000ffff0f7224 */ /* 0x010fe200078e0005 */
[----:B------:R-:W-:-:S09]  /*7470*/  CS2R R34, SRZ ;  /* 0x0000000000227805 */ /* 0x000fd2000001ff00 */
[C---:B------:R-:W-:Y:S01]  /*7480*/  @!P3 IMAD.SHL.U32 R37, R43.reuse, 0x2, RZ ;  /* 0x000000022b25b824 */ /* 0x040fe200078e00ff */
[----:B------:R-:W-:Y:S02]  /*7490*/  @!P3 SHF.L.U64.HI R26, R43, 0x1, R31 ;  /* 0x000000012b1ab819 */ /* 0x000fe4000001021f */
[----:B------:R-:W-:Y:S02]  /*74a0*/  CS2R R28, SRZ ;  /* 0x00000000001c7805 */ /* 0x000fe4000001ff00 */
[----:B------:R-:W-:Y:S01]  /*74b0*/  CS2R R24, SRZ ;  /* 0x0000000000187805 */ /* 0x000fe2000001ff00 */
[----:B------:R-:W-:Y:S01]  /*74c0*/  @!P2 IMAD.WIDE R10, R152, 0x2, R10 ;  /* 0x00000002980aa825 */ /* 0x000fe200078e020a */
[-C--:B------:R-:W-:Y:S02]  /*74d0*/  @!P3 IADD3 R20, P0, R0, R37.reuse, RZ ;  /* 0x000000250014b210 */ /* 0x080fe40007f1e0ff */
[----:B0-----:R-:W-:Y:S01]  /*74e0*/  @!P3 IADD3 R36, P1, R14, R37, RZ ;  /* 0x000000250e24b210 */ /* 0x001fe20007f3e0ff */
[----:B------:R-:W-:Y:S01]  /*74f0*/  @!P2 IMAD.WIDE R12, R152, 0x2, R14 ;  /* 0x00000002980ca825 */ /* 0x000fe200078e020e */
[----:B------:R0:W5:Y:S03]  /*7500*/  @!P2 LD.E.64 R34, desc[UR42][R10.64] ;  /* 0x0000002a0a22a980 */ /* 0x000166000c101b00 */
[--C-:B------:R-:W-:Y:S01]  /*7510*/  @!P3 IMAD.X R21, R3, 0x1, R26.reuse, P0 ;  /* 0x000000010315b824 */ /* 0x100fe200000e061a */
[----:B------:R0:W5:Y:S01]  /*7520*/  @!P2 LD.E.64 R28, desc[UR42][R12.64] ;  /* 0x0000002a0c1ca980 */ /* 0x000162000c101b00 */
[----:B------:R-:W-:Y:S01]  /*7530*/  @!P3 IMAD.X R37, R5, 0x1, R26, P1 ;  /* 0x000000010525b824 */ /* 0x000fe200008e061a */
[----:B------:R-:W-:-:S02]  /*7540*/  CS2R R26, SRZ ;  /* 0x00000000001a7805 */ /* 0x000fc4000001ff00 */
[----:B------:R0:W5:Y:S04]  /*7550*/  @!P3 LD.E.64 R24, desc[UR42][R20.64] ;  /* 0x0000002a1418b980 */ /* 0x000168000c101b00 */
[----:B------:R0:W5:Y:S02]  /*7560*/  @!P3 LD.E.64 R26, desc[UR42][R36.64] ;  /* 0x0000002a241ab980 */ /* 0x000164000c101b00 */
.L_x_1672:
[----:B------:R-:W-:Y:S05]  /*7570*/  BSYNC B1 ;  /* 0x0000000000017941 */ /* 0x000fea0003800000 */
.L_x_1671:
[----:B---3-5:R-:W-:Y:S01]  /*7580*/  IMAD.MOV.U32 R0, RZ, RZ, R28 ;  /* 0x000000ffff007224 */ /* 0x028fe200078e001c */
[----:B------:R-:W-:Y:S01]  /*7590*/  UMOV UR4, 0xffffffff ;  /* 0xffffffff00047882 */ /* 0x000fe20000000000 */
[----:B--2---:R-:W-:Y:S01]  /*75a0*/  IMAD.MOV.U32 R3, RZ, RZ, R29 ;  /* 0x000000ffff037224 */ /* 0x004fe200078e001d */
[----:B0-----:R-:W-:Y:S01]  /*75b0*/  CS2R R20, SRZ ;  /* 0x0000000000147805 */ /* 0x001fe2000001ff00 */
[----:B----4-:R-:W-:Y:S01]  /*75c0*/  IMAD.MOV.U32 R5, RZ, RZ, R26 ;  /* 0x000000ffff057224 */ /* 0x010fe200078e001a */
        /* <DEDUP_REMOVED lines=12> */
[----:B------:R-:W-:Y:S01]  /*7690*/  PRMT R50, R9, 0x7610, R50 ;  /* 0x0000761009327816 */ /* 0x000fe20000000032 */
[----:B------:R-:W-:Y:S06]  /*76a0*/  BRA.DIV UR4, `(.L_x_1673) ;  /* 0x0000019604e07947 */ /* 0x000fec000b800000 */
[----:B------:R0:W2:Y:S04]  /*76b0*/  SHFL.IDX PT, R3, R6, 0x1, 0x1c1f ;  /* 0x003c1f0006037f89 */ /* 0x0000a800000e0000 */
[----:B------:R0:W3:Y:S04]  /*76c0*/  SHFL.IDX PT, R0, R4, 0x1, 0x1c1f ;  /* 0x003c1f0004007f89 */ /* 0x0000e800000e0000 */
[----:B------:R0:W4:Y:S04]  /*76d0*/  SHFL.IDX PT, R5, R8, 0x1, 0x1c1f ;  /* 0x003c1f0008057f89 */ /* 0x00012800000e0000 */
[----:B------:R0:W0:Y:S02]  /*76e0*/  SHFL.IDX PT, R14, R7, 0x1, 0x1c1f ;  /* 0x003c1f00070e7f89 */ /* 0x00002400000e0000 */
.L_x_1964:
[----:B------:R-:W-:Y:S01]  /*76f0*/  VIADD R41, R41, 0x60 ;  /* 0x0000006029297836 */ /* 0x000fe20000000000 */
[----:B------:R-:W-:Y:S01]  /*7700*/  BSSY B1, `(.L_x_1674) ;  /* 0x000001c000017945 */ /* 0x000fe20003800000 */
[----:B------:R-:W-:Y:S02]  /*7710*/  CS2R R10, SRZ ;  /* 0x00000000000a7805 */ /* 0x000fe4000001ff00 */
[----:B------:R-:W-:Y:S02]  /*7720*/  CS2R R12, SRZ ;  /* 0x00000000000c7805 */ /* 0x000fe4000001ff00 */
[----:B01----:R-:W-:Y:S02]  /*7730*/  CS2R R8, SRZ ;  /* 0x0000000000087805 */ /* 0x003fe4000001ff00 */
[----:B------:R-:W-:-:S13]  /*7740*/  ISETP.GE.AND P0, PT, R41, R32, PT ;  /* 0x000000202900720c */ /* 0x000fda0003f06270 */
        /* <DEDUP_REMOVED lines=10> */
[----:B------:R-:W-:Y:S01]  /*77f0*/  CS2R R20, SRZ ;  /* 0x0000000000147805 */ /* 0x000fe2000001ff00 */
[----:B------:R-:W-:Y:S01]  /*7800*/  @!P2 IMAD.WIDE R6, R152, 0x2, R6 ;  /* 0x000000029806a825 */ /* 0x000fe200078e0206 */
[-C--:B------:R-:W-:Y:S02]  /*7810*/  @!P3 IADD3 R36, P0, R0, R9.reuse, RZ ;  /* 0x000000090024b210 */ /* 0x080fe40007f1e0ff */
[----:B------:R-:W-:Y:S02]  /*7820*/  @!P3 IADD3 R4, P1, R14, R9, RZ ;  /* 0x000000090e04b210 */ /* 0x000fe40007f3e0ff */
[----:B------:R-:W-:Y:S01]  /*7830*/  CS2R R8, SRZ ;  /* 0x0000000000087805 */ /* 0x000fe2000001ff00 */
[----:B------:R0:W5:Y:S01]  /*7840*/  @!P2 LD.E.64 R12, desc[UR42][R6.64] ;  /* 0x0000002a060ca980 */ /* 0x000162000c101b00 */
[----:B------:R-:W-:-:S02]  /*7850*/  @!P3 IMAD.X R37, R3, 0x1, R10, P0 ;  /* 0x000000010325b824 */ /* 0x000fc400000e060a */
[----:B------:R-:W-:Y:S01]  /*7860*/  @!P3 IMAD.X R5, R5, 0x1, R10, P1 ;  /* 0x000000010505b824 */ /* 0x000fe200008e060a */
[----:B------:R-:W-:Y:S01]  /*7870*/  CS2R R10, SRZ ;  /* 0x00000000000a7805 */ /* 0x000fe2000001ff00 */
[----:B------:R-:W-:Y:S01]  /*7880*/  @!P2 IMAD.WIDE R14, R152, 0x2, R14 ;  /* 0x00000002980ea825 */ /* 0x000fe200078e020e */
[----:B------:R0:W5:Y:S04]  /*7890*/  @!P3 LD.E.64 R8, desc[UR42][R36.64] ;  /* 0x0000002a2408b980 */ /* 0x000168000c101b00 */
[----:B------:R0:W5:Y:S04]  /*78a0*/  @!P2 LD.E.64 R20, desc[UR42][R14.64] ;  /* 0x0000002a0e14a980 */ /* 0x000168000c101b00 */
[----:B------:R0:W5:Y:S02]  /*78b0*/  @!P3 LD.E.64 R10, desc[UR42][R4.64] ;  /* 0x0000002a040ab980 */ /* 0x000164000c101b00 */
.L_x_1675:
[----:B------:R-:W-:Y:S05]  /*78c0*/  BSYNC B1 ;  /* 0x0000000000017941 */ /* 0x000fea0003800000 */
.L_x_1674:
[----:B------:R-:W3:Y:S01]  /*78d0*/  LDL R45, [R1+0x44] ;  /* 0x00004400012d7983 */ /* 0x000ee20000100800 */
[----:B------:R-:W-:Y:S01]  /*78e0*/  ULEA.HI UR4, UR36, UR36, URZ, 0x1 ;  /* 0x0000002424047291 */ /* 0x000fe2000f8f083f */
[----:B------:R-:W-:Y:S01]  /*78f0*/  SHF.R.S32.HI R43, RZ, 0x1f, R46 ;  /* 0x0000001fff2b7819 */ /* 0x000fe2000001142e */
[----:B0----5:R-:W-:Y:S01]  /*7900*/  IMAD.MOV.U32 R4, RZ, RZ, R20 ;  /* 0x000000ffff047224 */ /* 0x021fe200078e0014 */
[----:B------:R-:W-:Y:S01]  /*7910*/  BSSY B1, `(.L_x_1676) ;  /* 0x0000024000017945 */ /* 0x000fe20003800000 */
[----:B------:R-:W-:Y:S01]  /*7920*/  ULOP3.LUT UR4, UR4, 0xfffffffe, URZ, 0xc0, !UPT ;  /* 0xfffffffe04047892 */ /* 0x000fe2000f8ec03f */
[----:B------:R-:W-:Y:S01]  /*7930*/  LEA.HI R43, R43, R46, RZ, 0x5 ;  /* 0x0000002e2b2b7211 */ /* 0x000fe200078f28ff */
[----:B------:R-:W-:Y:S01]  /*7940*/  IMAD R14, R33, -0xc0, R32 ;  /* 0xffffff40210e7824 */ /* 0x000fe200078e0220 */
[----:B------:R-:W-:Y:S01]  /*7950*/  PRMT R37, R4, 0x7610, R37 ;  /* 0x0000761004257816 */ /* 0x000fe20000000025 */
[----:B------:R-:W-:Y:S01]  /*7960*/  UIADD3 UR4, UR36, -UR4, URZ ;  /* 0x8000000424047290 */ /* 0x000fe2000fffe03f */
[----:B------:R-:W-:Y:S01]  /*7970*/  SHF.R.S32.HI R43, RZ, 0x5, R43 ;  /* 0x00000005ff2b7819 */ /* 0x000fe2000001142b */
[----:B------:R-:W-:Y:S01]  /*7980*/  IMAD.MOV.U32 R4, RZ, RZ, R10 ;  /* 0x000000ffff047224 */ /* 0x000fe200078e000a */
[----:B------:R-:W-:Y:S01]  /*7990*/  VIMNMX R14, R14, 0xc0, PT ;  /* 0x000000c00e0e7848 */ /* 0x000fe20003fe0100 */
[----:B------:R-:W-:-:S02]  /*79a0*/  IMAD.MOV.U32 R6, RZ, RZ, R11 ;  /* 0x000000ffff067224 */ /* 0x000fc400078e000b */
[----:B----4-:R-:W-:Y:S01]  /*79b0*/  IMAD.U32 R5, RZ, RZ, UR4 ;  /* 0x00000004ff057e24 */ /* 0x010fe2000f8e00ff */
[----:B------:R-:W-:Y:S01]  /*79c0*/  PRMT R15, R4, 0x7610, R15 ;  /* 0x00007610040f7816 */ /* 0x000fe2000000000f */
[----:B------:R-:W-:Y:S01]  /*79d0*/  IMAD.MOV.U32 R4, RZ, RZ, R8 ;  /* 0x000000ffff047224 */ /* 0x000fe200078e0008 */
[----:B------:R-:W-:Y:S01]  /*79e0*/  PRMT R31, R6, 0x7610, R31 ;  /* 0x00007610061f7816 */ /* 0x000fe2000000001f */
[----:B------:R-:W-:Y:S01]  /*79f0*/  IMAD.MOV.U32 R7, RZ, RZ, R12 ;  /* 0x000000ffff077224 */ /* 0x000fe200078e000c */
[----:B------:R-:W-:Y:S01]  /*7a00*/  SHF.L.U32 R5, R5, 0x1f, RZ ;  /* 0x0000001f05057819 */ /* 0x000fe200000006ff */
[----:B------:R-:W-:Y:S01]  /*7a10*/  IMAD.MOV.U32 R6, RZ, RZ, R9 ;  /* 0x000000ffff067224 */ /* 0x000fe200078e0009 */
[----:B------:R-:W-:Y:S02]  /*7a20*/  PRMT R32, R4, 0x7610, R32 ;  /* 0x0000761004207816 */ /* 0x000fe40000000020 */
[----:B------:R-:W0:Y:S01]  /*7a30*/  SYNCS.PHASECHK.TRANS64.TRYWAIT P0, [R2+URZ+0x16800], R5 ;  /* 0x01680005020075a7 */ /* 0x000e22000800017f */
[----:B------:R-:W-:-:S02]  /*7a40*/  PRMT R38, R7, 0x7610, R38 ;  /* 0x0000761007267816 */ /* 0x000fc40000000026 */
[----:B------:R-:W-:Y:S01]  /*7a50*/  ISETP.GE.AND P1, PT, R42, R14, PT ;  /* 0x0000000e2a00720c */ /* 0x000fe20003f26270 */
[C---:B---3--:R-:W-:Y:S01]  /*7a60*/  IMAD.SHL.U32 R0, R45.reuse, 0x40, RZ ;  /* 0x000000402d007824 */ /* 0x048fe200078e00ff */
[----:B------:R-:W-:-:S04]  /*7a70*/  LOP3.LUT P2, RZ, R45, 0x4, RZ, 0xc0, !PT ;  /* 0x000000042dff7812 */ /* 0x000fc8000784c0ff */
[----:B--2---:R-:W-:-:S04]  /*7a80*/  LOP3.LUT R3, R0, 0x1c0, RZ, 0xc0, !PT ;  /* 0x000001c000037812 */ /* 0x004fc800078ec0ff */
[----:B------:R-:W-:Y:S02]  /*7a90*/  LOP3.LUT R0, R3, 0x18, R16, 0xf8, !PT ;  /* 0x0000001803007812 */ /* 0x000fe400078ef810 */
[----:B------:R-:W-:-:S04]  /*7aa0*/  SHF.R.U32.HI R3, RZ, 0x3, R3 ;  /* 0x00000003ff037819 */ /* 0x000fc80000011603 */
[----:B------:R-:W-:Y:S01]  /*7ab0*/  LOP3.LUT R0, R0, R3, RZ, 0x3c, !PT ;  /* 0x0000000300007212 */ /* 0x000fe200078e3cff */
[----:B------:R-:W-:-:S05]  /*7ac0*/  IMAD.MOV.U32 R3, RZ, RZ, R21 ;  /* 0x000000ffff037224 */ /* 0x000fca00078e0015 */
[----:B------:R-:W-:Y:S01]  /*7ad0*/  PRMT R36, R3, 0x7610, R36 ;  /* 0x0000761003247816 */ /* 0x000fe20000000024 */
[----:B------:R-:W-:Y:S02]  /*7ae0*/  IMAD R3, R43, 0x200, R0 ;  /* 0x000002002b037824 */ /* 0x000fe400078e0200 */
[----:B------:R-:W-:Y:S02]  /*7af0*/  IMAD.MOV.U32 R0, RZ, RZ, R13 ;  /* 0x000000ffff007224 */ /* 0x000fe400078e000d */
[----:B------:R-:W-:-:S03]  /*7b00*/  IMAD R3, R3, 0x2, R2 ;  /* 0x0000000203037824 */ /* 0x000fc600078e0202 */
[----:B------:R-:W-:Y:S01]  /*7b10*/  PRMT R41, R0, 0x7610, R41 ;  /* 0x0000761000297816 */ /* 0x000fe20000000029 */
[C---:B------:R-:W-:Y:S02]  /*7b20*/  VIADD R4, R3.reuse, 0x8400 ;  /* 0x0000840003047836 */ /* 0x040fe40000000000 */
[----:B------:R-:W-:Y:S01]  /*7b30*/  VIADD R0, R3, 0x8440 ;  /* 0x0000844003007836 */ /* 0x000fe20000000000 */
[----:B0-----:R-:W-:Y:S06]  /*7b40*/  @!P0 BRA `(.L_x_1677) ;  /* 0x0000019400288947 */ /* 0x001fec0003800000 */
.L_x_1965:
[----:B------:R-:W-:Y:S05]  /*7b50*/  BSYNC B1 ;  /* 0x0000000000017941 */ /* 0x000fea0003800000 */
.L_x_1676:
[----:B------:R-:W-:Y:S01]  /*7b60*/  BSSY B1, `(.L_x_1678) ;  /* 0x0000068000017945 */ /* 0x000fe20003800000 */
[----:B------:R-:W-:Y:S01]  /*7b70*/  PRMT R33, R6, 0x7610, R33 ;  /* 0x0000761006217816 */ /* 0x000fe20000000021 */
[----:B------:R-:W-:Y:S02]  /*7b80*/  @P2 VIADD R0, R4, 0xffffffc0 ;  /* 0xffffffc004002836 */ /* 0x000fe40000000000 */
[----:B------:R-:W-:Y:S05]  /*7b90*/  @P1 BRA `(.L_x_1679) ;  /* 0x0000000400901947 */ /* 0x000fea0003800000 */
[----:B------:R-:W2:Y:S01]  /*7ba0*/  LDL R7, [R1+0x10] ;  /* 0x0000100001077983 */ /* 0x000ea20000100800 */
[----:B0-----:R-:W0:Y:S01]  /*7bb0*/  LDC R5, c[0x0][0x3f4] ;  /* 0x0000fd00ff057b82 */ /* 0x001e220000000800 */
[----:B------:R-:W-:Y:S01]  /*7bc0*/  BSSY B2, `(.L_x_1680) ;  /* 0x0000032000027945 */ /* 0x000fe20003800000 */
[-C--:B0-----:R-:W-:Y:S02]  /*7bd0*/  ISETP.GE.AND P0, PT, R152, R5.reuse, PT ;  /* 0x000000059800720c */ /* 0x081fe40003f06270 */
[----:B--2---:R-:W-:-:S11]  /*7be0*/  ISETP.GE.AND P1, PT, R7, R5, PT ;  /* 0x000000050700720c */ /* 0x004fd60003f26270 */
[----:B------:R-:W-:Y:S05]  /*7bf0*/  @P0 BRA `(.L_x_1681) ;  /* 0x0000000000b80947 */ /* 0x000fea0003800000 */
[----:B------:R-:W0:Y:S01]  /*7c00*/  LDS.128 R4, [R3+0x8400] ;  /* 0x0084000003047984 */ /* 0x000e220000000c00 */
[----:B------:R-:W-:Y:S02]  /*7c10*/  SHF.R.U32.HI R46, RZ, 0x10, R29 ;  /* 0x00000010ff2e7819 */ /* 0x000fe4000001161d */
[----:B------:R-:W-:Y:S02]  /*7c20*/  SHF.R.U32.HI R43, RZ, 0x10, R35 ;  /* 0x00000010ff2b7819 */ /* 0x000fe40000011623 */
[----:B------:R-:W-:Y:S02]  /*7c30*/  PRMT R46, R38, 0x5432, R46 ;  /* 0x00005432262e7816 */ /* 0x000fe4000000002e */
[----:B------:R-:W-:Y:S02]  /*7c40*/  SHF.R.U64 R45, R28, 0x10, R29 ;  /* 0x000000101c2d7819 */ /* 0x000fe4000000121d */
[----:B------:R-:W-:Y:S01]  /*7c50*/  PRMT R43, R47, 0x5410, R43 ;  /* 0x000054102f2b7816 */ /* 0x000fe2000000002b */
[----:B------:R-:W-:Y:S01]  /*7c60*/  IMAD.U32 R47, R46, 0x10000, RZ ;  /* 0x000100002e2f7824 */ /* 0x000fe200078e00ff */
[----:B------:R-:W-:-:S02]  /*7c70*/  SHF.R.U64 R42, R34, 0x10, R35 ;  /* 0x00000010222a7819 */ /* 0x000fc40000001223 */
[----:B------:R-:W-:Y:S01]  /*7c80*/  PRMT R45, R44, 0x5410, R45 ;  /* 0x000054102c2d7816 */ /* 0x000fe2000000002d */
[C---:B------:R-:W-:Y:S01]  /*7c90*/  IMAD.U32 R44, R43.reuse, 0x10000, RZ ;  /* 0x000100002b2c7824 */ /* 0x040fe200078e00ff */
[----:B------:R-:W-:Y:S02]  /*7ca0*/  LOP3.LUT R46, R46, 0xffff0000, RZ, 0xc0, !PT ;  /* 0xffff00002e2e7812 */ /* 0x000fe400078ec0ff */
[----:B------:R-:W-:Y:S02]  /*7cb0*/  LOP3.LUT R43, R43, 0xffff0000, RZ, 0xc0, !PT ;  /* 0xffff00002b2b7812 */ /* 0x000fe400078ec0ff */
[----:B------:R-:W-:Y:S02]  /*7cc0*/  PRMT R42, R39, 0x5432, R42 ;  /* 0x00005432272a7816 */ /* 0x000fe4000000002a */
[C---:B0-----:R-:W-:Y:S01]  /*7cd0*/  LOP3.LUT R29, R6.reuse, 0xffff0000, RZ, 0xc0, !PT ;  /* 0xffff0000061d7812 */ /* 0x041fe200078ec0ff */
[----:B------:R-:W-:Y:S01]  /*7ce0*/  IMAD.U32 R28, R6, 0x10000, RZ ;  /* 0x00010000061c7824 */ /* 0x000fe200078e00ff */
[C---:B------:R-:W-:Y:S01]  /*7cf0*/  LOP3.LUT R35, R7.reuse, 0xffff0000, RZ, 0xc0, !PT ;  /* 0xffff000007237812 */ /* 0x040fe200078ec0ff */
[----:B------:R-:W-:-:S02]  /*7d00*/  IMAD.U32 R34, R7, 0x10000, RZ ;  /* 0x0001000007227824 */ /* 0x000fc400078e00ff */
[CC--:B------:R-:W-:Y:S01]  /*7d10*/  FMUL.FTZ R49, R29.reuse, R47.reuse ;  /* 0x0000002f1d317220 */ /* 0x0c0fe20000410000 */
[----:B------:R-:W-:Y:S01]  /*7d20*/  FMUL.FTZ R48, R29, R44 ;  /* 0x0000002c1d307220 */ /* 0x000fe20000410000 */
[----:B------:R-:W-:Y:S01]  /*7d30*/  FMUL.FTZ R29, R35, R46 ;  /* 0x0000002e231d7220 */ /* 0x000fe20000410000 */
[----:B------:R-:W-:Y:S02]  /*7d40*/  IMAD.U32 R6, R4, 0x10000, RZ ;  /* 0x0001000004067824 */ /* 0x000fe400078e00ff */
[C---:B------:R-:W-:Y:S01]  /*7d50*/  FFMA.FTZ R49, R28.reuse, R44, -R49 ;  /* 0x0000002c1c317223 */ /* 0x040fe20000010831 */
[----:B------:R-:W-:Y:S01]  /*7d60*/  FFMA.FTZ R48, R28, R47, R48 ;  /* 0x0000002f1c307223 */ /* 0x000fe20000010030 */
[-C--:B------:R-:W-:Y:S01]  /*7d70*/  FFMA.FTZ R47, R34, R43.reuse, -R29 ;  /* 0x0000002b222f7223 */ /* 0x080fe2000001081d */
[C---:B------:R-:W-:Y:S01]  /*7d80*/  IMAD.U32 R7, R5.reuse, 0x10000, RZ ;  /* 0x0001000005077824 */ /* 0x040fe200078e00ff */
[----:B------:R-:W-:Y:S01]  /*7d90*/  LOP3.LUT R4, R4, 0xffff0000, RZ, 0xc0, !PT ;  /* 0xffff000004047812 */ /* 0x000fe200078ec0ff */
[C---:B------:R-:W-:Y:S01]  /*7da0*/  IMAD.U32 R29, R42.reuse, 0x10000, RZ ;  /* 0x000100002a1d7824 */ /* 0x040fe200078e00ff */
[----:B------:R-:W-:Y:S01]  /*7db0*/  LOP3.LUT R5, R5, 0xffff0000, RZ, 0xc0, !PT ;  /* 0xffff000005057812 */ /* 0x000fe200078ec0ff */
[----:B------:R-:W-:Y:S01]  /*7dc0*/  FMUL.FTZ R51, R35, R43 ;  /* 0x0000002b23337220 */ /* 0x000fe20000410000 */
[C---:B------:R-:W-:Y:S01]  /*7dd0*/  LOP3.LUT R28, R45.reuse, 0xffff0000, RZ, 0xc0, !PT ;  /* 0xffff00002d1c7812 */ /* 0x040fe200078ec0ff */
[----:B------:R-:W-:Y:S01]  /*7de0*/  IMAD.U32 R35, R45, 0x10000, RZ ;  /* 0x000100002d237824 */ /* 0x000fe200078e00ff */
[----:B------:R-:W-:Y:S01]  /*7df0*/  LOP3.LUT R42, R42, 0xffff0000, RZ, 0xc0, !PT ;  /* 0xffff00002a2a7812 */ /* 0x000fe200078ec0ff */
[----:B------:R-:W-:Y:S01]  /*7e00*/  FFMA.FTZ R46, R34, R46, R51 ;  /* 0x0000002e222e7223 */ /* 0x000fe20000010033 */
[C---:B------:R-:W-:Y:S01]  /*7e10*/  FMUL.FTZ R34, R4.reuse, R29 ;  /* 0x0000001d04227220 */ /* 0x040fe20000410000 */
[-C--:B------:R-:W-:Y:S01]  /*7e20*/  FMUL.FTZ R43, R4, R35.reuse ;  /* 0x00000023042b7220 */ /* 0x080fe20000410000 */
[C---:B------:R-:W-:Y:S01]  /*7e30*/  FMUL.FTZ R44, R5.reuse, R28 ;  /* 0x0000001c052c7220 */ /* 0x040fe20000410000 */
[-C--:B------:R-:W-:Y:S01]  /*7e40*/  FMUL.FTZ R45, R5, R42.reuse ;  /* 0x0000002a052d7220 */ /* 0x080fe20000410000 */
[C---:B------:R-:W-:Y:S01]  /*7e50*/  FFMA.FTZ R35, R6.reuse, R35, R34 ;  /* 0x0000002306237223 */ /* 0x040fe20000010022 */
[----:B------:R-:W-:Y:S01]  /*7e60*/  FFMA.FTZ R4, R6, R29, -R43 ;  /* 0x0000001d06047223 */ /* 0x000fe2000001082b */
[C---:B------:R-:W-:Y:S01]  /*7e70*/  FFMA.FTZ R5, R7.reuse, R42, -R44 ;  /* 0x0000002a07057223 */ /* 0x040fe2000001082c */
[----:B------:R-:W-:Y:S01]  /*7e80*/  FFMA.FTZ R28, R7, R28, R45 ;  /* 0x0000001c071c7223 */ /* 0x000fe2000001002d */
[----:B------:R-:W-:-:S02]  /*7e90*/  F2FP.BF16.F32.PACK_AB R6, R48, R49 ;  /* 0x000000313006723e */ /* 0x000fc400000010ff */
[----:B------:R-:W-:Y:S02]  /*7ea0*/  F2FP.BF16.F32.PACK_AB R7, R46, R47 ;  /* 0x0000002f2e07723e */ /* 0x000fe400000010ff */
[----:B------:R-:W-:Y:S02]  /*7eb0*/  F2FP.BF16.F32.PACK_AB R4, R35, R4 ;  /* 0x000000042304723e */ /* 0x000fe400000010ff */
[----:B------:R-:W-:-:S05]  /*7ec0*/  F2FP.BF16.F32.PACK_AB R5, R28, R5 ;  /* 0x000000051c05723e */ /* 0x000fca00000010ff */
[----:B------:R0:W-:Y:S02]  /*7ed0*/  STS.128 [R3+0x8400], R4 ;  /* 0x0084000403007388 */ /* 0x0001e40000000c00 */
.L_x_1681:
[----:B------:R-:W-:Y:S05]  /*7ee0*/  BSYNC B2 ;  /* 0x0000000000027941 */ /* 0x000fea0003800000 */
.L_x_1680:
[----:B------:R-:W-:Y:S05]  /*7ef0*/  @P1 BRA `(.L_x_1679) ;  /* 0x0000000000b81947 */ /* 0x000fea0003800000 */
[----:B0-----:R-:W0:Y:S01]  /*7f00*/  LDS.128 R4, [R0] ;  /* 0x0000000000047984 */ /* 0x001e220000000c00 */
[----:B------:R-:W-:Y:S02]  /*7f10*/  SHF.R.U64 R28, R24, 0x10, R25 ;  /* 0x00000010181c7819 */ /* 0x000fe40000001219 */
[--C-:B------:R-:W-:Y:S02]  /*7f20*/  SHF.R.U64 R24, R26, 0x10, R27.reuse ;  /* 0x000000101a187819 */ /* 0x100fe4000000121b */
[----:B------:R-:W-:Y:S02]  /*7f30*/  SHF.R.U32.HI R27, RZ, 0x10, R27 ;  /* 0x00000010ff1b7819 */ /* 0x000fe4000001161b */
[----:B------:R-:W-:Y:S02]  /*7f40*/  SHF.R.U32.HI R29, RZ, 0x10, R25 ;  /* 0x00000010ff1d7819 */ /* 0x000fe40000011619 */
[C---:B------:R-:W-:Y:S02]  /*7f50*/  PRMT R28, R40.reuse, 0x5432, R28 ;  /* 0x00005432281c7816 */ /* 0x040fe4000000001c */
[----:B------:R-:W-:-:S02]  /*7f60*/  PRMT R40, R40, 0x5410, R27 ;  /* 0x0000541028287816 */ /* 0x000fc4000000001b */
[----:B------:R-:W-:Y:S02]  /*7f70*/  PRMT R29, R50, 0x5410, R29 ;  /* 0x00005410321d7816 */ /* 0x000fe4000000001d */
[----:B------:R-:W-:Y:S01]  /*7f80*/  PRMT R39, R39, 0x5410, R24 ;  /* 0x0000541027277816 */ /* 0x000fe20000000018 */
[C---:B------:R-:W-:Y:S01]  /*7f90*/  IMAD.U32 R35, R40.reuse, 0x10000, RZ ;  /* 0x0001000028237824 */ /* 0x040fe200078e00ff */
[----:B------:R-:W-:Y:S01]  /*7fa0*/  LOP3.LUT R40, R40, 0xffff0000, RZ, 0xc0, !PT ;  /* 0xffff000028287812 */ /* 0x000fe200078ec0ff */
[C---:B------:R-:W-:Y:S01]  /*7fb0*/  IMAD.U32 R34, R29.reuse, 0x10000, RZ ;  /* 0x000100001d227824 */ /* 0x040fe200078e00ff */
[----:B------:R-:W-:Y:S02]  /*7fc0*/  LOP3.LUT R29, R29, 0xffff0000, RZ, 0xc0, !PT ;  /* 0xffff00001d1d7812 */ /* 0x000fe400078ec0ff */
[C---:B0-----:R-:W-:Y:S01]  /*7fd0*/  LOP3.LUT R25, R6.reuse, 0xffff0000, RZ, 0xc0, !PT ;  /* 0xffff000006197812 */ /* 0x041fe200078ec0ff */
[C---:B------:R-:W-:Y:S01]  /*7fe0*/  IMAD.U32 R26, R7.reuse, 0x10000, RZ ;  /* 0x00010000071a7824 */ /* 0x040fe200078e00ff */
[----:B------:R-:W-:Y:S01]  /*7ff0*/  LOP3.LUT R27, R7, 0xffff0000, RZ, 0xc0, !PT ;  /* 0xffff0000071b7812 */ /* 0x000fe200078ec0ff */
[----:B------:R-:W-:-:S02]  /*8000*/  IMAD.U32 R24, R6, 0x10000, RZ ;  /* 0x0001000006187824 */ /* 0x000fc400078e00ff */
[C---:B------:R-:W-:Y:S01]  /*8010*/  FMUL.FTZ R43, R25.reuse, R35 ;  /* 0x00000023192b7220 */ /* 0x040fe20000410000 */
[----:B------:R-:W-:Y:S01]  /*8020*/  FMUL.FTZ R42, R25, R34 ;  /* 0x00000022192a7220 */ /* 0x000fe20000410000 */
[----:B------:R-:W-:Y:S01]  /*8030*/  FMUL.FTZ R25, R27, R40 ;  /* 0x000000281b197220 */ /* 0x000fe20000410000 */
[----:B------:R-:W-:Y:S02]  /*8040*/  IMAD.U32 R6, R4, 0x10000, RZ ;  /* 0x0001000004067824 */ /* 0x000fe400078e00ff */
[----:B------:R-:W-:Y:S01]  /*8050*/  FFMA.FTZ R43, R24, R34, -R43 ;  /* 0x00000022182b7223 */ /* 0x000fe2000001082b */
[----:B------:R-:W-:Y:S02]  /*8060*/  IMAD.U32 R7, R5, 0x10000, RZ ;  /* 0x0001000005077824 */ /* 0x000fe400078e00ff */
[----:B------:R-:W-:Y:S01]  /*8070*/  FFMA.FTZ R44, R26, R29, -R25 ;  /* 0x0000001d1a2c7223 */ /* 0x000fe20000010819 */
[----:B------:R-:W-:Y:S01]  /*8080*/  FFMA.FTZ R42, R24, R35, R42 ;  /* 0x00000023182a7223 */ /* 0x000fe2000001002a */
[----:B------:R-:W-:Y:S01]  /*8090*/  IMAD.U32 R25, R28, 0x10000, RZ ;  /* 0x000100001c197824 */ /* 0x000fe200078e00ff */
[----:B------:R-:W-:Y:S01]  /*80a0*/  LOP3.LUT R4, R4, 0xffff0000, RZ, 0xc0, !PT ;  /* 0xffff000004047812 */ /* 0x000fe200078ec0ff */
[----:B------:R-:W-:Y:S01]  /*80b0*/  FMUL.FTZ R35, R27, R29 ;  /* 0x0000001d1b237220 */ /* 0x000fe20000410000 */
[----:B------:R-:W-:Y:S01]  /*80c0*/  LOP3.LUT R5, R5, 0xffff0000, RZ, 0xc0, !PT ;  /* 0xffff000005057812 */ /* 0x000fe200078ec0ff */
[C---:B------:R-:W-:Y:S01]  /*80d0*/  IMAD.U32 R27, R39.reuse, 0x10000, RZ ;  /* 0x00010000271b7824 */ /* 0x040fe200078e00ff */
[----:B------:R-:W-:Y:S01]  /*80e0*/  LOP3.LUT R24, R39, 0xffff0000, RZ, 0xc0, !PT ;  /* 0xffff000027187812 */ /* 0x000fe200078ec0ff */
[----:B------:R-:W-:Y:S01]  /*80f0*/  FFMA.FTZ R39, R26, R40, R35 ;  /* 0x000000281a277223 */ /* 0x000fe20000010023 */
[----:B------:R-:W-:Y:S01]  /*8100*/  LOP3.LUT R28, R28, 0xffff0000, RZ, 0xc0, !PT ;  /* 0xffff00001c1c7812 */ /* 0x000fe200078ec0ff */
[C---:B------:R-:W-:Y:S01]  /*8110*/  FMUL.FTZ R29, R4.reuse, R27 ;  /* 0x0000001b041d7220 */ /* 0x040fe20000410000 */
[----:B------:R-:W-:Y:S01]  /*8120*/  FMUL.FTZ R26, R4, R25 ;  /* 0x00000019041a7220 */ /* 0x000fe20000410000 */
[----:B------:R-:W-:-:S02]  /*8130*/  FMUL.FTZ R34, R5, R24 ;  /* 0x0000001805227220 */ /* 0x000fc40000410000 */
[-C--:B------:R-:W-:Y:S01]  /*8140*/  FMUL.FTZ R35, R5, R28.reuse ;  /* 0x0000001c05237220 */ /* 0x080fe20000410000 */
[C---:B------:R-:W-:Y:S01]  /*8150*/  FFMA.FTZ R4, R6.reuse, R25, -R29 ;  /* 0x0000001906047223 */ /* 0x040fe2000001081d */
[----:B------:R-:W-:Y:S01]  /*8160*/  FFMA.FTZ R27, R6, R27, R26 ;  /* 0x0000001b061b7223 */ /* 0x000fe2000001001a */
[C---:B------:R-:W-:Y:S01]  /*8170*/  FFMA.FTZ R5, R7.reuse, R28, -R34 ;  /* 0x0000001c07057223 */ /* 0x040fe20000010822 */
[----:B------:R-:W-:Y:S01]  /*8180*/  FFMA.FTZ R24, R7, R24, R35 ;  /* 0x0000001807187223 */ /* 0x000fe20000010023 */
[----:B------:R-:W-:Y:S02]  /*8190*/  F2FP.BF16.F32.PACK_AB R6, R42, R43 ;  /* 0x0000002b2a06723e */ /* 0x000fe400000010ff */
[----:B------:R-:W-:Y:S02]  /*81a0*/  F2FP.BF16.F32.PACK_AB R7, R39, R44 ;  /* 0x0000002c2707723e */ /* 0x000fe400000010ff */
[----:B------:R-:W-:Y:S02]  /*81b0*/  F2FP.BF16.F32.PACK_AB R4, R27, R4 ;  /* 0x000000041b04723e */ /* 0x000fe400000010ff */
[----:B------:R-:W-:-:S05]  /*81c0*/  F2FP.BF16.F32.PACK_AB R5, R24, R5 ;  /* 0x000000051805723e */ /* 0x000fca00000010ff */
[----:B------:R1:W-:Y:S02]  /*81d0*/  STS.128 [R0], R4 ;  /* 0x0000000400007388 */ /* 0x0003e40000000c00 */
.L_x_1679:
[----:B------:R-:W-:Y:S05]  /*81e0*/  BSYNC B1 ;  /* 0x0000000000017941 */ /* 0x000fea0003800000 */
.L_x_1678:
[----:B01----:R-:W0:Y:S02]  /*81f0*/  S2R R4, SR_TID.X ;  /* 0x0000000000047919 */ /* 0x003e240000002100 */
[----:B0-----:R-:W-:-:S05]  /*8200*/  VIADD R5, R4, 0xffffff80 ;  /* 0xffffff8004057836 */ /* 0x001fca0000000000 */
[----:B------:R-:W-:-:S04]  /*8210*/  SHF.R.S32.HI R4, RZ, 0x1f, R5 ;  /* 0x0000001fff047819 */ /* 0x000fc80000011405 */
[----:B------:R-:W-:-:S04]  /*8220*/  LEA.HI R4, R4, R5, RZ, 0x2 ;  /* 0x0000000504047211 */ /* 0x000fc800078f10ff */
[----:B------:R-:W-:-:S05]  /*8230*/  SHF.R.S32.HI R4, RZ, 0x2, R4 ;  /* 0x00000002ff047819 */ /* 0x000fca0000011404 */
[----:B------:R-:W-:-:S05]  /*8240*/  VIADD R4, R4, 0x60 ;  /* 0x0000006004047836 */ /* 0x000fca0000000000 */
[----:B------:R-:W-:-:S13]  /*8250*/  ISETP.GE.AND P0, PT, R4, R14, PT ;  /* 0x0000000e0400720c */ /* 0x000fda0003f06270 */
[----:B------:R-:W-:Y:S05]  /*8260*/  @P0 BRA `(.L_x_1682) ;  /* 0x0000001c00300947 */ /* 0x000fea0003800000 */
[----:B------:R-:W2:Y:S01]  /*8270*/  LDL R4, [R1+0x10] ;  /* 0x0000100001047983 */ /* 0x000ea20000100800 */
[----:B------:R-:W0:Y:S01]  /*8280*/  LDC R5, c[0x0][0x3f4] ;  /* 0x0000fd00ff057b82 */ /* 0x000e220000000800 */
[----:B------:R-:W-:Y:S01]  /*8290*/  BSSY B1, `(.L_x_1683) ;  /* 0x0000032000017945 */ /* 0x000fe20003800000 */
[-C--:B0-----:R-:W-:Y:S02]  /*82a0*/  ISETP.GE.AND P0, PT, R152, R5.reuse, PT ;  /* 0x000000059800720c */ /* 0x081fe40003f06270 */
[----:B--2---:R-:W-:-:S11]  /*82b0*/  ISETP.GE.AND P1, PT, R4, R5, PT ;  /* 0x000000050400720c */ /* 0x004fd60003f26270 */
[----:B------:R-:W-:Y:S05]  /*82c0*/  @P0 BRA `(.L_x_1684) ;  /* 0x0000000000b80947 */ /* 0x000fea0003800000 */
[----:B------:R-:W0:Y:S01]  /*82d0*/  LDS.128 R4, [R3+0xb400] ;  /* 0x00b4000003047984 */ /* 0x000e220000000c00 */
[----:B------:R-:W-:Y:S02]  /*82e0*/  SHF.R.U64 R25, R12, 0x10, R13 ;  /* 0x000000100c197819 */ /* 0x000fe4000000120d */
[--C-:B------:R-:W-:Y:S02]  /*82f0*/  SHF.R.U64 R12, R20, 0x10, R21.reuse ;  /* 0x00000010140c7819 */ /* 0x100fe40000001215 */
[----:B------:R-:W-:Y:S02]  /*8300*/  SHF.R.U32.HI R21, RZ, 0x10, R21 ;  /* 0x00000010ff157819 */ /* 0x000fe40000011615 */
[----:B------:R-:W-:Y:S02]  /*8310*/  SHF.R.U32.HI R14, RZ, 0x10, R13 ;  /* 0x00000010ff0e7819 */ /* 0x000fe4000001160d */
[----:B------:R-:W-:Y:S02]  /*8320*/  PRMT R36, R36, 0x5410, R21 ;  /* 0x0000541024247816 */ /* 0x000fe40000000015 */
[----:B------:R-:W-:-:S02]  /*8330*/  PRMT R41, R41, 0x5410, R14 ;  /* 0x0000541029297816 */ /* 0x000fc4000000000e */
[----:B------:R-:W-:Y:S01]  /*8340*/  PRMT R37, R37, 0x5410, R12 ;  /* 0x0000541025257816 */ /* 0x000fe2000000000c */
[----:B------:R-:W-:Y:S01]  /*8350*/  IMAD.U32 R24, R36, 0x10000, RZ ;  /* 0x0001000024187824 */ /* 0x000fe200078e00ff */
[----:B------:R-:W-:Y:S01]  /*8360*/  PRMT R38, R38, 0x5410, R25 ;  /* 0x0000541026267816 */ /* 0x000fe20000000019 */
[C---:B------:R-:W-:Y:S01]  /*8370*/  IMAD.U32 R21, R41.reuse, 0x10000, RZ ;  /* 0x0001000029157824 */ /* 0x040fe200078e00ff */
[----:B------:R-:W-:Y:S02]  /*8380*/  LOP3.LUT R25, R36, 0xffff0000, RZ, 0xc0, !PT ;  /* 0xffff000024197812 */ /* 0x000fe400078ec0ff */
[----:B------:R-:W-:Y:S02]  /*8390*/  LOP3.LUT R41, R41, 0xffff0000, RZ, 0xc0, !PT ;  /* 0xffff000029297812 */ /* 0x000fe400078ec0ff */
[C---:B0-----:R-:W-:Y:S01]  /*83a0*/  LOP3.LUT R13, R6.reuse, 0xffff0000, RZ, 0xc0, !PT ;  /* 0xffff0000060d7812 */ /* 0x041fe200078ec0ff */
[----:B------:R-:W-:Y:S01]  /*83b0*/  IMAD.U32 R12, R6, 0x10000, RZ ;  /* 0x00010000060c7824 */ /* 0x000fe200078e00ff */
[C---:B------:R-:W-:Y:S01]  /*83c0*/  LOP3.LUT R20, R7.reuse, 0xffff0000, RZ, 0xc0, !PT ;  /* 0xffff000007147812 */ /* 0x040fe200078ec0ff */
[----:B------:R-:W-:-:S02]  /*83d0*/  IMAD.U32 R14, R7, 0x10000, RZ ;  /* 0x00010000070e7824 */ /* 0x000fc400078e00ff */
[CC--:B------:R-:W-:Y:S01]  /*83e0*/  FMUL.FTZ R27, R13.reuse, R24.reuse ;  /* 0x000000180d1b7220 */ /* 0x0c0fe20000410000 */
[-C--:B------:R-:W-:Y:S01]  /*83f0*/  FMUL.FTZ R13, R13, R21.reuse ;  /* 0x000000150d0d7220 */ /* 0x080fe20000410000 */
[C---:B------:R-:W-:Y:S01]  /*8400*/  IMAD.U32 R6, R4.reuse, 0x10000, RZ ;  /* 0x0001000004067824 */ /* 0x040fe200078e00ff */
[----:B------:R-:W-:Y:S01]  /*8410*/  LOP3.LUT R4, R4, 0xffff0000, RZ, 0xc0, !PT ;  /* 0xffff000004047812 */ /* 0x000fe200078ec0ff */
[C---:B------:R-:W-:Y:S02]  /*8420*/  IMAD.U32 R7, R5.reuse, 0x10000, RZ ;  /* 0x0001000005077824 */ /* 0x040fe400078e00ff */
[C---:B------:R-:W-:Y:S01]  /*8430*/  FFMA.FTZ R29, R12.reuse, R24, R13 ;  /* 0x000000180c1d7223 */ /* 0x040fe2000001000d */
[----:B------:R-:W-:Y:S01]  /*8440*/  FFMA.FTZ R26, R12, R21, -R27 ;  /* 0x000000150c1a7223 */ /* 0x000fe2000001081b */
[----:B------:R-:W-:Y:S01]  /*8450*/  IMAD.U32 R13, R38, 0x10000, RZ ;  /* 0x00010000260d7824 */ /* 0x000fe200078e00ff */
[----:B------:R-:W-:Y:S01]  /*8460*/  LOP3.LUT R5, R5, 0xffff0000, RZ, 0xc0, !PT ;  /* 0xffff000005057812 */ /* 0x000fe200078ec0ff */
[C---:B------:R-:W-:Y:S01]  /*8470*/  FMUL.FTZ R35, R20.reuse, R25 ;  /* 0x0000001914237220 */ /* 0x040fe20000410000 */
[-C--:B------:R-:W-:Y:S01]  /*8480*/  FMUL.FTZ R27, R20, R41.reuse ;  /* 0x00000029141b7220 */ /* 0x080fe20000410000 */
[C---:B------:R-:W-:Y:S01]  /*8490*/  LOP3.LUT R12, R37.reuse, 0xffff0000, RZ, 0xc0, !PT ;  /* 0xffff0000250c7812 */ /* 0x040fe200078ec0ff */
[----:B------:R-:W-:Y:S01]  /*84a0*/  IMAD.U32 R21, R37, 0x10000, RZ ;  /* 0x0001000025157824 */ /* 0x000fe200078e00ff */
[----:B------:R-:W-:Y:S01]  /*84b0*/  LOP3.LUT R38, R38, 0xffff0000, RZ, 0xc0, !PT ;  /* 0xffff000026267812 */ /* 0x000fe200078ec0ff */
[C---:B------:R-:W-:Y:S01]  /*84c0*/  FFMA.FTZ R35, R14.reuse, R41, -R35 ;  /* 0x000000290e237223 */ /* 0x040fe20000010823 */
        /* <DEDUP_REMOVED lines=14> */
.L_x_1684:
[----:B------:R-:W-:Y:S05]  /*85b0*/  BSYNC B1 ;  /* 0x0000000000017941 */ /* 0x000fea0003800000 */
.L_x_1683:
[----:B------:R-:W-:Y:S05]  /*85c0*/  @P1 BRA `(.L_x_1682) ;  /* 0x0000001800581947 */ /* 0x000fea0003800000 */
[----:B0-----:R-:W0:Y:S01]  /*85d0*/  LDS.128 R4, [R0+0x3000] ;  /* 0x0030000000047984 */ /* 0x001e220000000c00 */
[----:B------:R-:W-:Y:S02]  /*85e0*/  SHF.R.U64 R3, R8, 0x10, R9 ;  /* 0x0000001008037819 */ /* 0x000fe40000001209 */
[--C-:B------:R-:W-:Y:S02]  /*85f0*/  SHF.R.U64 R8, R10, 0x10, R11.reuse ;  /* 0x000000100a087819 */ /* 0x100fe4000000120b */
[----:B------:R-:W-:Y:S02]  /*8600*/  SHF.R.U32.HI R10, RZ, 0x10, R11 ;  /* 0x00000010ff0a7819 */ /* 0x000fe4000001160b */
[----:B------:R-:W-:Y:S02]  /*8610*/  SHF.R.U32.HI R12, RZ, 0x10, R9 ;  /* 0x00000010ff0c7819 */ /* 0x000fe40000011609 */
[----:B------:R-:W-:Y:S02]  /*8620*/  PRMT R31, R31, 0x5410, R10 ;  /* 0x000054101f1f7816 */ /* 0x000fe4000000000a */
[----:B------:R-:W-:-:S02]  /*8630*/  PRMT R33, R33, 0x5410, R12 ;  /* 0x0000541021217816 */ /* 0x000fc4000000000c */
[----:B------:R-:W-:Y:S01]  /*8640*/  PRMT R15, R15, 0x5410, R8 ;  /* 0x000054100f0f7816 */ /* 0x000fe20000000008 */
[C---:B------:R-:W-:Y:S01]  /*8650*/  IMAD.U32 R12, R31.reuse, 0x10000, RZ ;  /* 0x000100001f0c7824 */ /* 0x040fe200078e00ff */
[----:B------:R-:W-:Y:S01]  /*8660*/  LOP3.LUT R31, R31, 0xffff0000, RZ, 0xc0, !PT ;  /* 0xffff00001f1f7812 */ /* 0x000fe200078ec0ff */
[C---:B------:R-:W-:Y:S01]  /*8670*/  IMAD.U32 R11, R33.reuse, 0x10000, RZ ;  /* 0x00010000210b7824 */ /* 0x040fe200078e00ff */
[----:B------:R-:W-:Y:S02]  /*8680*/  LOP3.LUT R33, R33, 0xffff0000, RZ, 0xc0, !PT ;  /* 0xffff000021217812 */ /* 0x000fe400078ec0ff */
[----:B------:R-:W-:Y:S02]  /*8690*/  PRMT R32, R32, 0x5410, R3 ;  /* 0x0000541020207816 */ /* 0x000fe40000000003 */
[C---:B0-----:R-:W-:Y:S01]  /*86a0*/  LOP3.LUT R9, R6.reuse, 0xffff0000, RZ, 0xc0, !PT ;  /* 0xffff000006097812 */ /* 0x041fe200078ec0ff */
[C---:B------:R-:W-:Y:S01]  /*86b0*/  IMAD.U32 R10, R7.reuse, 0x10000, RZ ;  /* 0x00010000070a7824 */ /* 0x040fe200078e00ff */
[----:B------:R-:W-:Y:S01]  /*86c0*/  LOP3.LUT R7, R7, 0xffff0000, RZ, 0xc0, !PT ;  /* 0xffff000007077812 */ /* 0x000fe200078ec0ff */
[----:B------:R-:W-:-:S02]  /*86d0*/  IMAD.U32 R8, R6, 0x10000, RZ ;  /* 0x0001000006087824 */ /* 0x000fc400078e00ff */
[CC--:B------:R-:W-:Y:S01]  /*86e0*/  FMUL.FTZ R13, R9.reuse, R12.reuse ;  /* 0x0000000c090d7220 */ /* 0x0c0fe20000410000 */
[----:B------:R-:W-:Y:S01]  /*86f0*/  FMUL.FTZ R9, R9, R11 ;  /* 0x0000000b09097220 */ /* 0x000fe20000410000 */
[C---:B------:R-:W-:Y:S01]  /*8700*/  FMUL.FTZ R21, R7.reuse, R31 ;  /* 0x0000001f07157220 */ /* 0x040fe20000410000 */
[----:B------:R-:W-:Y:S02]  /*8710*/  IMAD.U32 R3, R4, 0x10000, RZ ;  /* 0x0001000004037824 */ /* 0x000fe400078e00ff */
[C---:B------:R-:W-:Y:S01]  /*8720*/  FFMA.FTZ R13, R8.reuse, R11, -R13 ;  /* 0x0000000b080d7223 */ /* 0x040fe2000001080d */
[----:B------:R-:W-:Y:S01]  /*8730*/  FFMA.FTZ R14, R8, R12, R9 ;  /* 0x0000000c080e7223 */ /* 0x000fe20000010009 */
[-C--:B------:R-:W-:Y:S01]  /*8740*/  FMUL.FTZ R9, R7, R33.reuse ;  /* 0x0000002107097220 */ /* 0x080fe20000410000 */
[----:B------:R-:W-:Y:S01]  /*8750*/  IMAD.U32 R6, R5, 0x10000, RZ ;  /* 0x0001000005067824 */ /* 0x000fe200078e00ff */
[----:B------:R-:W-:Y:S01]  /*8760*/  LOP3.LUT R4, R4, 0xffff0000, RZ, 0xc0, !PT ;  /* 0xffff000004047812 */ /* 0x000fe200078ec0ff */
[----:B------:R-:W-:Y:S01]  /*8770*/  IMAD.U32 R8, R15, 0x10000, RZ ;  /* 0x000100000f087824 */ /* 0x000fe200078e00ff */
[----:B------:R-:W-:Y:S01]  /*8780*/  LOP3.LUT R5, R5, 0xffff0000, RZ, 0xc0, !PT ;  /* 0xffff000005057812 */ /* 0x000fe200078ec0ff */
[----:B------:R-:W-:Y:S01]  /*8790*/  IMAD.U32 R7, R32, 0x10000, RZ ;  /* 0x0001000020077824 */ /* 0x000fe200078e00ff */
[----:B------:R-:W-:Y:S01]  /*87a0*/  LOP3.LUT R15, R15, 0xffff0000, RZ, 0xc0, !PT ;  /* 0xffff00000f0f7812 */ /* 0x000fe200078ec0ff */
[----:B------:R-:W-:Y:S01]  /*87b0*/  FFMA.FTZ R21, R10, R33, -R21 ;  /* 0x000000210a157223 */ /* 0x000fe20000010815 */
[----:B------:R-:W-:Y:S01]  /*87c0*/  LOP3.LUT R32, R32, 0xffff0000, RZ, 0xc0, !PT ;  /* 0xffff000020207812 */ /* 0x000fe200078ec0ff */
        /* <DEDUP_REMOVED lines=13> */
[----:B------:R1:W-:Y:S01]  /*88a0*/  STS.128 [R0+0x3000], R4 ;  /* 0x0030000400007388 */ /* 0x0003e20000000c00 */
[----:B------:R-:W-:Y:S05]  /*88b0*/  BRA `(.L_x_1682) ;  /* 0x00000014009c7947 */ /* 0x000fea0003800000 */
.L_x_1669:
[----:B------:R-:W1:Y:S01]  /*88c0*/  S2R R0, SR_TID.X ;  /* 0x0000000000007919 */ /* 0x000e620000002100 */
[----:B------:R-:W2:Y:S01]  /*88d0*/  LDC R21, c[0x0][0x448] ;  /* 0x00011200ff157b82 */ /* 0x000ea20000000800 */
[----:B------:R-:W-:Y:S01]  /*88e0*/  ULDC.64 UR4, c[0x0][0x3f8] ;  /* 0x0000fe0000047ab9 */ /* 0x000fe20000000a00 */
[----:B------:R-:W-:Y:S01]  /*88f0*/  ULDC.64 UR6, c[0x0][0x408] ;  /* 0x0001020000067ab9 */ /* 0x000fe20000000a00 */
[----:B------:R-:W-:Y:S02]  /*8900*/  IMAD.MOV.U32 R4, RZ, RZ, R26 ;  /* 0x000000ffff047224 */ /* 0x000fe400078e001a */
[----:B------:R-:W-:Y:S02]  /*8910*/  IMAD.MOV.U32 R6, RZ, RZ, R24 ;  /* 0x000000ffff067224 */ /* 0x000fe400078e0018 */
[----:B------:R-:W-:Y:S01]  /*8920*/  IMAD.MOV.U32 R7, RZ, RZ, R31 ;  /* 0x000000ffff077224 */ /* 0x000fe200078e001f */
[----:B--2---:R-:W-:Y:S01]  /*8930*/  ISETP.NE.AND P0, PT, R21, 0x1, PT ;  /* 0x000000011500780c */ /* 0x004fe20003f05270 */
[----:B-1----:R-:W-:-:S05]  /*8940*/  VIADD R0, R0, 0xffffff80 ;  /* 0xffffff8000007836 */ /* 0x002fca0000000000 */
[----:B------:R-:W-:-:S07]  /*8950*/  SHF.R.S32.HI R3, RZ, 0x1f, R0 ;  /* 0x0000001fff037819 */ /* 0x000fce0000011400 */
[----:B------:R-:W1:Y:S01]  /*8960*/  @P0 LDC R5, c[0x0][0x450] ;  /* 0x00011400ff050b82 */ /* 0x000e620000000800 */
[----:B------:R-:W-:-:S04]  /*8970*/  LEA.HI R3, R3, R0, RZ, 0x2 ;  /* 0x0000000003037211 */ /* 0x000fc800078f10ff */
[----:B------:R-:W-:-:S05]  /*8980*/  LOP3.LUT R3, R3, 0xfffffffc, RZ, 0xc0, !PT ;  /* 0xfffffffc03037812 */ /* 0x000fca00078ec0ff */
[----:B------:R-:W-:Y:S02]  /*8990*/  IMAD.IADD R3, R0, 0x1, -R3 ;  /* 0x0000000100037824 */ /* 0x000fe400078e0a03 */
[----:B------:R-:W2:Y:S02]  /*89a0*/  @P0 LDC R0, c[0x0][0x44c] ;  /* 0x00011300ff000b82 */ /* 0x000ea40000000800 */
[----:B------:R-:W-:-:S04]  /*89b0*/  IMAD R3, R3, 0x60, R41 ;  /* 0x0000006003037824 */ /* 0x000fc800078e0229 */
[----:B--2---:R-:W-:-:S05]  /*89c0*/  @P0 IMAD.HI.U32 R0, R3, R0, RZ ;  /* 0x0000000003000227 */ /* 0x004fca00078e00ff */
[----:B-1----:R-:W-:Y:S01]  /*89d0*/  @P0 SHF.R.U32.HI R3, RZ, R5, R0 ;  /* 0x00000005ff030219 */ /* 0x002fe20000011600 */
[----:B------:R-:W-:-:S03]  /*89e0*/  IMAD.MOV.U32 R5, RZ, RZ, R29 ;  /* 0x000000ffff057224 */ /* 0x000fc600078e001d */
[----:B------:R-:W-:Y:S01]  /*89f0*/  SHF.R.S32.HI R0, RZ, 0x1f, R3 ;  /* 0x0000001fff007819 */ /* 0x000fe20000011403 */
[----:B------:R-:W-:-:S04]  /*8a00*/  IMAD.WIDE.U32 R4, R3, UR4, R4 ;  /* 0x0000000403047c25 */ /* 0x000fc8000f8e0004 */
[C---:B------:R-:W-:Y:S02]  /*8a10*/  IMAD R8, R0.reuse, UR4, RZ ;  /* 0x0000000400087c24 */ /* 0x040fe4000f8e02ff */
[----:B------:R-:W-:Y:S02]  /*8a20*/  IMAD R0, R0, UR6, RZ ;  /* 0x0000000600007c24 */ /* 0x000fe4000f8e02ff */
[C---:B------:R-:W-:Y:S01]  /*8a30*/  IMAD R9, R3.reuse, UR5, R8 ;  /* 0x0000000503097c24 */ /* 0x040fe2000f8e0208 */
[----:B------:R-:W-:Y:S01]  /*8a40*/  ULDC.64 UR4, c[0x0][0x3e8] ;  /* 0x0000fa0000047ab9 */ /* 0x000fe20000000a00 */
[C---:B------:R-:W-:Y:S01]  /*8a50*/  IMAD.WIDE.U32 R6, R3.reuse, UR6, R6 ;  /* 0x0000000603067c25 */ /* 0x040fe2000f8e0006 */
[----:B------:R-:W-:Y:S01]  /*8a60*/  LEA R25, P0, R4, UR4, 0x1 ;  /* 0x0000000404197c11 */ /* 0x000fe2000f8008ff */
[----:B------:R-:W-:Y:S02]  /*8a70*/  UMOV UR4, 0xffffffff ;  /* 0xffffffff00047882 */ /* 0x000fe40000000000 */
[----:B------:R-:W-:Y:S01]  /*8a80*/  IMAD R3, R3, UR7, R0 ;  /* 0x0000000703037c24 */ /* 0x000fe2000f8e0200 */
[----:B------:R-:W-:Y:S01]  /*8a90*/  ULDC.64 UR6, c[0x0][0x400] ;  /* 0x0001000000067ab9 */ /* 0x000fe20000000a00 */
[----:B------:R-:W-:Y:S01]  /*8aa0*/  IMAD.IADD R5, R5, 0x1, R9 ;  /* 0x0000000105057824 */ /* 0x000fe200078e0209 */
[----:B------:R-:W-:Y:S01]  /*8ab0*/  LEA R27, P1, R6, UR6, 0x1 ;  /* 0x00000006061b7c11 */ /* 0x000fe2000f8208ff */
[----:B------:R-:W-:-:S03]  /*8ac0*/  IMAD.IADD R3, R7, 0x1, R3 ;  /* 0x0000000107037824 */ /* 0x000fc600078e0203 */
[----:B------:R-:W-:Y:S02]  /*8ad0*/  LEA.HI.X R26, R4, UR5, R5, 0x1, P0 ;  /* 0x00000005041a7c11 */ /* 0x000fe400080f0c05 */
[----:B------:R-:W-:Y:S01]  /*8ae0*/  LEA.HI.X R24, R6, UR7, R3, 0x1, P1 ;  /* 0x0000000706187c11 */ /* 0x000fe200088f0c03 */
[----:B------:R-:W-:Y:S06]  /*8af0*/  BRA.DIV UR4, `(.L_x_1685) ;  /* 0x0000018604507947 */ /* 0x000fec000b800000 */
[----:B------:R-:W1:Y:S01]  /*8b00*/  LDC R35, c[0x0][0x3f4] ;  /* 0x0000fd00ff237b82 */ /* 0x000e620000000800 */
[----:B------:R-:W2:Y:S01]  /*8b10*/  SHFL.IDX PT, R3, R25, RZ, 0x1c1f ;  /* 0x001c1fff19037589 */ /* 0x000ea200000e0000 */
[----:B------:R-:W-:-:S03]  /*8b20*/  IMAD R32, R156, R21, RZ ;  /* 0x000000159c207224 */ /* 0x000fc600078e02ff */
[----:B------:R-:W3:Y:S04]  /*8b30*/  SHFL.IDX PT, R0, R26, RZ, 0x1c1f ;  /* 0x001c1fff1a007589 */ /* 0x000ee800000e0000 */
[----:B0-----:R-:W0:Y:S04]  /*8b40*/  SHFL.IDX PT, R14, R27, RZ, 0x1c1f ;  /* 0x001c1fff1b0e7589 */ /* 0x001e2800000e0000 */
[----:B------:R-:W4:Y:S01]  /*8b50*/  SHFL.IDX PT, R4, R24, RZ, 0x1c1f ;  /* 0x001c1fff18047589 */ /* 0x000f2200000e0000 */
[----:B-1----:R-:W-:-:S04]  /*8b60*/  ISETP.GE.AND P0, PT, R16, R35, PT ;  /* 0x000000231000720c */ /* 0x002fc80003f06270 */
[----:B------:R-:W-:-:S13]  /*8b70*/  ISETP.GE.OR P1, PT, R41, R32, P0 ;  /* 0x000000202900720c */ /* 0x000fda0000726670 */
[C---:B------:R-:W-:Y:S01]  /*8b80*/  @!P1 IMAD.SHL.U32 R5, R16.reuse, 0x2, RZ ;  /* 0x0000000210059824 */ /* 0x040fe200078e00ff */
[----:B------:R-:W-:-:S04]  /*8b90*/  @!P1 SHF.L.U64.HI R21, R16, 0x1, R17 ;  /* 0x0000000110159819 */ /* 0x000fc80000010211 */
[----:B--2---:R-:W-:-:S05]  /*8ba0*/  @!P1 IADD3 R6, P2, R3, R5, RZ ;  /* 0x0000000503069210 */ /* 0x004fca0007f5e0ff */
[----:B---3--:R-:W-:-:S05]  /*8bb0*/  @!P1 IMAD.X R7, R0, 0x1, R21, P2 ;  /* 0x0000000100079824 */ /* 0x008fca00010e0615 */
[----:B------:R-:W2:Y:S01]  /*8bc0*/  @!P1 LD.E.128 R8, desc[UR42][R6.64] ;  /* 0x0000002a06089980 */ /* 0x000ea2000c101d00 */
[----:B0-----:R-:W-:-:S05]  /*8bd0*/  @!P1 IADD3 R14, P2, R14, R5, RZ ;  /* 0x000000050e0e9210 */ /* 0x001fca0007f5e0ff */
[----:B----4-:R-:W-:-:S04]  /*8be0*/  @!P1 IMAD.X R3, R4, 0x1, R21, P2 ;  /* 0x0000000104039824 */ /* 0x010fc800010e0615 */
[----:B------:R-:W-:-:S05]  /*8bf0*/  @!P1 IMAD.MOV.U32 R15, RZ, RZ, R3 ;  /* 0x000000ffff0f9224 */ /* 0x000fca00078e0003 */
[----:B------:R0:W3:Y:S01]  /*8c00*/  @!P1 LD.E.128 R4, desc[UR42][R14.64] ;  /* 0x0000002a0e049980 */ /* 0x0000e2000c101d00 */
[----:B------:R-:W-:Y:S02]  /*8c10*/  CS2R R36, SRZ ;  /* 0x0000000000247805 */ /* 0x000fe4000001ff00 */
[----:B------:R-:W-:Y:S02]  /*8c20*/  CS2R R38, SRZ ;  /* 0x0000000000267805 */ /* 0x000fe4000001ff00 */
[----:B------:R-:W-:Y:S01]  /*8c30*/  CS2R R28, SRZ ;  /* 0x00000000001c7805 */ /* 0x000fe2000001ff00 */
[----:B------:R-:W1:Y:S01]  /*8c40*/  SHFL.IDX PT, R24, R24, 0x1, 0x1c1f ;  /* 0x003c1f0018187f89 */ /* 0x000e6200000e0000 */
[----:B------:R-:W-:-:S03]  /*8c50*/  CS2R R20, SRZ ;  /* 0x0000000000147805 */ /* 0x000fc6000001ff00 */
[----:B0-----:R0:W4:Y:S01]  /*8c60*/  SHFL.IDX PT, R14, R27, 0x1, 0x1c1f ;  /* 0x003c1f001b0e7f89 */ /* 0x00112200000e0000 */
[----:B--2---:R-:W-:Y:S02]  /*8c70*/  @!P1 IMAD.MOV.U32 R36, RZ, RZ, R8 ;  /* 0x000000ffff249224 */ /* 0x004fe400078e0008 */
[----:B------:R-:W-:Y:S02]  /*8c80*/  @!P1 IMAD.MOV.U32 R37, RZ, RZ, R9 ;  /* 0x000000ffff259224 */ /* 0x000fe400078e0009 */
[----:B------:R-:W-:Y:S02]  /*8c90*/  IMAD.MOV.U32 R0, RZ, RZ, R36 ;  /* 0x000000ffff007224 */ /* 0x000fe400078e0024 */
[----:B------:R-:W-:Y:S02]  /*8ca0*/  IMAD.MOV.U32 R3, RZ, RZ, R37 ;  /* 0x000000ffff037224 */ /* 0x000fe400078e0025 */
[----:B------:R-:W-:Y:S01]  /*8cb0*/  @!P1 IMAD.MOV.U32 R38, RZ, RZ, R10 ;  /* 0x000000ffff269224 */ /* 0x000fe200078e000a */
[----:B------:R-:W-:Y:S01]  /*8cc0*/  PRMT R48, R0, 0x7610, R48 ;  /* 0x0000761000307816 */ /* 0x000fe20000000030 */
[----:B------:R-:W-:Y:S01]  /*8cd0*/  @!P1 IMAD.MOV.U32 R39, RZ, RZ, R11 ;  /* 0x000000ffff279224 */ /* 0x000fe200078e000b */
[----:B------:R-:W-:Y:S01]  /*8ce0*/  PRMT R34, R34, 0x5410, R3 ;  /* 0x0000541022227816 */ /* 0x000fe20000000003 */
[----:B------:R0:W2:Y:S01]  /*8cf0*/  SHFL.IDX PT, R0, R26, 0x1, 0x1c1f ;  /* 0x003c1f001a007f89 */ /* 0x0000a200000e0000 */
[----:B------:R-:W-:-:S02]  /*8d00*/  IMAD.MOV.U32 R8, RZ, RZ, R38 ;  /* 0x000000ffff087224 */ /* 0x000fc400078e0026 */
[----:B---3--:R-:W-:Y:S01]  /*8d10*/  @!P1 IMAD.MOV.U32 R28, RZ, RZ, R4 ;  /* 0x000000ffff1c9224 */ /* 0x008fe200078e0004 */
[----:B------:R0:W3:Y:S01]  /*8d20*/  SHFL.IDX PT, R3, R25, 0x1, 0x1c1f ;  /* 0x003c1f0019037f89 */ /* 0x0000e200000e0000 */
[----:B------:R-:W-:Y:S01]  /*8d30*/  @!P1 IMAD.MOV.U32 R29, RZ, RZ, R5 ;  /* 0x000000ffff1d9224 */ /* 0x000fe200078e0005 */
[----:B------:R-:W-:Y:S01]  /*8d40*/  PRMT R31, R8, 0x7610, R31 ;  /* 0x00007610081f7816 */ /* 0x000fe2000000001f */
[----:B------:R-:W-:Y:S02]  /*8d50*/  @!P1 IMAD.MOV.U32 R20, RZ, RZ, R6 ;  /* 0x000000ffff149224 */ /* 0x000fe400078e0006 */
[----:B------:R-:W-:Y:S02]  /*8d60*/  @!P1 IMAD.MOV.U32 R21, RZ, RZ, R7 ;  /* 0x000000ffff159224 */ /* 0x000fe400078e0007 */
[----:B------:R-:W-:Y:S02]  /*8d70*/  IMAD.MOV.U32 R4, RZ, RZ, R28 ;  /* 0x000000ffff047224 */ /* 0x000fe400078e001c */
[----:B------:R-:W-:-:S02]  /*8d80*/  IMAD.MOV.U32 R5, RZ, RZ, R29 ;  /* 0x000000ffff057224 */ /* 0x000fc400078e001d */
[----:B------:R-:W-:Y:S01]  /*8d90*/  IMAD.MOV.U32 R9, RZ, RZ, R39 ;  /* 0x000000ffff097224 */ /* 0x000fe200078e0027 */
[----:B------:R-:W-:Y:S01]  /*8da0*/  PRMT R50, R4, 0x7610, R50 ;  /* 0x0000761004327816 */ /* 0x000fe20000000032 */
[----:B------:R-:W-:Y:S01]  /*8db0*/  IMAD.MOV.U32 R6, RZ, RZ, R20 ;  /* 0x000000ffff067224 */ /* 0x000fe200078e0014 */
[----:B------:R-:W-:Y:S01]  /*8dc0*/  PRMT R54, R5, 0x7610, R54 ;  /* 0x0000761005367816 */ /* 0x000fe20000000036 */
[----:B------:R-:W-:Y:S01]  /*8dd0*/  IMAD.MOV.U32 R7, RZ, RZ, R21 ;  /* 0x000000ffff077224 */ /* 0x000fe200078e0015 */
[----:B------:R-:W-:Y:S02]  /*8de0*/  PRMT R34, R9, 0x7610, R34 ;  /* 0x0000761009227816 */ /* 0x000fe40000000022 */
[----:B------:R-:W-:Y:S02]  /*8df0*/  CS2R R4, SRZ ;  /* 0x0000000000047805 */ /* 0x000fe4000001ff00 */
[----:B------:R-:W-:Y:S02]  /*8e00*/  PRMT R31, R31, 0x5410, R6 ;  /* 0x000054101f1f7816 */ /* 0x000fe40000000006 */
[----:B012-4-:R-:W-:-:S07]  /*8e10*/  PRMT R55, R7, 0x7610, R55 ;  /* 0x0000761007377816 */ /* 0x017fce0000000037 */
.L_x_1975:
[----:B------:R-:W-:Y:S01]  /*8e20*/  VIADD R41, R41, 0x60 ;  /* 0x0000006029297836 */ /* 0x000fe20000000000 */
[----:B------:R-:W-:Y:S01]  /*8e30*/  BSSY B1, `(.L_x_1686) ;  /* 0x0000012000017945 */ /* 0x000fe20003800000 */
[----:B------:R-:W-:Y:S02]  /*8e40*/  CS2R R6, SRZ ;  /* 0x0000000000067805 */ /* 0x000fe4000001ff00 */
[----:B------:R-:W-:Y:S02]  /*8e50*/  CS2R R8, SRZ ;  /* 0x0000000000087805 */ /* 0x000fe4000001ff00 */
[----:B------:R-:W-:Y:S02]  /*8e60*/  CS2R R10, SRZ ;  /* 0x00000000000a7805 */ /* 0x000fe4000001ff00 */
[----:B------:R-:W-:-:S13]  /*8e70*/  ISETP.GE.AND P1, PT, R41, R32, PT ;  /* 0x000000202900720c */ /* 0x000fda0003f26270 */
[----:B------:R-:W-:Y:S05]  /*8e80*/  @P1 BRA `(.L_x_1687) ;  /* 0x0000000000301947 */ /* 0x000fea0003800000 */
[----:B------:R-:W-:Y:S02]  /*8e90*/  CS2R R6, SRZ ;  /* 0x0000000000067805 */ /* 0x000fe4000001ff00 */
[----:B------:R-:W-:Y:S02]  /*8ea0*/  CS2R R8, SRZ ;  /* 0x0000000000087805 */ /* 0x000fe4000001ff00 */
[----:B------:R-:W-:Y:S01]  /*8eb0*/  CS2R R10, SRZ ;  /* 0x00000000000a7805 */ /* 0x000fe2000001ff00 */
[----:B------:R-:W-:Y:S06]  /*8ec0*/  @P0 BRA `(.L_x_1687) ;  /* 0x0000000000200947 */ /* 0x000fec0003800000 */
[C---:B------:R-:W-:Y:S01]  /*8ed0*/  IMAD.SHL.U32 R4, R16.reuse, 0x2, RZ ;  /* 0x0000000210047824 */ /* 0x040fe200078e00ff */
[----:B------:R-:W-:-:S04]  /*8ee0*/  SHF.L.U64.HI R5, R16, 0x1, R17 ;  /* 0x0000000110057819 */ /* 0x000fc80000010211 */
[-C--:B---3--:R-:W-:Y:S02]  /*8ef0*/  IADD3 R8, P1, R3, R4.reuse, RZ ;  /* 0x0000000403087210 */ /* 0x088fe40007f3e0ff */
[----:B------:R-:W-:-:S03]  /*8f00*/  IADD3 R4, P2, R14, R4, RZ ;  /* 0x000000040e047210 */ /* 0x000fc60007f5e0ff */
[--C-:B------:R-:W-:Y:S02]  /*8f10*/  IMAD.X R9, R0, 0x1, R5.reuse, P1 ;  /* 0x0000000100097824 */ /* 0x100fe400008e0605 */
[----:B------:R-:W-:-:S04]  /*8f20*/  IMAD.X R5, R24, 0x1, R5, P2 ;  /* 0x0000000118057824 */ /* 0x000fc800010e0605 */
[----:B------:R-:W5:Y:S04]  /*8f30*/  LD.E.128 R8, desc[UR42][R8.64] ;  /* 0x0000002a08087980 */ /* 0x000f68000c101d00 */
[----:B------:R-:W5:Y:S02]  /*8f40*/  LD.E.128 R4, desc[UR42][R4.64] ;  /* 0x0000002a04047980 */ /* 0x000f64000c101d00 */
.L_x_1687:
[----:B------:R-:W-:Y:S05]  /*8f50*/  BSYNC B1 ;  /* 0x0000000000017941 */ /* 0x000fea0003800000 */
.L_x_1686:
[----:B------:R-:W-:Y:S01]  /*8f60*/  ULEA.HI UR4, UR36, UR36, URZ, 0x1 ;  /* 0x0000002424047291 */ /* 0x000fe2000f8f083f */
[----:B------:R-:W0:Y:S01]  /*8f70*/  S2R R0, SR_TID.X ;  /* 0x0000000000007919 */ /* 0x000e220000002100 */
[----:B------:R-:W-:Y:S01]  /*8f80*/  IMAD R32, R33, -0xc0, R32 ;  /* 0xffffff4021207824 */ /* 0x000fe200078e0220 */
[----:B------:R-:W-:Y:S01]  /*8f90*/  BSSY B1, `(.L_x_1688) ;  /* 0x0000020000017945 */ /* 0x000fe20003800000 */
[----:B------:R-:W-:Y:S01]  /*8fa0*/  ULOP3.LUT UR4, UR4, 0xfffffffe, URZ, 0xc0, !UPT ;  /* 0xfffffffe04047892 */ /* 0x000fe2000f8ec03f */
[----:B---3-5:R-:W-:Y:S02]  /*8fb0*/  IMAD.MOV.U32 R3, RZ, RZ, R5 ;  /* 0x000000ffff037224 */ /* 0x028fe400078e0005 */
[----:B------:R-:W-:Y:S01]  /*8fc0*/  VIMNMX R32, R32, 0xc0, PT ;  /* 0x000000c020207848 */ /* 0x000fe20003fe0100 */
[----:B------:R-:W-:Y:S02]  /*8fd0*/  UIADD3 UR4, UR36, -UR4, URZ ;  /* 0x8000000424047290 */ /* 0x000fe4000fffe03f */
[----:B------:R-:W-:Y:S01]  /*8fe0*/  PRMT R42, R3, 0x7610, R42 ;  /* 0x00007610032a7816 */ /* 0x000fe2000000002a */
[----:B------:R-:W-:-:S03]  /*8ff0*/  IMAD.MOV.U32 R3, RZ, RZ, R7 ;  /* 0x000000ffff037224 */ /* 0x000fc600078e0007 */
[----:B------:R-:W-:Y:S02]  /*9000*/  IMAD.U32 R13, RZ, RZ, UR4 ;  /* 0x00000004ff0d7e24 */ /* 0x000fe4000f8e00ff */
[----:B------:R-:W-:Y:S01]  /*9010*/  PRMT R40, R3, 0x7610, R40 ;  /* 0x0000761003287816 */ /* 0x000fe20000000028 */
[----:B------:R-:W-:Y:S02]  /*9020*/  IMAD.MOV.U32 R3, RZ, RZ, R11 ;  /* 0x000000ffff037224 */ /* 0x000fe400078e000b */
[----:B------:R-:W-:-:S04]  /*9030*/  SHF.L.U32 R13, R13, 0x1f, RZ ;  /* 0x0000001f0d0d7819 */ /* 0x000fc800000006ff */
[----:B------:R-:W1:Y:S01]  /*9040*/  SYNCS.PHASECHK.TRANS64.TRYWAIT P1, [R2+URZ+0x16800], R13 ;  /* 0x0168000d020075a7 */ /* 0x000e62000802017f */
[----:B0-----:R-:W-:-:S05]  /*9050*/  VIADD R0, R0, 0xffffff80 ;  /* 0xffffff8000007836 */ /* 0x001fca0000000000 */
[--C-:B------:R-:W-:Y:S02]  /*9060*/  SHF.R.S32.HI R12, RZ, 0x1f, R0.reuse ;  /* 0x0000001fff0c7819 */ /* 0x100fe40000011400 */
[----:B------:R-:W-:Y:S02]  /*9070*/  SHF.R.S32.HI R14, RZ, 0x1f, R0 ;  /* 0x0000001fff0e7819 */ /* 0x000fe40000011400 */
[-C--:B------:R-:W-:Y:S02]  /*9080*/  LEA.HI R12, R12, R0.reuse, RZ, 0x2 ;  /* 0x000000000c0c7211 */ /* 0x080fe400078f10ff */
[----:B------:R-:W-:Y:S01]  /*9090*/  LEA.HI R14, R14, R0, RZ, 0x2 ;  /* 0x000000000e0e7211 */ /* 0x000fe200078f10ff */
[----:B------:R-:W-:Y:S01]  /*90a0*/  IMAD.MOV.U32 R0, RZ, RZ, R4 ;  /* 0x000000ffff007224 */ /* 0x000fe200078e0004 */
[----:B------:R-:W-:Y:S02]  /*90b0*/  SHF.R.S32.HI R12, RZ, 0x2, R12 ;  /* 0x00000002ff0c7819 */ /* 0x000fe4000001140c */
[----:B------:R-:W-:-:S02]  /*90c0*/  SHF.R.S32.HI R14, RZ, 0x2, R14 ;  /* 0x00000002ff0e7819 */ /* 0x000fc4000001140e */
[----:B------:R-:W-:Y:S01]  /*90d0*/  PRMT R43, R0, 0x7610, R43 ;  /* 0x00007610002b7816 */ /* 0x000fe2000000002b */
[----:B------:R-:W-:Y:S01]  /*90e0*/  VIADD R12, R12, 0x60 ;  /* 0x000000600c0c7836 */ /* 0x000fe20000000000 */
[-C--:B------:R-:W-:Y:S01]  /*90f0*/  ISETP.GE.OR P2, PT, R14, R32.reuse, P0 ;  /* 0x000000200e00720c */ /* 0x080fe20000746670 */
[----:B------:R-:W-:Y:S02]  /*9100*/  IMAD.MOV.U32 R0, RZ, RZ, R6 ;  /* 0x000000ffff007224 */ /* 0x000fe400078e0006 */
[----:B------:R-:W-:Y:S01]  /*9110*/  IMAD.MOV.U32 R14, RZ, RZ, R9 ;  /* 0x000000ffff0e7224 */ /* 0x000fe200078e0009 */
[----:B------:R-:W-:Y:S01]  /*9120*/  ISETP.GE.OR P0, PT, R12, R32, P0 ;  /* 0x000000200c00720c */ /* 0x000fe20000706670 */
[----:B------:R-:W-:Y:S01]  /*9130*/  IMAD.MOV.U32 R12, RZ, RZ, R8 ;  /* 0x000000ffff0c7224 */ /* 0x000fe200078e0008 */
[----:B------:R-:W-:Y:S01]  /*9140*/  PRMT R41, R0, 0x7610, R41 ;  /* 0x0000761000297816 */ /* 0x000fe20000000029 */
[----:B------:R-:W-:Y:S01]  /*9150*/  IMAD.MOV.U32 R0, RZ, RZ, R10 ;  /* 0x000000ffff007224 */ /* 0x000fe200078e000a */
[----:B------:R-:W-:-:S02]  /*9160*/  PRMT R44, R14, 0x7610, R44 ;  /* 0x000076100e2c7816 */ /* 0x000fc4000000002c */
[----:B------:R-:W-:Y:S01]  /*9170*/  PRMT R45, R12, 0x7610, R45 ;  /* 0x000076100c2d7816 */ /* 0x000fe2000000002d */
[----:B-1----:R-:W-:Y:S06]  /*9180*/  @!P1 BRA `(.L_x_1689) ;  /* 0x00000184001c9947 */ /* 0x002fec0003800000 */
.L_x_1976:
[----:B------:R-:W-:Y:S05]  /*9190*/  BSYNC B1 ;  /* 0x0000000000017941 */ /* 0x000fea0003800000 */
.L_x_1688:
[----:B------:R-:W-:Y:S04]  /*91a0*/  BSSY B1, `(.L_x_1690) ;  /* 0x0000070000017945 */ /* 0x000fe80003800000 */
[----:B------:R-:W-:Y:S05]  /*91b0*/  @P2 BRA `(.L_x_1691) ;  /* 0x0000000400b82947 */ /* 0x000fea0003800000 */
[----:B------:R-:W2:Y:S01]  /*91c0*/  LDL R12, [R1+0x44] ;  /* 0x00004400010c7983 */ /* 0x000ea20000100800 */
[----:B0-----:R-:W-:Y:S01]  /*91d0*/  IMAD.IADD R13, R16, 0x1, R35 ;  /* 0x00000001100d7824 */ /* 0x001fe200078e0223 */
[----:B------:R-:W-:Y:S01]  /*91e0*/  SHF.R.U64 R49, R28, 0x10, R29 ;  /* 0x000000101c317819 */ /* 0x000fe2000000121d */
[----:B------:R-:W0:Y:S01]  /*91f0*/  S2R R14, SR_TID.X ;  /* 0x00000000000e7919 */ /* 0x000e220000002100 */
[----:B------:R-:W-:Y:S02]  /*9200*/  SHF.R.U64 R47, R36, 0x10, R37 ;  /* 0x00000010242f7819 */ /* 0x000fe40000001225 */
[----:B------:R-:W-:Y:S02]  /*9210*/  SHF.R.U64 R36, R38, 0x10, R39 ;  /* 0x0000001026247819 */ /* 0x000fe40000001227 */
[----:B------:R-:W-:Y:S02]  /*9220*/  SHF.R.U64 R52, R20, 0x10, R21 ;  /* 0x0000001014347819 */ /* 0x000fe40000001215 */
[----:B------:R-:W-:-:S02]  /*9230*/  PRMT R49, R50, 0x5410, R49 ;  /* 0x0000541032317816 */ /* 0x000fc40000000031 */
[----:B------:R-:W-:Y:S02]  /*9240*/  SHF.R.U32.HI R39, RZ, 0x10, R39 ;  /* 0x00000010ff277819 */ /* 0x000fe40000011627 */
[----:B------:R-:W-:Y:S01]  /*9250*/  PRMT R38, R48, 0x5410, R47 ;  /* 0x0000541030267816 */ /* 0x000fe2000000002f */
[----:B------:R-:W-:Y:S01]  /*9260*/  IMAD.U32 R50, R49, 0x10000, RZ ;  /* 0x0001000031327824 */ /* 0x000fe200078e00ff */
[----:B------:R-:W-:Y:S02]  /*9270*/  SHF.R.U32.HI R53, RZ, 0x10, R21 ;  /* 0x00000010ff357819 */ /* 0x000fe40000011615 */
[C---:B------:R-:W-:Y:S02]  /*9280*/  PRMT R47, R31.reuse, 0x5410, R36 ;  /* 0x000054101f2f7816 */ /* 0x040fe40000000024 */
[----:B------:R-:W-:Y:S02]  /*9290*/  PRMT R52, R31, 0x5432, R52 ;  /* 0x000054321f347816 */ /* 0x000fe40000000034 */
[----:B------:R-:W-:Y:S01]  /*92a0*/  PRMT R48, R34, 0x5410, R39 ;  /* 0x0000541022307816 */ /* 0x000fe20000000027 */
[----:B------:R-:W-:Y:S01]  /*92b0*/  IMAD.U32 R39, R38, 0x10000, RZ ;  /* 0x0001000026277824 */ /* 0x000fe200078e00ff */
[----:B------:R-:W-:-:S02]  /*92c0*/  SHF.R.U32.HI R46, RZ, 0x10, R37 ;  /* 0x00000010ff2e7819 */ /* 0x000fc40000011625 */
[----:B------:R-:W-:Y:S02]  /*92d0*/  SHF.R.U32.HI R51, RZ, 0x10, R29 ;  /* 0x00000010ff337819 */ /* 0x000fe4000001161d */
[----:B------:R-:W-:Y:S02]  /*92e0*/  PRMT R53, R55, 0x5410, R53 ;  /* 0x0000541037357816 */ /* 0x000fe40000000035 */
[----:B------:R-:W-:Y:S02]  /*92f0*/  LOP3.LUT R49, R49, 0xffff0000, RZ, 0xc0, !PT ;  /* 0xffff000031317812 */ /* 0x000fe400078ec0ff */
[----:B------:R-:W-:Y:S02]  /*9300*/  PRMT R46, R34, 0x5432, R46 ;  /* 0x00005432222e7816 */ /* 0x000fe4000000002e */
[----:B------:R-:W-:Y:S01]  /*9310*/  PRMT R51, R54, 0x5410, R51 ;  /* 0x0000541036337816 */ /* 0x000fe20000000033 */
[----:B0-----:R-:W-:-:S05]  /*9320*/  VIADD R25, R14, 0xffffff80 ;  /* 0xffffff800e197836 */ /* 0x001fca0000000000 */
[----:B------:R-:W-:-:S04]  /*9330*/  SHF.R.S32.HI R24, RZ, 0x1f, R25 ;  /* 0x0000001fff187819 */ /* 0x000fc80000011419 */
[----:B------:R-:W-:-:S04]  /*9340*/  LEA.HI R24, R24, R25, RZ, 0x5 ;  /* 0x0000001918187211 */ /* 0x000fc800078f28ff */
        /* <DEDUP_REMOVED lines=12> */
[----:B------:R-:W0:Y:S04]  /*9410*/  LDS.128 R12, [R32+0x8400] ;  /* 0x00840000200c7984 */ /* 0x000e280000000c00 */
[----:B------:R-:W1:Y:S01]  /*9420*/  LDS.128 R24, [R33+0x8400] ;  /* 0x0084000021187984 */ /* 0x000e620000000c00 */
[C---:B0-----:R-:W-:Y:S01]  /*9430*/  IMAD.U32 R20, R12.reuse, 0x10000, RZ ;  /* 0x000100000c147824 */ /* 0x041fe200078e00ff */
[----:B------:R-:W-:Y:S01]  /*9440*/  LOP3.LUT R12, R12, 0xffff0000, RZ, 0xc0, !PT ;  /* 0xffff00000c0c7812 */ /* 0x000fe200078ec0ff */
[C---:B------:R-:W-:Y:S01]  /*9450*/  IMAD.U32 R21, R13.reuse, 0x10000, RZ ;  /* 0x000100000d157824 */ /* 0x040fe200078e00ff */
[----:B------:R-:W-:Y:S01]  /*9460*/  LOP3.LUT R13, R13, 0xffff0000, RZ, 0xc0, !PT ;  /* 0xffff00000d0d7812 */ /* 0x000fe200078ec0ff */
[C---:B-1----:R-:W-:Y:S01]  /*9470*/  IMAD.U32 R31, R24.reuse, 0x10000, RZ ;  /* 0x00010000181f7824 */ /* 0x042fe200078e00ff */
[----:B------:R-:W-:Y:S01]  /*9480*/  LOP3.LUT R24, R24, 0xffff0000, RZ, 0xc0, !PT ;  /* 0xffff000018187812 */ /* 0x000fe200078ec0ff */
[C---:B------:R-:W-:Y:S01]  /*9490*/  IMAD.U32 R34, R25.reuse, 0x10000, RZ ;  /* 0x0001000019227824 */ /* 0x040fe200078e00ff */
[----:B------:R-:W-:Y:S01]  /*94a0*/  LOP3.LUT R25, R25, 0xffff0000, RZ, 0xc0, !PT ;  /* 0xffff000019197812 */ /* 0x000fe200078ec0ff */
[C---:B------:R-:W-:Y:S01]  /*94b0*/  FMUL.FTZ R55, R31.reuse, R50 ;  /* 0x000000321f377220 */ /* 0x040fe20000410000 */
[----:B------:R-:W-:Y:S01]  /*94c0*/  FMUL.FTZ R57, R31, R39 ;  /* 0x000000271f397220 */ /* 0x000fe20000410000 */
[----:B------:R-:W-:Y:S01]  /*94d0*/  LOP3.LUT R31, R38, 0xffff0000, RZ, 0xc0, !PT ;  /* 0xffff0000261f7812 */ /* 0x000fe200078ec0ff */
[----:B------:R-:W-:-:S02]  /*94e0*/  IMAD.U32 R38, R51, 0x10000, RZ ;  /* 0x0001000033267824 */ /* 0x000fc400078e00ff */
[----:B------:R-:W-:Y:S01]  /*94f0*/  FFMA.FTZ R55, R20, R39, -R55 ;  /* 0x0000002714377223 */ /* 0x000fe20000010837 */
[----:B------:R-:W-:Y:S01]  /*9500*/  FMUL.FTZ R39, R24, R49 ;  /* 0x0000003118277220 */ /* 0x000fe20000410000 */
[----:B------:R-:W-:Y:S01]  /*9510*/  FFMA.FTZ R57, R20, R50, R57 ;  /* 0x0000003214397223 */ /* 0x000fe20000010039 */
[----:B------:R-:W-:Y:S02]  /*9520*/  IMAD.U32 R20, R46, 0x10000, RZ ;  /* 0x000100002e147824 */ /* 0x000fe400078e00ff */
[-C--:B------:R-:W-:Y:S01]  /*9530*/  FMUL.FTZ R59, R24, R31.reuse ;  /* 0x0000001f183b7220 */ /* 0x080fe20000410000 */
[----:B------:R-:W-:Y:S01]  /*9540*/  FFMA.FTZ R50, R12, R31, -R39 ;  /* 0x0000001f0c327223 */ /* 0x000fe20000010827 */
[C---:B------:R-:W-:Y:S01]  /*9550*/  FMUL.FTZ R54, R34.reuse, R38 ;  /* 0x0000002622367220 */ /* 0x040fe20000410000 */
[----:B------:R-:W-:Y:S01]  /*9560*/  FMUL.FTZ R31, R34, R20 ;  /* 0x00000014221f7220 */ /* 0x000fe20000410000 */
[----:B------:R-:W-:Y:S01]  /*9570*/  LOP3.LUT R24, R51, 0xffff0000, RZ, 0xc0, !PT ;  /* 0xffff000033187812 */ /* 0x000fe200078ec0ff */
[----:B------:R-:W-:Y:S01]  /*9580*/  IMAD.U32 R36, R26, 0x10000, RZ ;  /* 0x000100001a247824 */ /* 0x000fe200078e00ff */
[----:B------:R-:W-:Y:S01]  /*9590*/  LOP3.LUT R46, R46, 0xffff0000, RZ, 0xc0, !PT ;  /* 0xffff00002e2e7812 */ /* 0x000fe200078ec0ff */
[C---:B------:R-:W-:Y:S01]  /*95a0*/  FFMA.FTZ R38, R21.reuse, R38, R31 ;  /* 0x0000002615267223 */ /* 0x040fe2000001001f */
[----:B------:R-:W-:Y:S01]  /*95b0*/  FFMA.FTZ R34, R12, R49, R59 ;  /* 0x000000310c227223 */ /* 0x000fe2000001003b */
[----:B------:R-:W-:Y:S01]  /*95c0*/  FFMA.FTZ R54, R21, R20, -R54 ;  /* 0x0000001415367223 */ /* 0x000fe20000010836 */
[----:B------:R-:W-:-:S02]  /*95d0*/  IMAD.U32 R31, R52, 0x10000, RZ ;  /* 0x00010000341f7824 */ /* 0x000fc400078e00ff */
[----:B------:R-:W-:Y:S01]  /*95e0*/  FMUL.FTZ R12, R25, R24 ;  /* 0x00000018190c7220 */ /* 0x000fe20000410000 */
[----:B------:R-:W-:Y:S02]  /*95f0*/  IMAD.U32 R21, R47, 0x10000, RZ ;  /* 0x000100002f157824 */ /* 0x000fe400078e00ff */
[-C--:B------:R-:W-:Y:S01]  /*9600*/  FMUL.FTZ R56, R25, R46.reuse ;  /* 0x0000002e19387220 */ /* 0x080fe20000410000 */
[----:B------:R-:W-:Y:S02]  /*9610*/  IMAD.U32 R37, R27, 0x10000, RZ ;  /* 0x000100001b257824 */ /* 0x000fe400078e00ff */
[----:B------:R-:W-:Y:S01]  /*9620*/  FMUL.FTZ R49, R36, R31 ;  /* 0x0000001f24317220 */ /* 0x000fe20000410000 */
[----:B------:R-:W-:Y:S02]  /*9630*/  IMAD.U32 R20, R53, 0x10000, RZ ;  /* 0x0001000035147824 */ /* 0x000fe400078e00ff */
[----:B------:R-:W-:Y:S01]  /*9640*/  FFMA.FTZ R25, R13, R46, -R12 ;  /* 0x0000002e0d197223 */ /* 0x000fe2000001080c */
[----:B------:R-:W-:-:S02]  /*9650*/  IMAD.U32 R28, R14, 0x10000, RZ ;  /* 0x000100000e1c7824 */ /* 0x000fc400078e00ff */
[-C--:B------:R-:W-:Y:S01]  /*9660*/  FMUL.FTZ R36, R36, R21.reuse ;  /* 0x0000001524247220 */ /* 0x080fe20000410000 */
[----:B------:R-:W-:Y:S01]  /*9670*/  FFMA.FTZ R39, R13, R24, R56 ;  /* 0x000000180d277223 */ /* 0x000fe20000010038 */
[----:B------:R-:W-:Y:S02]  /*9680*/  IMAD.U32 R29, R15, 0x10000, RZ ;  /* 0x000100000f1d7824 */ /* 0x000fe400078e00ff */
[C---:B------:R-:W-:Y:S01]  /*9690*/  FMUL.FTZ R24, R37.reuse, R20 ;  /* 0x0000001425187220 */ /* 0x040fe20000410000 */
[----:B------:R-:W-:Y:S02]  /*96a0*/  IMAD.U32 R12, R48, 0x10000, RZ ;  /* 0x00010000300c7824 */ /* 0x000fe400078e00ff */
[C---:B------:R-:W-:Y:S01]  /*96b0*/  FFMA.FTZ R49, R28.reuse, R21, -R49 ;  /* 0x000000151c317223 */ /* 0x040fe20000010831 */
[----:B------:R-:W-:Y:S01]  /*96c0*/  FFMA.FTZ R36, R28, R31, R36 ;  /* 0x0000001f1c247223 */ /* 0x000fe20000010024 */
[----:B------:R-:W-:Y:S01]  /*96d0*/  LOP3.LUT R26, R26, 0xffff0000, RZ, 0xc0, !PT ;  /* 0xffff00001a1a7812 */ /* 0x000fe200078ec0ff */
[-C--:B------:R-:W-:Y:S01]  /*96e0*/  FMUL.FTZ R46, R37, R12.reuse ;  /* 0x0000000c252e7220 */ /* 0x080fe20000410000 */
[----:B------:R-:W-:Y:S01]  /*96f0*/  FFMA.FTZ R28, R29, R12, -R24 ;  /* 0x0000000c1d1c7223 */ /* 0x000fe20000010818 */
[----:B------:R-:W-:-:S02]  /*9700*/  LOP3.LUT R27, R27, 0xffff0000, RZ, 0xc0, !PT ;  /* 0xffff00001b1b7812 */ /* 0x000fc400078ec0ff */
        /* <DEDUP_REMOVED lines=25> */
.L_x_1691:
[----:B------:R-:W-:Y:S05]  /*98a0*/  BSYNC B1 ;  /* 0x0000000000017941 */ /* 0x000fea0003800000 */
.L_x_1690:
[----:B------:R-:W-:Y:S02]  /*98b0*/  PRMT R28, R0, 0x7610, R28 ;  /* 0x00007610001c7816 */ /* 0x000fe4000000001c */
[----:B------:R-:W-:Y:S01]  /*98c0*/  PRMT R31, R3, 0x7610, R31 ;  /* 0x00007610031f7816 */ /* 0x000fe2000000001f */
[----:B------:R-:W-:Y:S06]  /*98d0*/  @P0 BRA `(.L_x_1682) ;  /* 0x0000000400940947 */ /* 0x000fec0003800000 */
[----:B-1----:R-:W2:Y:S04]  /*98e0*/  LDL R14, [R1+0x38] ;  /* 0x00003800010e7983 */ /* 0x002ea80000100800 */
[----:B0-----:R-:W3:Y:S04]  /*98f0*/  LDL R13, [R1+0x64] ;  /* 0x00006400010d7983 */ /* 0x001ee80000100800 */
[----:B------:R-:W4:Y:S04]  /*9900*/  LDL R12, [R1+0x48] ;  /* 0x00004800010c7983 */ /* 0x000f280000100800 */
[----:B------:R-:W5:Y:S01]  /*9910*/  LDL R33, [R1+0x58] ;  /* 0x0000580001217983 */ /* 0x000f620000100800 */
[----:B------:R-:W-:Y:S01]  /*9920*/  IMAD.IADD R0, R16, 0x1, R35 ;  /* 0x0000000110007824 */ /* 0x000fe200078e0223 */
[----:B------:R-:W-:-:S02]  /*9930*/  SHF.R.U64 R20, R8, 0x10, R9 ;  /* 0x0000001008147819 */ /* 0x000fc40000001209 */
[----:B------:R-:W-:Y:S02]  /*9940*/  SHF.R.U64 R8, R4, 0x10, R5 ;  /* 0x0000001004087819 */ /* 0x000fe40000001205 */
[----:B------:R-:W-:Y:S02]  /*9950*/  SHF.R.U32.HI R9, RZ, 0x10, R9 ;  /* 0x00000010ff097819 */ /* 0x000fe40000011609 */
[----:B------:R-:W-:Y:S02]  /*9960*/  PRMT R43, R43, 0x5410, R8 ;  /* 0x000054102b2b7816 */ /* 0x000fe40000000008 */
[----:B------:R-:W-:Y:S02]  /*9970*/  SHF.R.U64 R21, R10, 0x10, R11 ;  /* 0x000000100a157819 */ /* 0x000fe4000000120b */
[----:B------:R-:W-:Y:S01]  /*9980*/  SHF.R.U32.HI R5, RZ, 0x10, R5 ;  /* 0x00000010ff057819 */ /* 0x000fe20000011605 */
[----:B------:R-:W-:Y:S01]  /*9990*/  IMAD.U32 R32, R43, 0x10000, RZ ;  /* 0x000100002b207824 */ /* 0x000fe200078e00ff */
[----:B------:R-:W-:-:S02]  /*99a0*/  PRMT R45, R45, 0x5410, R20 ;  /* 0x000054102d2d7816 */ /* 0x000fc40000000014 */
[----:B------:R-:W-:Y:S02]  /*99b0*/  PRMT R44, R44, 0x5410, R9 ;  /* 0x000054102c2c7816 */ /* 0x000fe40000000009 */
[----:B------:R-:W-:Y:S01]  /*99c0*/  PRMT R21, R28, 0x5410, R21 ;  /* 0x000054101c157816 */ /* 0x000fe20000000015 */
[----:B------:R-:W-:Y:S01]  /*99d0*/  IMAD.U32 R28, R45, 0x10000, RZ ;  /* 0x000100002d1c7824 */ /* 0x000fe200078e00ff */
[----:B------:R-:W-:Y:S02]  /*99e0*/  PRMT R42, R42, 0x5410, R5 ;  /* 0x000054102a2a7816 */ /* 0x000fe40000000005 */
[----:B------:R-:W-:Y:S02]  /*99f0*/  SHF.R.U32.HI R29, RZ, 0x10, R11 ;  /* 0x00000010ff1d7819 */ /* 0x000fe4000001160b */
[--C-:B------:R-:W-:Y:S01]  /*9a00*/  SHF.R.U64 R4, R6, 0x10, R7.reuse ;  /* 0x0000001006047819 */ /* 0x100fe20000001207 */
[----:B------:R-:W-:Y:S01]  /*9a10*/  IMAD.U32 R34, R42, 0x10000, RZ ;  /* 0x000100002a227824 */ /* 0x000fe200078e00ff */
[----:B------:R-:W-:-:S02]  /*9a20*/  SHF.R.U32.HI R7, RZ, 0x10, R7 ;  /* 0x00000010ff077819 */ /* 0x000fc40000011607 */
[----:B------:R-:W-:Y:S02]  /*9a30*/  PRMT R29, R31, 0x5410, R29 ;  /* 0x000054101f1d7816 */ /* 0x000fe4000000001d */
[----:B------:R-:W-:Y:S02]  /*9a40*/  PRMT R40, R40, 0x5410, R7 ;  /* 0x0000541028287816 */ /* 0x000fe40000000007 */
[----:B------:R-:W-:Y:S02]  /*9a50*/  LOP3.LUT R43, R43, 0xffff0000, RZ, 0xc0, !PT ;  /* 0xffff00002b2b7812 */ /* 0x000fe400078ec0ff */
[----:B------:R-:W-:Y:S02]  /*9a60*/  PRMT R41, R41, 0x5410, R4 ;  /* 0x0000541029297816 */ /* 0x000fe40000000004 */
[----:B------:R-:W-:Y:S02]  /*9a70*/  LOP3.LUT R45, R45, 0xffff0000, RZ, 0xc0, !PT ;  /* 0xffff00002d2d7812 */ /* 0x000fe400078ec0ff */
[----:B--2---:R-:W-:-:S04]  /*9a80*/  LOP3.LUT R0, R14, 0x38, R0, 0xf8, !PT ;  /* 0x000000380e007812 */ /* 0x004fc800078ef800 */
[----:B---3--:R-:W-:-:S05]  /*9a90*/  LOP3.LUT R0, R0, R13, RZ, 0x3c, !PT ;  /* 0x0000000d00007212 */ /* 0x008fca00078e3cff */
[----:B----4-:R-:W-:Y:S02]  /*9aa0*/  IMAD.IADD R3, R12, 0x1, R0 ;  /* 0x000000010c037824 */ /* 0x010fe400078e0200 */
[----:B-----5:R-:W0:Y:S02]  /*9ab0*/  LDS.128 R12, [R33+0x8400] ;  /* 0x00840000210c7984 */ /* 0x020e240000000c00 */
[----:B------:R-:W-:-:S05]  /*9ac0*/  IMAD R0, R3, 0x2, R2 ;  /* 0x0000000203007824 */ /* 0x000fca00078e0202 */
[----:B------:R-:W1:Y:S01]  /*9ad0*/  LDS.128 R24, [R0+0x8400] ;  /* 0x0084000000187984 */ /* 0x000e620000000c00 */
[C---:B0-----:R-:W-:Y:S01]  /*9ae0*/  IMAD.U32 R3, R12.reuse, 0x10000, RZ ;  /* 0x000100000c037824 */ /* 0x041fe200078e00ff */
[----:B------:R-:W-:Y:S01]  /*9af0*/  LOP3.LUT R4, R12, 0xffff0000, RZ, 0xc0, !PT ;  /* 0xffff00000c047812 */ /* 0x000fe200078ec0ff */
[C---:B------:R-:W-:Y:S01]  /*9b00*/  IMAD.U32 R5, R13.reuse, 0x10000, RZ ;  /* 0x000100000d057824 */ /* 0x040fe200078e00ff */
[----:B------:R-:W-:Y:S01]  /*9b10*/  LOP3.LUT R12, R13, 0xffff0000, RZ, 0xc0, !PT ;  /* 0xffff00000d0c7812 */ /* 0x000fe200078ec0ff */
[----:B------:R-:W-:Y:S01]  /*9b20*/  IMAD.U32 R8, R15, 0x10000, RZ ;  /* 0x000100000f087824 */ /* 0x000fe200078e00ff */
[----:B------:R-:W-:Y:S01]  /*9b30*/  LOP3.LUT R7, R14, 0xffff0000, RZ, 0xc0, !PT ;  /* 0xffff00000e077812 */ /* 0x000fe200078ec0ff */
[C---:B-1----:R-:W-:Y:S01]  /*9b40*/  IMAD.U32 R9, R24.reuse, 0x10000, RZ ;  /* 0x0001000018097824 */ /* 0x042fe200078e00ff */
[----:B------:R-:W-:Y:S01]  /*9b50*/  LOP3.LUT R10, R24, 0xffff0000, RZ, 0xc0, !PT ;  /* 0xffff0000180a7812 */ /* 0x000fe200078ec0ff */
[C---:B------:R-:W-:Y:S01]  /*9b60*/  IMAD.U32 R11, R25.reuse, 0x10000, RZ ;  /* 0x00010000190b7824 */ /* 0x040fe200078e00ff */
[----:B------:R-:W-:Y:S01]  /*9b70*/  LOP3.LUT R24, R25, 0xffff0000, RZ, 0xc0, !PT ;  /* 0xffff000019187812 */ /* 0x000fe200078ec0ff */
[C---:B------:R-:W-:Y:S01]  /*9b80*/  FMUL.FTZ R36, R9.reuse, R32 ;  /* 0x0000002009247220 */ /* 0x040fe20000410000 */
[----:B------:R-:W-:Y:S01]  /*9b90*/  FMUL.FTZ R38, R9, R28 ;  /* 0x0000001c09267220 */ /* 0x000fe20000410000 */
[----:B------:R-:W-:Y:S01]  /*9ba0*/  FMUL.FTZ R46, R11, R34 ;  /* 0x000000220b2e7220 */ /* 0x000fe20000410000 */
[----:B------:R-:W-:-:S02]  /*9bb0*/  IMAD.U32 R20, R27, 0x10000, RZ ;  /* 0x000100001b147824 */ /* 0x000fc400078e00ff */
[C---:B------:R-:W-:Y:S01]  /*9bc0*/  FFMA.FTZ R36, R3.reuse, R28, -R36 ;  /* 0x0000001c03247223 */ /* 0x040fe20000010824 */
[----:B------:R-:W-:Y:S02]  /*9bd0*/  IMAD.U32 R28, R44, 0x10000, RZ ;  /* 0x000100002c1c7824 */ /* 0x000fe400078e00ff */
[----:B------:R-:W-:Y:S01]  /*9be0*/  FFMA.FTZ R38, R3, R32, R38 ;  /* 0x0000002003267223 */ /* 0x000fe20000010026 */
[C---:B------:R-:W-:Y:S01]  /*9bf0*/  IMAD.U32 R3, R29.reuse, 0x10000, RZ ;  /* 0x000100001d037824 */ /* 0x040fe200078e00ff */
[----:B------:R-:W-:Y:S01]  /*9c00*/  LOP3.LUT R29, R29, 0xffff0000, RZ, 0xc0, !PT ;  /* 0xffff00001d1d7812 */ /* 0x000fe200078ec0ff */
[----:B------:R-:W-:Y:S02]  /*9c10*/  IMAD.U32 R9, R40, 0x10000, RZ ;  /* 0x0001000028097824 */ /* 0x000fe400078e00ff */
[-C--:B------:R-:W-:Y:S01]  /*9c20*/  FMUL.FTZ R32, R11, R28.reuse ;  /* 0x0000001c0b207220 */ /* 0x080fe20000410000 */
[C---:B------:R-:W-:Y:S01]  /*9c30*/  FFMA.FTZ R46, R5.reuse, R28, -R46 ;  /* 0x0000001c052e7223 */ /* 0x040fe2000001082e */
[C---:B------:R-:W-:Y:S01]  /*9c40*/  FMUL.FTZ R28, R20.reuse, R3 ;  /* 0x00000003141c7220 */ /* 0x040fe20000410000 */
[----:B------:R-:W-:Y:S01]  /*9c50*/  FMUL.FTZ R11, R20, R9 ;  /* 0x00000009140b7220 */ /* 0x000fe20000410000 */
[----:B------:R-:W-:Y:S01]  /*9c60*/  FFMA.FTZ R32, R5, R34, R32 ;  /* 0x0000002205207223 */ /* 0x000fe20000010020 */
[----:B------:R-:W-:Y:S01]  /*9c70*/  FMUL.FTZ R5, R10, R43 ;  /* 0x0000002b0a057220 */ /* 0x000fe20000410000 */
[----:B------:R-:W-:Y:S01]  /*9c80*/  FFMA.FTZ R28, R8, R9, R28 ;  /* 0x00000009081c7223 */ /* 0x000fe2000001001c */
[----:B------:R-:W-:Y:S01]  /*9c90*/  LOP3.LUT R9, R42, 0xffff0000, RZ, 0xc0, !PT ;  /* 0xffff00002a097812 */ /* 0x000fe200078ec0ff */
[----:B------:R-:W-:Y:S01]  /*9ca0*/  FFMA.FTZ R20, R8, R3, -R11 ;  /* 0x0000000308147223 */ /* 0x000fe2000001080b */
[----:B------:R-:W-:Y:S01]  /*9cb0*/  FMUL.FTZ R11, R10, R45 ;  /* 0x0000002d0a0b7220 */ /* 0x000fe20000410000 */
[----:B------:R-:W-:-:S02]  /*9cc0*/  IMAD.U32 R6, R14, 0x10000, RZ ;  /* 0x000100000e067824 */ /* 0x000fc400078e00ff */
[----:B------:R-:W-:Y:S01]  /*9cd0*/  FFMA.FTZ R45, R4, R45, -R5 ;  /* 0x0000002d042d7223 */ /* 0x000fe20000010805 */
[----:B------:R-:W-:Y:S01]  /*9ce0*/  IMAD.U32 R13, R26, 0x10000, RZ ;  /* 0x000100001a0d7824 */ /* 0x000fe200078e00ff */
[----:B------:R-:W-:Y:S01]  /*9cf0*/  LOP3.LUT R14, R15, 0xffff0000, RZ, 0xc0, !PT ;  /* 0xffff00000f0e7812 */ /* 0x000fe200078ec0ff */
[----:B------:R-:W-:Y:S01]  /*9d00*/  IMAD.U32 R8, R41, 0x10000, RZ ;  /* 0x0001000029087824 */ /* 0x000fe200078e00ff */
[----:B------:R-:W-:Y:S01]  /*9d10*/  LOP3.LUT R3, R44, 0xffff0000, RZ, 0xc0, !PT ;  /* 0xffff00002c037812 */ /* 0x000fe200078ec0ff */
[----:B------:R-:W-:Y:S01]  /*9d20*/  IMAD.U32 R5, R21, 0x10000, RZ ;  /* 0x0001000015057824 */ /* 0x000fe200078e00ff */
[----:B------:R-:W-:Y:S01]  /*9d30*/  LOP3.LUT R15, R26, 0xffff0000, RZ, 0xc0, !PT ;  /* 0xffff00001a0f7812 */ /* 0x000fe200078ec0ff */
[----:B------:R-:W-:Y:S01]  /*9d40*/  FMUL.FTZ R25, R24, R9 ;  /* 0x0000000918197220 */ /* 0x000fe20000410000 */
[----:B------:R-:W-:Y:S01]  /*9d50*/  LOP3.LUT R26, R27, 0xffff0000, RZ, 0xc0, !PT ;  /* 0xffff00001b1a7812 */ /* 0x000fe200078ec0ff */
[CC--:B------:R-:W-:Y:S01]  /*9d60*/  FMUL.FTZ R27, R13.reuse, R8.reuse ;  /* 0x000000080d1b7220 */ /* 0x0c0fe20000410000 */
[----:B------:R-:W-:Y:S01]  /*9d70*/  FFMA.FTZ R11, R4, R43, R11 ;  /* 0x0000002b040b7223 */ /* 0x000fe2000001000b */
[----:B------:R-:W-:Y:S01]  /*9d80*/  FMUL.FTZ R13, R13, R5 ;  /* 0x000000050d0d7220 */ /* 0x000fe20000410000 */
[----:B------:R-:W-:Y:S01]  /*9d90*/  LOP3.LUT R10, R41, 0xffff0000, RZ, 0xc0, !PT ;  /* 0xffff0000290a7812 */ /* 0x000fe200078ec0ff */
[-C--:B------:R-:W-:Y:S01]  /*9da0*/  FMUL.FTZ R24, R24, R3.reuse ;  /* 0x0000000318187220 */ /* 0x080fe20000410000 */
[----:B------:R-:W-:Y:S01]  /*9db0*/  FFMA.FTZ R25, R12, R3, -R25 ;  /* 0x000000030c197223 */ /* 0x000fe20000010819 */
[----:B------:R-:W-:Y:S01]  /*9dc0*/  LOP3.LUT R4, R21, 0xffff0000, RZ, 0xc0, !PT ;  /* 0xffff000015047812 */ /* 0x000fe200078ec0ff */
[----:B------:R-:W-:Y:S01]  /*9dd0*/  FFMA.FTZ R27, R6, R5, -R27 ;  /* 0x00000005061b7223 */ /* 0x000fe2000001081b */
[----:B------:R-:W-:Y:S01]  /*9de0*/  LOP3.LUT R3, R40, 0xffff0000, RZ, 0xc0, !PT ;  /* 0xffff000028037812 */ /* 0x000fe200078ec0ff */
[----:B------:R-:W-:Y:S01]  /*9df0*/  FFMA.FTZ R13, R6, R8, R13 ;  /* 0x00000008060d7223 */ /* 0x000fe2000001000d */
[C---:B------:R-:W-:Y:S01]  /*9e00*/  FMUL.FTZ R6, R15.reuse, R10 ;  /* 0x0000000a0f067220 */ /* 0x040fe20000410000 */
        /* <DEDUP_REMOVED lines=11> */
[----:B------:R-:W-:Y:S02]  /*9ec0*/  F2FP.BF16.F32.PACK_AB R6, R6, R27 ;  /* 0x0000001b0606723e */ /* 0x000fe400000010ff */
[----:B------:R-:W-:Y:S02]  /*9ed0*/  F2FP.BF16.F32.PACK_AB R7, R7, R20 ;  /* 0x000000140707723e */ /* 0x000fe400000010ff */
[----:B------:R-:W-:Y:S02]  /*9ee0*/  F2FP.BF16.F32.PACK_AB R9, R9, R32 ;  /* 0x000000200909723e */ /* 0x000fe400000010ff */
[----:B------:R-:W-:Y:S01]  /*9ef0*/  F2FP.BF16.F32.PACK_AB R10, R10, R13 ;  /* 0x0000000d0a0a723e */ /* 0x000fe200000010ff */
[----:B------:R2:W-:Y:S01]  /*9f00*/  STS.128 [R33+0x8400], R4 ;  /* 0x0084000421007388 */ /* 0x0005e20000000c00 */
[----:B------:R-:W-:-:S05]  /*9f10*/  F2FP.BF16.F32.PACK_AB R11, R3, R28 ;  /* 0x0000001c030b723e */ /* 0x000fca00000010ff */
[----:B------:R2:W-:Y:S02]  /*9f20*/  STS.128 [R0+0x8400], R8 ;  /* 0x0084000800007388 */ /* 0x0005e40000000c00 */
.L_x_1682:
[----:B------:R-:W-:Y:S05]  /*9f30*/  BSYNC B0 ;  /* 0x0000000000007941 */ /* 0x000fea0003800000 */
.L_x_1668:
[----:B------:R-:W-:Y:S01]  /*9f40*/  @!PT LDS RZ, [RZ] ;  /* 0x00000000fffff984 */ /* 0x000fe20000000800 */
[----:B------:R-:W-:Y:S01]  /*9f50*/  @!PT LDS RZ, [RZ] ;  /* 0x00000000fffff984 */ /* 0x000fe20000000800 */
[----:B------:R-:W-:Y:S01]  /*9f60*/  @!PT LDS RZ, [RZ] ;  /* 0x00000000fffff984 */ /* 0x000fe20000000800 */
[----:B------:R-:W-:Y:S01]  /*9f70*/  @!PT LDS RZ, [RZ] ;  /* 0x00000000fffff984 */ /* 0x000fe20000000800 */
[----:B------:R3:W-:Y:S06]  /*9f80*/  MEMBAR.ALL.CTA ;  /* 0x0000000000007992 */ /* 0x0007ec0000008000 */
[----:B---3--:R-:W3:Y:S01]  /*9f90*/  FENCE.VIEW.ASYNC.S ;  /* 0x00000000000073c6 */ /* 0x008ee20000000000 */
[----:B------:R-:W-:Y:S05]  /*9fa0*/  WARPSYNC.ALL ;  /* 0x0000000000007948 */ /* 0x000fea0003800000 */
[----:B---3--:R-:W-:Y:S06]  /*9fb0*/  BAR.SYNC.DEFER_BLOCKING 0xd, 0x180 ;  /* 0x0346000000007b1d */ /* 0x008fec0000010000 */
.L_x_1665:
[----:B-12---:R-:W-:-:S05]  /*9fc0*/  IMAD.U32 R0, RZ, RZ, UR39 ;  /* 0x00000027ff007e24 */ /* 0x006fca000f8e00ff */
[----:B------:R-:W-:-:S13]  /*9fd0*/  ISETP.NE.AND P0, PT, R0, 0x3, PT ;  /* 0x000000030000780c */ /* 0x000fda0003f05270 */
[----:B------:R-:W-:Y:S05]  /*9fe0*/  @!P0 BRA `(.L_x_1692) ;  /* 0x0000000000048947 */ /* 0x000fea0003800000 */
[----:B------:R-:W-:Y:S01]  /*9ff0*/  BPT.TRAP 0x1 ;  /* 0x000000040000795c */ /* 0x000fe20000300000 */
.L_x_1692:
[----:B------:R-:W-:Y:S01]  /*a000*/  IMAD R12, R22, 0x8, R2 ;  /* 0x00000008160c7824 */ /* 0x000fe200078e0202 */
[----:B0-----:R-:W-:-:S04]  /*a010*/  SHF.L.U32 R3, R154, 0x1f, RZ ;  /* 0x0000001f9a037819 */ /* 0x001fc800000006ff */
[----:B------:R0:W1:Y:S01]  /*a020*/  SYNCS.PHASECHK.TRANS64.TRYWAIT P1, [R12+URZ+0x16830], R3 ;  /* 0x016830030c0075a7 */ /* 0x000062000802017f */
[----:B------:R-:W-:Y:S05]  /*a030*/  @!P0 BRA `(.L_x_1693) ;  /* 0x0000000000048947 */ /* 0x000fea0003800000 */
[----:B------:R-:W-:Y:S01]  /*a040*/  BPT.TRAP 0x1 ;  /* 0x000000040000795c */ /* 0x000fe20000300000 */
.L_x_1693:
[----:B------:R-:W-:Y:S01]  /*a050*/  VIADD R0, R2, 0xe400 ;  /* 0x0000e40002007836 */ /* 0x000fe20000000000 */
[----:B------:R-:W-:Y:S01]  /*a060*/  LOP3.LUT R8, R30, 0x10000, RZ, 0xfc, !PT ;  /* 0x000100001e087812 */ /* 0x000fe200078efcff */
[----:B------:R-:W-:-:S03]  /*a070*/  IMAD.MOV.U32 R9, RZ, RZ, 0x40000040 ;  /* 0x40000040ff097424 */ /* 0x000fc600078e00ff */
[----:B------:R-:W-:-:S04]  /*a080*/  SHF.R.U32.HI R0, RZ, 0x4, R0 ;  /* 0x00000004ff007819 */ /* 0x000fc80000011600 */
[----:B------:R-:W-:-:S04]  /*a090*/  LOP3.LUT R0, R0, 0x3fff, RZ, 0xc0, !PT ;  /* 0x00003fff00007812 */ /* 0x000fc800078ec0ff */
[----:B------:R-:W-:-:S05]  /*a0a0*/  LOP3.LUT R0, R0, 0x10000, RZ, 0xfc, !PT ;  /* 0x0001000000007812 */ /* 0x000fca00078efcff */
[----:B------:R2:W-:Y:S01]  /*a0b0*/  STL [R1+0x30], R0 ;  /* 0x0000300001007387 */ /* 0x0005e20000100800 */
[----:B-1----:R-:W-:Y:S05]  /*a0c0*/  @P1 BRA `(.L_x_1694) ;  /* 0x0000000000081947 */ /* 0x002fea0003800000 */
[----:B------:R-:W1:Y:S02]  /*a0d0*/  SYNCS.PHASECHK.TRANS64.TRYWAIT P1, [R12+URZ+0x16830], R3 ;  /* 0x016830030c0075a7 */ /* 0x000e64000802017f */
[----:B-1----:R-:W-:Y:S05]  /*a0e0*/  @!P1 BRA `(.L_x_1695) ;  /* 0x0000017400589947 */ /* 0x002fea0003800000 */
.L_x_1694:
[----:B--2---:R-:W2:Y:S01]  /*a0f0*/  LDL R0, [R1+0x30] ;  /* 0x0000300001007983 */ /* 0x004ea20000100800 */
[----:B------:R-:W-:Y:S01]  /*a100*/  IMAD.MOV.U32 R5, RZ, RZ, 0x40000040 ;  /* 0x40000040ff057424 */ /* 0x000fe200078e00ff */
[----:B------:R-:W-:Y:S05]  /*a110*/  WARPSYNC.ALL ;  /* 0x0000000000007948 */ /* 0x000fea0003800000 */
[C---:B------:R-:W-:Y:S01]  /*a120*/  R2UR UR4, R8.reuse ;  /* 0x00000000080472ca */ /* 0x040fe200000e0000 */
[----:B-----5:R-:W-:Y:S01]  /*a130*/  WARPGROUP.ARRIVE ;  /* 0x00000000000079c5 */ /* 0x020fe20000000000 */
[----:B------:R-:W-:Y:S01]  /*a140*/  R2UR UR5, R9 ;  /* 0x00000000090572ca */ /* 0x000fe200000e0000 */
[----:B------:R-:W-:Y:S01]  /*a150*/  VIADD R20, R8, 0x2 ;  /* 0x0000000208147836 */ /* 0x000fe20000000000 */
[----:B------:R-:W-:Y:S01]  /*a160*/  R2UR UR7, R5 ;  /* 0x00000000050772ca */ /* 0x000fe200000e0000 */
[----:B------:R-:W-:-:S02]  /*a170*/  IMAD.MOV.U32 R21, RZ, RZ, 0x40000040 ;  /* 0x40000040ff157424 */ /* 0x000fc400078e00ff */
[----:B------:R-:W-:Y:S02]  /*a180*/  IMAD.MOV.U32 R7, RZ, RZ, 0x40000040 ;  /* 0x40000040ff077424 */ /* 0x000fe400078e00ff */
[C---:B------:R-:W-:Y:S01]  /*a190*/  VIADD R10, R8.reuse, 0x4 ;  /* 0x00000004080a7836 */ /* 0x040fe20000000000 */
[----:B------:R3:W-:Y:S01]  /*a1a0*/  STL.64 [R1+0x20], R20 ;  /* 0x0000201401007387 */ /* 0x0007e20000100a00 */
[----:B------:R-:W-:Y:S02]  /*a1b0*/  IMAD.MOV.U32 R11, RZ, RZ, 0x40000040 ;  /* 0x40000040ff0b7424 */ /* 0x000fe400078e00ff */
[----:B------:R-:W-:Y:S02]  /*a1c0*/  VIADD R14, R8, 0x6 ;  /* 0x00000006080e7836 */ /* 0x000fe40000000000 */
[----:B------:R-:W-:Y:S01]  /*a1d0*/  IMAD.MOV.U32 R15, RZ, RZ, 0x40000040 ;  /* 0x40000040ff0f7424 */ /* 0x000fe200078e00ff */
[----:B------:R3:W-:Y:S01]  /*a1e0*/  STL.64 [R1+0x18], R10 ;  /* 0x0000180a01007387 */ /* 0x0007e20000100a00 */
[----:B------:R-:W-:-:S02]  /*a1f0*/  IMAD.MOV.U32 R5, RZ, RZ, 0x40000040 ;  /* 0x40000040ff057424 */ /* 0x000fc400078e00ff */
[----:B--2---:R-:W-:-:S04]  /*a200*/  IMAD R4, R22, 0x400, R0 ;  /* 0x0000040016047824 */ /* 0x004fc800078e0200 */
[C---:B------:R-:W-:Y:S01]  /*a210*/  VIADD R6, R4.reuse, 0x2 ;  /* 0x0000000204067836 */ /* 0x040fe20000000000 */
[----:B------:R-:W-:-:S13]  /*a220*/  R2UR UR6, R4 ;  /* 0x00000000040672ca */ /* 0x000fda00000e0000 */
[----:B------:R-:W-:Y:S01]  /*a230*/  HGMMA.64x128x16.F32.BF16 R24, gdesc[UR4], RZ, !UPT, gsb0 ;  /* 0x01e00000041879f0 */ /* 0x000fe2000c0018ff */
[----:B------:R-:W-:Y:S02]  /*a240*/  R2UR UR4, R20 ;  /* 0x00000000140472ca */ /* 0x000fe400000e0000 */
[----:B------:R-:W-:Y:S02]  /*a250*/  R2UR UR5, R21 ;  /* 0x00000000150572ca */ /* 0x000fe400000e0000 */
[----:B------:R-:W-:Y:S01]  /*a260*/  R2UR UR6, R6 ;  /* 0x00000000060672ca */ /* 0x000fe200000e0000 */
[C---:B------:R-:W-:Y:S01]  /*a270*/  VIADD R6, R4.reuse, 0x4 ;  /* 0x0000000404067836 */ /* 0x040fe20000000000 */
[----:B------:R-:W-:Y:S01]  /*a280*/  R2UR UR7, R7 ;  /* 0x00000000070772ca */ /* 0x000fe200000e0000 */
[----:B------:R-:W-:Y:S02]  /*a290*/  IMAD.MOV.U32 R7, RZ, RZ, 0x40000040 ;  /* 0x40000040ff077424 */ /* 0x000fe400078e00ff */
[----:B------:R-:W-:Y:S01]  /*a2a0*/  VIADD R4, R4, 0x6 ;  /* 0x0000000604047836 */ /* 0x000fe20000000000 */
[----:B------:R-:W-:-:S02]  /*a2b0*/  WARPGROUP.DEPBAR.LE gsb0, 0x0 ;  /* 0x00008000000079c5 */ /* 0x000fc40000010000 */
        /* <DEDUP_REMOVED lines=17> */
[----:B---3--:R-:W-:Y:S05]  /*a3d0*/  @!P0 BRA `(.L_x_1696) ;  /* 0x0000000000048947 */ /* 0x008fea0003800000 */
[----:B------:R-:W-:Y:S01]  /*a3e0*/  BPT.TRAP 0x1 ;  /* 0x000000040000795c */ /* 0x000fe20000300000 */
.L_x_1696:
[----:B------:R-:W2:Y:S01]  /*a3f0*/  LDL R4, [R1+0x34] ;  /* 0x0000340001047983 */ /* 0x000ea20000100800 */
[----:B------:R-:W3:Y:S03]  /*a400*/  LDC R92, c[0x0][0x448] ;  /* 0x00011200ff5c7b82 */ /* 0x000ee60000000800 */
[----:B------:R-:W2:Y:S04]  /*a410*/  LDL R91, [R1+0x14] ;  /* 0x00001400015b7983 */ /* 0x000ea80000100800 */
[----:B------:R-:W4:Y:S01]  /*a420*/  LDL R93, [R1] ;  /* 0x00000000015d7983 */ /* 0x000f220000100800 */
[----:B------:R-:W5:Y:S01]  /*a430*/  LDC.64 R10, c[0x0][0x9e0] ;  /* 0x00027800ff0a7b82 */ /* 0x000f620000000a00 */
[----:B------:R-:W-:Y:S01]  /*a440*/  LOP3.LUT R18, R18, 0xfffffff7, RZ, 0xc0, !PT ;  /* 0xfffffff712127812 */ /* 0x000fe200078ec0ff */
[----:B------:R-:W-:Y:S01]  /*a450*/  IMAD.U32 R5, RZ, RZ, UR38 ;  /* 0x00000026ff057e24 */ /* 0x000fe2000f8e00ff */
[----:B------:R-:W-:Y:S01]  /*a460*/  ULDC UR29, c[0x0][0x9dc] ;  /* 0x00027700001d7ab9 */ /* 0x000fe20000000800 */
[----:B---3--:R-:W-:-:S13]  /*a470*/  ISETP.NE.AND P1, PT, R92, 0x1, PT ;  /* 0x000000015c00780c */ /* 0x008fda0003f25270 */
[----:B------:R-:W3:Y:S08]  /*a480*/  @P1 LDC R0, c[0x0][0x44c] ;  /* 0x00011300ff001b82 */ /* 0x000ef00000000800 */
[----:B01----:R-:W0:Y:S01]  /*a490*/  @P1 LDC R3, c[0x0][0x450] ;  /* 0x00011400ff031b82 */ /* 0x003e220000000800 */
[----:B------:R-:W-:Y:S01]  /*a4a0*/  @P1 LOP3.LUT R18, R18, 0x8, RZ, 0xfc, !PT ;  /* 0x0000000812121812 */ /* 0x000fe200078efcff */
[----:B------:R-:W-:-:S03]  /*a4b0*/  ULOP3.LUT UR4, URZ, UR29, URZ, 0x33, !UPT ;  /* 0x0000001d3f047292 */ /* 0x000fc6000f8e333f */
[----:B------:R-:W-:Y:S01]  /*a4c0*/  LOP3.LUT R18, R18, 0xfffffffb, RZ, 0xc0, !PT ;  /* 0xfffffffb12127812 */ /* 0x000fe200078ec0ff */
[----:B--2---:R-:W-:-:S04]  /*a4d0*/  IMAD.IADD R13, R4, 0x1, R91 ;  /* 0x00000001040d7824 */ /* 0x004fc800078e025b */
[----:B---3--:R-:W-:-:S05]  /*a4e0*/  @P1 IMAD.HI.U32 R0, R13, R0, RZ ;  /* 0x000000000d001227 */ /* 0x008fca00078e00ff */
[----:B0-----:R-:W-:Y:S01]  /*a4f0*/  @P1 SHF.R.U32.HI R13, RZ, R3, R0 ;  /* 0x00000003ff0d1219 */ /* 0x001fe20000011600 */
[----:B------:R-:W-:-:S04]  /*a500*/  IMAD.MOV.U32 R3, RZ, RZ, -0x80 ;  /* 0xffffff80ff037424 */ /* 0x000fc800078e00ff */
[----:B------:R-:W0:Y:S01]  /*a510*/  SHFL.IDX PT, R21, R13, RZ, 0x1c1f ;  /* 0x001c1fff0d157589 */ /* 0x000e2200000e0000 */
[----:B------:R-:W-:Y:S01]  /*a520*/  IMAD R90, R88, R3, 0x80 ;  /* 0x00000080585a7424 */ /* 0x000fe200078e0203 */
[----:B-----5:R-:W-:Y:S01]  /*a530*/  ISETP.GE.AND P1, PT, R11, 0x1, PT ;  /* 0x000000010b00780c */ /* 0x020fe20003f26270 */
[----:B------:R-:W-:-:S03]  /*a540*/  VIADD R0, R12, 0x16840 ;  /* 0x000168400c007836 */ /* 0x000fc60000000000 */
[----:B------:R-:W-:-:S04]  /*a550*/  IADD3 R3, -R155, 0x1, R90 ;  /* 0x000000019b037810 */ /* 0x000fc80007ffe15a */
[----:B----4-:R-:W-:Y:S02]  /*a560*/  IADD3 R3, -R156, R3, R93 ;  /* 0x000000039c037210 */ /* 0x010fe40007ffe15d */
[----:B------:R-:W-:Y:S02]  /*a570*/  PRMT R0, R5, 0x654, R0 ;  /* 0x0000065405007816 */ /* 0x000fe40000000000 */
[----:B------:R-:W-:Y:S01]  /*a580*/  IADD3 R20, -R155, R93, R90 ;  /* 0x0000005d9b147210 */ /* 0x000fe20007ffe15a */
[C---:B------:R-:W-:Y:S01]  /*a590*/  IMAD.IADD R7, R3.reuse, 0x1, R10 ;  /* 0x0000000103077824 */ /* 0x040fe200078e020a */
[----:B------:R1:W-:Y:S01]  /*a5a0*/  SYNCS.ARRIVE.TRANS64.RED.A1T0 RZ, [R0+URZ], RZ ;  /* 0x000000ff00ff79a7 */ /* 0x0003e2000810043f */
[----:B------:R-:W-:Y:S01]  /*a5b0*/  VIADD R12, R3, UR4 ;  /* 0x00000004030c7c36 */ /* 0x000fe20008000000 */
[----:B------:R-:W-:Y:S02]  /*a5c0*/  @P1 LOP3.LUT R18, R18, 0x4, RZ, 0xfc, !PT ;  /* 0x0000000412121812 */ /* 0x000fe400078efcff */
[----:B-1----:R-:W-:Y:S01]  /*a5d0*/  LEA R0, R88, 0xffffff80, 0x7 ;  /* 0xffffff8058007811 */ /* 0x002fe200078e38ff */
[----:B0-----:R-:W-:Y:S01]  /*a5e0*/  IMAD.IADD R3, R12, 0x1, R21 ;  /* 0x000000010c037824 */ /* 0x001fe200078e0215 */
[----:B------:R-:W-:Y:S01]  /*a5f0*/  VIADDMNMX R6, R21, R7, R20, PT ;  /* 0x0000000715067246 */ /* 0x000fe20003800114 */
[----:B------:R-:W-:Y:S06]  /*a600*/  @!P1 BRA `(.L_x_1697) ;  /* 0x0000000000509947 */ /* 0x000fec0003800000 */
[----:B------:R-:W-:Y:S01]  /*a610*/  IADD3 R21, -R156, R93, R21 ;  /* 0x0000005d9c157210 */ /* 0x000fe20007ffe115 */
[----:B------:R-:W-:Y:S03]  /*a620*/  BSSY B0, `(.L_x_1698) ;  /* 0x000000e000007945 */ /* 0x000fe60003800000 */
[----:B------:R-:W-:-:S13]  /*a630*/  ISETP.GT.AND P1, PT, R21, -0x1, PT ;  /* 0xffffffff1500780c */ /* 0x000fda0003f24270 */
        /* <DEDUP_REMOVED lines=8> */
.L_x_1699:
[----:B------:R-:W-:-:S13]  /*a6c0*/  ISETP.NE.AND P1, PT, R11, 0x1, PT ;  /* 0x000000010b00780c */ /* 0x000fda0003f25270 */
[----:B------:R-:W0:Y:S02]  /*a6d0*/  @P1 LDC.64 R4, c[0x0][0x9e8] ;  /* 0x00027a00ff041b82 */ /* 0x000e240000000a00 */
[----:B0-----:R-:W-:-:S05]  /*a6e0*/  @P1 IMAD.HI.U32 R4, R21, R4, RZ ;  /* 0x0000000415041227 */ /* 0x001fca00078e00ff */
[----:B------:R-:W-:-:S07]  /*a6f0*/  @P1 SHF.R.U32.HI R21, RZ, R5, R4 ;  /* 0x00000005ff151219 */ /* 0x000fce0000011604 */
.L_x_1700:
[----:B------:R-:W-:Y:S05]  /*a700*/  BSYNC B0 ;  /* 0x0000000000007941 */ /* 0x000fea0003800000 */
.L_x_1698:
[----:B------:R-:W-:-:S04]  /*a710*/  IMAD R4, R21, R11, -R0 ;  /* 0x0000000b15047224 */ /* 0x000fc800078e0a00 */
[----:B------:R-:W-:-:S05]  /*a720*/  IMAD.IADD R4, R4, 0x1, -R155 ;  /* 0x0000000104047824 */ /* 0x000fca00078e0a9b */
[----:B------:R-:W-:Y:S02]  /*a730*/  VIMNMX R3, R3, R4, !PT ;  /* 0x0000000403037248 */ /* 0x000fe40007fe0100 */
[----:B------:R-:W-:-:S07]  /*a740*/  VIADDMNMX R6, R4, R11, R6, PT ;  /* 0x0000000b04067246 */ /* 0x000fce0003800106 */
.L_x_1697:
[C---:B------:R-:W-:Y:S02]  /*a750*/  ISETP.GE.AND P1, PT, R90.reuse, 0x2, PT ;  /* 0x000000025a00780c */ /* 0x040fe40003f26270 */
[C---:B------:R-:W-:Y:S02]  /*a760*/  ISETP.GE.AND P6, PT, R90.reuse, 0x9, PT ;  /* 0x000000095a00780c */ /* 0x040fe40003fc6270 */
[----:B------:R-:W-:Y:S02]  /*a770*/  ISETP.GT.AND P2, PT, R3, 0x1, !P1 ;  /* 0x000000010300780c */ /* 0x000fe40004f44270 */
[----:B------:R-:W-:Y:S02]  /*a780*/  ISETP.GE.AND P3, PT, R90, 0xa, PT ;  /* 0x0000000a5a00780c */ /* 0x000fe40003f66270 */
[----:B------:R-:W-:Y:S02]  /*a790*/  ISETP.LT.OR P2, PT, R6, 0x2, P2 ;  /* 0x000000020600780c */ /* 0x000fe40001741670 */
[----:B------:R-:W-:-:S02]  /*a7a0*/  LOP3.LUT R18, R18, 0xfffffffe, RZ, 0xc0, !PT ;  /* 0xfffffffe12127812 */ /* 0x000fc400078ec0ff */
[----:B------:R-:W-:Y:S02]  /*a7b0*/  FSEL R25, R25, -INF , !P2 ;  /* 0xff80000019197808 */ /* 0x000fe40005000000 */
[----:B------:R-:W-:Y:S02]  /*a7c0*/  ISETP.GT.AND P2, PT, R3, 0x8, !P6 ;  /* 0x000000080300780c */ /* 0x000fe40007744270 */
[----:B------:R-:W-:Y:S02]  /*a7d0*/  ISETP.GE.AND P5, PT, R90, 0x1, PT ;  /* 0x000000015a00780c */ /* 0x000fe40003fa6270 */
[----:B------:R-:W-:Y:S02]  /*a7e0*/  ISETP.LT.OR P2, PT, R6, 0x9, P2 ;  /* 0x000000090600780c */ /* 0x000fe40001741670 */
[----:B------:R-:W-:Y:S02]  /*a7f0*/  @P3 LOP3.LUT R18, R18, 0x1, RZ, 0xfc, !PT ;  /* 0x0000000112123812 */ /* 0x000fe400078efcff */
[----:B------:R-:W-:-:S02]  /*a800*/  FSEL R28, R28, -INF , !P2 ;  /* 0xff8000001c1c7808 */ /* 0x000fc40005000000 */
[----:B------:R-:W-:Y:S02]  /*a810*/  ISETP.GT.AND P2, PT, R3, 0x9, !P3 ;  /* 0x000000090300780c */ /* 0x000fe40005f44270 */
        /* <DEDUP_REMOVED lines=161> */
[----:B------:R-:W-:-:S04]  /*b230*/  ISETP.GT.AND P4, PT, R3, RZ, !P5 ;  /* 0x000000ff0300720c */ /* 0x000fc80006f84270 */
[----:B------:R-:W-:-:S04]  /*b240*/  ISETP.LT.OR P4, PT, R6, 0x1, P4 ;  /* 0x000000010600780c */ /* 0x000fc80002781670 */
[----:B------:R-:W-:Y:S02]  /*b250*/  FSEL R24, R24, -INF , !P4 ;  /* 0xff80000018187808 */ /* 0x000fe40006000000 */
[----:B------:R-:W-:-:S13]  /*b260*/  ISETP.GE.AND P4, PT, R90, 0x7a, PT ;  /* 0x0000007a5a00780c */ /* 0x000fda0003f86270 */
[----:B------:R-:W-:Y:S02]  /*b270*/  @P4 LOP3.LUT R18, R18, 0x10000000, RZ, 0xfc, !PT ;  /* 0x1000000012124812 */ /* 0x000fe400078efcff */
[----:B------:R-:W-:Y:S02]  /*b280*/  ISETP.GT.AND P4, PT, R3, 0x79, !P4 ;  /* 0x000000790300780c */ /* 0x000fe40006784270 */
[----:B------:R-:W0:Y:S02]  /*b290*/  SHFL.IDX PT, R3, R13, 0x1, 0x1c1f ;  /* 0x003c1f000d037f89 */ /* 0x000e2400000e0000 */
[----:B------:R-:W-:-:S04]  /*b2a0*/  ISETP.LT.OR P4, PT, R6, 0x7a, P4 ;  /* 0x0000007a0600780c */ /* 0x000fc80002781670 */
[----:B------:R-:W-:Y:S02]  /*b2b0*/  FSEL R85, R85, -INF , !P4 ;  /* 0xff80000055557808 */ /* 0x000fe40006000000 */
[----:B------:R-:W-:Y:S02]  /*b2c0*/  ISETP.GE.AND P4, PT, R11, 0x1, PT ;  /* 0x000000010b00780c */ /* 0x000fe40003f86270 */
[----:B0-----:R-:W-:Y:S01]  /*b2d0*/  VIADDMNMX R20, R3, R7, R20, PT ;  /* 0x0000000703147246 */ /* 0x001fe20003800114 */
[----:B------:R-:W-:-:S10]  /*b2e0*/  IMAD.IADD R12, R12, 0x1, R3 ;  /* 0x000000010c0c7824 */ /* 0x000fd400078e0203 */
[----:B------:R-:W-:Y:S05]  /*b2f0*/  @!P4 BRA `(.L_x_1701) ;  /* 0x000000000050c947 */ /* 0x000fea0003800000 */
        /* <DEDUP_REMOVED lines=11> */
.L_x_1703:
[----:B------:R-:W-:-:S13]  /*b3b0*/  ISETP.NE.AND P4, PT, R11, 0x1, PT ;  /* 0x000000010b00780c */ /* 0x000fda0003f85270 */
[----:B------:R-:W0:Y:S02]  /*b3c0*/  @P4 LDC.64 R4, c[0x0][0x9e8] ;  /* 0x00027a00ff044b82 */ /* 0x000e240000000a00 */
[----:B0-----:R-:W-:-:S05]  /*b3d0*/  @P4 IMAD.HI.U32 R4, R3, R4, RZ ;  /* 0x0000000403044227 */ /* 0x001fca00078e00ff */
[----:B------:R-:W-:-:S07]  /*b3e0*/  @P4 SHF.R.U32.HI R3, RZ, R5, R4 ;  /* 0x00000005ff034219 */ /* 0x000fce0000011604 */
.L_x_1704:
[----:B------:R-:W-:Y:S05]  /*b3f0*/  BSYNC B0 ;  /* 0x0000000000007941 */ /* 0x000fea0003800000 */
.L_x_1702:
[----:B------:R-:W-:-:S04]  /*b400*/  IMAD R0, R3, R11, -R0 ;  /* 0x0000000b03007224 */ /* 0x000fc800078e0a00 */
[----:B------:R-:W-:-:S05]  /*b410*/  IMAD.IADD R3, R0, 0x1, -R155 ;  /* 0x0000000100037824 */ /* 0x000fca00078e0a9b */
[----:B------:R-:W-:Y:S02]  /*b420*/  VIMNMX R12, R12, R3, !PT ;  /* 0x000000030c0c7248 */ /* 0x000fe40007fe0100 */
[----:B------:R-:W-:-:S07]  /*b430*/  VIADDMNMX R20, R3, R11, R20, PT ;  /* 0x0000000b03147246 */ /* 0x000fce0003800114 */
.L_x_1701:
[C---:B------:R-:W-:Y:S01]  /*b440*/  ISETP.GT.AND P1, PT, R12.reuse, 0x1, !P1 ;  /* 0x000000010c00780c */ /* 0x040fe20004f24270 */
[----:B------:R-:W-:Y:S01]  /*b450*/  ULDC UR30, c[0x0][0x988] ;  /* 0x00026200001e7ab9 */ /* 0x000fe20000000800 */
[----:B------:R-:W-:Y:S02]  /*b460*/  ISETP.GT.AND P6, PT, R12, 0x8, !P6 ;  /* 0x000000080c00780c */ /* 0x000fe400077c4270 */
[C---:B------:R-:W-:Y:S02]  /*b470*/  ISETP.LT.OR P1, PT, R20.reuse, 0x2, P1 ;  /* 0x000000021400780c */ /* 0x040fe40000f21670 */
[----:B------:R-:W-:Y:S02]  /*b480*/  ISETP.LT.OR P6, PT, R20, 0x9, P6 ;  /* 0x000000091400780c */ /* 0x000fe400037c1670 */
[----:B------:R-:W-:Y:S02]  /*b490*/  FSEL R27, R27, -INF , !P1 ;  /* 0xff8000001b1b7808 */ /* 0x000fe40004800000 */
[----:B------:R-:W-:-:S02]  /*b4a0*/  LOP3.LUT P1, RZ, R18, 0x1, RZ, 0xc0, !PT ;  /* 0x0000000112ff7812 */ /* 0x000fc4000782c0ff */
[----:B------:R-:W-:Y:S02]  /*b4b0*/  FSEL R30, R30, -INF , !P6 ;  /* 0xff8000001e1e7808 */ /* 0x000fe40007000000 */
[----:B------:R-:W-:Y:S02]  /*b4c0*/  ISETP.GT.AND P1, PT, R12, 0x9, !P1 ;  /* 0x000000090c00780c */ /* 0x000fe40004f24270 */
[----:B------:R-:W-:Y:S02]  /*b4d0*/  LOP3.LUT P6, RZ, R18, 0x4000000, RZ, 0xc0, !PT ;  /* 0x0400000012ff7812 */ /* 0x000fe400078cc0ff */
[----:B------:R-:W-:Y:S02]  /*b4e0*/  ISETP.LT.OR P1, PT, R20, 0xa, P1 ;  /* 0x0000000a1400780c */ /* 0x000fe40000f21670 */
[----:B------:R-:W-:Y:S02]  /*b4f0*/  LOP3.LUT P4, RZ, R18, 0x2000000, RZ, 0xc0, !PT ;  /* 0x0200000012ff7812 */ /* 0x000fe4000788c0ff */
        /* <DEDUP_REMOVED lines=19> */
[----:B------:R-:W-:Y:S02]  /*b630*/  LOP3.LUT P6, RZ, R18, 0x8000, RZ, 0xc0, !PT ;  /* 0x0000800012ff7812 */ /* 0x000fe400078cc0ff */
[----:B------:R-:W-:Y:S02]  /*b640*/  ISETP.GT.AND P1, PT, R12, 0x19, !P1 ;  /* 0x000000190c00780c */ /* 0x000fe40004f24270 */
[----:B------:R-:W-:Y:S02]  /*b650*/  FMNMX.FTZ R0, R40, R3, !PT ;  /* 0x0000000328007209 */ /* 0x000fe40007810000 */
[----:B------:R-:W-:Y:S02]  /*b660*/  ISETP.LT.OR P1, PT, R20, 0x1a, P1 ;  /* 0x0000001a1400780c */ /* 0x000fe40000f21670 */
[----:B------:R-:W-:Y:S02]  /*b670*/  FMNMX.FTZ R3, R41, R0, !PT ;  /* 0x0000000029037209 */ /* 0x000fe40007810000 */
[----:B------:R-:W-:-:S02]  /*b680*/  FSEL R39, R39, -INF , !P1 ;  /* 0xff80000027277808 */ /* 0x000fc40004800000 */
[C---:B------:R-:W-:Y:S02]  /*b690*/  LOP3.LUT P1, RZ, R18.reuse, 0x800000, RZ, 0xc0, !PT ;  /* 0x0080000012ff7812 */ /* 0x040fe4000782c0ff */
[----:B------:R-:W-:Y:S02]  /*b6a0*/  LOP3.LUT P4, RZ, R18, 0x4000, RZ, 0xc0, !PT ;  /* 0x0000400012ff7812 */ /* 0x000fe4000788c0ff */
[----:B------:R-:W-:Y:S02]  /*b6b0*/  ISETP.GT.AND P1, PT, R12, 0x20, !P1 ;  /* 0x000000200c00780c */ /* 0x000fe40004f24270 */
[----:B------:R-:W-:Y:S02]  /*b6c0*/  FMNMX.FTZ R0, R44, R3, !PT ;  /* 0x000000032c007209 */ /* 0x000fe40007810000 */
[----:B------:R-:W-:Y:S02]  /*b6d0*/  ISETP.LT.OR P1, PT, R20, 0x21, P1 ;  /* 0x000000211400780c */ /* 0x000fe40000f21670 */
[----:B------:R-:W-:-:S02]  /*b6e0*/  FMNMX.FTZ R3, R45, R0, !PT ;  /* 0x000000002d037209 */ /* 0x000fc40007810000 */
[----:B------:R-:W-:Y:S02]  /*b6f0*/  FSEL R42, R42, -INF , !P1 ;  /* 0xff8000002a2a7808 */ /* 0x000fe40004800000 */
[----:B------:R-:W-:Y:S02]  /*b700*/  LOP3.LUT P1, RZ, R18, 0x400000, RZ, 0xc0, !PT ;  /* 0x0040000012ff7812 */ /* 0x000fe4000782c0ff */
[----:B------:R-:W-:Y:S02]  /*b710*/  FMNMX.FTZ R0, R48, R3, !PT ;  /* 0x0000000330007209 */ /* 0x000fe40007810000 */
[----:B------:R-:W-:Y:S02]  /*b720*/  ISETP.GT.AND P1, PT, R12, 0x21, !P1 ;  /* 0x000000210c00780c */ /* 0x000fe40004f24270 */
[----:B------:R-:W-:Y:S02]  /*b730*/  FMNMX.FTZ R3, R49, R0, !PT ;  /* 0x0000000031037209 */ /* 0x000fe40007810000 */
        /* <DEDUP_REMOVED lines=43> */
[C---:B------:R-:W-:Y:S01]  /*b9f0*/  ISETP.GT.AND P5, PT, R12.reuse, RZ, !P5 ;  /* 0x000000ff0c00720c */ /* 0x040fe20006fa4270 */
[----:B------:R-:W0:Y:S01]  /*ba00*/  SHFL.BFLY PT, R3, R0, 0x2, 0x1f ;  /* 0x0c401f0000037f89 */ /* 0x000e2200000e0000 */
[----:B------:R-:W-:Y:S02]  /*ba10*/  FSEL R55, R55, -INF , !P1 ;  /* 0xff80000037377808 */ /* 0x000fe40004800000 */
[----:B------:R-:W-:Y:S02]  /*ba20*/  ISETP.GT.AND P1, PT, R12, 0x40, !P6 ;  /* 0x000000400c00780c */ /* 0x000fe40007724270 */
[C---:B------:R-:W-:Y:S02]  /*ba30*/  ISETP.LT.OR P5, PT, R20.reuse, 0x1, P5 ;  /* 0x000000011400780c */ /* 0x040fe40002fa1670 */
[----:B------:R-:W-:Y:S02]  /*ba40*/  ISETP.LT.OR P1, PT, R20, 0x41, P1 ;  /* 0x000000411400780c */ /* 0x000fe40000f21670 */
[----:B------:R-:W-:-:S02]  /*ba50*/  FSEL R26, R26, -INF , !P5 ;  /* 0xff8000001a1a7808 */ /* 0x000fc40006800000 */
[----:B------:R-:W-:Y:S02]  /*ba60*/  FSEL R58, R58, -INF , !P1 ;  /* 0xff8000003a3a7808 */ /* 0x000fe40004800000 */
[----:B------:R-:W-:Y:S02]  /*ba70*/  ISETP.GT.AND P1, PT, R12, 0x41, !P4 ;  /* 0x000000410c00780c */ /* 0x000fe40006724270 */
[----:B------:R-:W-:Y:S02]  /*ba80*/  LOP3.LUT P6, RZ, R18, 0x10, RZ, 0xc0, !PT ;  /* 0x0000001012ff7812 */ /* 0x000fe400078cc0ff */
[----:B------:R-:W-:Y:S02]  /*ba90*/  ISETP.LT.OR P1, PT, R20, 0x42, P1 ;  /* 0x000000421400780c */ /* 0x000fe40000f21670 */
[----:B------:R-:W-:Y:S02]  /*baa0*/  FMNMX.FTZ R13, R26, R27, !PT ;  /* 0x0000001b1a0d7209 */ /* 0x000fe40007810000 */
[----:B------:R-:W-:-:S02]  /*bab0*/  FSEL R59, R59, -INF , !P1 ;  /* 0xff8000003b3b7808 */ /* 0x000fc40004800000 */
[----:B------:R-:W-:Y:S02]  /*bac0*/  LOP3.LUT P1, RZ, R18, 0x2000, RZ, 0xc0, !PT ;  /* 0x0000200012ff7812 */ /* 0x000fe4000782c0ff */
[----:B0-----:R-:W-:Y:S02]  /*bad0*/  FMNMX.FTZ R5, R0, R3, !PT ;  /* 0x0000000300057209 */ /* 0x001fe40007810000 */
[----:B------:R-:W-:Y:S02]  /*bae0*/  ISETP.GT.AND P1, PT, R12, 0x48, !P1 ;  /* 0x000000480c00780c */ /* 0x000fe40004f24270 */
[----:B------:R-:W-:Y:S01]  /*baf0*/  FMNMX.FTZ R0, R30, R13, !PT ;  /* 0x0000000d1e007209 */ /* 0x000fe20007810000 */
[----:B------:R-:W0:Y:S01]  /*bb00*/  SHFL.BFLY PT, R4, R5, 0x1, 0x1f ;  /* 0x0c201f0005047f89 */ /* 0x000e2200000e0000 */
[----:B------:R-:W-:Y:S02]  /*bb10*/  ISETP.LT.OR P1, PT, R20, 0x49, P1 ;  /* 0x000000491400780c */ /* 0x000fe40000f21670 */
[----:B------:R-:W-:-:S02]  /*bb20*/  FMNMX.FTZ R13, R31, R0, !PT ;  /* 0x000000001f0d7209 */ /* 0x000fc40007810000 */
[----:B------:R-:W-:Y:S02]  /*bb30*/  FSEL R62, R62, -INF , !P1 ;  /* 0xff8000003e3e7808 */ /* 0x000fe40004800000 */
[C---:B------:R-:W-:Y:S02]  /*bb40*/  LOP3.LUT P1, RZ, R18.reuse, 0x1000, RZ, 0xc0, !PT ;  /* 0x0000100012ff7812 */ /* 0x040fe4000782c0ff */
[----:B------:R-:W-:Y:S02]  /*bb50*/  LOP3.LUT P4, RZ, R18, 0x2, RZ, 0xc0, !PT ;  /* 0x0000000212ff7812 */ /* 0x000fe4000788c0ff */
        /* <DEDUP_REMOVED lines=8> */
[----:B0-----:R-:W-:-:S02]  /*bbe0*/  FMNMX.FTZ R3, R5, R4, !PT ;  /* 0x0000000405037209 */ /* 0x001fc40007810000 */
[----:B------:R-:W-:Y:S02]  /*bbf0*/  ISETP.LT.OR P1, PT, R20, 0x51, P1 ;  /* 0x000000511400780c */ /* 0x000fe40000f21670 */
[----:B------:R-:W-:Y:S01]  /*bc00*/  FMNMX.FTZ R21, R39, R0, !PT ;  /* 0x0000000027157209 */ /* 0x000fe20007810000 */
[----:B------:R-:W-:Y:S01]  /*bc10*/  FMUL.FTZ R4, R3, UR30 ;  /* 0x0000001e03047c20 */ /* 0x000fe20008410000 */
[----:B------:R-:W-:Y:S02]  /*bc20*/  FSEL R66, R66, -INF , !P1 ;  /* 0xff80000042427808 */ /* 0x000fe40004800000 */
[----:B------:R-:W-:Y:S02]  /*bc30*/  LOP3.LUT P1, RZ, R18, 0x400, RZ, 0xc0, !PT ;  /* 0x0000040012ff7812 */ /* 0x000fe4000782c0ff */
[----:B------:R-:W-:Y:S02]  /*bc40*/  FMNMX.FTZ R0, R42, R21, !PT ;  /* 0x000000152a007209 */ /* 0x000fe40007810000 */
[----:B------:R-:W-:-:S02]  /*bc50*/  ISETP.GT.AND P1, PT, R12, 0x51, !P1 ;  /* 0x000000510c00780c */ /* 0x000fc40004f24270 */
[----:B------:R-:W-:Y:S02]  /*bc60*/  ISETP.GT.AND P2, PT, R12, 0x71, !P2 ;  /* 0x000000710c00780c */ /* 0x000fe40005744270 */
[----:B------:R-:W-:Y:S02]  /*bc70*/  ISETP.LT.OR P1, PT, R20, 0x52, P1 ;  /* 0x000000521400780c */ /* 0x000fe40000f21670 */
[----:B------:R-:W-:Y:S02]  /*bc80*/  ISETP.GT.AND P3, PT, R12, 0x78, !P3 ;  /* 0x000000780c00780c */ /* 0x000fe40005f64270 */
[----:B------:R-:W-:Y:S02]  /*bc90*/  FSEL R67, R67, -INF , !P1 ;  /* 0xff80000043437808 */ /* 0x000fe40004800000 */
[----:B------:R-:W-:Y:S02]  /*bca0*/  LOP3.LUT P1, RZ, R18, 0x200, RZ, 0xc0, !PT ;  /* 0x0000020012ff7812 */ /* 0x000fe4000782c0ff */
[----:B------:R-:W-:-:S02]  /*bcb0*/  ISETP.LT.OR P2, PT, R20, 0x72, P2 ;  /* 0x000000721400780c */ /* 0x000fc40001741670 */
[----:B------:R-:W-:Y:S02]  /*bcc0*/  ISETP.GT.AND P1, PT, R12, 0x58, !P1 ;  /* 0x000000580c00780c */ /* 0x000fe40004f24270 */
[C---:B------:R-:W-:Y:S02]  /*bcd0*/  ISETP.LT.OR P3, PT, R20.reuse, 0x79, P3 ;  /* 0x000000791400780c */ /* 0x040fe40001f61670 */
[----:B------:R-:W-:Y:S02]  /*bce0*/  ISETP.LT.OR P1, PT, R20, 0x59, P1 ;  /* 0x000000591400780c */ /* 0x000fe40000f21670 */
[----:B------:R-:W-:Y:S02]  /*bcf0*/  FSEL R83, R83, -INF , !P2 ;  /* 0xff80000053537808 */ /* 0x000fe40005000000 */
[----:B------:R-:W-:Y:S02]  /*bd00*/  FSEL R70, R70, -INF , !P1 ;  /* 0xff80000046467808 */ /* 0x000fe40004800000 */
[----:B------:R-:W-:-:S02]  /*bd10*/  LOP3.LUT P1, RZ, R18, 0x100, RZ, 0xc0, !PT ;  /* 0x0000010012ff7812 */ /* 0x000fc4000782c0ff */
[----:B------:R-:W-:Y:S02]  /*bd20*/  FSEL R86, R86, -INF , !P3 ;  /* 0xff80000056567808 */ /* 0x000fe40005800000 */
        /* <DEDUP_REMOVED lines=15> */
[----:B------:R-:W-:-:S04]  /*be20*/  ISETP.GT.AND P1, PT, R12, 0x69, !P6 ;  /* 0x000000690c00780c */ /* 0x000fc80007724270 */
[----:B------:R-:W-:-:S04]  /*be30*/  ISETP.LT.OR P1, PT, R20, 0x6a, P1 ;  /* 0x0000006a1400780c */ /* 0x000fc80000f21670 */
[----:B------:R-:W-:Y:S02]  /*be40*/  FSEL R79, R79, -INF , !P1 ;  /* 0xff8000004f4f7808 */ /* 0x000fe40004800000 */
[----:B------:R-:W-:Y:S02]  /*be50*/  ISETP.GT.AND P1, PT, R12, 0x70, !P4 ;  /* 0x000000700c00780c */ /* 0x000fe40006724270 */
[----:B------:R-:W-:Y:S02]  /*be60*/  LOP3.LUT P4, RZ, R18, 0x10000000, RZ, 0xc0, !PT ;  /* 0x1000000012ff7812 */ /* 0x000fe4000788c0ff */
[----:B------:R-:W-:-:S04]  /*be70*/  ISETP.LT.OR P1, PT, R20, 0x71, P1 ;  /* 0x000000711400780c */ /* 0x000fc80000f21670 */
[----:B------:R-:W-:Y:S02]  /*be80*/  FSEL R82, R82, -INF , !P1 ;  /* 0xff80000052527808 */ /* 0x000fe40004800000 */
[----:B------:R-:W-:-:S04]  /*be90*/  FSETP.NEU.FTZ.AND P1, PT, R3, -INF , PT ;  /* 0xff8000000300780b */ /* 0x000fc80003f3d000 */
[----:B------:R-:W-:Y:S02]  /*bea0*/  FSEL R4, R4, RZ, P1 ;  /* 0x000000ff04047208 */ /* 0x000fe40000800000 */
[----:B------:R-:W-:Y:S02]  /*beb0*/  ISETP.GT.AND P1, PT, R12, 0x79, !P4 ;  /* 0x000000790c00780c */ /* 0x000fe40006724270 */
[----:B------:R-:W-:Y:S01]  /*bec0*/  ISETP.NE.AND P4, PT, R92, 0x1, PT ;  /* 0x000000015c00780c */ /* 0x000fe20003f85270 */
[--C-:B------:R-:W-:Y:S01]  /*bed0*/  FFMA.FTZ R5, R25, UR30, -R4.reuse ;  /* 0x0000001e19057c23 */ /* 0x100fe20008010804 */
[----:B------:R-:W-:Y:S01]  /*bee0*/  FMNMX.FTZ R25, R43, R0, !PT ;  /* 0x000000002b197209 */ /* 0x000fe20007810000 */
[--C-:B------:R-:W-:Y:S01]  /*bef0*/  FFMA.FTZ R7, R29, UR30, -R4.reuse ;  /* 0x0000001e1d077c23 */ /* 0x100fe20008010804 */
[--C-:B------:R-:W-:Y:S01]  /*bf00*/  FFMA.FTZ R33, R33, UR30, -R4.reuse ;  /* 0x0000001e21217c23 */ /* 0x100fe20008010804 */
[--C-:B------:R-:W-:Y:S01]  /*bf10*/  FFMA.FTZ R37, R37, UR30, -R4.reuse ;  /* 0x0000001e25257c23 */ /* 0x100fe20008010804 */
[----:B------:R-:W-:Y:S01]  /*bf20*/  FMNMX.FTZ R0, R46, R25, !PT ;  /* 0x000000192e007209 */ /* 0x000fe20007810000 */
[--C-:B------:R-:W-:Y:S01]  /*bf30*/  FFMA.FTZ R41, R41, UR30, -R4.reuse ;  /* 0x0000001e29297c23 */ /* 0x100fe20008010804 */
[----:B------:R0:W-:Y:S01]  /*bf40*/  MUFU.EX2 R13, R33 ;  /* 0x00000021000d7308 */ /* 0x0001e20000000800 */
[--C-:B------:R-:W-:Y:S01]  /*bf50*/  FFMA.FTZ R45, R45, UR30, -R4.reuse ;  /* 0x0000001e2d2d7c23 */ /* 0x100fe20008010804 */
[----:B------:R-:W-:Y:S01]  /*bf60*/  FMNMX.FTZ R25, R47, R0, !PT ;  /* 0x000000002f197209 */ /* 0x000fe20007810000 */
[--C-:B------:R-:W-:Y:S01]  /*bf70*/  FFMA.FTZ R6, R57, UR30, -R4.reuse ;  /* 0x0000001e39067c23 */ /* 0x100fe20008010804 */
[----:B------:R-:W-:Y:S01]  /*bf80*/  ISETP.LT.OR P1, PT, R20, 0x7a, P1 ;  /* 0x0000007a1400780c */ /* 0x000fe20000f21670 */
[--C-:B------:R-:W-:Y:S01]  /*bf90*/  FFMA.FTZ R53, R53, UR30, -R4.reuse ;  /* 0x0000001e35357c23 */ /* 0x100fe20008010804 */
[----:B------:R-:W-:Y:S01]  /*bfa0*/  FMNMX.FTZ R0, R50, R25, !PT ;  /* 0x0000001932007209 */ /* 0x000fe20007810000 */
[--C-:B------:R-:W-:Y:S01]  /*bfb0*/  FFMA.FTZ R148, R24, UR30, -R4.reuse ;  /* 0x0000001e18947c23 */ /* 0x100fe20008010804 */
[----:B------:R1:W-:Y:S01]  /*bfc0*/  MUFU.EX2 R21, R37 ;  /* 0x0000002500157308 */ /* 0x0003e20000000800 */
[----:B------:R-:W-:Y:S01]  /*bfd0*/  FSEL R87, R87, -INF , !P1 ;  /* 0xff80000057577808 */ /* 0x000fe20004800000 */
[--C-:B------:R-:W-:Y:S01]  /*bfe0*/  FFMA.FTZ R150, R28, UR30, -R4.reuse ;  /* 0x0000001e1c967c23 */ /* 0x100fe20008010804 */
[----:B------:R-:W-:Y:S01]  /*bff0*/  FMNMX.FTZ R29, R51, R0, !PT ;  /* 0x00000000331d7209 */ /* 0x000fe20007810000 */
[--C-:B------:R-:W-:Y:S01]  /*c000*/  FFMA.FTZ R49, R49, UR30, -R4.reuse ;  /* 0x0000001e31317c23 */ /* 0x100fe20008010804 */
[--C-:B------:R-:W-:Y:S01]  /*c010*/  FFMA.FTZ R144, R32, UR30, -R4.reuse ;  /* 0x0000001e20907c23 */ /* 0x100fe20008010804 */
[--C-:B------:R-:W-:Y:S01]  /*c020*/  FFMA.FTZ R146, R36, UR30, -R4.reuse ;  /* 0x0000001e24927c23 */ /* 0x100fe20008010804 */
[----:B------:R-:W-:Y:S01]  /*c030*/  FMNMX.FTZ R0, R54, R29, !PT ;  /* 0x0000001d36007209 */ /* 0x000fe20007810000 */
[----:B------:R2:W-:Y:S01]  /*c040*/  MUFU.EX2 R25, R41 ;  /* 0x0000002900197308 */ /* 0x0005e20000000800 */
        /* <DEDUP_REMOVED lines=10> */
[----:B0-----:R-:W-:Y:S01]  /*c0f0*/  FMNMX.FTZ R33, R59, R0, !PT ;  /* 0x000000003b217209 */ /* 0x001fe20007810000 */
[--C-:B------:R-:W-:Y:S01]  /*c100*/  FFMA.FTZ R130, R68, UR30, -R4.reuse ;  /* 0x0000001e44827c23 */ /* 0x100fe20008010804 */
[--C-:B------:R-:W-:Y:S01]  /*c110*/  FFMA.FTZ R124, R72, UR30, -R4.reuse ;  /* 0x0000001e487c7c23 */ /* 0x100fe20008010804 */
[--C-:B------:R-:W-:Y:S01]  /*c120*/  FFMA.FTZ R126, R76, UR30, -R4.reuse ;  /* 0x0000001e4c7e7c23 */ /* 0x100fe20008010804 */
[----:B------:R-:W-:Y:S01]  /*c130*/  FMNMX.FTZ R0, R62, R33, !PT ;  /* 0x000000213e007209 */ /* 0x000fe20007810000 */
[----:B------:R-:W-:Y:S01]  /*c140*/  MUFU.EX2 R29, R45 ;  /* 0x0000002d001d7308 */ /* 0x000fe20000000800 */
[--C-:B------:R-:W-:Y:S01]  /*c150*/  FFMA.FTZ R120, R80, UR30, -R4.reuse ;  /* 0x0000001e50787c23 */ /* 0x100fe20008010804 */
[----:B------:R-:W-:Y:S01]  /*c160*/  FFMA.FTZ R122, R84, UR30, -R4 ;  /* 0x0000001e547a7c23 */ /* 0x000fe20008010804 */
[----:B------:R-:W-:-:S04]  /*c170*/  FMNMX.FTZ R33, R63, R0, !PT ;  /* 0x000000003f217209 */ /* 0x000fc80007810000 */
[----:B------:R-:W-:Y:S01]  /*c180*/  FMNMX.FTZ R0, R66, R33, !PT ;  /* 0x0000002142007209 */ /* 0x000fe20007810000 */
[----:B------:R-:W0:Y:S03]  /*c190*/  MUFU.EX2 R5, R5 ;  /* 0x0000000500057308 */ /* 0x000e260000000800 */
[----:B-1----:R-:W-:-:S04]  /*c1a0*/  FMNMX.FTZ R37, R67, R0, !PT ;  /* 0x0000000043257209 */ /* 0x002fc80007810000 */
[----:B------:R-:W-:Y:S01]  /*c1b0*/  FMNMX.FTZ R0, R70, R37, !PT ;  /* 0x0000002546007209 */ /* 0x000fe20007810000 */
[----:B------:R-:W1:Y:S03]  /*c1c0*/  MUFU.EX2 R150, R150 ;  /* 0x0000009600967308 */ /* 0x000e660000000800 */
[----:B------:R-:W-:-:S04]  /*c1d0*/  FMNMX.FTZ R37, R71, R0, !PT ;  /* 0x0000000047257209 */ /* 0x000fc80007810000 */
[----:B------:R-:W-:Y:S01]  /*c1e0*/  FMNMX.FTZ R0, R74, R37, !PT ;  /* 0x000000254a007209 */ /* 0x000fe20007810000 */
[----:B------:R-:W3:Y:S03]  /*c1f0*/  MUFU.EX2 R7, R7 ;  /* 0x0000000700077308 */ /* 0x000ee60000000800 */
[----:B--2---:R-:W-:-:S04]  /*c200*/  FMNMX.FTZ R41, R75, R0, !PT ;  /* 0x000000004b297209 */ /* 0x004fc80007810000 */
[----:B------:R-:W-:Y:S01]  /*c210*/  FMNMX.FTZ R0, R78, R41, !PT ;  /* 0x000000294e007209 */ /* 0x000fe20007810000 */
[----:B------:R2:W-:Y:S03]  /*c220*/  MUFU.EX2 R37, R53 ;  /* 0x0000003500257308 */ /* 0x0005e60000000800 */
[----:B------:R-:W-:-:S04]  /*c230*/  FMNMX.FTZ R41, R79, R0, !PT ;  /* 0x000000004f297209 */ /* 0x000fc80007810000 */
[----:B------:R-:W-:Y:S01]  /*c240*/  FMNMX.FTZ R0, R82, R41, !PT ;  /* 0x0000002952007209 */ /* 0x000fe20007810000 */
[----:B------:R4:W-:Y:S01]  /*c250*/  MUFU.EX2 R33, R49 ;  /* 0x0000003100217308 */ /* 0x0009e20000000800 */
[----:B--2---:R-:W-:Y:S02]  /*c260*/  FFMA.FTZ R53, R69, UR30, -R4 ;  /* 0x0000001e45357c23 */ /* 0x004fe40008010804 */
[----:B------:R-:W-:-:S04]  /*c270*/  FMNMX.FTZ R45, R83, R0, !PT ;  /* 0x00000000532d7209 */ /* 0x000fc80007810000 */
[----:B------:R-:W-:Y:S01]  /*c280*/  FMNMX.FTZ R0, R86, R45, !PT ;  /* 0x0000002d56007209 */ /* 0x000fe20007810000 */
[----:B------:R2:W-:Y:S01]  /*c290*/  MUFU.EX2 R41, R6 ;  /* 0x0000000600297308 */ /* 0x0005e20000000800 */
[--C-:B------:R-:W-:Y:S01]  /*c2a0*/  FFMA.FTZ R45, R61, UR30, -R4.reuse ;  /* 0x0000001e3d2d7c23 */ /* 0x100fe20008010804 */
[--C-:B----4-:R-:W-:Y:S01]  /*c2b0*/  FFMA.FTZ R49, R65, UR30, -R4.reuse ;  /* 0x0000001e41317c23 */ /* 0x110fe20008010804 */
[----:B------:R-:W-:Y:S01]  /*c2c0*/  FMNMX.FTZ R0, R87, R0, !PT ;  /* 0x0000000057007209 */ /* 0x000fe20007810000 */
[--C-:B------:R-:W-:Y:S01]  /*c2d0*/  FFMA.FTZ R61, R77, UR30, -R4.reuse ;  /* 0x0000001e4d3d7c23 */ /* 0x100fe20008010804 */
[----:B------:R-:W-:-:S03]  /*c2e0*/  FFMA.FTZ R65, R81, UR30, -R4 ;  /* 0x0000001e51417c23 */ /* 0x000fc60008010804 */
[----:B------:R-:W2:Y:S01]  /*c2f0*/  SHFL.BFLY PT, R57, R0, 0x2, 0x1f ;  /* 0x0c401f0000397f89 */ /* 0x000ea200000e0000 */
[----:B------:R-:W4:Y:S08]  /*c300*/  MUFU.EX2 R144, R144 ;  /* 0x0000009000907308 */ /* 0x000f300000000800 */
[----:B------:R-:W5:Y:S08]  /*c310*/  MUFU.EX2 R146, R146 ;  /* 0x0000009200927308 */ /* 0x000f700000000800 */
[----:B------:R-:W-:Y:S01]  /*c320*/  MUFU.EX2 R140, R140 ;  /* 0x0000008c008c7308 */ /* 0x000fe20000000800 */
[----:B--2---:R-:W-:Y:S01]  /*c330*/  FMNMX.FTZ R6, R0, R57, !PT ;  /* 0x0000003900067209 */ /* 0x004fe20007810000 */
[----:B------:R-:W-:-:S06]  /*c340*/  FFMA.FTZ R57, R73, UR30, -R4 ;  /* 0x0000001e49397c23 */ /* 0x000fcc0008010804 */
[----:B------:R-:W-:Y:S01]  /*c350*/  MUFU.EX2 R142, R142 ;  /* 0x0000008e008e7308 */ /* 0x000fe20000000800 */
[----:B------:R-:W2:Y:S07]  /*c360*/  SHFL.BFLY PT, R69, R6, 0x1, 0x1f ;  /* 0x0c201f0006457f89 */ /* 0x000eae00000e0000 */
[----:B------:R-:W-:Y:S08]  /*c370*/  MUFU.EX2 R136, R136 ;  /* 0x0000008800887308 */ /* 0x000ff00000000800 */
[----:B------:R-:W-:Y:S08]  /*c380*/  MUFU.EX2 R138, R138 ;  /* 0x0000008a008a7308 */ /* 0x000ff00000000800 */
[----:B------:R-:W-:Y:S01]  /*c390*/  MUFU.EX2 R132, R132 ;  /* 0x0000008400847308 */ /* 0x000fe20000000800 */
[----:B--2---:R-:W-:Y:S01]  /*c3a0*/  FMNMX.FTZ R0, R6, R69, !PT ;  /* 0x0000004506007209 */ /* 0x004fe20007810000 */
[----:B------:R-:W-:-:S03]  /*c3b0*/  FFMA.FTZ R69, R85, UR30, -R4 ;  /* 0x0000001e55457c23 */ /* 0x000fc60008010804 */
[C---:B------:R-:W-:Y:S01]  /*c3c0*/  FSETP.NEU.FTZ.AND P1, PT, R0.reuse, -INF , PT ;  /* 0xff8000000000780b */ /* 0x040fe20003f3d000 */
[----:B------:R-:W-:Y:S02]  /*c3d0*/  FMUL.FTZ R6, R0, UR30 ;  /* 0x0000001e00067c20 */ /* 0x000fe40008410000 */
[----:B------:R-:W-:Y:S03]  /*c3e0*/  MUFU.EX2 R134, R134 ;  /* 0x0000008600867308 */ /* 0x000fe60000000800 */
[----:B------:R-:W-:-:S05]  /*c3f0*/  FSEL R6, R6, RZ, P1 ;  /* 0x000000ff06067208 */ /* 0x000fca0000800000 */
[----:B------:R-:W-:Y:S01]  /*c400*/  MUFU.EX2 R45, R45 ;  /* 0x0000002d002d7308 */ /* 0x000fe20000000800 */
[--C-:B------:R-:W-:Y:S01]  /*c410*/  FFMA.FTZ R149, R26, UR30, -R6.reuse ;  /* 0x0000001e1a957c23 */ /* 0x100fe20008010806 */
[--C-:B------:R-:W-:Y:S01]  /*c420*/  FFMA.FTZ R4, R27, UR30, -R6.reuse ;  /* 0x0000001e1b047c23 */ /* 0x100fe20008010806 */
[--C-:B------:R-:W-:Y:S01]  /*c430*/  FFMA.FTZ R151, R30, UR30, -R6.reuse ;  /* 0x0000001e1e977c23 */ /* 0x100fe20008010806 */
[----:B0-----:R-:W-:Y:S01]  /*c440*/  FADD.FTZ R27, R148, R5 ;  /* 0x00000005941b7221 */ /* 0x001fe20000010000 */
[--C-:B------:R-:W-:Y:S01]  /*c450*/  FFMA.FTZ R12, R31, UR30, -R6.reuse ;  /* 0x0000001e1f0c7c23 */ /* 0x100fe20008010806 */
[--C-:B------:R-:W-:Y:S01]  /*c460*/  FFMA.FTZ R145, R34, UR30, -R6.reuse ;  /* 0x0000001e22917c23 */ /* 0x100fe20008010806 */
[--C-:B------:R-:W-:Y:S01]  /*c470*/  FFMA.FTZ R20, R35, UR30, -R6.reuse ;  /* 0x0000001e23147c23 */ /* 0x100fe20008010806 */
[----:B------:R-:W-:Y:S01]  /*c480*/  MUFU.EX2 R149, R149 ;  /* 0x0000009500957308 */ /* 0x000fe20000000800 */
[----:B-1----:R-:W-:Y:S01]  /*c490*/  FADD.FTZ R34, R150, R27 ;  /* 0x0000001b96227221 */ /* 0x002fe20000010000 */
[--C-:B------:R-:W-:Y:S01]  /*c4a0*/  FFMA.FTZ R147, R38, UR30, -R6.reuse ;  /* 0x0000001e26937c23 */ /* 0x100fe20008010806 */
[--C-:B------:R-:W-:Y:S01]  /*c4b0*/  FFMA.FTZ R24, R39, UR30, -R6.reuse ;  /* 0x0000001e27187c23 */ /* 0x100fe20008010806 */
[----:B------:R-:W-:Y:S01]  /*c4c0*/  FFMA.FTZ R141, R42, UR30, -R6 ;  /* 0x0000001e2a8d7c23 */ /* 0x000fe20008010806 */
[----:B---3--:R-:W-:Y:S01]  /*c4d0*/  FADD.FTZ R27, R7, R34 ;  /* 0x00000022071b7221 */ /* 0x008fe20000010000 */
[----:B------:R-:W0:Y:S01]  /*c4e0*/  @P4 LDC R35, c[0x0][0x44c] ;  /* 0x00011300ff234b82 */ /* 0x000e220000000800 */
[--C-:B------:R-:W-:Y:S01]  /*c4f0*/  FFMA.FTZ R26, R43, UR30, -R6.reuse ;  /* 0x0000001e2b1a7c23 */ /* 0x100fe20008010806 */
[----:B------:R-:W1:Y:S01]  /*c500*/  MUFU.EX2 R4, R4 ;  /* 0x0000000400047308 */ /* 0x000e620000000800 */
[----:B----4-:R-:W-:Y:S01]  /*c510*/  FADD.FTZ R36, R144, R27 ;  /* 0x0000001b90247221 */ /* 0x010fe20000010000 */
[--C-:B------:R-:W-:Y:S01]  /*c520*/  FFMA.FTZ R143, R46, UR30, -R6.reuse ;  /* 0x0000001e2e8f7c23 */ /* 0x100fe20008010806 */
[--C-:B------:R-:W-:Y:S01]  /*c530*/  FFMA.FTZ R28, R47, UR30, -R6.reuse ;  /* 0x0000001e2f1c7c23 */ /* 0x100fe20008010806 */
[----:B------:R-:W-:Y:S01]  /*c540*/  FFMA.FTZ R137, R50, UR30, -R6 ;  /* 0x0000001e32897c23 */ /* 0x000fe20008010806 */
[----:B------:R-:W-:Y:S01]  /*c550*/  FADD.FTZ R27, R13, R36 ;  /* 0x000000240d1b7221 */ /* 0x000fe20000010000 */
[----:B------:R-:W2:Y:S01]  /*c560*/  @P4 LDC R46, c[0x0][0x450] ;  /* 0x00011400ff2e4b82 */ /* 0x000ea20000000800 */
[--C-:B------:R-:W-:Y:S01]  /*c570*/  FFMA.FTZ R30, R51, UR30, -R6.reuse ;  /* 0x0000001e331e7c23 */ /* 0x100fe20008010806 */
[----:B------:R-:W3:Y:S01]  /*c580*/  MUFU.EX2 R151, R151 ;  /* 0x0000009700977308 */ /* 0x000ee20000000800 */
[----:B-----5:R-:W-:Y:S01]  /*c590*/  FADD.FTZ R36, R146, R27 ;  /* 0x0000001b92247221 */ /* 0x020fe20000010000 */
[--C-:B------:R-:W-:Y:S01]  /*c5a0*/  FFMA.FTZ R139, R54, UR30, -R6.reuse ;  /* 0x0000001e368b7c23 */ /* 0x100fe20008010806 */
[----:B------:R-:W-:Y:S01]  /*c5b0*/  FFMA.FTZ R32, R55, UR30, -R6 ;  /* 0x0000001e37207c23 */ /* 0x000fe20008010806 */
[----:B------:R-:W-:-:S02]  /*c5c0*/  IMAD.MOV.U32 R42, RZ, RZ, R91 ;  /* 0x000000ffff2a7224 */ /* 0x000fc400078e005b */
[----:B------:R-:W-:Y:S01]  /*c5d0*/  FADD.FTZ R31, R21, R36 ;  /* 0x00000024151f7221 */ /* 0x000fe20000010000 */
[--C-:B------:R-:W-:Y:S01]  /*c5e0*/  FFMA.FTZ R133, R58, UR30, -R6.reuse ;  /* 0x0000001e3a857c23 */ /* 0x100fe20008010806 */
[----:B------:R-:W-:Y:S01]  /*c5f0*/  FFMA.FTZ R34, R59, UR30, -R6 ;  /* 0x0000001e3b227c23 */ /* 0x000fe20008010806 */
[----:B------:R-:W4:Y:S01]  /*c600*/  MUFU.EX2 R12, R12 ;  /* 0x0000000c000c7308 */ /* 0x000f220000000800 */
[----:B-1----:R-:W-:Y:S01]  /*c610*/  FADD.FTZ R38, R149, R4 ;  /* 0x0000000495267221 */ /* 0x002fe20000010000 */
[----:B------:R-:W-:Y:S01]  /*c620*/  FADD.FTZ R40, R140, R31 ;  /* 0x0000001f8c287221 */ /* 0x000fe20000010000 */
[--C-:B------:R-:W-:Y:S01]  /*c630*/  FFMA.FTZ R135, R62, UR30, -R6.reuse ;  /* 0x0000001e3e877c23 */ /* 0x100fe20008010806 */
[--C-:B------:R-:W-:Y:S01]  /*c640*/  FFMA.FTZ R36, R63, UR30, -R6.reuse ;  /* 0x0000001e3f247c23 */ /* 0x100fe20008010806 */
[----:B------:R-:W-:Y:S01]  /*c650*/  FFMA.FTZ R129, R66, UR30, -R6 ;  /* 0x0000001e42817c23 */ /* 0x000fe20008010806 */
[----:B------:R-:W-:Y:S01]  /*c660*/  FADD.FTZ R31, R25, R40 ;  /* 0x00000028191f7221 */ /* 0x000fe20000010000 */
[----:B0-----:R-:W-:Y:S01]  /*c670*/  @P4 IMAD.HI.U32 R35, R91, R35, RZ ;  /* 0x000000235b234227 */ /* 0x001fe200078e00ff */
[----:B------:R-:W0:Y:S03]  /*c680*/  MUFU.EX2 R145, R145 ;  /* 0x0000009100917308 */ /* 0x000e260000000800 */
[----:B---3--:R-:W-:Y:S01]  /*c690*/  FADD.FTZ R27, R151, R38 ;  /* 0x00000026971b7221 */ /* 0x008fe20000010000 */
[--C-:B------:R-:W-:Y:S01]  /*c6a0*/  FFMA.FTZ R131, R70, UR30, -R6.reuse ;  /* 0x0000001e46837c23 */ /* 0x100fe20008010806 */
[--C-:B------:R-:W-:Y:S01]  /*c6b0*/  FFMA.FTZ R125, R74, UR30, -R6.reuse ;  /* 0x0000001e4a7d7c23 */ /* 0x100fe20008010806 */
[--C-:B------:R-:W-:Y:S01]  /*c6c0*/  FFMA.FTZ R75, R75, UR30, -R6.reuse ;  /* 0x0000001e4b4b7c23 */ /* 0x100fe20008010806 */
[--C-:B------:R-:W-:Y:S01]  /*c6d0*/  FFMA.FTZ R127, R78, UR30, -R6.reuse ;  /* 0x0000001e4e7f7c23 */ /* 0x100fe20008010806 */
[----:B--2---:R-:W-:Y:S01]  /*c6e0*/  @P4 SHF.R.U32.HI R42, RZ, R46, R35 ;  /* 0x0000002eff2a4219 */ /* 0x004fe20000011623 */
[--C-:B------:R-:W-:Y:S01]  /*c6f0*/  FFMA.FTZ R82, R82, UR30, -R6.reuse ;  /* 0x0000001e52527c23 */ /* 0x100fe20008010806 */
[----:B------:R-:W1:Y:S01]  /*c700*/  MUFU.EX2 R20, R20 ;  /* 0x0000001400147308 */ /* 0x000e620000000800 */
[----:B----4-:R-:W-:Y:S01]  /*c710*/  FADD.FTZ R38, R12, R27 ;  /* 0x0000001b0c267221 */ /* 0x010fe20000010000 */
[--C-:B------:R-:W-:Y:S01]  /*c720*/  FFMA.FTZ R83, R83, UR30, -R6.reuse ;  /* 0x0000001e53537c23 */ /* 0x100fe20008010806 */
[--C-:B------:R-:W-:Y:S01]  /*c730*/  FFMA.FTZ R86, R86, UR30, -R6.reuse ;  /* 0x0000001e56567c23 */ /* 0x100fe20008010806 */
[----:B------:R-:W-:Y:S01]  /*c740*/  FFMA.FTZ R87, R87, UR30, -R6 ;  /* 0x0000001e57577c23 */ /* 0x000fe20008010806 */
[----:B------:R-:W-:Y:S01]  /*c750*/  F2FP.BF16.F32.PACK_AB R148, R5, R148 ;  /* 0x000000940594723e */ /* 0x000fe200000010ff */
[----:B------:R-:W-:Y:S01]  /*c760*/  IMAD.IADD R89, R89, 0x1, R42 ;  /* 0x0000000159597824 */ /* 0x000fe200078e022a */
[----:B------:R-:W-:Y:S01]  /*c770*/  F2FP.BF16.F32.PACK_AB R150, R7, R150 ;  /* 0x000000960796723e */ /* 0x000fe200000010ff */
[----:B------:R-:W2:Y:S01]  /*c780*/  MUFU.EX2 R147, R147 ;  /* 0x0000009300937308 */ /* 0x000ea20000000800 */
[----:B0-----:R-:W-:Y:S01]  /*c790*/  FADD.FTZ R27, R145, R38 ;  /* 0x00000026911b7221 */ /* 0x001fe20000010000 */
[----:B------:R-:W-:Y:S01]  /*c7a0*/  FADD.FTZ R38, R142, R31 ;  /* 0x0000001f8e267221 */ /* 0x000fe20000010000 */
[----:B------:R-:W-:Y:S01]  /*c7b0*/  ISETP.GE.AND P4, PT, R11, 0x1, PT ;  /* 0x000000010b00780c */ /* 0x000fe20003f86270 */
[----:B------:R-:W-:Y:S01]  /*c7c0*/  IMAD.IADD R10, R89, 0x1, R10 ;  /* 0x00000001590a7824 */ /* 0x000fe200078e020a */
[----:B------:R-:W-:Y:S01]  /*c7d0*/  F2FP.BF16.F32.PACK_AB R149, R4, R149 ;  /* 0x000000950495723e */ /* 0x000fe200000010ff */
[----:B------:R-:W-:Y:S01]  /*c7e0*/  FADD.FTZ R31, R29, R38 ;  /* 0x000000261d1f7221 */ /* 0x000fe20000010000 */
[----:B------:R-:W-:Y:S01]  /*c7f0*/  FFMA.FTZ R38, R67, UR30, -R6 ;  /* 0x0000001e43267c23 */ /* 0x000fe20008010806 */
        /* <DEDUP_REMOVED lines=11> */
[----:B------:R-:W-:Y:S01]  /*c8b0*/  F2FP.BF16.F32.PACK_AB R136, R33, R136 ;  /* 0x000000882188723e */ /* 0x000fe200000010ff */
[C---:B------:R-:W-:Y:S01]  /*c8c0*/  FADD.FTZ R31, R37.reuse, R46 ;  /* 0x0000002e251f7221 */ /* 0x040fe20000010000 */
[----:B------:R-:W-:Y:S01]  /*c8d0*/  F2FP.BF16.F32.PACK_AB R138, R37, R138 ;  /* 0x0000008a258a723e */ /* 0x000fe200000010ff */
[----:B------:R-:W2:Y:S01]  /*c8e0*/  MUFU.EX2 R26, R26 ;  /* 0x0000001a001a7308 */ /* 0x000ea20000000800 */
[----:B0-----:R-:W-:Y:S01]  /*c8f0*/  FADD.FTZ R40, R24, R27 ;  /* 0x0000001b18287221 */ /* 0x001fe20000010000 */
[----:B------:R-:W-:-:S02]  /*c900*/  F2FP.BF16.F32.PACK_AB R151, R12, R151 ;  /* 0x000000970c97723e */ /* 0x000fc400000010ff */
[----:B------:R-:W-:Y:S02]  /*c910*/  F2FP.BF16.F32.PACK_AB R145, R20, R145 ;  /* 0x000000911491723e */ /* 0x000fe400000010ff */
[----:B------:R-:W-:Y:S02]  /*c920*/  F2FP.BF16.F32.PACK_AB R147, R24, R147 ;  /* 0x000000931893723e */ /* 0x000fe400000010ff */
[----:B------:R-:W0:Y:S01]  /*c930*/  MUFU.EX2 R143, R143 ;  /* 0x0000008f008f7308 */ /* 0x000e220000000800 */
[----:B-1----:R-:W-:Y:S01]  /*c940*/  FADD.FTZ R27, R141, R40 ;  /* 0x000000288d1b7221 */ /* 0x002fe20000010000 */
[----:B------:R-:W-:-:S06]  /*c950*/  FFMA.FTZ R40, R71, UR30, -R6 ;  /* 0x0000001e47287c23 */ /* 0x000fcc0008010806 */
[----:B------:R-:W1:Y:S01]  /*c960*/  MUFU.EX2 R28, R28 ;  /* 0x0000001c001c7308 */ /* 0x000e620000000800 */
[C---:B--2---:R-:W-:Y:S01]  /*c970*/  FADD.FTZ R44, R26.reuse, R27 ;  /* 0x0000001b1a2c7221 */ /* 0x044fe20000010000 */
[----:B------:R-:W-:-:S06]  /*c980*/  F2FP.BF16.F32.PACK_AB R141, R26, R141 ;  /* 0x0000008d1a8d723e */ /* 0x000fcc00000010ff */
[----:B------:R-:W2:Y:S01]  /*c990*/  MUFU.EX2 R137, R137 ;  /* 0x0000008900897308 */ /* 0x000ea20000000800 */
[----:B0-----:R-:W-:Y:S01]  /*c9a0*/  FADD.FTZ R27, R143, R44 ;  /* 0x0000002c8f1b7221 */ /* 0x001fe20000010000 */
[----:B------:R-:W-:Y:S01]  /*c9b0*/  FADD.FTZ R44, R132, R31 ;  /* 0x0000001f842c7221 */ /* 0x000fe20000010000 */
[----:B------:R-:W-:-:S03]  /*c9c0*/  F2FP.BF16.F32.PACK_AB R132, R41, R132 ;  /* 0x000000842984723e */ /* 0x000fc600000010ff */
[----:B------:R-:W-:Y:S01]  /*c9d0*/  FADD.FTZ R31, R41, R44 ;  /* 0x0000002c291f7221 */ /* 0x000fe20000010000 */
[----:B------:R-:W-:Y:S01]  /*c9e0*/  FFMA.FTZ R44, R79, UR30, -R6 ;  /* 0x0000001e4f2c7c23 */ /* 0x000fe20008010806 */
[----:B------:R-:W0:Y:S01]  /*c9f0*/  MUFU.EX2 R30, R30 ;  /* 0x0000001e001e7308 */ /* 0x000e220000000800 */
[----:B-1----:R-:W-:Y:S01]  /*ca00*/  FADD.FTZ R46, R28, R27 ;  /* 0x0000001b1c2e7221 */ /* 0x002fe20000010000 */
[----:B------:R-:W-:Y:S01]  /*ca10*/  FADD.FTZ R48, R134, R31 ;  /* 0x0000001f86307221 */ /* 0x000fe20000010000 */
[C---:B------:R-:W-:Y:S02]  /*ca20*/  F2FP.BF16.F32.PACK_AB R134, R45.reuse, R134 ;  /* 0x000000862d86723e */ /* 0x040fe400000010ff */
[----:B------:R-:W-:Y:S01]  /*ca30*/  F2FP.BF16.F32.PACK_AB R143, R28, R143 ;  /* 0x0000008f1c8f723e */ /* 0x000fe200000010ff */
[----:B------:R-:W-:Y:S02]  /*ca40*/  FADD.FTZ R31, R45, R48 ;  /* 0x000000302d1f7221 */ /* 0x000fe40000010000 */
        /* <DEDUP_REMOVED lines=73> */
[----:B-1----:R-:W-:Y:S01]  /*cee0*/  FADD.FTZ R6, R122, R7 ;  /* 0x000000077a067221 */ /* 0x002fe20000010000 */
[C---:B--2---:R-:W-:Y:S01]  /*cef0*/  FADD.FTZ R5, R87.reuse, R4 ;  /* 0x0000000457057221 */ /* 0x044fe20000010000 */
[----:B------:R-:W-:Y:S01]  /*cf00*/  F2FP.BF16.F32.PACK_AB R123, R87, R86 ;  /* 0x00000056577b723e */ /* 0x000fe200000010ff */
[----:B------:R-:W-:Y:S02]  /*cf10*/  VIADD R4, R88, 0xfffffffe ;  /* 0xfffffffe58047836 */ /* 0x000fe40000000000 */
[C---:B0-----:R-:W-:Y:S01]  /*cf20*/  FADD.FTZ R6, R69.reuse, R6 ;  /* 0x0000000645067221 */ /* 0x041fe20000010000 */
[----:B------:R-:W-:Y:S01]  /*cf30*/  F2FP.BF16.F32.PACK_AB R122, R69, R122 ;  /* 0x0000007a457a723e */ /* 0x000fe200000010ff */
        /* <DEDUP_REMOVED lines=12> */
.L_x_1707:
[----:B------:R-:W-:-:S13]  /*d000*/  ISETP.NE.AND P1, PT, R11, 0x1, PT ;  /* 0x000000010b00780c */ /* 0x000fda0003f25270 */
[----:B------:R-:W0:Y:S02]  /*d010*/  @P1 LDC.64 R12, c[0x0][0x9e8] ;  /* 0x00027a00ff0c1b82 */ /* 0x000e240000000a00 */
[----:B0-----:R-:W-:-:S05]  /*d020*/  @P1 IMAD.HI.U32 R12, R7, R12, RZ ;  /* 0x0000000c070c1227 */ /* 0x001fca00078e00ff */
[----:B------:R-:W-:-:S07]  /*d030*/  @P1 SHF.R.U32.HI R7, RZ, R13, R12 ;  /* 0x0000000dff071219 */ /* 0x000fce000001160c */
.L_x_1708:
[----:B------:R-:W-:Y:S05]  /*d040*/  BSYNC B0 ;  /* 0x0000000000007941 */ /* 0x000fea0003800000 */
.L_x_1706:
[----:B------:R-:W-:-:S05]  /*d050*/  IMAD R7, R7, R11, R11 ;  /* 0x0000000b07077224 */ /* 0x000fca00078e020b */
[----:B------:R-:W-:-:S07]  /*d060*/  VIMNMX R10, R10, R7, PT ;  /* 0x000000070a0a7248 */ /* 0x000fce0003fe0100 */
.L_x_1705:
[----:B------:R-:W2:Y:S01]  /*d070*/  LDL R11, [R1+0x3c] ;  /* 0x00003c00010b7983 */ /* 0x000ea20000100800 */
[----:B------:R-:W-:Y:S01]  /*d080*/  SHF.R.S32.HI R7, RZ, 0x1f, R10 ;  /* 0x0000001fff077819 */ /* 0x000fe2000001140a */
[----:B------:R-:W-:Y:S01]  /*d090*/  ULDC UR5, c[0x0][0x9e4] ;  /* 0x0002790000057ab9 */ /* 0x000fe20000000800 */
[----:B------:R-:W-:Y:S01]  /*d0a0*/  ULDC UR4, c[0x0][0x9e4] ;  /* 0x0002790000047ab9 */ /* 0x000fe20000000800 */
[----:B------:R-:W-:Y:S01]  /*d0b0*/  ULDC UR9, c[0x0][0x9dc] ;  /* 0x0002770000097ab9 */ /* 0x000fe20000000800 */
[----:B------:R-:W-:Y:S01]  /*d0c0*/  LEA.HI R7, R7, R10, RZ, 0x7 ;  /* 0x0000000a07077211 */ /* 0x000fe200078f38ff */
[----:B------:R-:W-:Y:S01]  /*d0d0*/  ULDC UR11, c[0x0][0x9dc] ;  /* 0x00027700000b7ab9 */ /* 0x000fe20000000800 */
[----:B------:R-:W-:Y:S01]  /*d0e0*/  ULDC UR6, c[0x0][0x988] ;  /* 0x0002620000067ab9 */ /* 0x000fe20000000800 */
[----:B------:R-:W-:Y:S01]  /*d0f0*/  ULDC UR7, c[0x0][0x988] ;  /* 0x0002620000077ab9 */ /* 0x000fe20000000800 */
[----:B------:R-:W-:Y:S01]  /*d100*/  SHF.R.S32.HI R7, RZ, 0x7, R7 ;  /* 0x00000007ff077819 */ /* 0x000fe20000011407 */
[----:B------:R-:W-:Y:S01]  /*d110*/  ULDC UR8, c[0x0][0x988] ;  /* 0x0002620000087ab9 */ /* 0x000fe20000000800 */
[----:B------:R-:W-:Y:S01]  /*d120*/  ULDC UR28, c[0x0][0x9e0] ;  /* 0x00027800001c7ab9 */ /* 0x000fe20000000800 */
[----:B------:R-:W-:Y:S01]  /*d130*/  ULDC UR10, c[0x0][0x9e0] ;  /* 0x00027800000a7ab9 */ /* 0x000fe20000000800 */
        /* <DEDUP_REMOVED lines=16> */
[----:B--2---:R-:W-:-:S04]  /*d240*/  VIMNMX R11, R11, R7, !PT ;  /* 0x000000070b0b7248 */ /* 0x004fc80007fe0100 */
[----:B------:R-:W-:Y:S01]  /*d250*/  ISETP.GE.AND P1, PT, R4, R11, PT ;  /* 0x0000000b0400720c */ /* 0x000fe20003f26270 */
[----:B------:R0:W-:-:S12]  /*d260*/  STL [R1+0x28], R11 ;  /* 0x0000280b01007387 */ /* 0x0001d80000100800 */
[----:B0-----:R-:W-:Y:S05]  /*d270*/  @!P1 BRA `(.L_x_1709) ;  /* 0x0000003000309947 */ /* 0x001fea0003800000 */
[----:B------:R-:W-:-:S07]  /*d280*/  IMAD.MOV.U32 R119, RZ, RZ, RZ ;  /* 0x000000ffff777224 */ /* 0x000fce00078e00ff */
.L_x_1729:
[----:B------:R-:W2:Y:S01]  /*d290*/  LDL R10, [R1+0x2c] ;  /* 0x00002c00010a7983 */ /* 0x000ea20000100800 */
[----:B------:R-:W-:Y:S01]  /*d2a0*/  VIADD R7, R22, 0x1 ;  /* 0x0000000116077836 */ /* 0x000fe20000000000 */
[----:B------:R-:W-:Y:S05]  /*d2b0*/  YIELD ;  /* 0x0000000000007946 */ /* 0x000fea0003800000 */
[----:B------:R-:W-:-:S04]  /*d2c0*/  ISETP.NE.AND P2, PT, R7, 0x2, PT ;  /* 0x000000020700780c */ /* 0x000fc80003f45270 */
[----:B------:R-:W-:Y:S02]  /*d2d0*/  SEL R11, RZ, 0x1, P2 ;  /* 0x00000001ff0b7807 */ /* 0x000fe40001000000 */
[----:B------:R-:W-:Y:S02]  /*d2e0*/  SEL R7, R7, RZ, P2 ;  /* 0x000000ff07077207 */ /* 0x000fe40001000000 */
[----:B------:R-:W-:Y:S02]  /*d2f0*/  LOP3.LUT R20, R154, R11, RZ, 0x3c, !PT ;  /* 0x0000000b9a147212 */ /* 0x000fe400078e3cff */
[----:B--2---:R-:W-:-:S13]  /*d300*/  ISETP.NE.AND P1, PT, R10, RZ, PT ;  /* 0x000000ff0a00720c */ /* 0x004fda0003f25270 */
[----:B------:R-:W-:Y:S05]  /*d310*/  @P1 BRA `(.L_x_1710) ;  /* 0x0000000000301947 */ /* 0x000fea0003800000 */
[----:B------:R-:W-:Y:S05]  /*d320*/  @!P0 BRA `(.L_x_1711) ;  /* 0x0000000000048947 */ /* 0x000fea0003800000 */
[----:B------:R-:W-:Y:S01]  /*d330*/  BPT.TRAP 0x1 ;  /* 0x000000040000795c */ /* 0x000fe20000300000 */
.L_x_1711:
[----:B------:R-:W-:Y:S01]  /*d340*/  IMAD R11, R7, 0x8, R2 ;  /* 0x00000008070b7824 */ /* 0x000fe200078e0202 */
[----:B------:R-:W-:-:S04]  /*d350*/  SHF.L.U32 R10, R20, 0x1f, RZ ;  /* 0x0000001f140a7819 */ /* 0x000fc800000006ff */
[----:B------:R0:W1:Y:S01]  /*d360*/  SYNCS.PHASECHK.TRANS64.TRYWAIT P2, [R11+URZ+0x16830], R10 ;  /* 0x0168300a0b0075a7 */ /* 0x000062000804017f */
[----:B------:R-:W-:Y:S05]  /*d370*/  @!P0 BRA `(.L_x_1712) ;  /* 0x0000000000048947 */ /* 0x000fea0003800000 */
[----:B------:R-:W-:Y:S01]  /*d380*/  BPT.TRAP 0x1 ;  /* 0x000000040000795c */ /* 0x000fe20000300000 */
.L_x_1712:
[----:B------:R-:W-:Y:S04]  /*d390*/  BSSY B0, `(.L_x_1710) ;  /* 0x0000004000007945 */ /* 0x000fe80003800000 */
[----:B-1----:R-:W-:Y:S05]  /*d3a0*/  @P2 BRA `(.L_x_1713) ;  /* 0x0000000000082947 */ /* 0x002fea0003800000 */
[----:B------:R-:W1:Y:S02]  /*d3b0*/  SYNCS.PHASECHK.TRANS64.TRYWAIT P2, [R11+URZ+0x16830], R10 ;  /* 0x0168300a0b0075a7 */ /* 0x000e64000804017f */
[----:B-1----:R-:W-:Y:S05]  /*d3c0*/  @!P2 BRA `(.L_x_1714) ;  /* 0x0000014000b4a947 */ /* 0x002fea0003800000 */
.L_x_1713:
[----:B------:R-:W-:Y:S05]  /*d3d0*/  BSYNC B0 ;  /* 0x0000000000007941 */ /* 0x000fea0003800000 */
.L_x_1710:
[----:B------:R-:W2:Y:S01]  /*d3e0*/  LDL R12, [R1+0x30] ;  /* 0x00003000010c7983 */ /* 0x000ea20000100800 */
[----:B01----:R-:W0:Y:S01]  /*d3f0*/  S2R R10, SR_TID.X ;  /* 0x00000000000a7919 */ /* 0x003e220000002100 */
[----:B------:R-:W-:Y:S01]  /*d400*/  IMAD.MOV.U32 R11, RZ, RZ, 0x40000040 ;  /* 0x40000040ff0b7424 */ /* 0x000fe200078e00ff */
[----:B------:R-:W-:Y:S05]  /*d410*/  WARPSYNC.ALL ;  /* 0x0000000000007948 */ /* 0x000fea0003800000 */
[----:B------:R-:W-:Y:S02]  /*d420*/  R2UR UR23, R11 ;  /* 0x000000000b1772ca */ /* 0x000fe400000e0000 */
[----:B0-----:R-:W-:-:S05]  /*d430*/  SHF.R.U32.HI R10, RZ, 0x7, R10 ;  /* 0x00000007ff0a7819 */ /* 0x001fca000001160a */
[----:B------:R-:W-:Y:S02]  /*d440*/  VIADD R21, R10, 0x8 ;  /* 0x000000080a157836 */ /* 0x000fe40000000000 */
[----:B------:R-:W-:-:S05]  /*d450*/  IMAD.MOV.U32 R13, RZ, RZ, 0x40000040 ;  /* 0x40000040ff0d7424 */ /* 0x000fca00078e00ff */
[----:B------:R-:W-:Y:S01]  /*d460*/  R2UR UR19, R13 ;  /* 0x000000000d1372ca */ /* 0x000fe200000e0000 */
[----:B------:R-:W-:Y:S01]  /*d470*/  IMAD.MOV.U32 R25, RZ, RZ, 0x40000040 ;  /* 0x40000040ff197424 */ /* 0x000fe200078e00ff */
[----:B------:R-:W-:Y:S02]  /*d480*/  R2UR UR12, R8 ;  /* 0x00000000080c72ca */ /* 0x000fe400000e0000 */
[----:B------:R-:W-:Y:S02]  /*d490*/  R2UR UR13, R9 ;  /* 0x00000000090d72ca */ /* 0x000fe400000e0000 */
[C---:B------:R-:W-:Y:S02]  /*d4a0*/  R2UR UR15, R25.reuse ;  /* 0x00000000190f72ca */ /* 0x040fe400000e0000 */
[----:B------:R-:W-:Y:S01]  /*d4b0*/  R2UR UR27, R25 ;  /* 0x00000000191b72ca */ /* 0x000fe200000e0000 */
[----:B------:R0:W-:Y:S01]  /*d4c0*/  BAR.SYNC.DEFER_BLOCKING R21, 0x100 ;  /* 0x000400150000751d */ /* 0x0001e20000010000 */
[----:B--2---:R-:W-:-:S04]  /*d4d0*/  IMAD R24, R7, 0x400, R12 ;  /* 0x0000040007187824 */ /* 0x004fc800078e020c */
[----:B------:R-:W-:-:S05]  /*d4e0*/  VIADD R10, R24, 0x4 ;  /* 0x00000004180a7836 */ /* 0x000fca0000000000 */
[----:B------:R-:W-:Y:S02]  /*d4f0*/  R2UR UR22, R10 ;  /* 0x000000000a1672ca */ /* 0x000fe400000e0000 */
[----:B------:R-:W2:Y:S01]  /*d500*/  LDL.64 R10, [R1+0x20] ;  /* 0x00002000010a7983 */ /* 0x000ea20000100a00 */
[----:B------:R-:W-:-:S05]  /*d510*/  VIADD R12, R24, 0x2 ;  /* 0x00000002180c7836 */ /* 0x000fca0000000000 */
[----:B------:R-:W-:Y:S02]  /*d520*/  R2UR UR18, R12 ;  /* 0x000000000c1272ca */ /* 0x000fe400000e0000 */
[----:B------:R-:W3:Y:S01]  /*d530*/  LDL.64 R12, [R1+0x18] ;  /* 0x00001800010c7983 */ /* 0x000ee20000100a00 */
[C---:B------:R-:W-:Y:S01]  /*d540*/  R2UR UR14, R24.reuse ;  /* 0x00000000180e72ca */ /* 0x040fe200000e0000 */
[----:B------:R-:W-:-:S05]  /*d550*/  VIADD R24, R24, 0x6 ;  /* 0x0000000618187836 */ /* 0x000fca0000000000 */
[----:B------:R-:W-:Y:S02]  /*d560*/  R2UR UR26, R24 ;  /* 0x00000000181a72ca */ /* 0x000fe400000e0000 */
[----:B------:R-:W-:-:S06]  /*d570*/  WARPGROUP.ARRIVE ;  /* 0x00000000000079c5 */ /* 0x000fcc0000000000 */
[----:B------:R-:W-:Y:S03]  /*d580*/  HGMMA.64x128x16.F32.BF16 R24, gdesc[UR12], RZ, !UPT, gsb0 ;  /* 0x01e000000c1879f0 */ /* 0x000fe6000c0018ff */
[----:B------:R-:W-:Y:S02]  /*d590*/  WARPGROUP.DEPBAR.LE gsb0, 0x0 ;  /* 0x00008000000079c5 */ /* 0x000fe40000010000 */
[----:B------:R-:W-:Y:S01]  /*d5a0*/  WARPGROUP.ARRIVE ;  /* 0x00000000000079c5 */ /* 0x000fe20000000000 */
[----:B--2---:R-:W-:Y:S02]  /*d5b0*/  R2UR UR16, R10 ;  /* 0x000000000a1072ca */ /* 0x004fe400000e0000 */
[----:B------:R-:W-:-:S13]  /*d5c0*/  R2UR UR17, R11 ;  /* 0x000000000b1172ca */ /* 0x000fda00000e0000 */
[----:B------:R-:W-:Y:S01]  /*d5d0*/  HGMMA.64x128x16.F32.BF16 R24, gdesc[UR16], R24, gsb0 ;  /* 0x01e00000101879f0 */ /* 0x000fe20008001818 */
[----:B---3--:R-:W-:Y:S02]  /*d5e0*/  R2UR UR20, R12 ;  /* 0x000000000c1472ca */ /* 0x008fe400000e0000 */
        /* <DEDUP_REMOVED lines=13> */
.L_x_1716:
[----:B------:R-:W-:Y:S01]  /*d6c0*/  SHF.L.U32 R10, R154, 0x1f, RZ ;  /* 0x0000001f9a0a7819 */ /* 0x000fe200000006ff */
[----:B------:R-:W-:-:S04]  /*d6d0*/  IMAD R11, R22, 0x8, R2 ;  /* 0x00000008160b7824 */ /* 0x000fc800078e0202 */
[----:B------:R0:W1:Y:S01]  /*d6e0*/  SYNCS.PHASECHK.TRANS64.TRYWAIT P1, [R11+URZ+0x16850], R10 ;  /* 0x0168500a0b0075a7 */ /* 0x000062000802017f */
[----:B------:R-:W-:Y:S05]  /*d6f0*/  @!P0 BRA `(.L_x_1717) ;  /* 0x0000000000048947 */ /* 0x000fea0003800000 */
[----:B------:R-:W-:Y:S01]  /*d700*/  BPT.TRAP 0x1 ;  /* 0x000000040000795c */ /* 0x000fe20000300000 */
.L_x_1717:
[----:B-1----:R-:W-:Y:S05]  /*d710*/  @P1 BRA `(.L_x_1715) ;  /* 0x0000000000081947 */ /* 0x002fea0003800000 */
[----:B------:R-:W1:Y:S02]  /*d720*/  SYNCS.PHASECHK.TRANS64.TRYWAIT P1, [R11+URZ+0x16850], R10 ;  /* 0x0168500a0b0075a7 */ /* 0x000e64000802017f */
[----:B-1----:R-:W-:Y:S05]  /*d730*/  @!P1 BRA `(.L_x_1718) ;  /* 0x0000013c00ec9947 */ /* 0x002fea0003800000 */
.L_x_1715:
[----:B01----:R-:W-:Y:S01]  /*d740*/  VIADD R10, R2, 0x400 ;  /* 0x00000400020a7836 */ /* 0x003fe20000000000 */
[----:B------:R-:W-:Y:S05]  /*d750*/  WARPSYNC.ALL ;  /* 0x0000000000007948 */ /* 0x000fea0003800000 */
[----:B------:R-:W-:Y:S01]  /*d760*/  SHF.R.U32.HI R10, RZ, 0x4, R10 ;  /* 0x00000004ff0a7819 */ /* 0x000fe2000001160a */
[----:B------:R-:W-:Y:S01]  /*d770*/  IMAD.MOV.U32 R11, RZ, RZ, 0x40000040 ;  /* 0x40000040ff0b7424 */ /* 0x000fe200078e00ff */
[----:B------:R-:W-:Y:S01]  /*d780*/  WARPGROUP.ARRIVE ;  /* 0x00000000000079c5 */ /* 0x000fe20000000000 */
[----:B------:R-:W-:Y:S01]  /*d790*/  IMAD.MOV.U32 R13, RZ, RZ, 0x40000040 ;  /* 0x40000040ff0d7424 */ /* 0x000fe200078e00ff */
[----:B------:R-:W-:-:S04]  /*d7a0*/  LOP3.LUT R10, R10, 0x3fff, RZ, 0xc0, !PT ;  /* 0x00003fff0a0a7812 */ /* 0x000fc800078ec0ff */
[----:B------:R-:W0:Y:S01]  /*d7b0*/  S2R R154, SR_TID.X ;  /* 0x00000000009a7919 */ /* 0x000e220000002100 */
[----:B------:R-:W-:Y:S01]  /*d7c0*/  R2UR UR15, R11 ;  /* 0x000000000b0f72ca */ /* 0x000fe200000e0000 */
[----:B------:R-:W-:Y:S02]  /*d7d0*/  IMAD.MOV.U32 R11, RZ, RZ, 0x40000040 ;  /* 0x40000040ff0b7424 */ /* 0x000fe400078e00ff */
[----:B------:R-:W-:-:S04]  /*d7e0*/  IMAD R10, R22, 0x400, R10 ;  /* 0x00000400160a7824 */ /* 0x000fc800078e020a */
[C---:B------:R-:W-:Y:S01]  /*d7f0*/  VIADD R12, R10.reuse, 0x80 ;  /* 0x000000800a0c7836 */ /* 0x040fe20000000000 */
[----:B------:R-:W-:-:S13]  /*d800*/  R2UR UR14, R10 ;  /* 0x000000000a0e72ca */ /* 0x000fda00000e0000 */
[----:B------:R-:W-:Y:S01]  /*d810*/  HGMMA.64x64x16.F32.BF16 R88, R148, gdesc[UR12].tnspB, R88, gsb0 ;  /* 0x40e0000c94587df0 */ /* 0x000fe20008001858 */
[----:B------:R-:W-:Y:S01]  /*d820*/  R2UR UR14, R12 ;  /* 0x000000000c0e72ca */ /* 0x000fe200000e0000 */
[----:B------:R-:W-:Y:S01]  /*d830*/  VIADD R12, R10, 0x100 ;  /* 0x000001000a0c7836 */ /* 0x000fe20000000000 */
[----:B------:R-:W-:Y:S01]  /*d840*/  R2UR UR15, R13 ;  /* 0x000000000d0f72ca */ /* 0x000fe200000e0000 */
[----:B------:R-:W-:Y:S01]  /*d850*/  IMAD.MOV.U32 R13, RZ, RZ, 0x40000040 ;  /* 0x40000040ff0d7424 */ /* 0x000fe200078e00ff */
[----:B0-----:R-:W-:Y:S02]  /*d860*/  SHF.R.U32.HI R21, RZ, 0x7, R154 ;  /* 0x00000007ff157819 */ /* 0x001fe4000001169a */
[----:B------:R-:W-:Y:S01]  /*d870*/  ISETP.GE.U32.AND P1, PT, R154, 0x180, PT ;  /* 0x000001809a00780c */ /* 0x000fe20003f26070 */
        /* <DEDUP_REMOVED lines=27> */
[----:B------:R-:W-:Y:S02]  /*da30*/  IMAD.MOV.U32 R13, RZ, RZ, 0x40000040 ;  /* 0x40000040ff0d7424 */ /* 0x000fe400078e00ff */
        /* <DEDUP_REMOVED lines=9> */
[----:B------:R-:W-:Y:S01]  /*dad0*/  R2UR UR14, R10 ;  /* 0x000000000a0e72ca */ /* 0x000fe200000e0000 */
[----:B------:R-:W-:Y:S01]  /*dae0*/  VIADD R10, R21, 0x9 ;  /* 0x00000009150a7836 */ /* 0x000fe20000000000 */
[----:B------:R-:W-:-:S04]  /*daf0*/  R2UR UR15, R11 ;  /* 0x000000000b0f72ca */ /* 0x000fc800000e0000 */
[----:B------:R-:W-:Y:S01]  /*db00*/  SEL R10, R10, 0x9, !P1 ;  /* 0x000000090a0a7807 */ /* 0x000fe20004800000 */
[----:B------:R-:W-:Y:S02]  /*db10*/  WARPGROUP.DEPBAR.LE gsb0, 0x0 ;  /* 0x00008000000079c5 */ /* 0x000fe40000010000 */
[----:B------:R-:W-:-:S06]  /*db20*/  WARPGROUP.ARRIVE ;  /* 0x00000000000079c5 */ /* 0x000fcc0000000000 */
[----:B------:R-:W-:Y:S03]  /*db30*/  HGMMA.64x64x16.F32.BF16 R88, R120, gdesc[UR12].tnspB, R88, gsb0 ;  /* 0x40e0000c78587df0 */ /* 0x000fe60008001858 */
[----:B------:R-:W-:Y:S02]  /*db40*/  WARPGROUP.DEPBAR.LE gsb0, 0x0 ;  /* 0x00008000000079c5 */ /* 0x000fe40000010000 */
[----:B------:R0:W-:Y:S06]  /*db50*/  BAR.ARV R10, 0x100 ;  /* 0x0004000a0000751d */ /* 0x0001ec0000002000 */
[----:B------:R-:W-:Y:S05]  /*db60*/  @!P0 BRA `(.L_x_1719) ;  /* 0x0000000000048947 */ /* 0x000fea0003800000 */
[----:B------:R-:W-:Y:S01]  /*db70*/  BPT.TRAP 0x1 ;  /* 0x000000040000795c */ /* 0x000fe20000300000 */
.L_x_1719:
[----:B------:R-:W2:Y:S01]  /*db80*/  LDL R13, [R1+0x14] ;  /* 0x00001400010d7983 */ /* 0x000ea20000100800 */
[----:B0-----:R-:W0:Y:S03]  /*db90*/  LDC R10, c[0x0][0x448] ;  /* 0x00011200ff0a7b82 */ /* 0x001e260000000800 */
[----:B------:R-:W2:Y:S04]  /*dba0*/  LDL R12, [R1+0x34] ;  /* 0x00003400010c7983 */ /* 0x000ea80000100800 */
[----:B------:R-:W3:Y:S01]  /*dbb0*/  LDL R125, [R1] ;  /* 0x00000000017d7983 */ /* 0x000ee20000100800 */
[----:B0-----:R-:W-:-:S13]  /*dbc0*/  ISETP.NE.AND P1, PT, R10, 0x1, PT ;  /* 0x000000010a00780c */ /* 0x001fda0003f25270 */
[----:B------:R-:W0:Y:S08]  /*dbd0*/  @P1 LDC R11, c[0x0][0x44c] ;  /* 0x00011300ff0b1b82 */ /* 0x000e300000000800 */
[----:B------:R-:W1:Y:S01]  /*dbe0*/  @P1 LDC R10, c[0x0][0x450] ;  /* 0x00011400ff0a1b82 */ /* 0x000e620000000800 */
[----:B------:R-:W-:Y:S01]  /*dbf0*/  LOP3.LUT P3, RZ, R18, 0x4, RZ, 0xc0, !PT ;  /* 0x0000000412ff7812 */ /* 0x000fe2000786c0ff */
[----:B------:R-:W-:-:S02]  /*dc00*/  UMOV UR29, UR9 ;  /* 0x00000009001d7c82 */ /* 0x000fc40008000000 */
[----:B------:R-:W-:Y:S01]  /*dc10*/  ULOP3.LUT UR12, URZ, UR29, URZ, 0x33, !UPT ;  /* 0x0000001d3f0c7292 */ /* 0x000fe2000f8e333f */
[----:B--2---:R-:W-:-:S04]  /*dc20*/  IMAD.IADD R122, R12, 0x1, R13 ;  /* 0x000000010c7a7824 */ /* 0x004fc800078e020d */
[----:B0-----:R-:W-:-:S05]  /*dc30*/  @P1 IMAD.HI.U32 R11, R122, R11, RZ ;  /* 0x0000000b7a0b1227 */ /* 0x001fca00078e00ff */
[----:B-1----:R-:W-:Y:S01]  /*dc40*/  @P1 SHF.R.U32.HI R122, RZ, R10, R11 ;  /* 0x0000000aff7a1219 */ /* 0x002fe2000001160b */
[----:B------:R-:W-:Y:S02]  /*dc50*/  IMAD R10, R7, 0x8, R2 ;  /* 0x00000008070a7824 */ /* 0x000fe400078e0202 */
[----:B------:R-:W-:Y:S02]  /*dc60*/  IMAD.U32 R11, RZ, RZ, UR38 ;  /* 0x00000026ff0b7e24 */ /* 0x000fe4000f8e00ff */
[----:B------:R-:W-:Y:S01]  /*dc70*/  VIADD R10, R10, 0x16840 ;  /* 0x000168400a0a7836 */ /* 0x000fe20000000000 */
[----:B------:R-:W0:Y:S04]  /*dc80*/  SHFL.IDX PT, R123, R122, RZ, 0x1c1f ;  /* 0x001c1fff7a7b7589 */ /* 0x000e2800000e0000 */
[----:B------:R-:W-:-:S04]  /*dc90*/  PRMT R10, R11, 0x654, R10 ;  /* 0x000006540b0a7816 */ /* 0x000fc8000000000a */
[----:B------:R1:W-:Y:S02]  /*dca0*/  SYNCS.ARRIVE.TRANS64.RED.A1T0 RZ, [R10+URZ], RZ ;  /* 0x000000ff0aff79a7 */ /* 0x0003e4000810043f */
[----:B-1----:R-:W-:-:S05]  /*dcb0*/  IMAD.SHL.U32 R10, R4, 0x80, RZ ;  /* 0x00000080040a7824 */ /* 0x002fca00078e00ff */
[----:B------:R-:W-:-:S04]  /*dcc0*/  IADD3 R13, -R155, 0x1, -R10 ;  /* 0x000000019b0d7810 */ /* 0x000fc80007ffe90a */
[----:B---3--:R-:W-:-:S05]  /*dcd0*/  IADD3 R13, -R156, R13, R125 ;  /* 0x0000000d9c0d7210 */ /* 0x008fca0007ffe17d */
[C---:B------:R-:W-:Y:S02]  /*dce0*/  VIADD R21, R13.reuse, UR28 ;  /* 0x0000001c0d157c36 */ /* 0x040fe40008000000 */
[----:B------:R-:W-:Y:S02]  /*dcf0*/  VIADD R13, R13, UR12 ;  /* 0x0000000c0d0d7c36 */ /* 0x000fe40008000000 */
[--C-:B0-----:R-:W-:Y:S02]  /*dd00*/  IMAD.IADD R12, R21, 0x1, R123.reuse ;  /* 0x00000001150c7824 */ /* 0x101fe400078e027b */
[----:B------:R-:W-:Y:S01]  /*dd10*/  IMAD.IADD R11, R13, 0x1, R123 ;  /* 0x000000010d0b7824 */ /* 0x000fe200078e027b */
[----:B------:R-:W-:Y:S06]  /*dd20*/  @!P3 BRA `(.L_x_1720) ;  /* 0x000000000058b947 */ /* 0x000fec0003800000 */
[----:B------:R-:W-:Y:S01]  /*dd30*/  IADD3 R123, -R156, R125, R123 ;  /* 0x0000007d9c7b7210 */ /* 0x000fe20007ffe17b */
[----:B------:R-:W-:Y:S03]  /*dd40*/  BSSY B0, `(.L_x_1721) ;  /* 0x0000010000007945 */ /* 0x000fe60003800000 */
        /* <DEDUP_REMOVED lines=10> */
.L_x_1722:
[----:B------:R-:W-:-:S05]  /*ddf0*/  IMAD.U32 R124, RZ, RZ, UR5 ;  /* 0x00000005ff7c7e24 */ /* 0x000fca000f8e00ff */
[----:B------:R-:W-:-:S13]  /*de00*/  ISETP.NE.AND P1, PT, R124, 0x1, PT ;  /* 0x000000017c00780c */ /* 0x000fda0003f25270 */
[----:B------:R-:W0:Y:S02]  /*de10*/  @P1 LDC.64 R120, c[0x0][0x9e8] ;  /* 0x00027a00ff781b82 */ /* 0x000e240000000a00 */
[----:B0-----:R-:W-:-:S05]  /*de20*/  @P1 IMAD.HI.U32 R120, R123, R120, RZ ;  /* 0x000000787b781227 */ /* 0x001fca00078e00ff */
[----:B------:R-:W-:-:S07]  /*de30*/  @P1 SHF.R.U32.HI R123, RZ, R121, R120 ;  /* 0x00000079ff7b1219 */ /* 0x000fce0000011678 */
.L_x_1723:
[----:B------:R-:W-:Y:S05]  /*de40*/  BSYNC B0 ;  /* 0x0000000000007941 */ /* 0x000fea0003800000 */
.L_x_1721:
[----:B------:R-:W-:-:S04]  /*de50*/  IMAD R123, R123, R124, -R10 ;  /* 0x0000007c7b7b7224 */ /* 0x000fc800078e0a0a */
[----:B------:R-:W-:-:S05]  /*de60*/  IMAD.IADD R123, R123, 0x1, -R155 ;  /* 0x000000017b7b7824 */ /* 0x000fca00078e0a9b */
[----:B------:R-:W-:Y:S02]  /*de70*/  VIMNMX R11, R11, R123, !PT ;  /* 0x0000007b0b0b7248 */ /* 0x000fe40007fe0100 */
[----:B------:R-:W-:-:S07]  /*de80*/  VIADDMNMX R12, R123, R124, R12, PT ;  /* 0x0000007c7b0c7246 */ /* 0x000fce000380010c */
.L_x_1720:
[----:B------:R-:W-:Y:S01]  /*de90*/  ISETP.GT.AND P5, PT, R4, -0x1, PT ;  /* 0xffffffff0400780c */ /* 0x000fe20003fa4270 */
[----:B------:R-:W0:Y:S03]  /*dea0*/  SHFL.IDX PT, R122, R122, 0x1, 0x1c1f ;  /* 0x003c1f007a7a7f89 */ /* 0x000e2600000e0000 */
[C---:B------:R-:W-:Y:S02]  /*deb0*/  ISETP.GT.AND P2, PT, R11.reuse, RZ, P5 ;  /* 0x000000ff0b00720c */ /* 0x040fe40002f44270 */
[----:B------:R-:W-:Y:S02]  /*dec0*/  ISETP.GT.AND P1, PT, R11, 0x1, P5 ;  /* 0x000000010b00780c */ /* 0x000fe40002f24270 */
[C---:B------:R-:W-:Y:S02]  /*ded0*/  ISETP.LT.OR P2, PT, R12.reuse, 0x1, P2 ;  /* 0x000000010c00780c */ /* 0x040fe40001741670 */
[----:B------:R-:W-:-:S02]  /*dee0*/  ISETP.LT.OR P1, PT, R12, 0x2, P1 ;  /* 0x000000020c00780c */ /* 0x000fc40000f21670 */
[----:B------:R-:W-:Y:S02]  /*def0*/  FSEL R24, R24, -INF , !P2 ;  /* 0xff80000018187808 */ /* 0x000fe40005000000 */
[----:B------:R-:W-:Y:S02]  /*df00*/  FSEL R25, R25, -INF , !P1 ;  /* 0xff80000019197808 */ /* 0x000fe40004800000 */
[C---:B------:R-:W-:Y:S02]  /*df10*/  ISETP.GT.AND P2, PT, R11.reuse, 0x8, P5 ;  /* 0x000000080b00780c */ /* 0x040fe40002f44270 */
[----:B------:R-:W-:Y:S02]  /*df20*/  ISETP.GT.AND P1, PT, R11, 0x9, P5 ;  /* 0x000000090b00780c */ /* 0x000fe40002f24270 */
[C---:B------:R-:W-:Y:S02]  /*df30*/  ISETP.LT.OR P2, PT, R12.reuse, 0x9, P2 ;  /* 0x000000090c00780c */ /* 0x040fe40001741670 */
[----:B------:R-:W-:-:S02]  /*df40*/  ISETP.LT.OR P1, PT, R12, 0xa, P1 ;  /* 0x0000000a0c00780c */ /* 0x000fc40000f21670 */
[----:B------:R-:W-:Y:S01]  /*df50*/  FSEL R28, R28, -INF , !P2 ;  /* 0xff8000001c1c7808 */ /* 0x000fe20005000000 */
[----:B0-----:R-:W-:Y:S01]  /*df60*/  IMAD.IADD R21, R21, 0x1, R122 ;  /* 0x0000000115157824 */ /* 0x001fe200078e027a */
[----:B------:R-:W-:Y:S02]  /*df70*/  FSEL R29, R29, -INF , !P1 ;  /* 0xff8000001d1d7808 */ /* 0x000fe40004800000 */
[C---:B------:R-:W-:Y:S02]  /*df80*/  ISETP.GT.AND P2, PT, R11.reuse, 0x10, P5 ;  /* 0x000000100b00780c */ /* 0x040fe40002f44270 */
        /* <DEDUP_REMOVED lines=78> */
[----:B------:R-:W-:Y:S01]  /*e470*/  ISETP.GT.AND P1, PT, R11, 0x79, P5 ;  /* 0x000000790b00780c */ /* 0x000fe20002f24270 */
[----:B------:R-:W-:Y:S01]  /*e480*/  IMAD.IADD R11, R13, 0x1, R122 ;  /* 0x000000010d0b7824 */ /* 0x000fe200078e027a */
[C---:B------:R-:W-:Y:S02]  /*e490*/  ISETP.LT.OR P2, PT, R12.reuse, 0x79, P2 ;  /* 0x000000790c00780c */ /* 0x040fe40001741670 */
[----:B------:R-:W-:-:S02]  /*e4a0*/  ISETP.LT.OR P1, PT, R12, 0x7a, P1 ;  /* 0x0000007a0c00780c */ /* 0x000fc40000f21670 */
[----:B------:R-:W-:Y:S02]  /*e4b0*/  FSEL R84, R84, -INF , !P2 ;  /* 0xff80000054547808 */ /* 0x000fe40005000000 */
[----:B------:R-:W-:Y:S01]  /*e4c0*/  FSEL R85, R85, -INF , !P1 ;  /* 0xff80000055557808 */ /* 0x000fe20004800000 */
[----:B------:R-:W-:Y:S08]  /*e4d0*/  @!P3 BRA `(.L_x_1724) ;  /* 0x000000000058b947 */ /* 0x000ff00003800000 */
        /* <DEDUP_REMOVED lines=12> */
.L_x_1726:
[----:B------:R-:W-:-:S05]  /*e5a0*/  IMAD.U32 R120, RZ, RZ, UR5 ;  /* 0x00000005ff787e24 */ /* 0x000fca000f8e00ff */
[----:B------:R-:W-:-:S13]  /*e5b0*/  ISETP.NE.AND P1, PT, R120, 0x1, PT ;  /* 0x000000017800780c */ /* 0x000fda0003f25270 */
[----:B------:R-:W0:Y:S02]  /*e5c0*/  @P1 LDC.64 R12, c[0x0][0x9e8] ;  /* 0x00027a00ff0c1b82 */ /* 0x000e240000000a00 */
[----:B0-----:R-:W-:-:S05]  /*e5d0*/  @P1 IMAD.HI.U32 R12, R122, R12, RZ ;  /* 0x0000000c7a0c1227 */ /* 0x001fca00078e00ff */
[----:B------:R-:W-:-:S07]  /*e5e0*/  @P1 SHF.R.U32.HI R122, RZ, R13, R12 ;  /* 0x0000000dff7a1219 */ /* 0x000fce000001160c */
.L_x_1727:
[----:B------:R-:W-:Y:S05]  /*e5f0*/  BSYNC B0 ;  /* 0x0000000000007941 */ /* 0x000fea0003800000 */
.L_x_1725:
[----:B------:R-:W-:-:S04]  /*e600*/  IMAD R10, R122, R120, -R10 ;  /* 0x000000787a0a7224 */ /* 0x000fc800078e0a0a */
[----:B------:R-:W-:-:S05]  /*e610*/  IMAD.IADD R10, R10, 0x1, -R155 ;  /* 0x000000010a0a7824 */ /* 0x000fca00078e0a9b */
[----:B------:R-:W-:Y:S02]  /*e620*/  VIMNMX R11, R11, R10, !PT ;  /* 0x0000000a0b0b7248 */ /* 0x000fe40007fe0100 */
[----:B------:R-:W-:-:S07]  /*e630*/  VIADDMNMX R21, R10, R120, R21, PT ;  /* 0x000000780a157246 */ /* 0x000fce0003800115 */
.L_x_1724:
[C---:B------:R-:W-:Y:S01]  /*e640*/  ISETP.GT.AND P1, PT, R11.reuse, 0x1, P5 ;  /* 0x000000010b00780c */ /* 0x040fe20002f24270 */
[----:B------:R-:W-:Y:S01]  /*e650*/  UMOV UR30, UR7 ;  /* 0x00000007001e7c82 */ /* 0x000fe20008000000 */
[----:B------:R-:W-:Y:S02]  /*e660*/  ISETP.GT.AND P2, PT, R11, 0x8, P5 ;  /* 0x000000080b00780c */ /* 0x000fe40002f44270 */
[C---:B------:R-:W-:Y:S02]  /*e670*/  ISETP.LT.OR P1, PT, R21.reuse, 0x2, P1 ;  /* 0x000000021500780c */ /* 0x040fe40000f21670 */
[----:B------:R-:W-:Y:S02]  /*e680*/  ISETP.LT.OR P2, PT, R21, 0x9, P2 ;  /* 0x000000091500780c */ /* 0x000fe40001741670 */
[----:B------:R-:W-:Y:S02]  /*e690*/  FSEL R27, R27, -INF , !P1 ;  /* 0xff8000001b1b7808 */ /* 0x000fe40004800000 */
[----:B------:R-:W-:-:S02]  /*e6a0*/  ISETP.GT.AND P1, PT, R11, 0x9, P5 ;  /* 0x000000090b00780c */ /* 0x000fc40002f24270 */
[----:B------:R-:W-:Y:S02]  /*e6b0*/  FSEL R30, R30, -INF , !P2 ;  /* 0xff8000001e1e7808 */ /* 0x000fe40005000000 */
[----:B------:R-:W-:Y:S02]  /*e6c0*/  ISETP.LT.OR P1, PT, R21, 0xa, P1 ;  /* 0x0000000a1500780c */ /* 0x000fe40000f21670 */
[----:B------:R-:W-:Y:S02]  /*e6d0*/  ISETP.GT.AND P2, PT, R11, 0x10, P5 ;  /* 0x000000100b00780c */ /* 0x000fe40002f44270 */
[----:B------:R-:W-:Y:S02]  /*e6e0*/  FSEL R31, R31, -INF , !P1 ;  /* 0xff8000001f1f7808 */ /* 0x000fe40004800000 */
[----:B------:R-:W-:Y:S02]  /*e6f0*/  ISETP.GT.AND P1, PT, R11, 0x11, P5 ;  /* 0x000000110b00780c */ /* 0x000fe40002f24270 */
[----:B------:R-:W-:-:S02]  /*e700*/  ISETP.LT.OR P2, PT, R21, 0x11, P2 ;  /* 0x000000111500780c */ /* 0x000fc40001741670 */
[----:B------:R-:W-:Y:S02]  /*e710*/  ISETP.LT.OR P1, PT, R21, 0x12, P1 ;  /* 0x000000121500780c */ /* 0x000fe40000f21670 */
[----:B------:R-:W-:Y:S02]  /*e720*/  FSEL R34, R34, -INF , !P2 ;  /* 0xff80000022227808 */ /* 0x000fe40005000000 */
[----:B------:R-:W-:Y:S02]  /*e730*/  FSEL R35, R35, -INF , !P1 ;  /* 0xff80000023237808 */ /* 0x000fe40004800000 */
[C---:B------:R-:W-:Y:S02]  /*e740*/  ISETP.GT.AND P2, PT, R11.reuse, 0x18, P5 ;  /* 0x000000180b00780c */ /* 0x040fe40002f44270 */
        /* <DEDUP_REMOVED lines=55> */
[----:B------:R-:W-:-:S02]  /*eac0*/  LOP3.LUT R18, R18, 0xbfffffff, RZ, 0xc0, !PT ;  /* 0xbfffffff12127812 */ /* 0x000fc400078ec0ff */
[C---:B------:R-:W-:Y:S02]  /*ead0*/  ISETP.LT.OR P2, PT, R21.reuse, 0x61, P2 ;  /* 0x000000611500780c */ /* 0x040fe40001741670 */
[----:B------:R-:W-:Y:S02]  /*eae0*/  ISETP.LT.OR P1, PT, R21, 0x62, P1 ;  /* 0x000000621500780c */ /* 0x000fe40000f21670 */
[----:B------:R-:W-:Y:S02]  /*eaf0*/  FMNMX.FTZ R10, R24, R3, !PT ;  /* 0x00000003180a7209 */ /* 0x000fe40007810000 */
[----:B------:R-:W-:Y:S02]  /*eb00*/  @P0 LOP3.LUT R18, R18, 0x40000000, RZ, 0xfc, !PT ;  /* 0x4000000012120812 */ /* 0x000fe400078efcff */
[----:B------:R-:W-:Y:S02]  /*eb10*/  FSEL R74, R74, -INF , !P2 ;  /* 0xff8000004a4a7808 */ /* 0x000fe40005000000 */
[----:B------:R-:W-:-:S02]  /*eb20*/  FSEL R75, R75, -INF , !P1 ;  /* 0xff8000004b4b7808 */ /* 0x000fc40004800000 */
[C---:B------:R-:W-:Y:S02]  /*eb30*/  ISETP.GT.AND P4, PT, R11.reuse, 0x68, P5 ;  /* 0x000000680b00780c */ /* 0x040fe40002f84270 */
[C---:B------:R-:W-:Y:S02]  /*eb40*/  ISETP.GT.AND P6, PT, R11.reuse, 0x69, P5 ;  /* 0x000000690b00780c */ /* 0x040fe40002fc4270 */
[C---:B------:R-:W-:Y:S02]  /*eb50*/  ISETP.GT.AND P3, PT, R11.reuse, 0x70, P5 ;  /* 0x000000700b00780c */ /* 0x040fe40002f64270 */
[C---:B------:R-:W-:Y:S02]  /*eb60*/  ISETP.GT.AND P2, PT, R11.reuse, 0x71, P5 ;  /* 0x000000710b00780c */ /* 0x040fe40002f44270 */
[C---:B------:R-:W-:Y:S02]  /*eb70*/  ISETP.GT.AND P1, PT, R11.reuse, 0x78, P5 ;  /* 0x000000780b00780c */ /* 0x040fe40002f24270 */
[----:B------:R-:W-:-:S02]  /*eb80*/  ISETP.GT.AND P0, PT, R11, RZ, P5 ;  /* 0x000000ff0b00720c */ /* 0x000fc40002f04270 */
[----:B------:R-:W-:Y:S02]  /*eb90*/  ISETP.GT.AND P5, PT, R11, 0x79, P5 ;  /* 0x000000790b00780c */ /* 0x000fe40002fa4270 */
[----:B------:R-:W-:Y:S02]  /*eba0*/  FMNMX.FTZ R11, R25, R10, !PT ;  /* 0x0000000a190b7209 */ /* 0x000fe40007810000 */
[----:B------:R-:W-:Y:S02]  /*ebb0*/  ISETP.LT.OR P4, PT, R21, 0x69, P4 ;  /* 0x000000691500780c */ /* 0x000fe40002781670 */
[----:B------:R-:W-:Y:S02]  /*ebc0*/  FMNMX.FTZ R10, R28, R11, !PT ;  /* 0x0000000b1c0a7209 */ /* 0x000fe40007810000 */
[----:B------:R-:W-:Y:S02]  /*ebd0*/  LOP3.LUT R18, R18, 0xfffffffd, RZ, 0xc0, !PT ;  /* 0xfffffffd12127812 */ /* 0x000fe400078ec0ff */
[----:B------:R-:W-:-:S02]  /*ebe0*/  FMNMX.FTZ R11, R29, R10, !PT ;  /* 0x0000000a1d0b7209 */ /* 0x000fc40007810000 */
[----:B------:R-:W-:Y:S02]  /*ebf0*/  ISETP.LT.OR P0, PT, R21, 0x1, P0 ;  /* 0x000000011500780c */ /* 0x000fe40000701670 */
[----:B------:R-:W-:Y:S02]  /*ec00*/  FMNMX.FTZ R10, R32, R11, !PT ;  /* 0x0000000b200a7209 */ /* 0x000fe40007810000 */
[----:B------:R-:W-:Y:S02]  /*ec10*/  FSEL R26, R26, -INF , !P0 ;  /* 0xff8000001a1a7808 */ /* 0x000fe40004000000 */
[----:B------:R-:W-:Y:S02]  /*ec20*/  FMNMX.FTZ R11, R33, R10, !PT ;  /* 0x0000000a210b7209 */ /* 0x000fe40007810000 */
[----:B------:R-:W-:Y:S02]  /*ec30*/  @P4 LOP3.LUT R18, R18, 0x2, RZ, 0xfc, !PT ;  /* 0x0000000212124812 */ /* 0x000fe400078efcff */
[----:B------:R-:W-:-:S02]  /*ec40*/  FMNMX.FTZ R10, R36, R11, !PT ;  /* 0x0000000b240a7209 */ /* 0x000fc40007810000 */
[----:B------:R-:W-:Y:S02]  /*ec50*/  ISETP.LT.OR P4, PT, R21, 0x6a, P6 ;  /* 0x0000006a1500780c */ /* 0x000fe40003781670 */
[----:B------:R-:W-:Y:S02]  /*ec60*/  FMNMX.FTZ R11, R37, R10, !PT ;  /* 0x0000000a250b7209 */ /* 0x000fe40007810000 */
[----:B------:R-:W-:Y:S02]  /*ec70*/  ISETP.LT.OR P3, PT, R21, 0x71, P3 ;  /* 0x000000711500780c */ /* 0x000fe40001f61670 */
[----:B------:R-:W-:Y:S02]  /*ec80*/  FMNMX.FTZ R10, R40, R11, !PT ;  /* 0x0000000b280a7209 */ /* 0x000fe40007810000 */
[----:B------:R-:W-:Y:S02]  /*ec90*/  FSEL R79, R79, -INF , !P4 ;  /* 0xff8000004f4f7808 */ /* 0x000fe40006000000 */
[----:B------:R-:W-:-:S02]  /*eca0*/  FMNMX.FTZ R11, R41, R10, !PT ;  /* 0x0000000a290b7209 */ /* 0x000fc40007810000 */
[----:B------:R-:W-:Y:S02]  /*ecb0*/  ISETP.LT.OR P2, PT, R21, 0x72, P2 ;  /* 0x000000721500780c */ /* 0x000fe40001741670 */
[----:B------:R-:W-:Y:S02]  /*ecc0*/  FMNMX.FTZ R10, R44, R11, !PT ;  /* 0x0000000b2c0a7209 */ /* 0x000fe40007810000 */
[----:B------:R-:W-:Y:S02]  /*ecd0*/  FSEL R82, R82, -INF , !P3 ;  /* 0xff80000052527808 */ /* 0x000fe40005800000 */
[----:B------:R-:W-:Y:S02]  /*ece0*/  FMNMX.FTZ R11, R45, R10, !PT ;  /* 0x0000000a2d0b7209 */ /* 0x000fe40007810000 */
[----:B------:R-:W-:Y:S02]  /*ecf0*/  ISETP.LT.OR P1, PT, R21, 0x79, P1 ;  /* 0x000000791500780c */ /* 0x000fe40000f21670 */
[----:B------:R-:W-:-:S02]  /*ed00*/  FMNMX.FTZ R10, R48, R11, !PT ;  /* 0x0000000b300a7209 */ /* 0x000fc40007810000 */
[----:B------:R-:W-:Y:S02]  /*ed10*/  FSEL R83, R83, -INF , !P2 ;  /* 0xff80000053537808 */ /* 0x000fe40005000000 */
[----:B------:R-:W-:Y:S02]  /*ed20*/  FMNMX.FTZ R11, R49, R10, !PT ;  /* 0x0000000a310b7209 */ /* 0x000fe40007810000 */
[----:B------:R-:W-:Y:S02]  /*ed30*/  ISETP.LT.OR P5, PT, R21, 0x7a, P5 ;  /* 0x0000007a1500780c */ /* 0x000fe40002fa1670 */
[----:B------:R-:W-:Y:S02]  /*ed40*/  FMNMX.FTZ R10, R52, R11, !PT ;  /* 0x0000000b340a7209 */ /* 0x000fe40007810000 */
[----:B------:R-:W-:Y:S02]  /*ed50*/  FSEL R86, R86, -INF , !P1 ;  /* 0xff80000056567808 */ /* 0x000fe40004800000 */
[----:B------:R-:W-:-:S02]  /*ed60*/  FMNMX.FTZ R11, R53, R10, !PT ;  /* 0x0000000a350b7209 */ /* 0x000fc40007810000 */
[----:B------:R-:W-:Y:S02]  /*ed70*/  FSEL R87, R87, -INF , !P5 ;  /* 0xff80000057577808 */ /* 0x000fe40006800000 */
[----:B------:R-:W-:Y:S02]  /*ed80*/  FMNMX.FTZ R10, R56, R11, !PT ;  /* 0x0000000b380a7209 */ /* 0x000fe40007810000 */
[----:B------:R-:W-:Y:S02]  /*ed90*/  LOP3.LUT P0, RZ, R18, 0x40000000, RZ, 0xc0, !PT ;  /* 0x4000000012ff7812 */ /* 0x000fe4000780c0ff */
        /* <DEDUP_REMOVED lines=16> */
[----:B0-----:R-:W-:Y:S02]  /*eea0*/  FMNMX.FTZ R13, R12, R11, !PT ;  /* 0x0000000b0c0d7209 */ /* 0x001fe40007810000 */
[----:B------:R-:W-:-:S03]  /*eeb0*/  FMNMX.FTZ R12, R26, R0, !PT ;  /* 0x000000001a0c7209 */ /* 0x000fc60007810000 */
[----:B------:R-:W0:Y:S02]  /*eec0*/  SHFL.BFLY PT, R10, R13, 0x1, 0x1f ;  /* 0x0c201f000d0a7f89 */ /* 0x000e2400000e0000 */
[----:B0-----:R-:W-:-:S04]  /*eed0*/  FMNMX.FTZ R10, R13, R10, !PT ;  /* 0x0000000a0d0a7209 */ /* 0x001fc80007810000 */
[C---:B------:R-:W-:Y:S01]  /*eee0*/  FSETP.NEU.FTZ.AND P6, PT, R10.reuse, -INF , PT ;  /* 0xff8000000a00780b */ /* 0x040fe20003fdd000 */
[----:B------:R-:W-:-:S03]  /*eef0*/  FMUL.FTZ R11, R10, UR30 ;  /* 0x0000001e0a0b7c20 */ /* 0x000fc60008410000 */
[----:B------:R-:W-:Y:S02]  /*ef00*/  FSEL R120, R10, RZ, P6 ;  /* 0x000000ff0a787208 */ /* 0x000fe40003000000 */
[----:B------:R-:W-:Y:S02]  /*ef10*/  FSEL R11, R11, RZ, P6 ;  /* 0x000000ff0b0b7208 */ /* 0x000fe40003000000 */
[----:B------:R-:W-:Y:S01]  /*ef20*/  LOP3.LUT P6, RZ, R18, 0x2, RZ, 0xc0, !PT ;  /* 0x0000000212ff7812 */ /* 0x000fe200078cc0ff */
[----:B------:R-:W-:Y:S02]  /*ef30*/  FADD.FTZ R3, -R120, R3 ;  /* 0x0000000378037221 */ /* 0x000fe40000010100 */
        /* <DEDUP_REMOVED lines=32> */
[----:B------:R-:W-:Y:S01]  /*f140*/  FMNMX.FTZ R11, R27, R12, !PT ;  /* 0x0000000c1b0b7209 */ /* 0x000fe20007810000 */
[----:B------:R-:W-:Y:S01]  /*f150*/  FMUL.FTZ R13, R3, UR30 ;  /* 0x0000001e030d7c20 */ /* 0x000fe20008410000 */
[----:B------:R-:W-:Y:S01]  /*f160*/  FSEL R78, R78, -INF , !P6 ;  /* 0xff8000004e4e7808 */ /* 0x000fe20007000000 */
        /* <DEDUP_REMOVED lines=45> */
[----:B------:R-:W-:Y:S02]  /*f440*/  MUFU.EX2 R53, R53 ;  /* 0x0000003500357308 */ /* 0x000fe40000000800 */
[----:B------:R-:W0:Y:S06]  /*f450*/  SHFL.BFLY PT, R12, R11, 0x2, 0x1f ;  /* 0x0c401f000b0c7f89 */ /* 0x000e2c00000e0000 */
[----:B------:R-:W-:Y:S08]  /*f460*/  MUFU.EX2 R56, R56 ;  /* 0x0000003800387308 */ /* 0x000ff00000000800 */
[----:B------:R-:W-:Y:S08]  /*f470*/  MUFU.EX2 R57, R57 ;  /* 0x0000003900397308 */ /* 0x000ff00000000800 */
[----:B------:R-:W-:Y:S01]  /*f480*/  MUFU.EX2 R60, R60 ;  /* 0x0000003c003c7308 */ /* 0x000fe20000000800 */
[----:B0-----:R-:W-:-:S05]  /*f490*/  FMNMX.FTZ R11, R11, R12, !PT ;  /* 0x0000000c0b0b7209 */ /* 0x001fca0007810000 */
[----:B------:R-:W0:Y:S02]  /*f4a0*/  SHFL.BFLY PT, R12, R11, 0x1, 0x1f ;  /* 0x0c201f000b0c7f89 */ /* 0x000e2400000e0000 */
[----:B------:R-:W-:Y:S08]  /*f4b0*/  MUFU.EX2 R61, R61 ;  /* 0x0000003d003d7308 */ /* 0x000ff00000000800 */
[----:B------:R-:W-:Y:S08]  /*f4c0*/  MUFU.EX2 R64, R64 ;  /* 0x0000004000407308 */ /* 0x000ff00000000800 */
[----:B------:R-:W-:Y:S01]  /*f4d0*/  MUFU.EX2 R65, R65 ;  /* 0x0000004100417308 */ /* 0x000fe20000000800 */
[----:B0-----:R-:W-:-:S07]  /*f4e0*/  FMNMX.FTZ R11, R11, R12, !PT ;  /* 0x0000000c0b0b7209 */ /* 0x001fce0007810000 */
[----:B------:R-:W-:Y:S01]  /*f4f0*/  MUFU.EX2 R68, R68 ;  /* 0x0000004400447308 */ /* 0x000fe20000000800 */
[----:B------:R-:W-:-:S04]  /*f500*/  FSETP.NEU.FTZ.AND P1, PT, R11, -INF , PT ;  /* 0xff8000000b00780b */ /* 0x000fc80003f3d000 */
[----:B------:R-:W-:-:S03]  /*f510*/  FSEL R12, R11, RZ, P1 ;  /* 0x000000ff0b0c7208 */ /* 0x000fc60000800000 */
[----:B------:R-:W-:Y:S02]  /*f520*/  MUFU.EX2 R69, R69 ;  /* 0x0000004500457308 */ /* 0x000fe40000000800 */
[----:B------:R-:W-:Y:S01]  /*f530*/  FADD.FTZ R12, -R12, R0 ;  /* 0x000000000c0c7221 */ /* 0x000fe20000010100 */
[----:B------:R-:W-:-:S05]  /*f540*/  FMUL.FTZ R0, R11, UR30 ;  /* 0x0000001e0b007c20 */ /* 0x000fca0008410000 */
[----:B------:R-:W-:Y:S01]  /*f550*/  MUFU.EX2 R72, R72 ;  /* 0x0000004800487308 */ /* 0x000fe20000000800 */
[----:B------:R-:W-:-:S05]  /*f560*/  FSEL R3, R0, RZ, P1 ;  /* 0x000000ff00037208 */ /* 0x000fca0000800000 */
        /* <DEDUP_REMOVED lines=32> */
[----:B------:R-:W-:Y:S01]  /*f770*/  FMUL.FTZ R3, R12, UR30 ;  /* 0x0000001e0c037c20 */ /* 0x000fe20008410000 */
[----:B------:R-:W0:Y:S08]  /*f780*/  MUFU.EX2 R0, R13 ;  /* 0x0000000d00007308 */ /* 0x000e300000000800 */
[----:B------:R-:W-:Y:S08]  /*f790*/  MUFU.EX2 R26, R26 ;  /* 0x0000001a001a7308 */ /* 0x000ff00000000800 */
[----:B------:R-:W1:Y:S01]  /*f7a0*/  MUFU.EX2 R3, R3 ;  /* 0x0000000300037308 */ /* 0x000e620000000800 */
[----:B0-----:R-:W-:-:S04]  /*f7b0*/  FFMA.FTZ R6, R0, R6, R24 ;  /* 0x0000000600067223 */ /* 0x001fc80000010018 */
[----:B------:R-:W-:-:S03]  /*f7c0*/  FADD.FTZ R6, R25, R6 ;  /* 0x0000000619067221 */ /* 0x000fc60000010000 */
[----:B------:R-:W0:Y:S08]  /*f7d0*/  MUFU.EX2 R27, R27 ;  /* 0x0000001b001b7308 */ /* 0x000e300000000800 */
[----:B------:R-:W2:Y:S01]  /*f7e0*/  MUFU.EX2 R30, R30 ;  /* 0x0000001e001e7308 */ /* 0x000ea20000000800 */
[----:B-1----:R-:W-:-:S07]  /*f7f0*/  FFMA.FTZ R5, R3, R5, R26 ;  /* 0x0000000503057223 */ /* 0x002fce000001001a */
        /* <DEDUP_REMOVED lines=99> */
.L_x_1728:
[----:B------:R-:W2:Y:S01]  /*fe30*/  LDL R21, [R1+0x28] ;  /* 0x0000280001157983 */ /* 0x000ea20000100800 */
[----:B------:R-:W-:Y:S02]  /*fe40*/  IMAD R12, R22, 0x8, R2 ;  /* 0x00000008160c7824 */ /* 0x000fe400078e0202 */
[-C--:B------:R-:W-:Y:S01]  /*fe50*/  FMUL.FTZ R88, R88, R0.reuse ;  /* 0x0000000058587220 */ /* 0x080fe20000410000 */
[----:B------:R-:W-:Y:S02]  /*fe60*/  IMAD.U32 R13, RZ, RZ, UR38 ;  /* 0x00000026ff0d7e24 */ /* 0x000fe4000f8e00ff */
[-C--:B------:R-:W-:Y:S01]  /*fe70*/  FMUL.FTZ R89, R89, R0.reuse ;  /* 0x0000000059597220 */ /* 0x080fe20000410000 */
[----:B------:R-:W-:Y:S02]  /*fe80*/  VIADD R12, R12, 0x16860 ;  /* 0x000168600c0c7836 */ /* 0x000fe40000000000 */
[-C--:B------:R-:W-:Y:S01]  /*fe90*/  FMUL.FTZ R92, R92, R0.reuse ;  /* 0x000000005c5c7220 */ /* 0x080fe20000410000 */
[-C--:B------:R-:W-:Y:S01]  /*fea0*/  FMUL.FTZ R93, R93, R0.reuse ;  /* 0x000000005d5d7220 */ /* 0x080fe20000410000 */
[-C--:B------:R-:W-:Y:S01]  /*feb0*/  FMUL.FTZ R96, R96, R0.reuse ;  /* 0x0000000060607220 */ /* 0x080fe20000410000 */
[-C--:B------:R-:W-:Y:S01]  /*fec0*/  FMUL.FTZ R97, R97, R0.reuse ;  /* 0x0000000061617220 */ /* 0x080fe20000410000 */
[----:B------:R-:W-:Y:S01]  /*fed0*/  PRMT R12, R13, 0x654, R12 ;  /* 0x000006540d0c7816 */ /* 0x000fe2000000000c */
[-C--:B------:R-:W-:Y:S01]  /*fee0*/  FMUL.FTZ R100, R100, R0.reuse ;  /* 0x0000000064647220 */ /* 0x080fe20000410000 */
[-C--:B------:R-:W-:Y:S01]  /*fef0*/  FMUL.FTZ R101, R101, R0.reuse ;  /* 0x0000000065657220 */ /* 0x080fe20000410000 */
        /* <DEDUP_REMOVED lines=27> */
[----:B------:R-:W-:Y:S01]  /*100b0*/  F2FP.BF16.F32.PACK_AB R149, R27, R26 ;  /* 0x0000001a1b95723e */ /* 0x000fe200000010ff */
[----:B------:R-:W-:Y:S01]  /*100c0*/  IMAD.MOV.U32 R3, RZ, RZ, R10 ;  /* 0x000000ffff037224 */ /* 0x000fe200078e000a */
        /* <DEDUP_REMOVED lines=32> */
[C---:B--2---:R-:W-:Y:S01]  /*102d0*/  ISETP.GT.AND P1, PT, R4.reuse, R21, PT ;  /* 0x000000150400720c */ /* 0x044fe20003f24270 */
[----:B------:R-:W-:-:S12]  /*102e0*/  VIADD R4, R4, 0xffffffff ;  /* 0xffffffff04047836 */ /* 0x000fd80000000000 */
[----:B0-----:R-:W-:Y:S05]  /*102f0*/  @P1 BRA `(.L_x_1729) ;  /* 0xffffffcc00e41947 */ /* 0x001fea000383ffff */
[----:B------:R-:W-:Y:S02]  /*10300*/  IMAD.MOV.U32 R0, RZ, RZ, R11 ;  /* 0x000000ffff007224 */ /* 0x000fe400078e000b */
[----:B------:R-:W-:Y:S02]  /*10310*/  IMAD.MOV.U32 R3, RZ, RZ, R10 ;  /* 0x000000ffff037224 */ /* 0x000fe400078e000a */
[----:B------:R-:W-:Y:S02]  /*10320*/  IMAD.MOV.U32 R22, RZ, RZ, R7 ;  /* 0x000000ffff167224 */ /* 0x000fe400078e0007 */
[----:B------:R-:W-:-:S07]  /*10330*/  IMAD.MOV.U32 R154, RZ, RZ, R20 ;  /* 0x000000ffff9a7224 */ /* 0x000fce00078e0014 */
.L_x_1709:
[----:B------:R-:W2:Y:S01]  /*10340*/  LDL R13, [R1+0x14] ;  /* 0x00001400010d7983 */ /* 0x000ea20000100800 */
[----:B------:R-:W0:Y:S03]  /*10350*/  LDC R7, c[0x0][0x448] ;  /* 0x00011200ff077b82 */ /* 0x000e260000000800 */
[----:B------:R-:W3:Y:S05]  /*10360*/  LDL R12, [R1] ;  /* 0x00000000010c7983 */ /* 0x000eea0000100800 */
[----:B------:R-:W1:Y:S01]  /*10370*/  LDC R20, c[0x0][0x9e4] ;  /* 0x00027900ff147b82 */ /* 0x000e620000000800 */
[----:B0-----:R-:W-:-:S02]  /*10380*/  ISETP.NE.AND P4, PT, R7, 0x1, PT ;  /* 0x000000010700780c */ /* 0x001fc40003f85270 */
[----:B-1----:R-:W-:-:S11]  /*10390*/  ISETP.GE.AND P5, PT, R20, 0x1, PT ;  /* 0x000000011400780c */ /* 0x002fd60003fa6270 */
[----:B------:R-:W0:Y:S08]  /*103a0*/  @P4 LDC R10, c[0x0][0x44c] ;  /* 0x00011300ff0a4b82 */ /* 0x000e300000000800 */
[----:B------:R-:W1:Y:S01]  /*103b0*/  @P4 LDC R11, c[0x0][0x450] ;  /* 0x00011400ff0b4b82 */ /* 0x000e620000000800 */
[----:B--2---:R-:W-:-:S04]  /*103c0*/  VIADD R7, R13, 0xbf ;  /* 0x000000bf0d077836 */ /* 0x004fc80000000000 */
[----:B0-----:R-:W-:Y:S01]  /*103d0*/  @P4 IMAD.HI.U32 R10, R7, R10, RZ ;  /* 0x0000000a070a4227 */ /* 0x001fe200078e00ff */
[----:B---3--:R-:W-:-:S04]  /*103e0*/  IADD3 R12, R12, 0x1, -R156 ;  /* 0x000000010c0c7810 */ /* 0x008fc80007ffe89c */
        /* <DEDUP_REMOVED lines=14> */
.L_x_1732:
[----:B------:R-:W-:-:S13]  /*104d0*/  ISETP.NE.AND P1, PT, R20, 0x1, PT ;  /* 0x000000011400780c */ /* 0x000fda0003f25270 */
[----:B------:R-:W0:Y:S02]  /*104e0*/  @P1 LDC.64 R10, c[0x0][0x9e8] ;  /* 0x00027a00ff0a1b82 */ /* 0x000e240000000a00 */
[----:B0-----:R-:W-:-:S05]  /*104f0*/  @P1 IMAD.HI.U32 R10, R7, R10, RZ ;  /* 0x0000000a070a1227 */ /* 0x001fca00078e00ff */
[----:B------:R-:W-:-:S07]  /*10500*/  @P1 SHF.R.U32.HI R7, RZ, R11, R10 ;  /* 0x0000000bff071219 */ /* 0x000fce000001160a */
.L_x_1733:
[----:B------:R-:W-:Y:S05]  /*10510*/  BSYNC B0 ;  /* 0x0000000000007941 */ /* 0x000fea0003800000 */
.L_x_1731:
[----:B------:R-:W-:-:S05]  /*10520*/  IMAD R7, R7, R20, RZ ;  /* 0x0000001407077224 */ /* 0x000fca00078e02ff */
[----:B------:R-:W-:-:S07]  /*10530*/  VIMNMX R12, R12, R7, !PT ;  /* 0x000000070c0c7248 */ /* 0x000fce0007fe0100 */
.L_x_1730:
[----:B------:R-:W2:Y:S01]  /*10540*/  LDL R10, [R1+0x3c] ;  /* 0x00003c00010a7983 */ /* 0x000ea20000100800 */
[----:B------:R-:W-:-:S05]  /*10550*/  VIADD R12, R12, 0x7f ;  /* 0x0000007f0c0c7836 */ /* 0x000fca0000000000 */
[----:B------:R-:W-:-:S04]  /*10560*/  SHF.R.S32.HI R7, RZ, 0x1f, R12 ;  /* 0x0000001fff077819 */ /* 0x000fc8000001140c */
[----:B------:R-:W-:-:S04]  /*10570*/  LEA.HI R7, R7, R12, RZ, 0x7 ;  /* 0x0000000c07077211 */ /* 0x000fc800078f38ff */
[----:B------:R-:W-:-:S04]  /*10580*/  SHF.R.S32.HI R7, RZ, 0x7, R7 ;  /* 0x00000007ff077819 */ /* 0x000fc80000011407 */
[----:B--2---:R-:W-:-:S04]  /*10590*/  VIMNMX R10, R10, R7, !PT ;  /* 0x000000070a0a7248 */ /* 0x004fc80007fe0100 */
[----:B------:R-:W-:Y:S01]  /*105a0*/  ISETP.GE.AND P1, PT, R4, R10, PT ;  /* 0x0000000a0400720c */ /* 0x000fe20003f26270 */
[----:B------:R0:W-:-:S12]  /*105b0*/  STL [R1+0x28], R10 ;  /* 0x0000280a01007387 */ /* 0x0001d80000100800 */
[----:B0-----:R-:W-:Y:S05]  /*105c0*/  @!P1 BRA `(.L_x_1734) ;  /* 0x0000001c00f89947 */ /* 0x001fea0003800000 */
[----:B------:R-:W-:Y:S02]  /*105d0*/  IMAD.MOV.U32 R20, RZ, RZ, R0 ;  /* 0x000000ffff147224 */ /* 0x000fe400078e0000 */
[----:B------:R-:W-:Y:S02]  /*105e0*/  IMAD.MOV.U32 R7, RZ, RZ, R3 ;  /* 0x000000ffff077224 */ /* 0x000fe400078e0003 */
[----:B------:R-:W-:Y:S02]  /*105f0*/  IMAD.MOV.U32 R10, RZ, RZ, R154 ;  /* 0x000000ffff0a7224 */ /* 0x000fe400078e009a */
[----:B------:R-:W-:-:S07]  /*10600*/  IMAD.MOV.U32 R21, RZ, RZ, R22 ;  /* 0x000000ffff157224 */ /* 0x000fce00078e0016 */
.L_x_1746:
[----:B------:R-:W2:Y:S01]  /*10610*/  LDL R0, [R1+0x2c] ;  /* 0x00002c0001007983 */ /* 0x000ea20000100800 */
[----:B------:R-:W-:Y:S01]  /*10620*/  ISETP.NE.AND P1, PT, R21, 0x1, PT ;  /* 0x000000011500780c */ /* 0x000fe20003f25270 */
[----:B------:R-:W-:Y:S05]  /*10630*/  YIELD ;  /* 0x0000000000007946 */ /* 0x000fea0003800000 */
[----:B------:R-:W-:-:S04]  /*10640*/  SEL R3, RZ, 0x1, P1 ;  /* 0x00000001ff037807 */ /* 0x000fc80000800000 */
[----:B------:R-:W-:Y:S02]  /*10650*/  LOP3.LUT R154, R10, R3, RZ, 0x3c, !PT ;  /* 0x000000030a9a7212 */ /* 0x000fe400078e3cff */
[----:B--2---:R-:W-:-:S13]  /*10660*/  ISETP.NE.AND P1, PT, R0, RZ, PT ;  /* 0x000000ff0000720c */ /* 0x004fda0003f25270 */
[----:B------:R-:W-:Y:S05]  /*10670*/  @P1 BRA `(.L_x_1735) ;  /* 0x00000000003c1947 */ /* 0x000fea0003800000 */
[----:B------:R-:W-:Y:S05]  /*10680*/  @!P0 BRA `(.L_x_1736) ;  /* 0x0000000000048947 */ /* 0x000fea0003800000 */
[----:B------:R-:W-:Y:S01]  /*10690*/  BPT.TRAP 0x1 ;  /* 0x000000040000795c */ /* 0x000fe20000300000 */
.L_x_1736:
[----:B------:R-:W-:-:S05]  /*106a0*/  VIADD R0, R21, 0x1 ;  /* 0x0000000115007836 */ /* 0x000fca0000000000 */
[----:B------:R-:W-:-:S04]  /*106b0*/  ISETP.NE.AND P2, PT, R0, 0x2, PT ;  /* 0x000000020000780c */ /* 0x000fc80003f45270 */
[----:B------:R-:W-:Y:S02]  /*106c0*/  SEL R3, R0, RZ, P2 ;  /* 0x000000ff00037207 */ /* 0x000fe40001000000 */
[----:B------:R-:W-:-:S03]  /*106d0*/  SHF.L.U32 R0, R154, 0x1f, RZ ;  /* 0x0000001f9a007819 */ /* 0x000fc600000006ff */
[----:B------:R-:W-:-:S04]  /*106e0*/  IMAD R3, R3, 0x8, R2 ;  /* 0x0000000803037824 */ /* 0x000fc800078e0202 */
[----:B------:R0:W1:Y:S01]  /*106f0*/  SYNCS.PHASECHK.TRANS64.TRYWAIT P2, [R3+URZ+0x16830], R0 ;  /* 0x01683000030075a7 */ /* 0x000062000804017f */
[----:B------:R-:W-:Y:S05]  /*10700*/  @!P0 BRA `(.L_x_1737) ;  /* 0x0000000000048947 */ /* 0x000fea0003800000 */
[----:B------:R-:W-:Y:S01]  /*10710*/  BPT.TRAP 0x1 ;  /* 0x000000040000795c */ /* 0x000fe20000300000 */
.L_x_1737:
[----:B------:R-:W-:Y:S04]  /*10720*/  BSSY B0, `(.L_x_1735) ;  /* 0x0000004000007945 */ /* 0x000fe80003800000 */
[----:B-1----:R-:W-:Y:S05]  /*10730*/  @P2 BRA `(.L_x_1738) ;  /* 0x0000000000082947 */ /* 0x002fea0003800000 */
[----:B------:R-:W1:Y:S02]  /*10740*/  SYNCS.PHASECHK.TRANS64.TRYWAIT P2, [R3+URZ+0x16830], R0 ;  /* 0x01683000030075a7 */ /* 0x000e64000804017f */
[----:B-1----:R-:W-:Y:S05]  /*10750*/  @!P2 BRA `(.L_x_1739) ;  /* 0x0000010c00f8a947 */ /* 0x002fea0003800000 */
.L_x_1738:
[----:B------:R-:W-:Y:S05]  /*10760*/  BSYNC B0 ;  /* 0x0000000000007941 */ /* 0x000fea0003800000 */
.L_x_1735:
[----:B------:R-:W2:Y:S04]  /*10770*/  LDL R11, [R1+0x30] ;  /* 0x00003000010b7983 */ /* 0x000ea80000100800 */
[----:B------:R3:W-:Y:S01]  /*10780*/  STL [R1+0x68], R2 ;  /* 0x0000680201007387 */ /* 0x0007e20000100800 */
[----:B01----:R-:W0:Y:S03]  /*10790*/  S2R R0, SR_TID.X ;  /* 0x0000000000007919 */ /* 0x003e260000002100 */
[----:B---3--:R-:W3:Y:S01]  /*107a0*/  LDL.64 R2, [R1+0x20] ;  /* 0x0000200001027983 */ /* 0x008ee20000100a00 */
[----:B------:R-:W-:Y:S01]  /*107b0*/  VIADD R22, R21, 0x1 ;  /* 0x0000000115167836 */ /* 0x000fe20000000000 */
[----:B------:R-:W-:Y:S05]  /*107c0*/  WARPSYNC.ALL ;  /* 0x0000000000007948 */ /* 0x000fea0003800000 */
[----:B------:R-:W-:Y:S01]  /*107d0*/  ISETP.NE.AND P2, PT, R22, 0x2, PT ;  /* 0x000000021600780c */ /* 0x000fe20003f45270 */
[----:B------:R-:W-:Y:S01]  /*107e0*/  IMAD.MOV.U32 R13, RZ, RZ, 0x40000040 ;  /* 0x40000040ff0d7424 */ /* 0x000fe200078e00ff */
[----:B------:R-:W-:Y:S01]  /*107f0*/  R2UR UR12, R8 ;  /* 0x00000000080c72ca */ /* 0x000fe200000e0000 */
[----:B------:R-:W-:Y:S01]  /*10800*/  IMAD.MOV.U32 R27, RZ, RZ, 0x40000040 ;  /* 0x40000040ff1b7424 */ /* 0x000fe200078e00ff */
[----:B------:R-:W-:Y:S01]  /*10810*/  SEL R22, R22, RZ, P2 ;  /* 0x000000ff16167207 */ /* 0x000fe20001000000 */
[----:B------:R-:W-:Y:S01]  /*10820*/  IMAD.MOV.U32 R25, RZ, RZ, 0x40000040 ;  /* 0x40000040ff197424 */ /* 0x000fe200078e00ff */
[----:B------:R-:W-:-:S02]  /*10830*/  R2UR UR23, R13 ;  /* 0x000000000d1772ca */ /* 0x000fc400000e0000 */
[----:B------:R-:W-:Y:S02]  /*10840*/  R2UR UR13, R9 ;  /* 0x00000000090d72ca */ /* 0x000fe400000e0000 */
[----:B------:R-:W-:Y:S02]  /*10850*/  R2UR UR15, R27 ;  /* 0x000000001b0f72ca */ /* 0x000fe400000e0000 */
[----:B------:R-:W-:Y:S02]  /*10860*/  R2UR UR19, R25 ;  /* 0x00000000191372ca */ /* 0x000fe400000e0000 */
[----:B0-----:R-:W-:-:S05]  /*10870*/  SHF.R.U32.HI R0, RZ, 0x7, R0 ;  /* 0x00000007ff007819 */ /* 0x001fca0000011600 */
[----:B------:R-:W-:Y:S01]  /*10880*/  VIADD R0, R0, 0x8 ;  /* 0x0000000800007836 */ /* 0x000fe20000000000 */
[----:B------:R-:W-:-:S04]  /*10890*/  R2UR UR27, R27 ;  /* 0x000000001b1b72ca */ /* 0x000fc800000e0000 */
[----:B------:R0:W-:Y:S01]  /*108a0*/  BAR.SYNC.DEFER_BLOCKING R0, 0x100 ;  /* 0x000400000000751d */ /* 0x0001e20000010000 */
[----:B--2---:R-:W-:-:S04]  /*108b0*/  IMAD R26, R22, 0x400, R11 ;  /* 0x00000400161a7824 */ /* 0x004fc800078e020b */
[C---:B------:R-:W-:Y:S01]  /*108c0*/  VIADD R12, R26.reuse, 0x4 ;  /* 0x000000041a0c7836 */ /* 0x040fe20000000000 */
[C---:B------:R-:W-:Y:S01]  /*108d0*/  R2UR UR14, R26.reuse ;  /* 0x000000001a0e72ca */ /* 0x040fe200000e0000 */
[C---:B------:R-:W-:Y:S02]  /*108e0*/  VIADD R24, R26.reuse, 0x2 ;  /* 0x000000021a187836 */ /* 0x040fe40000000000 */
[----:B------:R-:W-:Y:S01]  /*108f0*/  VIADD R26, R26, 0x6 ;  /* 0x000000061a1a7836 */ /* 0x000fe20000000000 */
[----:B------:R-:W-:Y:S02]  /*10900*/  R2UR UR22, R12 ;  /* 0x000000000c1672ca */ /* 0x000fe400000e0000 */
[----:B------:R-:W2:Y:S01]  /*10910*/  LDL.64 R12, [R1+0x18] ;  /* 0x00001800010c7983 */ /* 0x000ea20000100a00 */
[----:B------:R-:W-:Y:S02]  /*10920*/  R2UR UR18, R24 ;  /* 0x00000000181272ca */ /* 0x000fe400000e0000 */
[----:B------:R-:W-:-:S02]  /*10930*/  R2UR UR26, R26 ;  /* 0x000000001a1a72ca */ /* 0x000fc400000e0000 */
[----:B------:R-:W-:-:S06]  /*10940*/  WARPGROUP.ARRIVE ;  /* 0x00000000000079c5 */ /* 0x000fcc0000000000 */
[----:B------:R-:W-:Y:S01]  /*10950*/  HGMMA.64x128x16.F32.BF16 R24, gdesc[UR12], RZ, !UPT, gsb0 ;  /* 0x01e000000c1879f0 */ /* 0x000fe2000c0018ff */
[----:B---3--:R-:W-:Y:S02]  /*10960*/  R2UR UR16, R2 ;  /* 0x00000000021072ca */ /* 0x008fe400000e0000 */
[----:B------:R-:W-:Y:S01]  /*10970*/  R2UR UR17, R3 ;  /* 0x00000000031172ca */ /* 0x000fe200000e0000 */
[----:B------:R0:W5:Y:S01]  /*10980*/  LDL.LU R2, [R1+0x68] ;  /* 0x0000680001027983 */ /* 0x0001620000300800 */
[----:B------:R-:W-:Y:S02]  /*10990*/  WARPGROUP.DEPBAR.LE gsb0, 0x0 ;  /* 0x00008000000079c5 */ /* 0x000fe40000010000 */
[----:B------:R-:W-:-:S09]  /*109a0*/  WARPGROUP.ARRIVE ;  /* 0x00000000000079c5 */ /* 0x000fd20000000000 */
[----:B------:R-:W-:Y:S01]  /*109b0*/  HGMMA.64x128x16.F32.BF16 R24, gdesc[UR16], R24, gsb0 ;  /* 0x01e00000101879f0 */ /* 0x000fe20008001818 */
[----:B------:R-:W-:Y:S02]  /*109c0*/  R2UR UR24, R14 ;  /* 0x000000000e1872ca */ /* 0x000fe400000e0000 */
[----:B------:R-:W-:Y:S01]  /*109d0*/  R2UR UR25, R15 ;  /* 0x000000000f1972ca */ /* 0x000fe200000e0000 */
[----:B------:R-:W-:Y:S02]  /*109e0*/  WARPGROUP.DEPBAR.LE gsb0, 0x0 ;  /* 0x00008000000079c5 */ /* 0x000fe40000010000 */
[----:B------:R-:W-:Y:S01]  /*109f0*/  WARPGROUP.ARRIVE ;  /* 0x00000000000079c5 */ /* 0x000fe20000000000 */
[----:B--2---:R-:W-:Y:S02]  /*10a00*/  R2UR UR20, R12 ;  /* 0x000000000c1472ca */ /* 0x004fe400000e0000 */
[----:B------:R-:W-:-:S13]  /*10a10*/  R2UR UR21, R13 ;  /* 0x000000000d1572ca */ /* 0x000fda00000e0000 */
        /* <DEDUP_REMOVED lines=8> */
.L_x_1741:
[----:B------:R-:W-:Y:S01]  /*10aa0*/  SHF.L.U32 R0, R10, 0x1f, RZ ;  /* 0x0000001f0a007819 */ /* 0x000fe200000006ff */
[----:B-----5:R-:W-:-:S04]  /*10ab0*/  IMAD R3, R21, 0x8, R2 ;  /* 0x0000000815037824 */ /* 0x020fc800078e0202 */
[----:B------:R0:W1:Y:S01]  /*10ac0*/  SYNCS.PHASECHK.TRANS64.TRYWAIT P1, [R3+URZ+0x16850], R0 ;  /* 0x01685000030075a7 */ /* 0x000062000802017f */
[----:B------:R-:W-:Y:S05]  /*10ad0*/  @!P0 BRA `(.L_x_1742) ;  /* 0x0000000000048947 */ /* 0x000fea0003800000 */
[----:B------:R-:W-:Y:S01]  /*10ae0*/  BPT.TRAP 0x1 ;  /* 0x000000040000795c */ /* 0x000fe20000300000 */
.L_x_1742:
[----:B-1----:R-:W-:Y:S05]  /*10af0*/  @P1 BRA `(.L_x_1740) ;  /* 0x0000000000081947 */ /* 0x002fea0003800000 */
[----:B------:R-:W1:Y:S02]  /*10b00*/  SYNCS.PHASECHK.TRANS64.TRYWAIT P1, [R3+URZ+0x16850], R0 ;  /* 0x01685000030075a7 */ /* 0x000e64000802017f */
[----:B-1----:R-:W-:Y:S05]  /*10b10*/  @!P1 BRA `(.L_x_1743) ;  /* 0x0000010c001c9947 */ /* 0x002fea0003800000 */
.L_x_1740:
[----:B01---5:R-:W-:Y:S01]  /*10b20*/  VIADD R0, R2, 0x400 ;  /* 0x0000040002007836 */ /* 0x023fe20000000000 */
        /* <DEDUP_REMOVED lines=8> */
[----:B------:R-:W-:Y:S02]  /*10bb0*/  IMAD R10, R21, 0x400, R0 ;  /* 0x00000400150a7824 */ /* 0x000fe400078e0200 */
[----:B------:R-:W0:Y:S02]  /*10bc0*/  S2R R0, SR_TID.X ;  /* 0x0000000000007919 */ /* 0x000e240000002100 */
        /* <DEDUP_REMOVED lines=57> */
.L_x_1744:
[----:B0-----:R-:W-:Y:S01]  /*10f60*/  IMAD R0, R22, 0x8, R2 ;  /* 0x0000000816007824 */ /* 0x001fe200078e0202 */
[----:B------:R-:W-:Y:S01]  /*10f70*/  FMNMX.FTZ R10, R24, R7, !PT ;  /* 0x00000007180a7209 */ /* 0x000fe20007810000 */
[----:B------:R-:W-:Y:S01]  /*10f80*/  IMAD.U32 R3, RZ, RZ, UR38 ;  /* 0x00000026ff037e24 */ /* 0x000fe2000f8e00ff */
[----:B------:R-:W-:Y:S01]  /*10f90*/  UMOV UR30, UR8 ;  /* 0x00000008001e7c82 */ /* 0x000fe20008000000 */
[----:B------:R-:W-:-:S05]  /*10fa0*/  VIADD R0, R0, 0x16840 ;  /* 0x0001684000007836 */ /* 0x000fca0000000000 */
[----:B------:R-:W-:Y:S02]  /*10fb0*/  PRMT R0, R3, 0x654, R0 ;  /* 0x0000065403007816 */ /* 0x000fe40000000000 */
[----:B------:R-:W-:Y:S02]  /*10fc0*/  FMNMX.FTZ R3, R25, R10, !PT ;  /* 0x0000000a19037209 */ /* 0x000fe40007810000 */
[----:B------:R0:W-:Y:S02]  /*10fd0*/  SYNCS.ARRIVE.TRANS64.RED.A1T0 RZ, [R0+URZ], RZ ;  /* 0x000000ff00ff79a7 */ /* 0x0001e4000810043f */
[----:B------:R-:W-:-:S04]  /*10fe0*/  FMNMX.FTZ R10, R28, R3, !PT ;  /* 0x000000031c0a7209 */ /* 0x000fc80007810000 */
[----:B------:R-:W-:Y:S02]  /*10ff0*/  FMNMX.FTZ R3, R29, R10, !PT ;  /* 0x0000000a1d037209 */ /* 0x000fe40007810000 */
[----:B0-----:R-:W-:Y:S02]  /*11000*/  FMNMX.FTZ R0, R26, R20, !PT ;  /* 0x000000141a007209 */ /* 0x001fe40007810000 */
        /* <DEDUP_REMOVED lines=56> */
[----:B------:R-:W0:Y:S01]  /*11390*/  SHFL.BFLY PT, R3, R10, 0x2, 0x1f ;  /* 0x0c401f000a037f89 */ /* 0x000e2200000e0000 */
[----:B------:R-:W-:-:S04]  /*113a0*/  FMNMX.FTZ R11, R83, R0, !PT ;  /* 0x00000000530b7209 */ /* 0x000fc80007810000 */
[----:B------:R-:W-:Y:S02]  /*113b0*/  FMNMX.FTZ R0, R86, R11, !PT ;  /* 0x0000000b56007209 */ /* 0x000fe40007810000 */
[----:B0-----:R-:W-:-:S05]  /*113c0*/  FMNMX.FTZ R12, R10, R3, !PT ;  /* 0x000000030a0c7209 */ /* 0x001fca0007810000 */
[----:B------:R-:W0:Y:S02]  /*113d0*/  SHFL.BFLY PT, R3, R12, 0x1, 0x1f ;  /* 0x0c201f000c037f89 */ /* 0x000e2400000e0000 */
[----:B0-----:R-:W-:Y:S02]  /*113e0*/  FMNMX.FTZ R3, R12, R3, !PT ;  /* 0x000000030c037209 */ /* 0x001fe40007810000 */
[----:B------:R-:W-:-:S03]  /*113f0*/  FMNMX.FTZ R12, R87, R0, !PT ;  /* 0x00000000570c7209 */ /* 0x000fc60007810000 */
[----:B------:R-:W-:Y:S02]  /*11400*/  FADD.FTZ R7, -R3, R7 ;  /* 0x0000000703077221 */ /* 0x000fe40000010100 */
[----:B------:R-:W0:Y:S02]  /*11410*/  SHFL.BFLY PT, R11, R12, 0x2, 0x1f ;  /* 0x0c401f000c0b7f89 */ /* 0x000e2400000e0000 */
[----:B------:R-:W-:-:S06]  /*11420*/  FMUL.FTZ R7, R7, UR30 ;  /* 0x0000001e07077c20 */ /* 0x000fcc0008410000 */
[----:B------:R-:W-:Y:S01]  /*11430*/  MUFU.EX2 R7, R7 ;  /* 0x0000000700077308 */ /* 0x000fe20000000800 */
[----:B0-----:R-:W-:Y:S01]  /*11440*/  FMNMX.FTZ R13, R12, R11, !PT ;  /* 0x0000000b0c0d7209 */ /* 0x001fe20007810000 */
[----:B------:R-:W-:-:S04]  /*11450*/  FMUL.FTZ R11, R3, UR30 ;  /* 0x0000001e030b7c20 */ /* 0x000fc80008410000 */
[----:B------:R-:W0:Y:S01]  /*11460*/  SHFL.BFLY PT, R0, R13, 0x1, 0x1f ;  /* 0x0c201f000d007f89 */ /* 0x000e2200000e0000 */
[--C-:B------:R-:W-:Y:S01]  /*11470*/  FFMA.FTZ R24, R24, UR30, -R11.reuse ;  /* 0x0000001e18187c23 */ /* 0x100fe2000801080b */
[--C-:B------:R-:W-:Y:S01]  /*11480*/  FFMA.FTZ R25, R25, UR30, -R11.reuse ;  /* 0x0000001e19197c23 */ /* 0x100fe2000801080b */
[--C-:B------:R-:W-:Y:S01]  /*11490*/  FFMA.FTZ R28, R28, UR30, -R11.reuse ;  /* 0x0000001e1c1c7c23 */ /* 0x100fe2000801080b */
[--C-:B------:R-:W-:Y:S01]  /*114a0*/  FFMA.FTZ R29, R29, UR30, -R11.reuse ;  /* 0x0000001e1d1d7c23 */ /* 0x100fe2000801080b */
[--C-:B------:R-:W-:Y:S01]  /*114b0*/  FFMA.FTZ R32, R32, UR30, -R11.reuse ;  /* 0x0000001e20207c23 */ /* 0x100fe2000801080b */
[--C-:B------:R-:W-:Y:S01]  /*114c0*/  FFMA.FTZ R33, R33, UR30, -R11.reuse ;  /* 0x0000001e21217c23 */ /* 0x100fe2000801080b */
[----:B------:R-:W1:Y:S01]  /*114d0*/  MUFU.EX2 R24, R24 ;  /* 0x0000001800187308 */ /* 0x000e620000000800 */
        /* <DEDUP_REMOVED lines=16> */
[----:B0-----:R-:W-:Y:S01]  /*115e0*/  FMNMX.FTZ R0, R13, R0, !PT ;  /* 0x000000000d007209 */ /* 0x001fe20007810000 */
[----:B-1----:R-:W-:Y:S01]  /*115f0*/  FFMA.FTZ R6, R7, R6, R24 ;  /* 0x0000000607067223 */ /* 0x002fe20000010018 */
[--C-:B------:R-:W-:Y:S01]  /*11600*/  FFMA.FTZ R64, R64, UR30, -R11.reuse ;  /* 0x0000001e40407c23 */ /* 0x100fe2000801080b */
[--C-:B------:R-:W-:Y:S01]  /*11610*/  FFMA.FTZ R65, R65, UR30, -R11.reuse ;  /* 0x0000001e41417c23 */ /* 0x100fe2000801080b */
[--C-:B------:R-:W-:Y:S01]  /*11620*/  FFMA.FTZ R68, R68, UR30, -R11.reuse ;  /* 0x0000001e44447c23 */ /* 0x100fe2000801080b */
[C---:B------:R-:W-:Y:S01]  /*11630*/  FADD.FTZ R10, -R0.reuse, R20 ;  /* 0x00000014000a7221 */ /* 0x040fe20000010100 */
[----:B------:R-:W-:Y:S01]  /*11640*/  FMUL.FTZ R12, R0, UR30 ;  /* 0x0000001e000c7c20 */ /* 0x000fe20008410000 */
[----:B------:R-:W-:Y:S01]  /*11650*/  MUFU.EX2 R29, R29 ;  /* 0x0000001d001d7308 */ /* 0x000fe20000000800 */
[--C-:B------:R-:W-:Y:S01]  /*11660*/  FFMA.FTZ R69, R69, UR30, -R11.reuse ;  /* 0x0000001e45457c23 */ /* 0x100fe2000801080b */
[----:B------:R-:W-:Y:S01]  /*11670*/  FMUL.FTZ R10, R10, UR30 ;  /* 0x0000001e0a0a7c20 */ /* 0x000fe20008410000 */
        /* <DEDUP_REMOVED lines=29> */
[----:B------:R-:W2:Y:S01]  /*11850*/  MUFU.EX2 R30, R30 ;  /* 0x0000001e001e7308 */ /* 0x000ea20000000800 */
[--C-:B------:R-:W-:Y:S01]  /*11860*/  FFMA.FTZ R78, R78, UR30, -R12.reuse ;  /* 0x0000001e4e4e7c23 */ /* 0x100fe2000801080c */
[--C-:B------:R-:W-:Y:S01]  /*11870*/  FFMA.FTZ R79, R79, UR30, -R12.reuse ;  /* 0x0000001e4f4f7c23 */ /* 0x100fe2000801080c */
[--C-:B------:R-:W-:Y:S01]  /*11880*/  FFMA.FTZ R82, R82, UR30, -R12.reuse ;  /* 0x0000001e52527c23 */ /* 0x100fe2000801080c */
[--C-:B------:R-:W-:Y:S01]  /*11890*/  FFMA.FTZ R83, R83, UR30, -R12.reuse ;  /* 0x0000001e53537c23 */ /* 0x100fe2000801080c */
[--C-:B------:R-:W-:Y:S01]  /*118a0*/  FFMA.FTZ R86, R86, UR30, -R12.reuse ;  /* 0x0000001e56567c23 */ /* 0x100fe2000801080c */
[----:B------:R-:W-:Y:S01]  /*118b0*/  FFMA.FTZ R123, R87, UR30, -R12 ;  /* 0x0000001e577b7c23 */ /* 0x000fe2000801080c */
[----:B0-----:R-:W-:Y:S01]  /*118c0*/  FFMA.FTZ R12, R10, R5, R26 ;  /* 0x000000050a0c7223 */ /* 0x001fe2000001001a */
[----:B------:R-:W0:Y:S01]  /*118d0*/  MUFU.EX2 R31, R31 ;  /* 0x0000001f001f7308 */ /* 0x000e220000000800 */
[----:B------:R-:W-:Y:S01]  /*118e0*/  FADD.FTZ R5, R25, R6 ;  /* 0x0000000619057221 */ /* 0x000fe20000010000 */
[--C-:B------:R-:W-:Y:S01]  /*118f0*/  FFMA.FTZ R72, R72, UR30, -R11.reuse ;  /* 0x0000001e48487c23 */ /* 0x100fe2000801080b */
[----:B-1----:R-:W-:Y:S01]  /*11900*/  FADD.FTZ R13, R27, R12 ;  /* 0x0000000c1b0d7221 */ /* 0x002fe20000010000 */
[----:B------:R-:W-:Y:S01]  /*11910*/  FFMA.FTZ R73, R73, UR30, -R11 ;  /* 0x0000001e49497c23 */ /* 0x000fe2000801080b */
[----:B------:R-:W-:Y:S01]  /*11920*/  FADD.FTZ R6, R28, R5 ;  /* 0x000000051c067221 */ /* 0x000fe20000010000 */
[--C-:B------:R-:W-:Y:S01]  /*11930*/  FFMA.FTZ R76, R76, UR30, -R11.reuse ;  /* 0x0000001e4c4c7c23 */ /* 0x100fe2000801080b */
[----:B------:R-:W-:Y:S01]  /*11940*/  FFMA.FTZ R77, R77, UR30, -R11 ;  /* 0x0000001e4d4d7c23 */ /* 0x000fe2000801080b */
[----:B------:R-:W1:Y:S01]  /*11950*/  MUFU.EX2 R32, R32 ;  /* 0x0000002000207308 */ /* 0x000e620000000800 */
[----:B--2---:R-:W-:Y:S01]  /*11960*/  FADD.FTZ R12, R30, R13 ;  /* 0x0000000d1e0c7221 */ /* 0x004fe20000010000 */
[----:B------:R-:W-:Y:S01]  /*11970*/  FADD.FTZ R5, R29, R6 ;  /* 0x000000061d057221 */ /* 0x000fe20000010000 */
[--C-:B------:R-:W-:Y:S01]  /*11980*/  FFMA.FTZ R80, R80, UR30, -R11.reuse ;  /* 0x0000001e50507c23 */ /* 0x100fe2000801080b */
[--C-:B------:R-:W-:Y:S01]  /*11990*/  FFMA.FTZ R81, R81, UR30, -R11.reuse ;  /* 0x0000001e51517c23 */ /* 0x100fe2000801080b */
[--C-:B------:R-:W-:Y:S01]  /*119a0*/  FFMA.FTZ R84, R84, UR30, -R11.reuse ;  /* 0x0000001e54547c23 */ /* 0x100fe2000801080b */
[----:B------:R-:W-:-:S02]  /*119b0*/  FFMA.FTZ R11, R85, UR30, -R11 ;  /* 0x0000001e550b7c23 */ /* 0x000fc4000801080b */
        /* <DEDUP_REMOVED lines=114> */
.L_x_1745:
        /* <DEDUP_REMOVED lines=73> */
[C---:B--2---:R-:W-:Y:S01]  /*12570*/  ISETP.GT.AND P1, PT, R4.reuse, R20, PT ;  /* 0x000000140400720c */ /* 0x044fe20003f24270 */
[----:B------:R-:W-:Y:S02]  /*12580*/  VIADD R4, R4, 0xffffffff ;  /* 0xffffffff04047836 */ /* 0x000fe40000000000 */
[----:B------:R-:W-:-:S10]  /*12590*/  IMAD.MOV.U32 R20, RZ, RZ, R0 ;  /* 0x000000ffff147224 */ /* 0x000fd400078e0000 */
[----:B0-----:R-:W-:Y:S05]  /*125a0*/  @P1 BRA `(.L_x_1746) ;  /* 0xffffffe000181947 */ /* 0x001fea000383ffff */
.L_x_1734:
[----:B------:R-:W2:Y:S02]  /*125b0*/  LDL R7, [R1+0x3c] ;  /* 0x00003c0001077983 */ /* 0x000ea40000100800 */
[----:B--2---:R-:W-:-:S13]  /*125c0*/  ISETP.GE.AND P1, PT, R4, R7, PT ;  /* 0x000000070400720c */ /* 0x004fda0003f26270 */
[----:B------:R-:W-:Y:S05]  /*125d0*/  @!P1 BRA `(.L_x_1747) ;  /* 0x00000030001c9947 */ /* 0x000fea0003800000 */
[----:B------:R-:W-:Y:S02]  /*125e0*/  IMAD.MOV.U32 R7, RZ, RZ, R0 ;  /* 0x000000ffff077224 */ /* 0x000fe400078e0000 */
[----:B------:R-:W-:Y:S02]  /*125f0*/  IMAD.MOV.U32 R20, RZ, RZ, R3 ;  /* 0x000000ffff147224 */ /* 0x000fe400078e0003 */
[----:B------:R-:W-:Y:S02]  /*12600*/  IMAD.MOV.U32 R10, RZ, RZ, R154 ;  /* 0x000000ffff0a7224 */ /* 0x000fe400078e009a */
[----:B------:R-:W-:-:S07]  /*12610*/  IMAD.MOV.U32 R21, RZ, RZ, R22 ;  /* 0x000000ffff157224 */ /* 0x000fce00078e0016 */
.L_x_1767:
        /* <DEDUP_REMOVED lines=9> */
.L_x_1749:
        /* <DEDUP_REMOVED lines=8> */
.L_x_1750:
[----:B------:R-:W-:Y:S04]  /*12730*/  BSSY B0, `(.L_x_1748) ;  /* 0x0000004000007945 */ /* 0x000fe80003800000 */
[----:B-1----:R-:W-:Y:S05]  /*12740*/  @P2 BRA `(.L_x_1751) ;  /* 0x0000000000082947 */ /* 0x002fea0003800000 */
[----:B------:R-:W1:Y:S02]  /*12750*/  SYNCS.PHASECHK.TRANS64.TRYWAIT P2, [R3+URZ+0x16830], R0 ;  /* 0x01683000030075a7 */ /* 0x000e64000804017f */
[----:B-1----:R-:W-:Y:S05]  /*12760*/  @!P2 BRA `(.L_x_1752) ;  /* 0x000000f0001ca947 */ /* 0x002fea0003800000 */
.L_x_1751:
[----:B------:R-:W-:Y:S05]  /*12770*/  BSYNC B0 ;  /* 0x0000000000007941 */ /* 0x000fea0003800000 */
.L_x_1748:
        /* <DEDUP_REMOVED lines=51> */
.L_x_1754:
[----:B------:R-:W-:Y:S01]  /*12ab0*/  SHF.L.U32 R0, R10, 0x1f, RZ ;  /* 0x0000001f0a007819 */ /* 0x000fe200000006ff */
[----:B-----5:R-:W-:-:S04]  /*12ac0*/  IMAD R3, R21, 0x8, R2 ;  /* 0x0000000815037824 */ /* 0x020fc800078e0202 */
[----:B------:R0:W1:Y:S01]  /*12ad0*/  SYNCS.PHASECHK.TRANS64.TRYWAIT P1, [R3+URZ+0x16850], R0 ;  /* 0x01685000030075a7 */ /* 0x000062000802017f */
[----:B------:R-:W-:Y:S05]  /*12ae0*/  @!P0 BRA `(.L_x_1755) ;  /* 0x0000000000048947 */ /* 0x000fea0003800000 */
[----:B------:R-:W-:Y:S01]  /*12af0*/  BPT.TRAP 0x1 ;  /* 0x000000040000795c */ /* 0x000fe20000300000 */
.L_x_1755:
[----:B-1----:R-:W-:Y:S05]  /*12b00*/  @P1 BRA `(.L_x_1753) ;  /* 0x0000000000081947 */ /* 0x002fea0003800000 */
[----:B------:R-:W1:Y:S02]  /*12b10*/  SYNCS.PHASECHK.TRANS64.TRYWAIT P1, [R3+URZ+0x16850], R0 ;  /* 0x01685000030075a7 */ /* 0x000e64000802017f */
[----:B-1----:R-:W-:Y:S05]  /*12b20*/  @!P1 BRA `(.L_x_1756) ;  /* 0x000000ec00409947 */ /* 0x002fea0003800000 */
.L_x_1753:
        /* <DEDUP_REMOVED lines=68> */
.L_x_1757:
[----:B------:R-:W2:Y:S01]  /*12f70*/  LDL R11, [R1+0x14] ;  /* 0x00001400010b7983 */ /* 0x000ea20000100800 */
[----:B------:R-:W1:Y:S03]  /*12f80*/  @P4 LDC R10, c[0x0][0x44c] ;  /* 0x00011300ff0a4b82 */ /* 0x000e660000000800 */
[----:B------:R-:W2:Y:S04]  /*12f90*/  LDL R3, [R1+0x34] ;  /* 0x0000340001037983 */ /* 0x000ea80000100800 */
[----:B------:R-:W3:Y:S01]  /*12fa0*/  LDL R124, [R1] ;  /* 0x00000000017c7983 */ /* 0x000ee20000100800 */
[----:B0-----:R-:W0:Y:S01]  /*12fb0*/  @P4 LDC R0, c[0x0][0x450] ;  /* 0x00011400ff004b82 */ /* 0x001e220000000800 */
[----:B------:R-:W-:Y:S01]  /*12fc0*/  ULOP3.LUT UR12, URZ, UR11, URZ, 0x33, !UPT ;  /* 0x0000000b3f0c7292 */ /* 0x000fe2000f8e333f */
[----:B--2---:R-:W-:-:S04]  /*12fd0*/  IMAD.IADD R13, R3, 0x1, R11 ;  /* 0x00000001030d7824 */ /* 0x004fc800078e020b */
[----:B-1----:R-:W-:-:S05]  /*12fe0*/  @P4 IMAD.HI.U32 R3, R13, R10, RZ ;  /* 0x0000000a0d034227 */ /* 0x002fca00078e00ff */
[----:B0-----:R-:W-:Y:S01]  /*12ff0*/  @P4 SHF.R.U32.HI R13, RZ, R0, R3 ;  /* 0x00000000ff0d4219 */ /* 0x001fe20000011603 */
        /* <DEDUP_REMOVED lines=26> */
.L_x_1760:
[----:B------:R-:W-:-:S05]  /*131a0*/  IMAD.U32 R123, RZ, RZ, UR4 ;  /* 0x00000004ff7b7e24 */ /* 0x000fca000f8e00ff */
[----:B------:R-:W-:-:S13]  /*131b0*/  ISETP.NE.AND P1, PT, R123, 0x1, PT ;  /* 0x000000017b00780c */ /* 0x000fda0003f25270 */
[----:B------:R-:W0:Y:S02]  /*131c0*/  @P1 LDC.64 R120, c[0x0][0x9e8] ;  /* 0x00027a00ff781b82 */ /* 0x000e240000000a00 */
[----:B0-----:R-:W-:-:S05]  /*131d0*/  @P1 IMAD.HI.U32 R120, R122, R120, RZ ;  /* 0x000000787a781227 */ /* 0x001fca00078e00ff */
[----:B------:R-:W-:-:S07]  /*131e0*/  @P1 SHF.R.U32.HI R122, RZ, R121, R120 ;  /* 0x00000079ff7a1219 */ /* 0x000fce0000011678 */
.L_x_1761:
[----:B------:R-:W-:Y:S05]  /*131f0*/  BSYNC B0 ;  /* 0x0000000000007941 */ /* 0x000fea0003800000 */
.L_x_1759:
[----:B------:R-:W-:-:S04]  /*13200*/  IMAD R122, R122, R123, -R0 ;  /* 0x0000007b7a7a7224 */ /* 0x000fc800078e0a00 */
[----:B------:R-:W-:-:S05]  /*13210*/  IMAD.IADD R122, R122, 0x1, -R155 ;  /* 0x000000017a7a7824 */ /* 0x000fca00078e0a9b */
[----:B------:R-:W-:Y:S02]  /*13220*/  VIMNMX R3, R3, R122, !PT ;  /* 0x0000007a03037248 */ /* 0x000fe40007fe0100 */
[----:B------:R-:W-:-:S07]  /*13230*/  VIADDMNMX R10, R122, R123, R10, PT ;  /* 0x0000007b7a0a7246 */ /* 0x000fce000380010a */
.L_x_1758:
        /* <DEDUP_REMOVED lines=113> */
.L_x_1764:
[----:B------:R-:W-:-:S05]  /*13950*/  IMAD.U32 R120, RZ, RZ, UR4 ;  /* 0x00000004ff787e24 */ /* 0x000fca000f8e00ff */
[----:B------:R-:W-:-:S13]  /*13960*/  ISETP.NE.AND P2, PT, R120, 0x1, PT ;  /* 0x000000017800780c */ /* 0x000fda0003f45270 */
[----:B------:R-:W0:Y:S02]  /*13970*/  @P2 LDC.64 R10, c[0x0][0x9e8] ;  /* 0x00027a00ff0a2b82 */ /* 0x000e240000000a00 */
[----:B0-----:R-:W-:-:S05]  /*13980*/  @P2 IMAD.HI.U32 R10, R13, R10, RZ ;  /* 0x0000000a0d0a2227 */ /* 0x001fca00078e00ff */
[----:B------:R-:W-:-:S07]  /*13990*/  @P2 SHF.R.U32.HI R13, RZ, R11, R10 ;  /* 0x0000000bff0d2219 */ /* 0x000fce000001160a */
.L_x_1765:
[----:B------:R-:W-:Y:S05]  /*139a0*/  BSYNC B0 ;  /* 0x0000000000007941 */ /* 0x000fea0003800000 */
.L_x_1763:
[----:B------:R-:W-:-:S04]  /*139b0*/  IMAD R0, R13, R120, -R0 ;  /* 0x000000780d007224 */ /* 0x000fc800078e0a00 */
[----:B------:R-:W-:-:S05]  /*139c0*/  IMAD.IADD R11, R0, 0x1, -R155 ;  /* 0x00000001000b7824 */ /* 0x000fca00078e0a9b */
[----:B------:R-:W-:Y:S02]  /*139d0*/  VIADDMNMX R12, R11, R120, R12, PT ;  /* 0x000000780b0c7246 */ /* 0x000fe4000380010c */
[----:B------:R-:W-:-:S07]  /*139e0*/  VIMNMX R3, R3, R11, !PT ;  /* 0x0000000b03037248 */ /* 0x000fce0007fe0100 */
.L_x_1762:
[C---:B------:R-:W-:Y:S01]  /*139f0*/  ISETP.GT.AND P2, PT, R3.reuse, 0x1, P1 ;  /* 0x000000010300780c */ /* 0x040fe20000f44270 */
[----:B------:R-:W-:Y:S01]  /*13a00*/  UMOV UR30, UR6 ;  /* 0x00000006001e7c82 */ /* 0x000fe20008000000 */
[----:B------:R-:W-:Y:S02]  /*13a10*/  FMNMX.FTZ R0, R24, R20, !PT ;  /* 0x0000001418007209 */ /* 0x000fe40007810000 */
[----:B------:R-:W-:Y:S02]  /*13a20*/  ISETP.LT.OR P3, PT, R12, 0x2, P2 ;  /* 0x000000020c00780c */ /* 0x000fe40001761670 */
[----:B------:R-:W-:Y:S02]  /*13a30*/  ISETP.GT.AND P2, PT, R3, 0x8, P1 ;  /* 0x000000080300780c */ /* 0x000fe40000f44270 */
[----:B------:R-:W-:Y:S02]  /*13a40*/  FSEL R27, R27, -INF , !P3 ;  /* 0xff8000001b1b7808 */ /* 0x000fe40005800000 */
[----:B------:R-:W-:-:S02]  /*13a50*/  ISETP.GT.AND P3, PT, R3, 0x9, P1 ;  /* 0x000000090300780c */ /* 0x000fc40000f64270 */
[----:B------:R-:W-:Y:S02]  /*13a60*/  FMNMX.FTZ R11, R25, R0, !PT ;  /* 0x00000000190b7209 */ /* 0x000fe40007810000 */
[C---:B------:R-:W-:Y:S02]  /*13a70*/  ISETP.LT.OR P2, PT, R12.reuse, 0x9, P2 ;  /* 0x000000090c00780c */ /* 0x040fe40001741670 */
[----:B------:R-:W-:Y:S02]  /*13a80*/  ISETP.LT.OR P3, PT, R12, 0xa, P3 ;  /* 0x0000000a0c00780c */ /* 0x000fe40001f61670 */
[----:B------:R-:W-:Y:S02]  /*13a90*/  FMNMX.FTZ R0, R28, R11, !PT ;  /* 0x0000000b1c007209 */ /* 0x000fe40007810000 */
[----:B------:R-:W-:Y:S02]  /*13aa0*/  FSEL R30, R30, -INF , !P2 ;  /* 0xff8000001e1e7808 */ /* 0x000fe40005000000 */
[----:B------:R-:W-:-:S02]  /*13ab0*/  FSEL R31, R31, -INF , !P3 ;  /* 0xff8000001f1f7808 */ /* 0x000fc40005800000 */
[C---:B------:R-:W-:Y:S02]  /*13ac0*/  ISETP.GT.AND P2, PT, R3.reuse, 0x10, P1 ;  /* 0x000000100300780c */ /* 0x040fe40000f44270 */
[----:B------:R-:W-:Y:S02]  /*13ad0*/  ISETP.GT.AND P3, PT, R3, 0x11, P1 ;  /* 0x000000110300780c */ /* 0x000fe40000f64270 */
[----:B------:R-:W-:Y:S02]  /*13ae0*/  FMNMX.FTZ R11, R29, R0, !PT ;  /* 0x000000001d0b7209 */ /* 0x000fe40007810000 */
[C---:B------:R-:W-:Y:S02]  /*13af0*/  ISETP.LT.OR P2, PT, R12.reuse, 0x11, P2 ;  /* 0x000000110c00780c */ /* 0x040fe40001741670 */
[----:B------:R-:W-:Y:S02]  /*13b00*/  ISETP.LT.OR P3, PT, R12, 0x12, P3 ;  /* 0x000000120c00780c */ /* 0x000fe40001f61670 */
[----:B------:R-:W-:-:S02]  /*13b10*/  FMNMX.FTZ R0, R32, R11, !PT ;  /* 0x0000000b20007209 */ /* 0x000fc40007810000 */
[----:B------:R-:W-:Y:S02]  /*13b20*/  FSEL R34, R34, -INF , !P2 ;  /* 0xff80000022227808 */ /* 0x000fe40005000000 */
[----:B------:R-:W-:Y:S02]  /*13b30*/  FSEL R35, R35, -INF , !P3 ;  /* 0xff80000023237808 */ /* 0x000fe40005800000 */
[C---:B------:R-:W-:Y:S02]  /*13b40*/  ISETP.GT.AND P2, PT, R3.reuse, 0x18, P1 ;  /* 0x000000180300780c */ /* 0x040fe40000f44270 */
[----:B------:R-:W-:Y:S02]  /*13b50*/  ISETP.GT.AND P3, PT, R3, 0x19, P1 ;  /* 0x000000190300780c */ /* 0x000fe40000f64270 */
[----:B------:R-:W-:Y:S02]  /*13b60*/  FMNMX.FTZ R0, R33, R0, !PT ;  /* 0x0000000021007209 */ /* 0x000fe40007810000 */
[----:B------:R-:W-:-:S02]  /*13b70*/  ISETP.LT.OR P2, PT, R12, 0x19, P2 ;  /* 0x000000190c00780c */ /* 0x000fc40001741670 */
[----:B------:R-:W-:Y:S02]  /*13b80*/  ISETP.LT.OR P3, PT, R12, 0x1a, P3 ;  /* 0x0000001a0c00780c */ /* 0x000fe40001f61670 */
[----:B------:R-:W-:Y:S02]  /*13b90*/  FMNMX.FTZ R0, R36, R0, !PT ;  /* 0x0000000024007209 */ /* 0x000fe40007810000 */
[----:B------:R-:W-:Y:S02]  /*13ba0*/  FSEL R38, R38, -INF , !P2 ;  /* 0xff80000026267808 */ /* 0x000fe40005000000 */
[----:B------:R-:W-:Y:S02]  /*13bb0*/  FSEL R39, R39, -INF , !P3 ;  /* 0xff80000027277808 */ /* 0x000fe40005800000 */
[C---:B------:R-:W-:Y:S02]  /*13bc0*/  ISETP.GT.AND P2, PT, R3.reuse, 0x20, P1 ;  /* 0x000000200300780c */ /* 0x040fe40000f44270 */
[----:B------:R-:W-:-:S02]  /*13bd0*/  ISETP.GT.AND P3, PT, R3, 0x21, P1 ;  /* 0x000000210300780c */ /* 0x000fc40000f64270 */
[----:B------:R-:W-:Y:S02]  /*13be0*/  FMNMX.FTZ R11, R37, R0, !PT ;  /* 0x00000000250b7209 */ /* 0x000fe40007810000 */
[C---:B------:R-:W-:Y:S02]  /*13bf0*/  ISETP.LT.OR P2, PT, R12.reuse, 0x21, P2 ;  /* 0x000000210c00780c */ /* 0x040fe40001741670 */
[----:B------:R-:W-:Y:S02]  /*13c00*/  ISETP.LT.OR P3, PT, R12, 0x22, P3 ;  /* 0x000000220c00780c */ /* 0x000fe40001f61670 */
[----:B------:R-:W-:Y:S02]  /*13c10*/  FMNMX.FTZ R0, R40, R11, !PT ;  /* 0x0000000b28007209 */ /* 0x000fe40007810000 */
[----:B------:R-:W-:Y:S02]  /*13c20*/  FSEL R42, R42, -INF , !P2 ;  /* 0xff8000002a2a7808 */ /* 0x000fe40005000000 */
[----:B------:R-:W-:-:S02]  /*13c30*/  FSEL R43, R43, -INF , !P3 ;  /* 0xff8000002b2b7808 */ /* 0x000fc40005800000 */
[----:B------:R-:W-:Y:S02]  /*13c40*/  FMNMX.FTZ R11, R41, R0, !PT ;  /* 0x00000000290b7209 */ /* 0x000fe40007810000 */
[C---:B------:R-:W-:Y:S02]  /*13c50*/  ISETP.GT.AND P2, PT, R3.reuse, 0x28, P1 ;  /* 0x000000280300780c */ /* 0x040fe40000f44270 */
[----:B------:R-:W-:Y:S02]  /*13c60*/  ISETP.GT.AND P3, PT, R3, 0x29, P1 ;  /* 0x000000290300780c */ /* 0x000fe40000f64270 */
[----:B------:R-:W-:Y:S02]  /*13c70*/  FMNMX.FTZ R0, R44, R11, !PT ;  /* 0x0000000b2c007209 */ /* 0x000fe40007810000 */
[C---:B------:R-:W-:Y:S02]  /*13c80*/  ISETP.LT.OR P2, PT, R12.reuse, 0x29, P2 ;  /* 0x000000290c00780c */ /* 0x040fe40001741670 */
[----:B------:R-:W-:-:S02]  /*13c90*/  ISETP.LT.OR P3, PT, R12, 0x2a, P3 ;  /* 0x0000002a0c00780c */ /* 0x000fc40001f61670 */
[----:B------:R-:W-:Y:S02]  /*13ca0*/  FMNMX.FTZ R11, R45, R0, !PT ;  /* 0x000000002d0b7209 */ /* 0x000fe40007810000 */
[----:B------:R-:W-:Y:S02]  /*13cb0*/  FSEL R46, R46, -INF , !P2 ;  /* 0xff8000002e2e7808 */ /* 0x000fe40005000000 */
[----:B------:R-:W-:Y:S02]  /*13cc0*/  FSEL R47, R47, -INF , !P3 ;  /* 0xff8000002f2f7808 */ /* 0x000fe40005800000 */
[C---:B------:R-:W-:Y:S02]  /*13cd0*/  ISETP.GT.AND P2, PT, R3.reuse, 0x30, P1 ;  /* 0x000000300300780c */ /* 0x040fe40000f44270 */
[----:B------:R-:W-:Y:S02]  /*13ce0*/  ISETP.GT.AND P3, PT, R3, 0x31, P1 ;  /* 0x000000310300780c */ /* 0x000fe40000f64270 */
[----:B------:R-:W-:-:S02]  /*13cf0*/  FMNMX.FTZ R0, R48, R11, !PT ;  /* 0x0000000b30007209 */ /* 0x000fc40007810000 */
[C---:B------:R-:W-:Y:S02]  /*13d00*/  ISETP.LT.OR P2, PT, R12.reuse, 0x31, P2 ;  /* 0x000000310c00780c */ /* 0x040fe40001741670 */
[----:B------:R-:W-:Y:S02]  /*13d10*/  ISETP.LT.OR P3, PT, R12, 0x32, P3 ;  /* 0x000000320c00780c */ /* 0x000fe40001f61670 */
[----:B------:R-:W-:Y:S02]  /*13d20*/  FMNMX.FTZ R11, R49, R0, !PT ;  /* 0x00000000310b7209 */ /* 0x000fe40007810000 */
[----:B------:R-:W-:Y:S02]  /*13d30*/  FSEL R50, R50, -INF , !P2 ;  /* 0xff80000032327808 */ /* 0x000fe40005000000 */
[----:B------:R-:W-:Y:S02]  /*13d40*/  FSEL R51, R51, -INF , !P3 ;  /* 0xff80000033337808 */ /* 0x000fe40005800000 */
[----:B------:R-:W-:-:S02]  /*13d50*/  ISETP.GT.AND P2, PT, R3, 0x38, P1 ;  /* 0x000000380300780c */ /* 0x000fc40000f44270 */
[----:B------:R-:W-:Y:S02]  /*13d60*/  ISETP.GT.AND P3, PT, R3, 0x39, P1 ;  /* 0x000000390300780c */ /* 0x000fe40000f64270 */
[----:B------:R-:W-:Y:S02]  /*13d70*/  FMNMX.FTZ R0, R52, R11, !PT ;  /* 0x0000000b34007209 */ /* 0x000fe40007810000 */
[C---:B------:R-:W-:Y:S02]  /*13d80*/  ISETP.LT.OR P2, PT, R12.reuse, 0x39, P2 ;  /* 0x000000390c00780c */ /* 0x040fe40001741670 */
[----:B------:R-:W-:Y:S02]  /*13d90*/  ISETP.LT.OR P3, PT, R12, 0x3a, P3 ;  /* 0x0000003a0c00780c */ /* 0x000fe40001f61670 */
[----:B------:R-:W-:Y:S02]  /*13da0*/  FMNMX.FTZ R11, R53, R0, !PT ;  /* 0x00000000350b7209 */ /* 0x000fe40007810000 */
[----:B------:R-:W-:-:S02]  /*13db0*/  FSEL R54, R54, -INF , !P2 ;  /* 0xff80000036367808 */ /* 0x000fc40005000000 */
[----:B------:R-:W-:Y:S02]  /*13dc0*/  FSEL R55, R55, -INF , !P3 ;  /* 0xff80000037377808 */ /* 0x000fe40005800000 */
        /* <DEDUP_REMOVED lines=8> */
[----:B------:R-:W-:Y:S02]  /*13e50*/  FMNMX.FTZ R0, R60, R11, !PT ;  /* 0x0000000b3c007209 */ /* 0x000fe40007810000 */
        /* <DEDUP_REMOVED lines=42> */
[----:B------:R-:W-:Y:S02]  /*14100*/  ISETP.GT.AND P3, PT, R3, RZ, P1 ;  /* 0x000000ff0300720c */ /* 0x000fe40000f64270 */
[----:B------:R-:W-:-:S02]  /*14110*/  FMNMX.FTZ R10, R84, R11, !PT ;  /* 0x0000000b540a7209 */ /* 0x000fc40007810000 */
[C---:B------:R-:W-:Y:S02]  /*14120*/  ISETP.LT.OR P2, PT, R12.reuse, 0x71, P2 ;  /* 0x000000710c00780c */ /* 0x040fe40001741670 */
[----:B------:R-:W-:Y:S02]  /*14130*/  ISETP.LT.OR P3, PT, R12, 0x1, P3 ;  /* 0x000000010c00780c */ /* 0x000fe40001f61670 */
[----:B------:R-:W-:Y:S02]  /*14140*/  FMNMX.FTZ R10, R85, R10, !PT ;  /* 0x0000000a550a7209 */ /* 0x000fe40007810000 */
[----:B------:R-:W-:Y:S02]  /*14150*/  FSEL R82, R82, -INF , !P2 ;  /* 0xff80000052527808 */ /* 0x000fe40005000000 */
[----:B------:R-:W-:Y:S02]  /*14160*/  FSEL R26, R26, -INF , !P3 ;  /* 0xff8000001a1a7808 */ /* 0x000fe40005800000 */
[----:B------:R-:W-:-:S02]  /*14170*/  ISETP.GT.AND P2, PT, R3, 0x71, P1 ;  /* 0x000000710300780c */ /* 0x000fc40000f44270 */
[C---:B------:R-:W-:Y:S02]  /*14180*/  ISETP.GT.AND P3, PT, R3.reuse, 0x78, P1 ;  /* 0x000000780300780c */ /* 0x040fe40000f64270 */
[----:B------:R-:W-:Y:S02]  /*14190*/  ISETP.GT.AND P1, PT, R3, 0x79, P1 ;  /* 0x000000790300780c */ /* 0x000fe40000f24270 */
[----:B------:R-:W0:Y:S01]  /*141a0*/  SHFL.BFLY PT, R3, R10, 0x2, 0x1f ;  /* 0x0c401f000a037f89 */ /* 0x000e2200000e0000 */
[----:B------:R-:W-:Y:S02]  /*141b0*/  FMNMX.FTZ R120, R26, R7, !PT ;  /* 0x000000071a787209 */ /* 0x000fe40007810000 */
[C---:B------:R-:W-:Y:S02]  /*141c0*/  ISETP.LT.OR P2, PT, R12.reuse, 0x72, P2 ;  /* 0x000000720c00780c */ /* 0x040fe40001741670 */
[----:B------:R-:W-:Y:S02]  /*141d0*/  ISETP.LT.OR P3, PT, R12, 0x79, P3 ;  /* 0x000000790c00780c */ /* 0x000fe40001f61670 */
[----:B------:R-:W-:-:S02]  /*141e0*/  FSEL R83, R83, -INF , !P2 ;  /* 0xff80000053537808 */ /* 0x000fc40005000000 */
[----:B------:R-:W-:Y:S02]  /*141f0*/  ISETP.LT.OR P1, PT, R12, 0x7a, P1 ;  /* 0x0000007a0c00780c */ /* 0x000fe40000f21670 */
[----:B------:R-:W-:Y:S02]  /*14200*/  FSEL R86, R86, -INF , !P3 ;  /* 0xff80000056567808 */ /* 0x000fe40005800000 */
[----:B------:R-:W-:Y:S02]  /*14210*/  FSEL R87, R87, -INF , !P1 ;  /* 0xff80000057577808 */ /* 0x000fe40004800000 */
[----:B0-----:R-:W-:Y:S02]  /*14220*/  FMNMX.FTZ R0, R10, R3, !PT ;  /* 0x000000030a007209 */ /* 0x001fe40007810000 */
        /* <DEDUP_REMOVED lines=19> */
[----:B------:R-:W-:Y:S02]  /*14360*/  FMNMX.FTZ R10, R66, R3, !PT ;  /* 0x00000003420a7209 */ /* 0x000fe40007810000 */
[----:B------:R-:W0:Y:S02]  /*14370*/  SHFL.BFLY PT, R3, R0, 0x1, 0x1f ;  /* 0x0c201f0000037f89 */ /* 0x000e2400000e0000 */
[----:B------:R-:W-:-:S04]  /*14380*/  FMNMX.FTZ R11, R67, R10, !PT ;  /* 0x0000000a430b7209 */ /* 0x000fc80007810000 */
[----:B------:R-:W-:-:S04]  /*14390*/  FMNMX.FTZ R10, R70, R11, !PT ;  /* 0x0000000b460a7209 */ /* 0x000fc80007810000 */
[----:B------:R-:W-:-:S04]  /*143a0*/  FMNMX.FTZ R11, R71, R10, !PT ;  /* 0x0000000a470b7209 */ /* 0x000fc80007810000 */
[----:B------:R-:W-:-:S04]  /*143b0*/  FMNMX.FTZ R10, R74, R11, !PT ;  /* 0x0000000b4a0a7209 */ /* 0x000fc80007810000 */
[----:B------:R-:W-:-:S04]  /*143c0*/  FMNMX.FTZ R11, R75, R10, !PT ;  /* 0x0000000a4b0b7209 */ /* 0x000fc80007810000 */
[----:B------:R-:W-:Y:S02]  /*143d0*/  FMNMX.FTZ R10, R78, R11, !PT ;  /* 0x0000000b4e0a7209 */ /* 0x000fe40007810000 */
[----:B0-----:R-:W-:Y:S02]  /*143e0*/  FMNMX.FTZ R3, R0, R3, !PT ;  /* 0x0000000300037209 */ /* 0x001fe40007810000 */
[----:B------:R-:W-:Y:S02]  /*143f0*/  FMNMX.FTZ R11, R79, R10, !PT ;  /* 0x0000000a4f0b7209 */ /* 0x000fe40007810000 */
[C---:B------:R-:W-:Y:S01]  /*14400*/  FSETP.NEU.FTZ.AND P2, PT, R3.reuse, -INF , PT ;  /* 0xff8000000300780b */ /* 0x040fe20003f5d000 */
[----:B------:R-:W-:Y:S01]  /*14410*/  FMUL.FTZ R0, R3, UR30 ;  /* 0x0000001e03007c20 */ /* 0x000fe20008410000 */
[----:B------:R-:W-:-:S04]  /*14420*/  FMNMX.FTZ R10, R82, R11, !PT ;  /* 0x0000000b520a7209 */ /* 0x000fc80007810000 */
[----:B------:R-:W-:Y:S02]  /*14430*/  FMNMX.FTZ R11, R83, R10, !PT ;  /* 0x0000000a530b7209 */ /* 0x000fe40007810000 */
[----:B------:R-:W-:Y:S02]  /*14440*/  FSEL R0, R0, RZ, P2 ;  /* 0x000000ff00007208 */ /* 0x000fe40001000000 */
[----:B------:R-:W-:Y:S02]  /*14450*/  FMNMX.FTZ R10, R86, R11, !PT ;  /* 0x0000000b560a7209 */ /* 0x000fe40007810000 */
[----:B------:R-:W-:Y:S01]  /*14460*/  FSEL R11, R3, RZ, P2 ;  /* 0x000000ff030b7208 */ /* 0x000fe20001000000 */
        /* <DEDUP_REMOVED lines=33> */
[----:B------:R-:W-:Y:S01]  /*14680*/  FADD.FTZ R10, -R11, R20 ;  /* 0x000000140b0a7221 */ /* 0x000fe20000010100 */
[----:B------:R-:W-:Y:S03]  /*14690*/  MUFU.EX2 R24, R24 ;  /* 0x0000001800187308 */ /* 0x000fe60000000800 */
[----:B------:R-:W0:Y:S05]  /*146a0*/  SHFL.BFLY PT, R11, R0, 0x2, 0x1f ;  /* 0x0c401f00000b7f89 */ /* 0x000e2a00000e0000 */
        /* <DEDUP_REMOVED lines=10> */
[C---:B------:R-:W-:Y:S01]  /*14750*/  FSETP.NEU.FTZ.AND P1, PT, R0.reuse, -INF , PT ;  /* 0xff8000000000780b */ /* 0x040fe20003f3d000 */
[----:B------:R-:W-:-:S03]  /*14760*/  FMUL.FTZ R121, R0, UR30 ;  /* 0x0000001e00797c20 */ /* 0x000fc60008410000 */
[----:B------:R-:W-:-:S03]  /*14770*/  FSEL R122, R0, RZ, P1 ;  /* 0x000000ff007a7208 */ /* 0x000fc60000800000 */
[----:B------:R-:W-:Y:S01]  /*14780*/  MUFU.EX2 R40, R40 ;  /* 0x0000002800287308 */ /* 0x000fe20000000800 */
[----:B------:R-:W-:Y:S01]  /*14790*/  FSEL R121, R121, RZ, P1 ;  /* 0x000000ff79797208 */ /* 0x000fe20000800000 */
[----:B------:R-:W-:Y:S01]  /*147a0*/  FADD.FTZ R122, -R122, R7 ;  /* 0x000000077a7a7221 */ /* 0x000fe20000010100 */
[----:B------:R-:W-:-:S03]  /*147b0*/  FMUL.FTZ R7, R10, UR30 ;  /* 0x0000001e0a077c20 */ /* 0x000fc60008410000 */
[--C-:B------:R-:W-:Y:S01]  /*147c0*/  FFMA.FTZ R149, R26, UR30, -R121.reuse ;  /* 0x0000001e1a957c23 */ /* 0x100fe20008010879 */
[--C-:B------:R-:W-:Y:S01]  /*147d0*/  FFMA.FTZ R120, R27, UR30, -R121.reuse ;  /* 0x0000001e1b787c23 */ /* 0x100fe20008010879 */
[----:B------:R-:W-:Y:S01]  /*147e0*/  FMUL.FTZ R10, R122, UR30 ;  /* 0x0000001e7a0a7c20 */ /* 0x000fe20008410000 */
        /* <DEDUP_REMOVED lines=19> */
[----:B0-----:R-:W-:Y:S01]  /*14920*/  FFMA.FTZ R6, R7, R6, R24 ;  /* 0x0000000607067223 */ /* 0x001fe20000010018 */
[--C-:B------:R-:W-:Y:S01]  /*14930*/  FFMA.FTZ R135, R62, UR30, -R121.reuse ;  /* 0x0000001e3e877c23 */ /* 0x100fe20008010879 */
[--C-:B------:R-:W-:Y:S01]  /*14940*/  FFMA.FTZ R46, R63, UR30, -R121.reuse ;  /* 0x0000001e3f2e7c23 */ /* 0x100fe20008010879 */
[--C-:B------:R-:W-:Y:S01]  /*14950*/  FFMA.FTZ R129, R66, UR30, -R121.reuse ;  /* 0x0000001e42817c23 */ /* 0x100fe20008010879 */
[----:B------:R-:W-:Y:S01]  /*14960*/  FADD.FTZ R47, R25, R6 ;  /* 0x00000006192f7221 */ /* 0x000fe20000010000 */
        /* <DEDUP_REMOVED lines=14> */
[--C-:B------:R-:W-:Y:S01]  /*14a50*/  FFMA.FTZ R34, R83, UR30, -R121.reuse ;  /* 0x0000001e53227c23 */ /* 0x100fe20008010879 */
[--C-:B------:R-:W-:Y:S01]  /*14a60*/  FFMA.FTZ R123, R86, UR30, -R121.reuse ;  /* 0x0000001e567b7c23 */ /* 0x100fe20008010879 */
[----:B------:R-:W-:-:S02]  /*14a70*/  FFMA.FTZ R31, R87, UR30, -R121 ;  /* 0x0000001e571f7c23 */ /* 0x000fc40008010879 */
[----:B------:R-:W1:Y:S01]  /*14a80*/  MUFU.EX2 R30, R30 ;  /* 0x0000001e001e7308 */ /* 0x000e620000000800 */
[----:B0-----:R-:W-:-:S07]  /*14a90*/  FADD.FTZ R6, R120, R5 ;  /* 0x0000000578067221 */ /* 0x001fce0000010000 */
[----:B------:R-:W0:Y:S01]  /*14aa0*/  MUFU.EX2 R145, R145 ;  /* 0x0000009100917308 */ /* 0x000e220000000800 */
[----:B--2---:R-:W-:-:S07]  /*14ab0*/  FADD.FTZ R5, R151, R6 ;  /* 0x0000000697057221 */ /* 0x004fce0000010000 */
        /* <DEDUP_REMOVED lines=104> */
[----:B--2---:R-:W-:-:S03]  /*15140*/  FADD.FTZ R6, R85, R50 ;  /* 0x0000003255067221 */ /* 0x004fc60000010000 */
[----:B-1----:R-:W-:Y:S01]  /*15150*/  FADD.FTZ R5, R31, R54 ;  /* 0x000000361f057221 */ /* 0x002fe20000010000 */
[----:B------:R-:W-:Y:S06]  /*15160*/  @!P0 BRA `(.L_x_1766) ;  /* 0x0000000000048947 */ /* 0x000fec0003800000 */
[----:B------:R-:W-:Y:S01]  /*15170*/  BPT.TRAP 0x1 ;  /* 0x000000040000795c */ /* 0x000fe20000300000 */
.L_x_1766:
[----:B------:R-:W2:Y:S01]  /*15180*/  LDL R47, [R1+0x3c] ;  /* 0x00003c00012f7983 */ /* 0x000ea20000100800 */
[----:B------:R-:W-:Y:S01]  /*15190*/  IMAD R21, R21, 0x8, R2 ;  /* 0x0000000815157824 */ /* 0x000fe200078e0202 */
[----:B------:R-:W-:Y:S01]  /*151a0*/  F2FP.BF16.F32.PACK_AB R149, R120, R149 ;  /* 0x000000957895723e */ /* 0x000fe200000010ff */
[----:B------:R-:W-:Y:S01]  /*151b0*/  IMAD.U32 R50, RZ, RZ, UR38 ;  /* 0x00000026ff327e24 */ /* 0x000fe2000f8e00ff */
[----:B------:R-:W-:Y:S01]  /*151c0*/  F2FP.BF16.F32.PACK_AB R141, R20, R141 ;  /* 0x0000008d148d723e */ /* 0x000fe200000010ff */
        /* <DEDUP_REMOVED lines=42> */
[----:B0-----:R-:W-:Y:S01]  /*15470*/  IMAD.MOV.U32 R21, RZ, RZ, R22 ;  /* 0x000000ffff157224 */ /* 0x001fe200078e0016 */
        /* <DEDUP_REMOVED lines=26> */
[C---:B--2---:R-:W-:Y:S01]  /*15620*/  ISETP.GT.AND P1, PT, R4.reuse, R47, PT ;  /* 0x0000002f0400720c */ /* 0x044fe20003f24270 */
[----:B------:R-:W-:-:S12]  /*15630*/  VIADD R4, R4, 0xffffffff ;  /* 0xffffffff04047836 */ /* 0x000fd80000000000 */
[----:B------:R-:W-:Y:S05]  /*15640*/  @P1 BRA `(.L_x_1767) ;  /* 0xffffffcc00f41947 */ /* 0x000fea000383ffff */
.L_x_1747:
[----:B------:R-:W-:Y:S05]  /*15650*/  WARPSYNC.ALL ;  /* 0x0000000000007948 */ /* 0x000fea0003800000 */
[----:B------:R-:W-:Y:S06]  /*15660*/  BAR.ARV 0x8, 0x200 ;  /* 0x0208000000007b1d */ /* 0x000fec0000002000 */
[----:B------:R-:W-:Y:S05]  /*15670*/  @!P0 BRA `(.L_x_1768) ;  /* 0x0000000000048947 */ /* 0x000fea0003800000 */
[----:B------:R-:W-:Y:S01]  /*15680*/  BPT.TRAP 0x1 ;  /* 0x000000040000795c */ /* 0x000fe20000300000 */
.L_x_1768:
[----:B------:R-:W-:Y:S01]  /*15690*/  IMAD R11, R22, 0x8, R2 ;  /* 0x00000008160b7824 */ /* 0x000fe200078e0202 */
[----:B------:R-:W-:-:S04]  /*156a0*/  SHF.L.U32 R4, R154, 0x1f, RZ ;  /* 0x0000001f9a047819 */ /* 0x000fc800000006ff */
[----:B------:R0:W1:Y:S01]  /*156b0*/  SYNCS.PHASECHK.TRANS64.TRYWAIT P1, [R11+URZ+0x16850], R4 ;  /* 0x016850040b0075a7 */ /* 0x000062000802017f */
[----:B------:R-:W-:Y:S05]  /*156c0*/  @!P0 BRA `(.L_x_1769) ;  /* 0x0000000000048947 */ /* 0x000fea0003800000 */
[----:B------:R-:W-:Y:S01]  /*156d0*/  BPT.TRAP 0x1 ;  /* 0x000000040000795c */ /* 0x000fe20000300000 */
.L_x_1769:
[----:B------:R-:W-:-:S05]  /*156e0*/  VIADD R2, R2, 0x400 ;  /* 0x0000040002027836 */ /* 0x000fca0000000000 */
[----:B------:R-:W-:-:S04]  /*156f0*/  SHF.R.U32.HI R2, RZ, 0x4, R2 ;  /* 0x00000004ff027819 */ /* 0x000fc80000011602 */
[----:B------:R-:W-:Y:S01]  /*15700*/  LOP3.LUT R9, R2, 0x3fff, RZ, 0xc0, !PT ;  /* 0x00003fff02097812 */ /* 0x000fe200078ec0ff */
[----:B-1----:R-:W-:Y:S06]  /*15710*/  @P1 BRA `(.L_x_1770) ;  /* 0x0000000000081947 */ /* 0x002fec0003800000 */
[----:B------:R-:W1:Y:S02]  /*15720*/  SYNCS.PHASECHK.TRANS64.TRYWAIT P1, [R11+URZ+0x16850], R4 ;  /* 0x016850040b0075a7 */ /* 0x000e64000802017f */
[----:B-1----:R-:W-:Y:S05]  /*15730*/  @!P1 BRA `(.L_x_1771) ;  /* 0x000000c000509947 */ /* 0x002fea0003800000 */
.L_x_1770:
[----:B------:R-:W-:Y:S01]  /*15740*/  IMAD R8, R22, 0x400, R9 ;  /* 0x0000040016087824 */ /* 0x000fe200078e0209 */
[----:B------:R-:W-:Y:S05]  /*15750*/  WARPSYNC.ALL ;  /* 0x0000000000007948 */ /* 0x000fea0003800000 */
[----:B------:R-:W-:Y:S01]  /*15760*/  IMAD.MOV.U32 R9, RZ, RZ, 0x40000040 ;  /* 0x40000040ff097424 */ /* 0x000fe200078e00ff */
[C---:B------:R-:W-:Y:S01]  /*15770*/  R2UR UR6, R8.reuse ;  /* 0x00000000080672ca */ /* 0x040fe200000e0000 */
[----:B------:R-:W-:Y:S01]  /*15780*/  WARPGROUP.ARRIVE ;  /* 0x00000000000079c5 */ /* 0x000fe20000000000 */
[----:B------:R-:W-:Y:S01]  /*15790*/  VIADD R12, R8, 0x80 ;  /* 0x00000080080c7836 */ /* 0x000fe20000000000 */
[----:B------:R-:W2:Y:S01]  /*157a0*/  SHFL.BFLY PT, R7, R6, 0x2, 0x1f ;  /* 0x0c401f0006077f89 */ /* 0x000ea200000e0000 */
[----:B------:R-:W-:Y:S01]  /*157b0*/  R2UR UR7, R9 ;  /* 0x00000000090772ca */ /* 0x000fe200000e0000 */
[----:B------:R-:W-:-:S02]  /*157c0*/  IMAD.MOV.U32 R13, RZ, RZ, 0x40000040 ;  /* 0x40000040ff0d7424 */ /* 0x000fc400078e00ff */
[----:B------:R-:W0:Y:S01]  /*157d0*/  SHFL.BFLY PT, R2, R5, 0x2, 0x1f ;  /* 0x0c401f0005027f89 */ /* 0x000e2200000e0000 */
[----:B------:R-:W-:Y:S02]  /*157e0*/  IMAD.MOV.U32 R9, RZ, RZ, 0x40000040 ;  /* 0x40000040ff097424 */ /* 0x000fe400078e00ff */
[----:B------:R-:W-:Y:S02]  /*157f0*/  IMAD.MOV.U32 R27, RZ, RZ, -0x800000 ;  /* 0xff800000ff1b7424 */ /* 0x000fe400078e00ff */
[----:B------:R-:W-:-:S05]  /*15800*/  IMAD.MOV.U32 R26, RZ, RZ, -0x800000 ;  /* 0xff800000ff1a7424 */ /* 0x000fca00078e00ff */
[----:B------:R-:W-:Y:S01]  /*15810*/  HGMMA.64x64x16.F32.BF16 R88, R148, gdesc[UR4].tnspB, R88, gsb0 ;  /* 0x40e0000494587df0 */ /* 0x000fe20008001858 */
[----:B------:R-:W-:Y:S01]  /*15820*/  R2UR UR6, R12 ;  /* 0x000000000c0672ca */ /* 0x000fe200000e0000 */
[----:B------:R-:W-:Y:S01]  /*15830*/  VIADD R12, R8, 0x100 ;  /* 0x00000100080c7836 */ /* 0x000fe20000000000 */
[----:B------:R-:W-:Y:S01]  /*15840*/  R2UR UR7, R13 ;  /* 0x000000000d0772ca */ /* 0x000fe200000e0000 */
[----:B------:R-:W-:Y:S02]  /*15850*/  IMAD.MOV.U32 R13, RZ, RZ, 0x40000040 ;  /* 0x40000040ff0d7424 */ /* 0x000fe400078e00ff */
[----:B--2---:R-:W-:Y:S01]  /*15860*/  FADD.FTZ R7, R7, R6 ;  /* 0x0000000607077221 */ /* 0x004fe20000010000 */
[----:B------:R-:W-:Y:S02]  /*15870*/  IMAD.MOV.U32 R6, RZ, RZ, RZ ;  /* 0x000000ffff067224 */ /* 0x000fe400078e00ff */
[----:B01----:R-:W-:Y:S02]  /*15880*/  FADD.FTZ R4, R2, R5 ;  /* 0x0000000502047221 */ /* 0x003fe40000010000 */
[----:B------:R-:W0:Y:S02]  /*15890*/  SHFL.BFLY PT, R2, R7, 0x1, 0x1f ;  /* 0x0c201f0007027f89 */ /* 0x000e2400000e0000 */
[----:B0-----:R-:W-:Y:S01]  /*158a0*/  FADD.FTZ R10, R7, R2 ;  /* 0x00000002070a7221 */ /* 0x001fe20000010000 */
[----:B------:R-:W-:-:S04]  /*158b0*/  IMAD.MOV.U32 R2, RZ, RZ, RZ ;  /* 0x000000ffff027224 */ /* 0x000fc800078e00ff */
[----:B------:R-:W-:-:S13]  /*158c0*/  FSETP.NE.FTZ.AND P1, PT, R10, RZ, PT ;  /* 0x000000ff0a00720b */ /* 0x000fda0003f35000 */
[----:B------:R-:W0:Y:S08]  /*158d0*/  @P1 MUFU.LG2 R5, R10 ;  /* 0x0000000a00051308 */ /* 0x000e300000000c00 */
[----:B------:R-:W-:Y:S01]  /*158e0*/  @P1 MUFU.RCP R2, R10 ;  /* 0x0000000a00021308 */ /* 0x000fe20000001000 */
[----:B0-----:R-:W-:Y:S01]  /*158f0*/  @P1 FMUL.FTZ R5, R5, 0.69314718246459960938 ;  /* 0x3f31721805051820 */ /* 0x001fe20000410000 */
[----:B------:R-:W-:-:S02]  /*15900*/  WARPGROUP.DEPBAR.LE gsb0, 0x0 ;  /* 0x00008000000079c5 */ /* 0x000fc40000010000 */
        /* <DEDUP_REMOVED lines=31> */
[----:B------:R-:W-:Y:S01]  /*15b00*/  R2UR UR6, R12 ;  /* 0x000000000c0672ca */ /* 0x000fe200000e0000 */
[----:B------:R-:W-:Y:S01]  /*15b10*/  IMAD.U32 R12, RZ, RZ, UR30 ;  /* 0x0000001eff0c7e24 */ /* 0x000fe2000f8e00ff */
[----:B------:R-:W-:Y:S01]  /*15b20*/  R2UR UR7, R13 ;  /* 0x000000000d0772ca */ /* 0x000fe200000e0000 */
[----:B------:R-:W-:Y:S02]  /*15b30*/  WARPGROUP.DEPBAR.LE gsb0, 0x0 ;  /* 0x00008000000079c5 */ /* 0x000fe40000010000 */
[----:B------:R-:W-:-:S10]  /*15b40*/  WARPGROUP.ARRIVE ;  /* 0x00000000000079c5 */ /* 0x000fd40000000000 */
[----:B------:R-:W-:Y:S01]  /*15b50*/  HGMMA.64x64x16.F32.BF16 R88, R124, gdesc[UR4].tnspB, R88, gsb0 ;  /* 0x40e000047c587df0 */ /* 0x000fe20008001858 */
[----:B------:R-:W-:Y:S02]  /*15b60*/  R2UR UR6, R8 ;  /* 0x00000000080672ca */ /* 0x000fe400000e0000 */
[----:B------:R-:W-:Y:S02]  /*15b70*/  R2UR UR7, R9 ;  /* 0x00000000090772ca */ /* 0x000fe400000e0000 */
[----:B------:R-:W0:Y:S02]  /*15b80*/  SHFL.BFLY PT, R9, R4, 0x1, 0x1f ;  /* 0x0c201f0004097f89 */ /* 0x000e2400000e0000 */
[----:B0-----:R-:W-:Y:S01]  /*15b90*/  FADD.FTZ R9, R4, R9 ;  /* 0x0000000904097221 */ /* 0x001fe20000010000 */
[----:B------:R-:W-:-:S04]  /*15ba0*/  IMAD.U32 R4, RZ, RZ, UR30 ;  /* 0x0000001eff047e24 */ /* 0x000fc8000f8e00ff */
[----:B------:R-:W-:Y:S01]  /*15bb0*/  FSETP.NE.FTZ.AND P2, PT, R9, RZ, PT ;  /* 0x000000ff0900720b */ /* 0x000fe20003f55000 */
[----:B------:R-:W-:-:S04]  /*15bc0*/  @P1 FMUL.FTZ R4, R4, 0.69314718246459960938 ;  /* 0x3f31721804041820 */ /* 0x000fc80000410000 */
[----:B------:R-:W-:-:S08]  /*15bd0*/  @P1 FFMA.FTZ R27, R4, R3, R5 ;  /* 0x00000003041b1223 */ /* 0x000fd00000010005 */
        /* <DEDUP_REMOVED lines=11> */
.L_x_1772:
[----:B------:R-:W-:Y:S02]  /*15c90*/  VIADD R0, R11, 0x16860 ;  /* 0x000168600b007836 */ /* 0x000fe40000000000 */
[-C--:B------:R-:W-:Y:S01]  /*15ca0*/  FMUL.FTZ R20, R88, R2.reuse ;  /* 0x0000000258147220 */ /* 0x080fe20000410000 */
[----:B------:R-:W-:Y:S02]  /*15cb0*/  IMAD.U32 R3, RZ, RZ, UR38 ;  /* 0x00000026ff037e24 */ /* 0x000fe4000f8e00ff */
[-C--:B------:R-:W-:Y:S01]  /*15cc0*/  FMUL.FTZ R21, R89, R2.reuse ;  /* 0x0000000259157220 */ /* 0x080fe20000410000 */
        /* <DEDUP_REMOVED lines=9> */
[----:B------:R-:W-:Y:S01]  /*15d60*/  SEL R3, RZ, 0x1, P1 ;  /* 0x00000001ff037807 */ /* 0x000fe20000800000 */
        /* <DEDUP_REMOVED lines=26> */
[----:B------:R-:W-:Y:S01]  /*15f10*/  LOP3.LUT R154, R154, R3, RZ, 0x3c, !PT ;  /* 0x000000039a9a7212 */ /* 0x000fe200078e3cff */
[----:B------:R-:W-:Y:S01]  /*15f20*/  UIADD3 UR36, UR36, 0x1, URZ ;  /* 0x0000000124247890 */ /* 0x000fe2000fffe03f */
[----:B0-----:R-:W-:-:S11]  /*15f30*/  SEL R22, R22, RZ, P1 ;  /* 0x000000ff16167207 */ /* 0x001fd60000800000 */
.L_x_1657:
[----:B------:R-:W0:Y:S01]  /*15f40*/  S2R R0, SR_TID.X ;  /* 0x0000000000007919 */ /* 0x000e220000002100 */
[----:B------:R-:W-:Y:S05]  /*15f50*/  WARPSYNC.ALL ;  /* 0x0000000000007948 */ /* 0x000fea0003800000 */
[----:B0----5:R-:W-:-:S05]  /*15f60*/  VIADD R38, R0, 0xffffff80 ;  /* 0xffffff8000267836 */ /* 0x021fca0000000000 */
[----:B------:R-:W-:-:S04]  /*15f70*/  SHF.R.S32.HI R48, RZ, 0x1f, R38 ;  /* 0x0000001fff307819 */ /* 0x000fc80000011426 */
[----:B------:R-:W-:-:S04]  /*15f80*/  LEA.HI R48, R48, R38, RZ, 0x3 ;  /* 0x0000002630307211 */ /* 0x000fc800078f18ff */
[----:B------:R-:W-:-:S05]  /*15f90*/  LOP3.LUT R48, R48, 0xfffffff8, RZ, 0xc0, !PT ;  /* 0xfffffff830307812 */ /* 0x000fca00078ec0ff */
[----:B------:R-:W-:-:S04]  /*15fa0*/  IMAD.IADD R48, R38, 0x1, -R48 ;  /* 0x0000000126307824 */ /* 0x000fc800078e0a30 */
[----:B------:R-:W-:-:S05]  /*15fb0*/  IMAD.SHL.U32 R44, R48, 0x8, RZ ;  /* 0x00000008302c7824 */ /* 0x000fca00078e00ff */
[----:B------:R-:W-:Y:S01]  /*15fc0*/  SHF.R.S32.HI R43, RZ, 0x1f, R44 ;  /* 0x0000001fff2b7819 */ /* 0x000fe2000001142c */
[----:B------:R-:W0:Y:S08]  /*15fd0*/  S2UR UR38, SR_CgaCtaId ;  /* 0x00000000002679c3 */ /* 0x000e300000008800 */
[----:B------:R-:W-:Y:S06]  /*15fe0*/  BAR.SYNC.DEFER_BLOCKING 0x5, 0x200 ;  /* 0x0148000000007b1d */ /* 0x000fec0000010000 */
[----:B------:R-:W-:Y:S01]  /*15ff0*/  UMOV UR4, 0x400 ;  /* 0x0000040000047882 */ /* 0x000fe20000000000 */
[----:B------:R-:W-:Y:S01]  /*16000*/  BSSY B0, `(.L_x_1773) ;  /* 0x000023a000007945 */ /* 0x000fe20003800000 */
[----:B0-----:R-:W-:-:S06]  /*16010*/  ULEA UR4, UR38, UR4, 0x18 ;  /* 0x0000000426047291 */ /* 0x001fcc000f8ec03f */
[----:B------:R-:W-:-:S05]  /*16020*/  IMAD.U32 R2, RZ, RZ, UR4 ;  /* 0x00000004ff027e24 */ /* 0x000fca000f8e00ff */
[----:B------:R0:W1:Y:S01]  /*16030*/  LDS.128 R32, [R2+0x168d0] ;  /* 0x0168d00002207984 */ /* 0x0000620000000c00 */
[----:B------:R-:W-:Y:S06]  /*16040*/  BAR.ARV 0x4, 0x200 ;  /* 0x0108000000007b1d */ /* 0x000fec0000002000 */
[----:B------:R-:W-:Y:S05]  /*16050*/  @P0 BRA `(.L_x_1774) ;  /* 0x00000018003c0947 */ /* 0x000fea0003800000 */
[----:B------:R-:W2:Y:S01]  /*16060*/  LDL R0, [R1+0x60] ;  /* 0x0000600001007983 */ /* 0x000ea20000100800 */
[----:B------:R-:W-:Y:S01]  /*16070*/  ULDC UR4, c[0x0][0xad4] ;  /* 0x0002b50000047ab9 */ /* 0x000fe20000000800 */
[----:B------:R-:W3:Y:S02]  /*16080*/  LDC.64 R28, c[0x0][0xc00] ;  /* 0x00030000ff1c7b82 */ /* 0x000ee40000000a00 */
[----:B------:R-:W4:Y:S04]  /*16090*/  LDL.LU R30, [R1+0x4c] ;  /* 0x00004c00011e7983 */ /* 0x000f280000300800 */
[----:B------:R-:W3:Y:S01]  /*160a0*/  LDL R39, [R1+0x50] ;  /* 0x0000500001277983 */ /* 0x000ee20000100800 */
[----:B------:R-:W0:Y:S01]  /*160b0*/  S2R R3, SR_SWINHI ;  /* 0x0000000000037919 */ /* 0x000e220000002f00 */
[----:B------:R-:W-:-:S02]  /*160c0*/  MOV R24, R2 ;  /* 0x0000000200187202 */ /* 0x000fc40000000f00 */
[----:B0-----:R-:W-:Y:S02]  /*160d0*/  MOV R25, R3 ;  /* 0x0000000300197202 */ /* 0x001fe40000000f00 */
[----:B------:R-:W-:Y:S02]  /*160e0*/  F2FP.BF16.F32.PACK_AB R12, R21, R20 ;  /* 0x00000014150c723e */ /* 0x000fe400000010ff */
[----:B------:R-:W-:Y:S01]  /*160f0*/  F2FP.BF16.F32.PACK_AB R14, R93, R92 ;  /* 0x0000005c5d0e723e */ /* 0x000fe200000010ff */
[----:B--2---:R-:W-:-:S03]  /*16100*/  IMAD.WIDE R8, R0, 0x2, R24 ;  /* 0x0000000200087825 */ /* 0x004fc600078e0218 */
[----:B------:R-:W-:-:S05]  /*16110*/  IADD3 R15, P0, R8, 0x60, RZ ;  /* 0x00000060080f7810 */ /* 0x000fca0007f1e0ff */
[----:B------:R-:W-:Y:S01]  /*16120*/  IMAD.X R5, RZ, RZ, R9, P0 ;  /* 0x000000ffff057224 */ /* 0x000fe200000e0609 */
[----:B----4-:R-:W-:-:S04]  /*16130*/  ISETP.NE.AND P0, PT, R30, RZ, PT ;  /* 0x000000ff1e00720c */ /* 0x010fc80003f05270 */
[----:B------:R-:W-:Y:S01]  /*16140*/  SEL R37, R30, UR4, P0 ;  /* 0x000000041e257c07 */ /* 0x000fe20008000000 */
[----:B------:R-:W-:Y:S05]  /*16150*/  WARPSYNC.ALL ;  /* 0x0000000000007948 */ /* 0x000fea0003800000 */
[C---:B------:R-:W-:Y:S01]  /*16160*/  LOP3.LUT R3, R8.reuse, 0x380, RZ, 0xc0, !PT ;  /* 0x0000038008037812 */ /* 0x040fe200078ec0ff */
[----:B------:R-:W-:Y:S01]  /*16170*/  ULDC.64 UR6, c[0x0][0xc08] ;  /* 0x0003020000067ab9 */ /* 0x000fe20000000a00 */
[----:B------:R-:W-:Y:S01]  /*16180*/  BAR.SYNC.DEFER_BLOCKING 0x1, 0x180 ;  /* 0x0046000000007b1d */ /* 0x000fe20000010000 */
[C---:B------:R-:W-:Y:S02]  /*16190*/  IADD3 R6, P1, R8.reuse, 0x40, RZ ;  /* 0x0000004008067810 */ /* 0x040fe40007f3e0ff */
[----:B------:R-:W-:-:S02]  /*161a0*/  IADD3 R13, P2, R8, 0x20, RZ ;  /* 0x00000020080d7810 */ /* 0x000fc40007f5e0ff */
[----:B------:R-:W-:Y:S01]  /*161b0*/  SHF.R.U64 R3, R3, 0x3, RZ ;  /* 0x0000000303037819 */ /* 0x000fe200000012ff */
[----:B------:R-:W-:Y:S01]  /*161c0*/  ULDC.64 UR4, c[0x0][0xc00] ;  /* 0x0003000000047ab9 */ /* 0x000fe20000000a00 */
[----:B------:R-:W-:Y:S02]  /*161d0*/  LOP3.LUT R4, R6, 0x380, RZ, 0xc0, !PT ;  /* 0x0000038006047812 */ /* 0x000fe400078ec0ff */
[----:B------:R-:W-:Y:S02]  /*161e0*/  LOP3.LUT R0, R13, 0x380, RZ, 0xc0, !PT ;  /* 0x000003800d007812 */ /* 0x000fe400078ec0ff */
[----:B------:R-:W-:Y:S02]  /*161f0*/  LOP3.LUT R10, R15, 0x380, RZ, 0xc0, !PT ;  /* 0x000003800f0a7812 */ /* 0x000fe400078ec0ff */
[----:B------:R-:W-:Y:S02]  /*16200*/  ISETP.NE.U32.AND P0, PT, RZ, UR6, PT ;  /* 0x00000006ff007c0c */ /* 0x000fe4000bf05070 */
[----:B------:R-:W-:-:S02]  /*16210*/  LOP3.LUT R8, R3, R8, RZ, 0x3c, !PT ;  /* 0x0000000803087212 */ /* 0x000fc400078e3cff */
[----:B------:R-:W-:Y:S02]  /*16220*/  SHF.R.U64 R3, R4, 0x3, RZ ;  /* 0x0000000304037819 */ /* 0x000fe400000012ff */
[----:B------:R-:W-:Y:S02]  /*16230*/  SHF.R.U64 R0, R0, 0x3, RZ ;  /* 0x0000000300007819 */ /* 0x000fe400000012ff */
[----:B------:R-:W-:Y:S02]  /*16240*/  SHF.R.U64 R4, R10, 0x3, RZ ;  /* 0x000000030a047819 */ /* 0x000fe400000012ff */
[----:B------:R-:W-:Y:S01]  /*16250*/  ISETP.NE.AND.EX P0, PT, RZ, UR7, PT, P0 ;  /* 0x00000007ff007c0c */ /* 0x000fe2000bf05300 */
[--C-:B------:R-:W-:Y:S01]  /*16260*/  IMAD.X R7, RZ, RZ, R9.reuse, P1 ;  /* 0x000000ffff077224 */ /* 0x100fe200008e0609 */
[----:B------:R-:W-:Y:S01]  /*16270*/  LOP3.LUT R10, R0, R13, RZ, 0x3c, !PT ;  /* 0x0000000d000a7212 */ /* 0x000fe200078e3cff */
[----:B------:R-:W-:Y:S01]  /*16280*/  IMAD.X R11, RZ, RZ, R9, P2 ;  /* 0x000000ffff0b7224 */ /* 0x000fe200010e0609 */
[----:B------:R-:W-:-:S02]  /*16290*/  LOP3.LUT R4, R4, R15, RZ, 0x3c, !PT ;  /* 0x0000000f04047212 */ /* 0x000fc400078e3cff */
[----:B------:R-:W-:Y:S02]  /*162a0*/  LOP3.LUT R6, R3, R6, RZ, 0x3c, !PT ;  /* 0x0000000603067212 */ /* 0x000fe400078e3cff */
[----:B------:R-:W-:Y:S02]  /*162b0*/  MOV R9, R8 ;  /* 0x0000000800097202 */ /* 0x000fe40000000f00 */
[----:B------:R-:W-:Y:S02]  /*162c0*/  F2FP.BF16.F32.PACK_AB R13, R91, R90 ;  /* 0x0000005a5b0d723e */ /* 0x000fe400000010ff */
[----:B------:R-:W-:Y:S01]  /*162d0*/  F2FP.BF16.F32.PACK_AB R15, R95, R94 ;  /* 0x0000005e5f0f723e */ /* 0x000fe200000010ff */
[----:B------:R-:W0:Y:S01]  /*162e0*/  @P0 LDC.64 R30, c[0x0][0xc08] ;  /* 0x00030200ff1e0b82 */ /* 0x000e220000000a00 */
[----:B-1----:R-:W-:Y:S02]  /*162f0*/  MOV R32, R6 ;  /* 0x0000000600207202 */ /* 0x002fe40000000f00 */
[----:B------:R-:W-:Y:S01]  /*16300*/  MOV R0, R4 ;  /* 0x0000000400007202 */ /* 0x000fe20000000f00 */
[----:B------:R1:W-:Y:S01]  /*16310*/  STSM.16.M88.4 [R9], R12 ;  /* 0x0000000c09007844 */ /* 0x0003e20000000200 */
[----:B------:R-:W-:-:S02]  /*16320*/  MOV R36, R10 ;  /* 0x0000000a00247202 */ /* 0x000fc40000000f00 */
[----:B------:R-:W-:Y:S02]  /*16330*/  F2FP.BF16.F32.PACK_AB R4, R97, R96 ;  /* 0x000000606104723e */ /* 0x000fe400000010ff */
[----:B------:R-:W-:Y:S02]  /*16340*/  F2FP.BF16.F32.PACK_AB R5, R99, R98 ;  /* 0x000000626305723e */ /* 0x000fe400000010ff */
[----:B------:R-:W-:Y:S02]  /*16350*/  F2FP.BF16.F32.PACK_AB R6, R101, R100 ;  /* 0x000000646506723e */ /* 0x000fe400000010ff */
[----:B------:R-:W-:Y:S02]  /*16360*/  F2FP.BF16.F32.PACK_AB R7, R103, R102 ;  /* 0x000000666707723e */ /* 0x000fe400000010ff */
[----:B------:R-:W-:Y:S02]  /*16370*/  F2FP.BF16.F32.PACK_AB R8, R105, R104 ;  /* 0x000000686908723e */ /* 0x000fe400000010ff */
[----:B------:R-:W-:-:S02]  /*16380*/  F2FP.BF16.F32.PACK_AB R10, R109, R108 ;  /* 0x0000006c6d0a723e */ /* 0x000fc400000010ff */
[----:B------:R-:W-:Y:S02]  /*16390*/  F2FP.BF16.F32.PACK_AB R11, R111, R110 ;  /* 0x0000006e6f0b723e */ /* 0x000fe400000010ff */
[----:B-1----:R-:W-:Y:S02]  /*163a0*/  F2FP.BF16.F32.PACK_AB R9, R107, R106 ;  /* 0x0000006a6b09723e */ /* 0x002fe400000010ff */
[----:B------:R-:W-:Y:S02]  /*163b0*/  F2FP.BF16.F32.PACK_AB R12, R113, R112 ;  /* 0x00000070710c723e */ /* 0x000fe400000010ff */
[----:B------:R-:W-:Y:S02]  /*163c0*/  F2FP.BF16.F32.PACK_AB R13, R115, R114 ;  /* 0x00000072730d723e */ /* 0x000fe400000010ff */
[----:B------:R-:W-:Y:S02]  /*163d0*/  F2FP.BF16.F32.PACK_AB R14, R117, R116 ;  /* 0x00000074750e723e */ /* 0x000fe400000010ff */
[----:B------:R-:W-:Y:S01]  /*163e0*/  F2FP.BF16.F32.PACK_AB R15, R119, R118 ;  /* 0x00000076770f723e */ /* 0x000fe200000010ff */
[----:B------:R0:W-:Y:S04]  /*163f0*/  STSM.16.M88.4 [R36], R4 ;  /* 0x0000000424007844 */ /* 0x0001e80000000200 */
[----:B------:R-:W-:Y:S04]  /*16400*/  STSM.16.M88.4 [R32], R8 ;  /* 0x0000000820007844 */ /* 0x000fe80000000200 */
[----:B------:R1:W-:Y:S01]  /*16410*/  STSM.16.M88.4 [R0], R12 ;  /* 0x0000000c00007844 */ /* 0x0003e20000000200 */
[----:B------:R-:W-:-:S04]  /*16420*/  ISETP.NE.U32.AND P3, PT, RZ, UR4, PT ;  /* 0x00000004ff007c0c */ /* 0x000fc8000bf65070 */
[----:B------:R-:W-:Y:S01]  /*16430*/  ISETP.NE.AND.EX P3, PT, RZ, UR5, PT, P3 ;  /* 0x00000005ff007c0c */ /* 0x000fe2000bf65330 */
[----:B------:R-:W-:Y:S01]  /*16440*/  ULDC UR6, c[0x0][0xa88] ;  /* 0x0002a20000067ab9 */ /* 0x000fe20000000800 */
[----:B------:R-:W-:Y:S02]  /*16450*/  IMAD.MOV.U32 R3, RZ, RZ, RZ ;  /* 0x000000ffff037224 */ /* 0x000fe400078e00ff */
[----:B------:R-:W-:Y:S02]  /*16460*/  IMAD.U32 R45, RZ, RZ, UR6 ;  /* 0x00000006ff2d7e24 */ /* 0x000fe4000f8e00ff */
[C---:B---3--:R-:W-:Y:S01]  /*16470*/  IMAD.WIDE R28, R39.reuse, 0x4, R28 ;  /* 0x00000004271c7825 */ /* 0x048fe200078e021c */
[----:B------:R-:W-:Y:S03]  /*16480*/  BAR.SYNC.DEFER_BLOCKING 0x1, 0x180 ;  /* 0x0046000000007b1d */ /* 0x000fe60000010000 */
[----:B0-----:R-:W-:Y:S01]  /*16490*/  @P0 IMAD.WIDE R4, R39, 0x4, R30 ;  /* 0x0000000427040825 */ /* 0x001fe200078e021e */
[----:B------:R-:W-:-:S04]  /*164a0*/  ISETP.GT.AND P1, PT, R37, 0x1, PT ;  /* 0x000000012500780c */ /* 0x000fc80003f24270 */
[----:B-1----:R-:W0:Y:S01]  /*164b0*/  LDC R0, c[0x0][0xbe8] ;  /* 0x0002fa00ff007b82 */ /* 0x002e220000000800 */
[----:B------:R1:W5:Y:S04]  /*164c0*/  @P3 LDG.E R3, desc[UR42][R28.64] ;  /* 0x0000002a1c033981 */ /* 0x000368000c1e1900 */
[----:B------:R1:W5:Y:S01]  /*164d0*/  @P0 LDG.E R45, desc[UR42][R4.64] ;  /* 0x0000002a042d0981 */ /* 0x000362000c1e1900 */
[----:B------:R-:W-:-:S05]  /*164e0*/  IMAD.MOV.U32 R6, RZ, RZ, 0x9b8 ;  /* 0x000009b8ff067424 */ /* 0x000fca00078e00ff */
[----:B------:R-:W-:-:S04]  /*164f0*/  SEL R6, R6, 0x978, P1 ;  /* 0x0000097806067807 */ /* 0x000fc80000800000 */
[----:B------:R1:W2:Y:S08]  /*16500*/  LDC.64 R12, c[0x0][R6+0x220] ;  /* 0x00008800060c7b82 */ /* 0x0002b00000000a00 */
[----:B------:R1:W3:Y:S08]  /*16510*/  LDC.64 R14, c[0x0][R6+0x218] ;  /* 0x00008600060e7b82 */ /* 0x0002f00000000a00 */
[----:B------:R1:W4:Y:S01]  /*16520*/  LDC.64 R10, c[0x0][R6+0x228] ;  /* 0x00008a00060a7b82 */ /* 0x0003220000000a00 */
[----:B0-----:R-:W-:Y:S01]  /*16530*/  ISETP.NE.AND P2, PT, R0, 0x1, PT ;  /* 0x000000010000780c */ /* 0x001fe20003f45270 */
[----:B-1----:R-:W-:-:S12]  /*16540*/  @P0 BRA `(.L_x_1775) ;  /* 0x0000000000100947 */ /* 0x002fd80003800000 */
[----:B------:R-:W-:Y:S05]  /*16550*/  @!P3 BRA `(.L_x_1775) ;  /* 0x00000000000cb947 */ /* 0x000fea0003800000 */
[----:B------:R-:W2:Y:S04]  /*16560*/  LDG.E R4, desc[UR42][R28.64] ;  /* 0x0000002a1c047981 */ /* 0x000ea8000c1e1900 */
[----:B-----5:R-:W2:Y:S02]  /*16570*/  LDG.E R45, desc[UR42][R28.64+0x4] ;  /* 0x0000042a1c2d7981 */ /* 0x020ea4000c1e1900 */
[----:B--2---:R-:W-:-:S07]  /*16580*/  IMAD.IADD R45, R45, 0x1, -R4 ;  /* 0x000000012d2d7824 */ /* 0x004fce00078e0a04 */
.L_x_1775:
[----:B------:R-:W4:Y:S04]  /*16590*/  LDL R29, [R1+0x34] ;  /* 0x00003400011d7983 */ /* 0x000f280000100800 */
[----:B------:R-:W4:Y:S04]  /*165a0*/  LDL R51, [R1+0x14] ;  /* 0x0000140001337983 */ /* 0x000f280000100800 */
[----:B------:R-:W4:Y:S01]  /*165b0*/  LDL R49, [R1+0x54] ;  /* 0x0000540001317983 */ /* 0x000f220000100800 */
[----:B------:R-:W0:Y:S01]  /*165c0*/  LDC.64 R6, c[0x0][R6+0x210] ;  /* 0x0000840006067b82 */ /* 0x000e220000000a00 */
[----:B------:R-:W-:-:S02]  /*165d0*/  ISETP.NE.U32.AND P0, PT, RZ, UR4, PT ;  /* 0x00000004ff007c0c */ /* 0x000fc4000bf05070 */
[----:B------:R-:W4:Y:S01]  /*165e0*/  LDL R36, [R1+0x5c] ;  /* 0x00005c0001247983 */ /* 0x000f220000100800 */
[----:B------:R-:W-:Y:S02]  /*165f0*/  SHF.R.S32.HI R9, RZ, 0x1f, R39 ;  /* 0x0000001fff097819 */ /* 0x000fe40000011427 */
[----:B------:R-:W-:Y:S02]  /*16600*/  ISETP.NE.AND.EX P0, PT, RZ, UR5, PT, P0 ;  /* 0x00000005ff007c0c */ /* 0x000fe4000bf05300 */
[----:B------:R-:W1:Y:S02]  /*16610*/  @P2 LDC R28, c[0x0][0xbec] ;  /* 0x0002fb00ff1c2b82 */ /* 0x000e640000000800 */
[----:B------:R-:W-:Y:S02]  /*16620*/  SEL R8, R39, RZ, !P0 ;  /* 0x000000ff27087207 */ /* 0x000fe40004000000 */
[----:B------:R-:W-:-:S03]  /*16630*/  SEL R9, R9, RZ, !P0 ;  /* 0x000000ff09097207 */ /* 0x000fc60004000000 */
[----:B--2---:R-:W-:Y:S01]  /*16640*/  IMAD R13, R13, R8, RZ ;  /* 0x000000080d0d7224 */ /* 0x004fe200078e02ff */
[----:B------:R-:W2:Y:S08]  /*16650*/  @P2 LDC R37, c[0x0][0xbf0] ;  /* 0x0002fc00ff252b82 */ /* 0x000eb00000000800 */
[----:B------:R-:W0:Y:S01]  /*16660*/  LDC.64 R4, c[0x0][0xba8] ;  /* 0x0002ea00ff047b82 */ /* 0x000e220000000a00 */
[----:B------:R-:W1:Y:S01]  /*16670*/  S2R R32, SR_TID.X ;  /* 0x0000000000207919 */ /* 0x000e620000002100 */
[----:B------:R-:W-:-:S02]  /*16680*/  IMAD R31, R12, R9, R13 ;  /* 0x000000090c1f7224 */ /* 0x000fc400078e020d */
[-C--:B---3--:R-:W-:Y:S02]  /*16690*/  IMAD R9, R15, R157.reuse, RZ ;  /* 0x0000009d0f097224 */ /* 0x088fe400078e02ff */
[----:B------:R-:W-:-:S04]  /*166a0*/  IMAD.WIDE.U32 R14, R14, R157, RZ ;  /* 0x0000009d0e0e7225 */ /* 0x000fc800078e00ff */
[----:B------:R-:W-:-:S03]  /*166b0*/  IMAD.WIDE.U32 R12, R12, R8, RZ ;  /* 0x000000080c0c7225 */ /* 0x000fc600078e00ff */
[----:B-----5:R-:W-:Y:S01]  /*166c0*/  IADD3 R14, P0, P3, R12, R14, R3 ;  /* 0x0000000e0c0e7210 */ /* 0x020fe20007b1e003 */
[----:B------:R-:W-:Y:S02]  /*166d0*/  IMAD.IADD R31, R13, 0x1, R31 ;  /* 0x000000010d1f7824 */ /* 0x000fe400078e021f */
[----:B------:R-:W-:Y:S01]  /*166e0*/  IMAD.IADD R30, R15, 0x1, R9 ;  /* 0x000000010f1e7824 */ /* 0x000fe200078e0209 */
[----:B------:R-:W-:Y:S01]  /*166f0*/  SHF.R.S32.HI R9, RZ, 0x1f, R3 ;  /* 0x0000001fff097819 */ /* 0x000fe20000011403 */
[----:B0-----:R-:W0:Y:S08]  /*16700*/  @!P1 LDC R4, c[0x0][0xb50] ;  /* 0x0002d400ff049b82 */ /* 0x001e300000000800 */
[----:B------:R-:W3:Y:S01]  /*16710*/  @!P1 LDC R5, c[0x0][0xb54] ;  /* 0x0002d500ff059b82 */ /* 0x000ee20000000800 */
[----:B-1----:R-:W-:-:S05]  /*16720*/  VIADD R40, R32, 0xffffff80 ;  /* 0xffffff8020287836 */ /* 0x002fca0000000000 */
[----:B------:R-:W-:-:S04]  /*16730*/  SHF.R.S32.HI R32, RZ, 0x1f, R40 ;  /* 0x0000001fff207819 */ /* 0x000fc80000011428 */
[----:B------:R-:W-:-:S04]  /*16740*/  LEA.HI R32, R32, R40, RZ, 0x7 ;  /* 0x0000002820207211 */ /* 0x000fc800078f38ff */
[----:B------:R-:W-:Y:S01]  /*16750*/  LOP3.LUT R32, R32, 0xffffff80, RZ, 0xc0, !PT ;  /* 0xffffff8020207812 */ /* 0x000fe200078ec0ff */
[----:B------:R-:W-:-:S04]  /*16760*/  IMAD R45, R45, R0, RZ ;  /* 0x000000002d2d7224 */ /* 0x000fc800078e02ff */
[----:B------:R-:W-:Y:S02]  /*16770*/  IMAD.IADD R32, R40, 0x1, -R32 ;  /* 0x0000000128207824 */ /* 0x000fe400078e0a20 */
[----:B----4-:R-:W-:-:S04]  /*16780*/  IMAD.IADD R39, R29, 0x1, R51 ;  /* 0x000000011d277824 */ /* 0x010fc800078e0233 */
[----:B------:R-:W-:Y:S01]  /*16790*/  @P2 IMAD.HI.U32 R12, R39, R28, RZ ;  /* 0x0000001c270c2227 */ /* 0x000fe200078e00ff */
[----:B------:R-:W-:-:S03]  /*167a0*/  SEL R29, R49, RZ, P1 ;  /* 0x000000ff311d7207 */ /* 0x000fc60000800000 */
[----:B------:R-:W-:Y:S01]  /*167b0*/  IMAD.MOV.U32 R13, RZ, RZ, R39 ;  /* 0x000000ffff0d7224 */ /* 0x000fe200078e0027 */
[----:B--2---:R-:W-:Y:S01]  /*167c0*/  @P2 SHF.R.U32.HI R13, RZ, R37, R12 ;  /* 0x00000025ff0d2219 */ /* 0x004fe2000001160c */
[-C--:B------:R-:W-:Y:S02]  /*167d0*/  IMAD R15, R11, R29.reuse, RZ ;  /* 0x0000001d0b0f7224 */ /* 0x080fe400078e02ff */
        /* <DEDUP_REMOVED lines=13> */
[----:B0-----:R-:W-:-:S04]  /*168b0*/  LEA R12, P0, R6, R4, 0x2 ;  /* 0x00000004060c7211 */ /* 0x001fc800078010ff */
[----:B---3--:R-:W-:Y:S01]  /*168c0*/  LEA.HI.X R7, R6, R5, R7, 0x2, P0 ;  /* 0x0000000506077211 */ /* 0x008fe200000f1407 */
[----:B------:R-:W-:Y:S01]  /*168d0*/  SHFL.IDX PT, R4, R12, RZ, 0x1c1f ;  /* 0x001c1fff0c047589 */ /* 0x000fe200000e0000 */
[----:B------:R-:W-:-:S03]  /*168e0*/  IMAD.IADD R28, R36, 0x1, R51 ;  /* 0x00000001241c7824 */ /* 0x000fc600078e0233 */
        /* <DEDUP_REMOVED lines=16> */
[----:B0-----:R-:W-:-:S03]  /*169f0*/  IMAD R10, R9, UR4, RZ ;  /* 0x00000004090a7c24 */ /* 0x001fc6000f8e02ff */
[----:B------:R-:W-:Y:S02]  /*16a00*/  IMAD R5, R50, 0x40, R44 ;  /* 0x0000004032057824 */ /* 0x000fe400078e022c */
[----:B------:R-:W-:Y:S02]  /*16a10*/  IMAD R9, R3, UR5, R10 ;  /* 0x0000000503097c24 */ /* 0x000fe4000f8e020a */
[----:B------:R-:W-:-:S04]  /*16a20*/  IMAD.WIDE R24, R5, 0x2, R24 ;  /* 0x0000000205187825 */ /* 0x000fc800078e0218 */
[----:B------:R-:W-:Y:S01]  /*16a30*/  IMAD.WIDE.U32 R10, R3, UR4, RZ ;  /* 0x00000004030a7c25 */ /* 0x000fe2000f8e00ff */
[C---:B------:R-:W-:Y:S01]  /*16a40*/  IADD3 R27, P0, R24.reuse, 0x1800, RZ ;  /* 0x00001800181b7810 */ /* 0x040fe20007f1e0ff */
[----:B------:R-:W-:Y:S01]  /*16a50*/  ULDC.64 UR4, c[0x0][0xae8] ;  /* 0x0002ba0000047ab9 */ /* 0x000fe20000000a00 */
[----:B------:R-:W-:Y:S01]  /*16a60*/  IADD3 R29, P1, R24, 0x3000, RZ ;  /* 0x00003000181d7810 */ /* 0x000fe20007f3e0ff */
[----:B------:R-:W-:Y:S01]  /*16a70*/  IMAD R3, R48, 0x30, R50 ;  /* 0x0000003030037824 */ /* 0x000fe200078e0232 */
[----:B------:R-:W-:Y:S01]  /*16a80*/  IADD3 R37, P3, R24, 0x4800, RZ ;  /* 0x0000480018257810 */ /* 0x000fe20007f7e0ff */
[----:B------:R-:W-:Y:S01]  /*16a90*/  IMAD.IADD R11, R11, 0x1, R9 ;  /* 0x000000010b0b7824 */ /* 0x000fe200078e0209 */
[----:B------:R-:W-:Y:S01]  /*16aa0*/  LOP3.LUT R26, R27, 0x380, RZ, 0xc0, !PT ;  /* 0x000003801b1a7812 */ /* 0x000fe200078ec0ff */
[----:B------:R-:W-:Y:S01]  /*16ab0*/  IMAD.IADD R12, R51, 0x1, R3 ;  /* 0x00000001330c7824 */ /* 0x000fe200078e0203 */
[----:B------:R-:W-:Y:S01]  /*16ac0*/  LOP3.LUT R28, R29, 0x380, RZ, 0xc0, !PT ;  /* 0x000003801d1c7812 */ /* 0x000fe200078ec0ff */
[----:B------:R-:W-:Y:S01]  /*16ad0*/  IMAD.WIDE.U32 R10, R157, UR4, R10 ;  /* 0x000000049d0a7c25 */ /* 0x000fe2000f8e000a */
[----:B------:R-:W-:-:S02]  /*16ae0*/  LOP3.LUT R36, R37, 0x380, RZ, 0xc0, !PT ;  /* 0x0000038025247812 */ /* 0x000fc400078ec0ff */
[----:B------:R-:W-:Y:S01]  /*16af0*/  LOP3.LUT R5, R24, 0x380, RZ, 0xc0, !PT ;  /* 0x0000038018057812 */ /* 0x000fe200078ec0ff */
[----:B-1----:R-:W-:Y:S01]  /*16b00*/  @P2 IMAD.HI.U32 R3, R12, R13, RZ ;  /* 0x0000000d0c032227 */ /* 0x002fe200078e00ff */
[----:B------:R-:W-:Y:S02]  /*16b10*/  SHF.R.S32.HI R9, RZ, 0x1f, R8 ;  /* 0x0000001fff097819 */ /* 0x000fe40000011408 */
[----:B------:R-:W-:Y:S01]  /*16b20*/  SHF.R.U64 R26, R26, 0x3, RZ ;  /* 0x000000031a1a7819 */ /* 0x000fe200000012ff */
[----:B------:R-:W-:Y:S01]  /*16b30*/  IMAD R11, R157, UR5, R11 ;  /* 0x000000059d0b7c24 */ /* 0x000fe2000f8e020b */
        /* <DEDUP_REMOVED lines=18> */
[--C-:B------:R-:W-:Y:S01]  /*16c60*/  SHF.R.S32.HI R10, RZ, 0x1f, R13.reuse ;  /* 0x0000001fff0a7819 */ /* 0x100fe2000001140d */
[----:B------:R-:W-:Y:S01]  /*16c70*/  ULDC.64 UR4, c[0x0][0xae0] ;  /* 0x0002b80000047ab9 */ /* 0x000fe20000000a00 */
[----:B------:R-:W5:Y:S01]  /*16c80*/  LD.E.128 R4, desc[UR42][R4.64] ;  /* 0x0000002a04047980 */ /* 0x000f62000c101d00 */
[----:B------:R-:W-:-:S03]  /*16c90*/  IMAD.MOV R11, RZ, RZ, -R13 ;  /* 0x000000ffff0b7224 */ /* 0x000fc600078e0a0d */
[----:B------:R-:W5:Y:S01]  /*16ca0*/  LD.E.128 R28, desc[UR42][R28.64] ;  /* 0x0000002a1c1c7980 */ /* 0x000f62000c101d00 */
[----:B------:R-:W-:-:S03]  /*16cb0*/  IMAD R11, R0, R11, R12 ;  /* 0x0000000b000b7224 */ /* 0x000fc600078e020c */
        /* <DEDUP_REMOVED lines=28> */
[----:B------:R-:W-:Y:S01]  /*16e80*/  IMAD.IADD R42, R50, 0x1, R51 ;  /* 0x00000001322a7824 */ /* 0x000fe200078e0233 */
        /* <DEDUP_REMOVED lines=13> */
[C---:B--2---:R-:W-:Y:S02]  /*16f60*/  @!P2 LEA.HI.X R3, R44.reuse, R0, R43, 0x1, P5 ;  /* 0x000000002c03a211 */ /* 0x044fe400028f0c2b */
[----:B------:R-:W0:Y:S01]  /*16f70*/  SHFL.IDX PT, R0, R41, 0x3, 0x181f ;  /* 0x00781f0029007f89 */ /* 0x000e2200000e0000 */
[C---:B---3--:R-:W-:Y:S02]  /*16f80*/  @!P4 LEA R46, P5, R44.reuse, R14, 0x1 ;  /* 0x0000000e2c2ec211 */ /* 0x048fe400078a08ff */
[----:B------:R-:W-:Y:S01]  /*16f90*/  @!P2 IMAD.MOV.U32 R9, RZ, RZ, R3 ;  /* 0x000000ffff09a224 */ /* 0x000fe200078e0003 */
[----:B------:R-:W1:Y:S01]  /*16fa0*/  SHFL.IDX PT, R14, R40, 0x3, 0x181f ;  /* 0x00781f00280e7f89 */ /* 0x000e6200000e0000 */
[C-C-:B----4-:R-:W-:Y:S01]  /*16fb0*/  @!P3 LEA.HI.X R21, R44.reuse, R8, R43.reuse, 0x1, P1 ;  /* 0x000000082c15b211 */ /* 0x150fe200008f0c2b */
[----:B------:R-:W-:Y:S01]  /*16fc0*/  @!P2 IMAD.MOV.U32 R8, RZ, RZ, R32 ;  /* 0x000000ffff08a224 */ /* 0x000fe200078e0020 */
[----:B------:R-:W-:-:S04]  /*16fd0*/  @!P4 LEA.HI.X R47, R44, R10, R43, 0x1, P5 ;  /* 0x0000000a2c2fc211 */ /* 0x000fc800028f0c2b */
[----:B-----5:R2:W-:Y:S04]  /*16fe0*/  @!P2 ST.E.128 desc[UR42][R8.64], R4 ;  /* 0x000000040800a985 */ /* 0x0205e8000c101d2a */
[----:B------:R3:W-:Y:S01]  /*16ff0*/  @!P3 ST.E.128 desc[UR42][R20.64], R24 ;  /* 0x000000181400b985 */ /* 0x0007e2000c101d2a */
[----:B--2---:R-:W-:Y:S02]  /*17000*/  @!P4 IMAD.MOV.U32 R4, RZ, RZ, R46 ;  /* 0x000000ffff04c224 */ /* 0x004fe400078e002e */
[----:B------:R-:W-:-:S05]  /*17010*/  @!P4 IMAD.MOV.U32 R5, RZ, RZ, R47 ;  /* 0x000000ffff05c224 */ /* 0x000fca00078e002f */
[----:B01----:R3:W-:Y:S02]  /*17020*/  @!P4 ST.E.128 desc[UR42][R4.64], R28 ;  /* 0x0000001c0400c985 */ /* 0x0037e4000c101d2a */
.L_x_1985:
[----:B------:R-:W-:-:S05]  /*17030*/  VIADD R42, R42, 0x90 ;  /* 0x000000902a2a7836 */ /* 0x000fca0000000000 */
[----:B------:R-:W-:-:S13]  /*17040*/  ISETP.GE.OR P0, PT, R42, R45, P0 ;  /* 0x0000002d2a00720c */ /* 0x000fda0000706670 */
[----:B------:R-:W-:Y:S05]  /*17050*/  @P0 BRA `(.L_x_1778) ;  /* 0x0000001000d00947 */ /* 0x000fea0003800000 */
[----:B------:R-:W-:-:S04]  /*17060*/  LEA R14, P0, R44, R14, 0x1 ;  /* 0x0000000e2c0e7211 */ /* 0x000fc800078008ff */
[----:B------:R-:W-:-:S05]  /*17070*/  LEA.HI.X R15, R44, R0, R43, 0x1, P0 ;  /* 0x000000002c0f7211 */ /* 0x000fca00000f0c2b */
[----:B------:R0:W-:Y:S01]  /*17080*/  ST.E.128 desc[UR42][R14.64], R36 ;  /* 0x000000240e007985 */ /* 0x0001e2000c101d2a */
[----:B------:R-:W-:Y:S05]  /*17090*/  BRA `(.L_x_1778) ;  /* 0x0000001000c07947 */ /* 0x000fea0003800000 */
.L_x_1776:
[----:B------:R-:W1:Y:S01]  /*170a0*/  @P2 LDC R12, c[0x0][0xbec] ;  /* 0x0002fb00ff0c2b82 */ /* 0x000e620000000800 */
[----:B------:R-:W-:Y:S01]  /*170b0*/  ULDC.64 UR4, c[0x0][0xb08] ;  /* 0x0002c20000047ab9 */ /* 0x000fe20000000a00 */
[----:B------:R-:W-:Y:S01]  /*170c0*/  ULDC.64 UR6, c[0x0][0xb30] ;  /* 0x0002cc0000067ab9 */ /* 0x000fe20000000a00 */
[----:B0-----:R-:W-:Y:S02]  /*170d0*/  IMAD R10, R9, UR4, RZ ;  /* 0x00000004090a7c24 */ /* 0x001fe4000f8e02ff */
[----:B------:R-:W-:-:S03]  /*170e0*/  IMAD.WIDE.U32 R4, R3, UR4, RZ ;  /* 0x0000000403047c25 */ /* 0x000fc6000f8e00ff */
[----:B------:R-:W0:Y:S01]  /*170f0*/  @P2 LDC R11, c[0x0][0xbf0] ;  /* 0x0002fc00ff0b2b82 */ /* 0x000e220000000800 */
[----:B------:R-:W-:Y:S01]  /*17100*/  IMAD R3, R3, UR5, R10 ;  /* 0x0000000503037c24 */ /* 0x000fe2000f8e020a */
[----:B------:R-:W-:Y:S01]  /*17110*/  ULDC.64 UR4, c[0x0][0xb38] ;  /* 0x0002ce0000047ab9 */ /* 0x000fe20000000a00 */
[----:B------:R-:W-:Y:S02]  /*17120*/  VIADD R29, R155, 0x8 ;  /* 0x000000089b1d7836 */ /* 0x000fe40000000000 */
[----:B------:R-:W-:Y:S01]  /*17130*/  IMAD.IADD R5, R5, 0x1, R3 ;  /* 0x0000000105057824 */ /* 0x000fe200078e0203 */
[----:B------:R-:W-:Y:S01]  /*17140*/  SHF.R.S32.HI R3, RZ, 0x1f, R8 ;  /* 0x0000001fff037819 */ /* 0x000fe20000011408 */
[----:B------:R-:W-:Y:S01]  /*17150*/  VIADD R31, R155, 0x10 ;  /* 0x000000109b1f7836 */ /* 0x000fe20000000000 */
[----:B------:R-:W-:Y:S01]  /*17160*/  SHF.R.S32.HI R30, RZ, 0x1f, R29 ;  /* 0x0000001fff1e7819 */ /* 0x000fe2000001141d */
[----:B------:R-:W-:-:S03]  /*17170*/  IMAD.WIDE.U32 R4, R157, UR4, R4 ;  /* 0x000000049d047c25 */ /* 0x000fc6000f8e0004 */
[----:B------:R-:W-:Y:S01]  /*17180*/  SHF.R.S32.HI R32, RZ, 0x1f, R31 ;  /* 0x0000001fff207819 */ /* 0x000fe2000001141f */
[----:B------:R-:W-:Y:S01]  /*17190*/  IMAD R5, R157, UR5, R5 ;  /* 0x000000059d057c24 */ /* 0x000fe2000f8e0205 */
[----:B------:R-:W-:Y:S01]  /*171a0*/  ULDC.64 UR4, c[0x0][0xb40] ;  /* 0x0002d00000047ab9 */ /* 0x000fe20000000a00 */
[----:B------:R-:W-:Y:S02]  /*171b0*/  VIADD R37, R155, 0x18 ;  /* 0x000000189b257836 */ /* 0x000fe40000000000 */
[----:B------:R-:W-:Y:S02]  /*171c0*/  IMAD R3, R3, UR4, RZ ;  /* 0x0000000403037c24 */ /* 0x000fe4000f8e02ff */
[----:B-1----:R-:W-:Y:S01]  /*171d0*/  @P2 IMAD.HI.U32 R12, R39, R12, RZ ;  /* 0x0000000c270c2227 */ /* 0x002fe200078e00ff */
[----:B------:R-:W-:-:S03]  /*171e0*/  SHF.R.S32.HI R36, RZ, 0x1f, R37 ;  /* 0x0000001fff247819 */ /* 0x000fc60000011425 */
[C---:B------:R-:W-:Y:S02]  /*171f0*/  IMAD R7, R8.reuse, UR5, R3 ;  /* 0x0000000508077c24 */ /* 0x040fe4000f8e0203 */
[----:B------:R-:W-:Y:S01]  /*17200*/  IMAD.WIDE.U32 R8, R8, UR4, R4 ;  /* 0x0000000408087c25 */ /* 0x000fe2000f8e0004 */
[----:B------:R-:W-:-:S03]  /*17210*/  ULDC.64 UR4, c[0x0][0xb48] ;  /* 0x0002d20000047ab9 */ /* 0x000fc60000000a00 */
[----:B------:R-:W-:Y:S01]  /*17220*/  IMAD.MOV.U32 R3, RZ, RZ, R39 ;  /* 0x000000ffff037224 */ /* 0x000fe200078e0027 */
[----:B0-----:R-:W-:Y:S01]  /*17230*/  @P2 SHF.R.U32.HI R3, RZ, R11, R12 ;  /* 0x0000000bff032219 */ /* 0x001fe2000001160c */
[----:B------:R-:W-:Y:S02]  /*17240*/  IMAD.IADD R9, R9, 0x1, R7 ;  /* 0x0000000109097824 */ /* 0x000fe400078e0207 */
[----:B------:R-:W-:Y:S01]  /*17250*/  VIADD R41, R155, 0x28 ;  /* 0x000000289b297836 */ /* 0x000fe20000000000 */
[--C-:B------:R-:W-:Y:S01]  /*17260*/  SHF.R.S32.HI R10, RZ, 0x1f, R3.reuse ;  /* 0x0000001fff0a7819 */ /* 0x100fe20000011403 */
[----:B------:R-:W-:Y:S02]  /*17270*/  IMAD.MOV R7, RZ, RZ, -R3 ;  /* 0x000000ffff077224 */ /* 0x000fe400078e0a03 */
[----:B------:R-:W-:Y:S01]  /*17280*/  IMAD.WIDE.U32 R4, R49, UR4, R8 ;  /* 0x0000000431047c25 */ /* 0x000fe2000f8e0008 */
[----:B------:R-:W-:-:S03]  /*17290*/  SHF.R.S32.HI R40, RZ, 0x1f, R41 ;  /* 0x0000001fff287819 */ /* 0x000fc60000011429 */
[----:B------:R-:W-:Y:S02]  /*172a0*/  IMAD R7, R0, R7, R39 ;  /* 0x0000000700077224 */ /* 0x000fe400078e0227 */
[----:B------:R-:W-:Y:S02]  /*172b0*/  IMAD R10, R10, UR6, RZ ;  /* 0x000000060a0a7c24 */ /* 0x000fe4000f8e02ff */
[----:B------:R-:W-:Y:S01]  /*172c0*/  IMAD R5, R49, UR5, R5 ;  /* 0x0000000531057c24 */ /* 0x000fe2000f8e0205 */
[----:B------:R-:W-:Y:S01]  /*172d0*/  SHF.R.S32.HI R0, RZ, 0x1f, R7 ;  /* 0x0000001fff007819 */ /* 0x000fe20000011407 */
[C---:B------:R-:W-:Y:S01]  /*172e0*/  IMAD R9, R3.reuse, UR7, R10 ;  /* 0x0000000703097c24 */ /* 0x040fe2000f8e020a */
[----:B------:R-:W-:Y:S01]  /*172f0*/  ULDC.64 UR4, c[0x0][0xb28] ;  /* 0x0002ca0000047ab9 */ /* 0x000fe20000000a00 */
[----:B------:R-:W-:-:S04]  /*17300*/  IMAD.WIDE.U32 R4, R3, UR6, R4 ;  /* 0x0000000603047c25 */ /* 0x000fc8000f8e0004 */
[----:B------:R-:W-:Y:S02]  /*17310*/  IMAD R0, R0, UR4, RZ ;  /* 0x0000000400007c24 */ /* 0x000fe4000f8e02ff */
[----:B------:R-:W-:Y:S02]  /*17320*/  IMAD.IADD R5, R5, 0x1, R9 ;  /* 0x0000000105057824 */ /* 0x000fe400078e0209 */
[----:B------:R-:W-:Y:S02]  /*17330*/  VIADD R8, R2, 0x16820 ;  /* 0x0001682002087836 */ /* 0x000fe40000000000 */
[C---:B------:R-:W-:Y:S02]  /*17340*/  IMAD R3, R7.reuse, UR5, R0 ;  /* 0x0000000507037c24 */ /* 0x040fe4000f8e0200 */
[----:B------:R-:W-:Y:S01]  /*17350*/  IMAD.WIDE.U32 R4, R7, UR4, R4 ;  /* 0x0000000407047c25 */ /* 0x000fe2000f8e0004 */
[----:B------:R-:W-:Y:S01]  /*17360*/  ULDC.64 UR4, c[0x0][0xb00] ;  /* 0x0002c00000047ab9 */ /* 0x000fe20000000a00 */
[----:B------:R-:W-:-:S02]  /*17370*/  PRMT R8, RZ, 0x654, R8 ;  /* 0x00000654ff087816 */ /* 0x000fc40000000008 */
[----:B------:R-:W-:Y:S01]  /*17380*/  IMAD.IADD R5, R5, 0x1, R3 ;  /* 0x0000000105057824 */ /* 0x000fe200078e0203 */
[C---:B------:R-:W-:Y:S01]  /*17390*/  LEA R3, P0, R4.reuse, UR4, 0x2 ;  /* 0x0000000404037c11 */ /* 0x040fe2000f8010ff */
[C---:B------:R-:W-:Y:S01]  /*173a0*/  VIADD R39, R155.reuse, 0x20 ;  /* 0x000000209b277836 */ /* 0x040fe20000000000 */
[----:B------:R-:W-:Y:S01]  /*173b0*/  UMOV UR4, 0xffffffff ;  /* 0xffffffff00047882 */ /* 0x000fe20000000000 */
[C---:B------:R-:W-:Y:S01]  /*173c0*/  VIADD R43, R155.reuse, 0x30 ;  /* 0x000000309b2b7836 */ /* 0x040fe20000000000 */
[----:B------:R0:W-:Y:S01]  /*173d0*/  SYNCS.ARRIVE.TRANS64.RED.A1T0 RZ, [R8+URZ], RZ ;  /* 0x000000ff08ff79a7 */ /* 0x0001e2000810043f */
[----:B------:R-:W-:Y:S01]  /*173e0*/  VIADD R47, R155, 0x38 ;  /* 0x000000389b2f7836 */ /* 0x000fe20000000000 */
[----:B------:R-:W-:Y:S02]  /*173f0*/  LEA.HI.X R4, R4, UR5, R5, 0x2, P0 ;  /* 0x0000000504047c11 */ /* 0x000fe400080f1405 */
[----:B------:R-:W-:Y:S02]  /*17400*/  SHF.R.S32.HI R7, RZ, 0x1f, R155 ;  /* 0x0000001fff077819 */ /* 0x000fe4000001149b */
[----:B------:R-:W-:-:S02]  /*17410*/  SHF.R.S32.HI R38, RZ, 0x1f, R39 ;  /* 0x0000001fff267819 */ /* 0x000fc40000011427 */
[----:B------:R-:W-:Y:S02]  /*17420*/  SHF.R.S32.HI R42, RZ, 0x1f, R43 ;  /* 0x0000001fff2a7819 */ /* 0x000fe4000001142b */
[----:B------:R-:W-:Y:S01]  /*17430*/  SHF.R.S32.HI R44, RZ, 0x1f, R47 ;  /* 0x0000001fff2c7819 */ /* 0x000fe2000001142f */
[----:B0-----:R-:W-:Y:S06]  /*17440*/  BRA.DIV UR4, `(.L_x_1779) ;  /* 0x000000aa04287947 */ /* 0x001fec000b800000 */
[----:B------:R0:W1:Y:S04]  /*17450*/  SHFL.IDX PT, R0, R4, RZ, 0x1c1f ;  /* 0x001c1fff04007589 */ /* 0x00006800000e0000 */
[----:B------:R0:W2:Y:S02]  /*17460*/  SHFL.IDX PT, R14, R3, RZ, 0x1c1f ;  /* 0x001c1fff030e7589 */ /* 0x0000a400000e0000 */
.L_x_1988:
        /* <DEDUP_REMOVED lines=8> */
[-C--:B--2---:R-:W-:Y:S02]  /*174f0*/  @!P1 LEA R8, P3, R155, R14.reuse, 0x2 ;  /* 0x0000000e9b089211 */ /* 0x084fe400078610ff */
[----:B------:R-:W-:Y:S02]  /*17500*/  @!P2 LEA R10, P4, R29, R14, 0x2 ;  /* 0x0000000e1d0aa211 */ /* 0x000fe400078810ff */
[-C--:B-1----:R-:W-:Y:S02]  /*17510*/  @!P1 LEA.HI.X R9, R155, R0.reuse, R7, 0x2, P3 ;  /* 0x000000009b099211 */ /* 0x082fe400018f1407 */
[----:B------:R-:W-:Y:S02]  /*17520*/  @!P2 LEA.HI.X R11, R29, R0, R30, 0x2, P4 ;  /* 0x000000001d0ba211 */ /* 0x000fe400020f141e */
[----:B------:R-:W-:Y:S01]  /*17530*/  @!P5 LEA R12, P3, R31, R14, 0x2 ;  /* 0x0000000e1f0cd211 */ /* 0x000fe200078610ff */
[----:B------:R1:W-:Y:S01]  /*17540*/  @!P1 ST.E.64 desc[UR42][R8.64], R20 ;  /* 0x0000001408009985 */ /* 0x0003e2000c101b2a */
[----:B------:R-:W-:-:S02]  /*17550*/  ISETP.GE.AND P1, PT, R39, UR4, PT ;  /* 0x0000000427007c0c */ /* 0x000fc4000bf26270 */
[----:B------:R-:W-:Y:S01]  /*17560*/  @!P5 LEA.HI.X R13, R31, R0, R32, 0x2, P3 ;  /* 0x000000001f0dd211 */ /* 0x000fe200018f1420 */
[----:B------:R2:W-:Y:S01]  /*17570*/  @!P2 ST.E.64 desc[UR42][R10.64], R92 ;  /* 0x0000005c0a00a985 */ /* 0x0005e2000c101b2a */
[----:B------:R-:W-:Y:S02]  /*17580*/  ISETP.GE.AND P2, PT, R41, UR4, PT ;  /* 0x0000000429007c0c */ /* 0x000fe4000bf46270 */
[----:B------:R-:W-:Y:S01]  /*17590*/  @!P0 LEA R24, P4, R37, R14, 0x2 ;  /* 0x0000000e25188211 */ /* 0x000fe200078810ff */
[----:B------:R3:W-:Y:S01]  /*175a0*/  @!P5 ST.E.64 desc[UR42][R12.64], R96 ;  /* 0x000000600c00d985 */ /* 0x0007e2000c101b2a */
[----:B------:R-:W-:Y:S02]  /*175b0*/  ISETP.GE.AND P3, PT, R43, UR4, PT ;  /* 0x000000042b007c0c */ /* 0x000fe4000bf66270 */
[----:B------:R-:W-:Y:S02]  /*175c0*/  ISETP.GE.AND P5, PT, R47, UR4, PT ;  /* 0x000000042f007c0c */ /* 0x000fe4000bfa6270 */
[----:B------:R-:W-:-:S02]  /*175d0*/  @!P0 LEA.HI.X R25, R37, R0, R36, 0x2, P4 ;  /* 0x0000000025198211 */ /* 0x000fc400020f1424 */
[----:B------:R-:W-:-:S03]  /*175e0*/  @!P1 LEA R26, P4, R39, R14, 0x2 ;  /* 0x0000000e271a9211 */ /* 0x000fc600078810ff */
[----:B------:R3:W-:Y:S01]  /*175f0*/  @!P0 ST.E.64 desc[UR42][R24.64], R100 ;  /* 0x0000006418008985 */ /* 0x0007e2000c101b2a */
[----:B-1----:R-:W-:Y:S02]  /*17600*/  @!P2 LEA R8, P0, R41, R14, 0x2 ;  /* 0x0000000e2908a211 */ /* 0x002fe400078010ff */
[----:B------:R-:W-:Y:S02]  /*17610*/  @!P1 LEA.HI.X R27, R39, R0, R38, 0x2, P4 ;  /* 0x00000000271b9211 */ /* 0x000fe400020f1426 */
[----:B--2---:R-:W-:Y:S02]  /*17620*/  @!P3 LEA R10, P4, R43, R14, 0x2 ;  /* 0x0000000e2b0ab211 */ /* 0x004fe400078810ff */
[----:B------:R-:W-:Y:S01]  /*17630*/  @!P2 LEA.HI.X R9, R41, R0, R40, 0x2, P0 ;  /* 0x000000002909a211 */ /* 0x000fe200000f1428 */
[----:B------:R3:W-:Y:S01]  /*17640*/  @!P1 ST.E.64 desc[UR42][R26.64], R104 ;  /* 0x000000681a009985 */ /* 0x0007e2000c101b2a */
[----:B------:R-:W-:Y:S02]  /*17650*/  @!P5 LEA R14, P0, R47, R14, 0x2 ;  /* 0x0000000e2f0ed211 */ /* 0x000fe400078010ff */
[-C--:B------:R-:W-:Y:S01]  /*17660*/  @!P3 LEA.HI.X R11, R43, R0.reuse, R42, 0x2, P4 ;  /* 0x000000002b0bb211 */ /* 0x080fe200020f142a */
[----:B------:R3:W-:Y:S01]  /*17670*/  @!P2 ST.E.64 desc[UR42][R8.64], R108 ;  /* 0x0000006c0800a985 */ /* 0x0007e2000c101b2a */
[----:B------:R-:W-:-:S03]  /*17680*/  @!P5 LEA.HI.X R15, R47, R0, R44, 0x2, P0 ;  /* 0x000000002f0fd211 */ /* 0x000fc600000f142c */
[----:B------:R3:W-:Y:S04]  /*17690*/  @!P3 ST.E.64 desc[UR42][R10.64], R112 ;  /* 0x000000700a00b985 */ /* 0x0007e8000c101b2a */
[----:B------:R3:W-:Y:S02]  /*176a0*/  @!P5 ST.E.64 desc[UR42][R14.64], R116 ;  /* 0x000000740e00d985 */ /* 0x0007e4000c101b2a */
.L_x_1781:
[----:B------:R-:W-:Y:S05]  /*176b0*/  BSYNC B1 ;  /* 0x0000000000017941 */ /* 0x000fea0003800000 */
.L_x_1780:
[----:B------:R-:W-:-:S03]  /*176c0*/  UMOV UR4, 0xffffffff ;  /* 0xffffffff00047882 */ /* 0x000fc60000000000 */
[----:B------:R-:W-:Y:S05]  /*176d0*/  BRA.DIV UR4, `(.L_x_1782) ;  /* 0x000000a604b87947 */ /* 0x000fea000b800000 */
[----:B-1----:R1:W4:Y:S04]  /*176e0*/  SHFL.IDX PT, R0, R4, 0x1, 0x1c1f ;  /* 0x003c1f0004007f89 */ /* 0x00232800000e0000 */
[----:B--23--:R1:W2:Y:S02]  /*176f0*/  SHFL.IDX PT, R14, R3, 0x1, 0x1c1f ;  /* 0x003c1f00030e7f89 */ /* 0x00c2a400000e0000 */
.L_x_1992:
[----:B------:R-:W-:-:S13]  /*17700*/  ISETP.GE.AND P0, PT, R6, R45, PT ;  /* 0x0000002d0600720c */ /* 0x000fda0003f06270 */
[----:B------:R-:W-:Y:S05]  /*17710*/  @P0 BRA `(.L_x_1778) ;  /* 0x0000000c00200947 */ /* 0x000fea0003800000 */
[----:B------:R-:W-:Y:S02]  /*17720*/  ULDC UR4, c[0x0][0xac8] ;  /* 0x0002b20000047ab9 */ /* 0x000fe40000000800 */
[----:B------:R-:W-:Y:S02]  /*17730*/  ISETP.GE.AND P0, PT, R155, UR4, PT ;  /* 0x000000049b007c0c */ /* 0x000fe4000bf06270 */
[----:B------:R-:W-:Y:S02]  /*17740*/  ISETP.GE.AND P5, PT, R29, UR4, PT ;  /* 0x000000041d007c0c */ /* 0x000fe4000bfa6270 */
[----:B------:R-:W-:Y:S02]  /*17750*/  ISETP.GE.AND P3, PT, R31, UR4, PT ;  /* 0x000000041f007c0c */ /* 0x000fe4000bf66270 */
[----:B------:R-:W-:-:S07]  /*17760*/  ISETP.GE.AND P2, PT, R37, UR4, PT ;  /* 0x0000000425007c0c */ /* 0x000fce000bf46270 */
[-C--:B012---:R-:W-:Y:S02]  /*17770*/  @!P0 LEA R4, P1, R155, R14.reuse, 0x2 ;  /* 0x0000000e9b048211 */ /* 0x087fe400078210ff */
[----:B------:R-:W-:Y:S02]  /*17780*/  @!P5 LEA R6, P4, R29, R14, 0x2 ;  /* 0x0000000e1d06d211 */ /* 0x000fe400078810ff */
[-C--:B----4-:R-:W-:Y:S02]  /*17790*/  @!P0 LEA.HI.X R5, R155, R0.reuse, R7, 0x2, P1 ;  /* 0x000000009b058211 */ /* 0x090fe400008f1407 */
[----:B------:R-:W-:Y:S02]  /*177a0*/  ISETP.GE.AND P1, PT, R39, UR4, PT ;  /* 0x0000000427007c0c */ /* 0x000fe4000bf26270 */
[----:B------:R-:W-:Y:S01]  /*177b0*/  @!P5 LEA.HI.X R7, R29, R0, R30, 0x2, P4 ;  /* 0x000000001d07d211 */ /* 0x000fe200020f141e */
[----:B------:R0:W-:Y:S01]  /*177c0*/  @!P0 ST.E.64 desc[UR42][R4.64], R90 ;  /* 0x0000005a04008985 */ /* 0x0001e2000c101b2a */
[----:B------:R-:W-:-:S02]  /*177d0*/  ISETP.GE.AND P0, PT, R41, UR4, PT ;  /* 0x0000000429007c0c */ /* 0x000fc4000bf06270 */
[-C--:B------:R-:W-:Y:S01]  /*177e0*/  @!P3 LEA R8, P4, R31, R14.reuse, 0x2 ;  /* 0x0000000e1f08b211 */ /* 0x080fe200078810ff */
[----:B------:R3:W-:Y:S01]  /*177f0*/  @!P5 ST.E.64 desc[UR42][R6.64], R94 ;  /* 0x0000005e0600d985 */ /* 0x0007e2000c101b2a */
[----:B------:R-:W-:Y:S02]  /*17800*/  @!P2 LEA R10, P5, R37, R14, 0x2 ;  /* 0x0000000e250aa211 */ /* 0x000fe400078a10ff */
[-C--:B------:R-:W-:Y:S02]  /*17810*/  @!P3 LEA.HI.X R9, R31, R0.reuse, R32, 0x2, P4 ;  /* 0x000000001f09b211 */ /* 0x080fe400020f1420 */
[----:B------:R-:W-:Y:S02]  /*17820*/  ISETP.GE.AND P4, PT, R43, UR4, PT ;  /* 0x000000042b007c0c */ /* 0x000fe4000bf86270 */
[----:B------:R-:W-:Y:S01]  /*17830*/  @!P2 LEA.HI.X R11, R37, R0, R36, 0x2, P5 ;  /* 0x00000000250ba211 */ /* 0x000fe200028f1424 */
[----:B------:R3:W-:Y:S01]  /*17840*/  @!P3 ST.E.64 desc[UR42][R8.64], R98 ;  /* 0x000000620800b985 */ /* 0x0007e2000c101b2a */
[----:B------:R-:W-:-:S03]  /*17850*/  @!P1 LEA R12, P5, R39, R14, 0x2 ;  /* 0x0000000e270c9211 */ /* 0x000fc600078a10ff */
[----:B------:R3:W-:Y:S01]  /*17860*/  @!P2 ST.E.64 desc[UR42][R10.64], R102 ;  /* 0x000000660a00a985 */ /* 0x0007e2000c101b2a */
[----:B------:R-:W-:Y:S02]  /*17870*/  @!P1 LEA.HI.X R13, R39, R0, R38, 0x2, P5 ;  /* 0x00000000270d9211 */ /* 0x000fe400028f1426 */
[----:B------:R-:W-:-:S03]  /*17880*/  @!P0 LEA R20, P5, R41, R14, 0x2 ;  /* 0x0000000e29148211 */ /* 0x000fc600078a10ff */
[----:B------:R3:W-:Y:S01]  /*17890*/  @!P1 ST.E.64 desc[UR42][R12.64], R106 ;  /* 0x0000006a0c009985 */ /* 0x0007e2000c101b2a */
[----:B------:R-:W-:Y:S02]  /*178a0*/  @!P0 LEA.HI.X R21, R41, R0, R40, 0x2, P5 ;  /* 0x0000000029158211 */ /* 0x000fe400028f1428 */
[----:B0-----:R-:W-:-:S03]  /*178b0*/  @!P4 LEA R4, P5, R43, R14, 0x2 ;  /* 0x0000000e2b04c211 */ /* 0x001fc600078a10ff */
[----:B------:R3:W-:Y:S01]  /*178c0*/  @!P0 ST.E.64 desc[UR42][R20.64], R110 ;  /* 0x0000006e14008985 */ /* 0x0007e2000c101b2a */
[----:B------:R-:W-:Y:S02]  /*178d0*/  @!P4 LEA.HI.X R5, R43, R0, R42, 0x2, P5 ;  /* 0x000000002b05c211 */ /* 0x000fe400028f142a */
[----:B------:R-:W-:-:S03]  /*178e0*/  ISETP.GE.AND P0, PT, R47, UR4, PT ;  /* 0x000000042f007c0c */ /* 0x000fc6000bf06270 */
[----:B------:R3:W-:Y:S10]  /*178f0*/  @!P4 ST.E.64 desc[UR42][R4.64], R114 ;  /* 0x000000720400c985 */ /* 0x0007f4000c101b2a */
[----:B------:R-:W-:Y:S05]  /*17900*/  @P0 BRA `(.L_x_1778) ;  /* 0x0000000800a40947 */ /* 0x000fea0003800000 */
[----:B------:R-:W-:-:S04]  /*17910*/  LEA R14, P0, R47, R14, 0x2 ;  /* 0x0000000e2f0e7211 */ /* 0x000fc800078010ff */
[----:B------:R-:W-:-:S05]  /*17920*/  LEA.HI.X R15, R47, R0, R44, 0x2, P0 ;  /* 0x000000002f0f7211 */ /* 0x000fca00000f142c */
[----:B------:R0:W-:Y:S01]  /*17930*/  ST.E.64 desc[UR42][R14.64], R118 ;  /* 0x000000760e007985 */ /* 0x0001e2000c101b2a */
[----:B------:R-:W-:Y:S05]  /*17940*/  BRA `(.L_x_1778) ;  /* 0x0000000800947947 */ /* 0x000fea0003800000 */
.L_x_1774:
[----:B------:R-:W2:Y:S01]  /*17950*/  LDL R0, [R1+0x50] ;  /* 0x0000500001007983 */ /* 0x000ea20000100800 */
[----:B------:R-:W-:Y:S01]  /*17960*/  ULDC.64 UR4, c[0x0][0xc08] ;  /* 0x0003020000047ab9 */ /* 0x000fe20000000a00 */
[----:B------:R-:W2:Y:S01]  /*17970*/  LDC.64 R4, c[0x0][0xc00] ;  /* 0x00030000ff047b82 */ /* 0x000ea20000000a00 */
[----:B------:R-:W-:Y:S01]  /*17980*/  ISETP.NE.U32.AND P0, PT, RZ, UR4, PT ;  /* 0x00000004ff007c0c */ /* 0x000fe2000bf05070 */
[----:B------:R-:W3:Y:S01]  /*17990*/  LDL R8, [R1+0x4c] ;  /* 0x00004c0001087983 */ /* 0x000ee20000100800 */
[----:B------:R-:W-:Y:S02]  /*179a0*/  IMAD.MOV.U32 R3, RZ, RZ, RZ ;  /* 0x000000ffff037224 */ /* 0x000fe400078e00ff */
[----:B------:R-:W-:Y:S01]  /*179b0*/  ISETP.NE.AND.EX P1, PT, RZ, UR5, PT, P0 ;  /* 0x00000005ff007c0c */ /* 0x000fe2000bf25300 */
[----:B------:R-:W-:Y:S02]  /*179c0*/  ULDC.64 UR4, c[0x0][0xc00] ;  /* 0x0003000000047ab9 */ /* 0x000fe40000000a00 */
[----:B------:R-:W-:-:S04]  /*179d0*/  ISETP.NE.U32.AND P0, PT, RZ, UR4, PT ;  /* 0x00000004ff007c0c */ /* 0x000fc8000bf05070 */
[----:B------:R-:W-:-:S06]  /*179e0*/  ISETP.NE.AND.EX P0, PT, RZ, UR5, PT, P0 ;  /* 0x00000005ff007c0c */ /* 0x000fcc000bf05300 */
[----:B------:R-:W4:Y:S01]  /*179f0*/  @P1 LDC.64 R6, c[0x0][0xc08] ;  /* 0x00030200ff061b82 */ /* 0x000f220000000a00 */
[----:B------:R-:W-:Y:S02]  /*17a00*/  ULDC UR4, c[0x0][0xa88] ;  /* 0x0002a20000047ab9 */ /* 0x000fe40000000800 */
[----:B------:R-:W-:Y:S01]  /*17a10*/  IMAD.U32 R24, RZ, RZ, UR4 ;  /* 0x00000004ff187e24 */ /* 0x000fe2000f8e00ff */
[----:B------:R-:W1:Y:S01]  /*17a20*/  S2R R9, SR_TID.X ;  /* 0x0000000000097919 */ /* 0x000e620000002100 */
[----:B--2---:R-:W-:-:S04]  /*17a30*/  IMAD.WIDE R4, R0, 0x4, R4 ;  /* 0x0000000400047825 */ /* 0x004fc800078e0204 */
[----:B----4-:R-:W-:Y:S01]  /*17a40*/  @P1 IMAD.WIDE R6, R0, 0x4, R6 ;  /* 0x0000000400061825 */ /* 0x010fe200078e0206 */
[----:B------:R2:W5:Y:S01]  /*17a50*/  @P0 LDG.E R3, desc[UR42][R4.64] ;  /* 0x0000002a04030981 */ /* 0x000562000c1e1900 */
[----:B---3--:R-:W-:Y:S02]  /*17a60*/  ISETP.NE.AND P2, PT, R8, RZ, PT ;  /* 0x000000ff0800720c */ /* 0x008fe40003f45270 */
[----:B-1----:R-:W-:Y:S01]  /*17a70*/  VIADD R32, R9, 0xffffff80 ;  /* 0xffffff8009207836 */ /* 0x002fe20000000000 */
[----:B------:R2:W5:Y:S01]  /*17a80*/  @P1 LDG.E R24, desc[UR42][R6.64] ;  /* 0x0000002a06181981 */ /* 0x000562000c1e1900 */
[----:B------:R-:W-:-:S03]  /*17a90*/  SHF.R.S32.HI R26, RZ, 0x1f, R0 ;  /* 0x0000001fff1a7819 */ /* 0x000fc60000011400 */
[----:B------:R-:W-:-:S06]  /*17aa0*/  ISETP.GT.AND P3, PT, R32, 0xbf, PT ;  /* 0x000000bf2000780c */ /* 0x000fcc0003f64270 */
[----:B------:R-:W1:Y:S02]  /*17ab0*/  @!P2 LDC R8, c[0x0][0xad4] ;  /* 0x0002b500ff08ab82 */ /* 0x000e640000000800 */
[----:B-1----:R2:W-:Y:S01]  /*17ac0*/  @!P2 STL [R1+0x4c], R8 ;  /* 0x00004c080100a387 */ /* 0x0025e20000100800 */
[----:B------:R-:W-:Y:S01]  /*17ad0*/  ISETP.GT.AND P2, PT, R8, 0x1, PT ;  /* 0x000000010800780c */ /* 0x000fe20003f44270 */
[----:B------:R-:W-:-:S12]  /*17ae0*/  @P1 BRA `(.L_x_1783) ;  /* 0x0000000000101947 */ /* 0x000fd80003800000 */
[----:B------:R-:W-:Y:S05]  /*17af0*/  @!P0 BRA `(.L_x_1783) ;  /* 0x00000000000c8947 */ /* 0x000fea0003800000 */
[----:B--2---:R-:W2:Y:S04]  /*17b00*/  LDG.E R7, desc[UR42][R4.64] ;  /* 0x0000002a04077981 */ /* 0x004ea8000c1e1900 */
[----:B-----5:R-:W2:Y:S02]  /*17b10*/  LDG.E R24, desc[UR42][R4.64+0x4] ;  /* 0x0000042a04187981 */ /* 0x020ea4000c1e1900 */
[----:B--2---:R-:W-:-:S07]  /*17b20*/  IMAD.IADD R24, R24, 0x1, -R7 ;  /* 0x0000000118187824 */ /* 0x004fce00078e0a07 */
.L_x_1783:
[----:B------:R-:W-:Y:S01]  /*17b30*/  BSSY B1, `(.L_x_1784) ;  /* 0x0000037000017945 */ /* 0x000fe20003800000 */
[----:B------:R-:W-:Y:S02]  /*17b40*/  SEL R27, R0, RZ, !P0 ;  /* 0x000000ff001b7207 */ /* 0x000fe40004000000 */
[----:B------:R-:W-:Y:S02]  /*17b50*/  SEL R26, R26, RZ, !P0 ;  /* 0x000000ff1a1a7207 */ /* 0x000fe40004000000 */
[----:B-----5:R-:W-:Y:S01]  /*17b60*/  SHF.R.S32.HI R20, RZ, 0x1f, R3 ;  /* 0x0000001fff147819 */ /* 0x020fe20000011403 */
[----:B------:R-:W-:Y:S06]  /*17b70*/  @P3 BRA `(.L_x_1785) ;  /* 0x0000000000c83947 */ /* 0x000fec0003800000 */
[----:B--2---:R-:W2:Y:S01]  /*17b80*/  LDL R4, [R1+0x14] ;  /* 0x0000140001047983 */ /* 0x004ea20000100800 */
[----:B------:R-:W1:Y:S02]  /*17b90*/  LDC R37, c[0x0][0xbe8] ;  /* 0x0002fa00ff257b82 */ /* 0x000e640000000800 */
[----:B-1----:R-:W-:Y:S01]  /*17ba0*/  IMAD R0, R24, R37, RZ ;  /* 0x0000002518007224 */ /* 0x002fe200078e02ff */
[----:B--2---:R-:W-:-:S04]  /*17bb0*/  IADD3 R29, R4, -0x80, R9 ;  /* 0xffffff80041d7810 */ /* 0x004fc80007ffe009 */
[----:B------:R-:W-:-:S13]  /*17bc0*/  ISETP.GE.AND P0, PT, R29, R0, PT ;  /* 0x000000001d00720c */ /* 0x000fda0003f06270 */
[----:B------:R-:W-:Y:S05]  /*17bd0*/  @P0 BRA `(.L_x_1785) ;  /* 0x0000000000b00947 */ /* 0x000fea0003800000 */
[----:B------:R-:W2:Y:S01]  /*17be0*/  LDL.LU R28, [R1+0x54] ;  /* 0x00005400011c7983 */ /* 0x000ea20000300800 */
[----:B------:R-:W-:Y:S01]  /*17bf0*/  IMAD.MOV.U32 R14, RZ, RZ, 0x9b8 ;  /* 0x000009b8ff0e7424 */ /* 0x000fe200078e00ff */
[----:B------:R-:W-:Y:S01]  /*17c00*/  ISETP.GT.AND P0, PT, R8, 0x1, PT ;  /* 0x000000010800780c */ /* 0x000fe20003f04270 */
[----:B------:R-:W1:Y:S01]  /*17c10*/  LDC.64 R30, c[0x0][0xba8] ;  /* 0x0002ea00ff1e7b82 */ /* 0x000e620000000a00 */
[----:B------:R-:W-:Y:S01]  /*17c20*/  ISETP.NE.AND P1, PT, R37, 0x1, PT ;  /* 0x000000012500780c */ /* 0x000fe20003f25270 */
[----:B------:R-:W-:Y:S01]  /*17c30*/  IMAD.MOV.U32 R15, RZ, RZ, R29 ;  /* 0x000000ffff0f7224 */ /* 0x000fe200078e001d */
[----:B------:R-:W-:-:S05]  /*17c40*/  SEL R14, R14, 0x978, P0 ;  /* 0x000009780e0e7807 */ /* 0x000fca0000000000 */
[----:B------:R-:W3:Y:S08]  /*17c50*/  LDC.64 R6, c[0x0][R14+0x220] ;  /* 0x000088000e067b82 */ /* 0x000ef00000000a00 */
[----:B------:R-:W4:Y:S08]  /*17c60*/  LDC.64 R4, c[0x0][R14+0x218] ;  /* 0x000086000e047b82 */ /* 0x000f300000000a00 */
[----:B------:R-:W5:Y:S08]  /*17c70*/  LDC.64 R8, c[0x0][R14+0x228] ;  /* 0x00008a000e087b82 */ /* 0x000f700000000a00 */
[----:B------:R-:W0:Y:S08]  /*17c80*/  @P1 LDC R0, c[0x0][0xbec] ;  /* 0x0002fb00ff001b82 */ /* 0x000e300000000800 */
[----:B------:R-:W5:Y:S08]  /*17c90*/  LDC.64 R10, c[0x0][R14+0x210] ;  /* 0x000084000e0a7b82 */ /* 0x000f700000000a00 */
[----:B------:R-:W5:Y:S01]  /*17ca0*/  @P1 LDC R25, c[0x0][0xbf0] ;  /* 0x0002fc00ff191b82 */ /* 0x000f620000000800 */
[----:B0-----:R-:W-:-:S07]  /*17cb0*/  @P1 IMAD.HI.U32 R0, R29, R0, RZ ;  /* 0x000000001d001227 */ /* 0x001fce00078e00ff */
[----:B-1----:R-:W0:Y:S01]  /*17cc0*/  @!P0 LDC R30, c[0x0][0xb50] ;  /* 0x0002d400ff1e8b82 */ /* 0x002e220000000800 */
[-C--:B---3--:R-:W-:Y:S02]  /*17cd0*/  IMAD R7, R7, R27.reuse, RZ ;  /* 0x0000001b07077224 */ /* 0x088fe400078e02ff */
[----:B------:R-:W-:-:S05]  /*17ce0*/  IMAD.WIDE.U32 R12, R6, R27, RZ ;  /* 0x0000001b060c7225 */ /* 0x000fca00078e00ff */
[----:B------:R-:W1:Y:S01]  /*17cf0*/  @!P0 LDC R31, c[0x0][0xb54] ;  /* 0x0002d500ff1f8b82 */ /* 0x000e620000000800 */
[-C--:B----4-:R-:W-:Y:S02]  /*17d00*/  IMAD R21, R5, R157.reuse, RZ ;  /* 0x0000009d05157224 */ /* 0x090fe400078e02ff */
[----:B------:R-:W-:Y:S01]  /*17d10*/  IMAD.WIDE.U32 R4, R4, R157, RZ ;  /* 0x0000009d04047225 */ /* 0x000fe200078e00ff */
[----:B-----5:R-:W-:-:S03]  /*17d20*/  @P1 SHF.R.U32.HI R15, RZ, R25, R0 ;  /* 0x00000019ff0f1219 */ /* 0x020fc60000011600 */
        /* <DEDUP_REMOVED lines=23> */
.L_x_1785:
[----:B------:R-:W-:Y:S05]  /*17ea0*/  BSYNC B1 ;  /* 0x0000000000017941 */ /* 0x000fea0003800000 */
.L_x_1784:
[----:B------:R-:W-:Y:S05]  /*17eb0*/  @P2 BRA `(.L_x_1778) ;  /* 0x0000000400382947 */ /* 0x000fea0003800000 */
[----:B------:R-:W3:Y:S01]  /*17ec0*/  LDL R29, [R1+0x14] ;  /* 0x00001400011d7983 */ /* 0x000ee20000100800 */
[----:B------:R-:W4:Y:S01]  /*17ed0*/  LDC R25, c[0x0][0xbe8] ;  /* 0x0002fa00ff197b82 */ /* 0x000f220000000800 */
[----:B------:R-:W-:Y:S01]  /*17ee0*/  SHF.R.S32.HI R28, RZ, 0x1f, R32 ;  /* 0x0000001fff1c7819 */ /* 0x000fe20000011420 */
[----:B------:R-:W-:Y:S01]  /*17ef0*/  ULDC.64 UR4, c[0x0][0xaa0] ;  /* 0x0002a80000047ab9 */ /* 0x000fe20000000a00 */
[----:B------:R-:W-:Y:S01]  /*17f00*/  ULDC.64 UR6, c[0x0][0xaf0] ;  /* 0x0002bc0000067ab9 */ /* 0x000fe20000000a00 */
[----:B------:R-:W-:Y:S01]  /*17f10*/  IMAD R0, R20, UR4, RZ ;  /* 0x0000000414007c24 */ /* 0x000fe2000f8e02ff */
[----:B------:R-:W-:Y:S01]  /*17f20*/  LEA.HI R28, R28, R32, RZ, 0x3 ;  /* 0x000000201c1c7211 */ /* 0x000fe200078f18ff */
[----:B-12---:R-:W-:-:S03]  /*17f30*/  IMAD.WIDE.U32 R4, R3, UR4, RZ ;  /* 0x0000000403047c25 */ /* 0x006fc6000f8e00ff */
[----:B------:R-:W-:Y:S01]  /*17f40*/  SHF.R.S32.HI R28, RZ, 0x3, R28 ;  /* 0x00000003ff1c7819 */ /* 0x000fe2000001141c */
[----:B------:R-:W-:Y:S01]  /*17f50*/  IMAD R7, R3, UR5, R0 ;  /* 0x0000000503077c24 */ /* 0x000fe2000f8e0200 */
[----:B------:R-:W-:-:S03]  /*17f60*/  ULDC.64 UR4, c[0x0][0xae8] ;  /* 0x0002ba0000047ab9 */ /* 0x000fc60000000a00 */
[----:B------:R-:W-:Y:S02]  /*17f70*/  IMAD R0, R48, 0x30, R28 ;  /* 0x0000003030007824 */ /* 0x000fe400078e021c */
[----:B------:R-:W-:Y:S02]  /*17f80*/  IMAD.IADD R5, R5, 0x1, R7 ;  /* 0x0000000105057824 */ /* 0x000fe400078e0207 */
[----:B------:R-:W-:Y:S01]  /*17f90*/  IMAD.WIDE.U32 R4, R157, UR4, R4 ;  /* 0x000000049d047c25 */ /* 0x000fe2000f8e0004 */
[----:B----4-:R-:W-:-:S03]  /*17fa0*/  ISETP.NE.AND P0, PT, R25, 0x1, PT ;  /* 0x000000011900780c */ /* 0x010fc60003f05270 */
[----:B------:R-:W-:Y:S01]  /*17fb0*/  IMAD R5, R157, UR5, R5 ;  /* 0x000000059d057c24 */ /* 0x000fe2000f8e0205 */
[----:B------:R-:W-:Y:S01]  /*17fc0*/  ULDC.64 UR4, c[0x0][0xae0] ;  /* 0x0002b80000047ab9 */ /* 0x000fe20000000a00 */
[----:B------:R-:W-:-:S08]  /*17fd0*/  IMAD.WIDE.U32 R4, R27, UR6, R4 ;  /* 0x000000061b047c25 */ /* 0x000fd0000f8e0004 */
[----:B------:R-:W1:Y:S08]  /*17fe0*/  @P0 LDC R6, c[0x0][0xbec] ;  /* 0x0002fb00ff060b82 */ /* 0x000e700000000800 */
[----:B------:R-:W2:Y:S01]  /*17ff0*/  @P0 LDC R11, c[0x0][0xbf0] ;  /* 0x0002fc00ff0b0b82 */ /* 0x000ea20000000800 */
[----:B---3--:R-:W-:-:S04]  /*18000*/  IMAD.IADD R9, R29, 0x1, R0 ;  /* 0x000000011d097824 */ /* 0x008fc800078e0200 */
[----:B-1----:R-:W-:-:S04]  /*18010*/  @P0 IMAD.HI.U32 R0, R9, R6, RZ ;  /* 0x0000000609000227 */ /* 0x002fc800078e00ff */
[----:B------:R-:W-:Y:S01]  /*18020*/  IMAD.MOV.U32 R3, RZ, RZ, R9 ;  /* 0x000000ffff037224 */ /* 0x000fe200078e0009 */
[----:B--2---:R-:W-:Y:S01]  /*18030*/  @P0 SHF.R.U32.HI R3, RZ, R11, R0 ;  /* 0x0000000bff030219 */ /* 0x004fe20000011600 */
        /* <DEDUP_REMOVED lines=14> */
[C---:B------:R-:W-:Y:S01]  /*18120*/  IMAD.WIDE.U32 R20, R7.reuse, UR4, R4 ;  /* 0x0000000407147c25 */ /* 0x040fe2000f8e0004 */
        /* <DEDUP_REMOVED lines=8> */
[----:B------:R-:W1:Y:S01]  /*181b0*/  SHFL.IDX PT, R3, R7, RZ, 0x181f ;  /* 0x00181fff07037589 */ /* 0x000e6200000e0000 */
[----:B------:R-:W-:Y:S02]  /*181c0*/  IMAD R21, R24, R25, RZ ;  /* 0x0000001918157224 */ /* 0x000fe400078e02ff */
[----:B------:R-:W-:Y:S01]  /*181d0*/  IMAD.IADD R24, R28, 0x1, R29 ;  /* 0x000000011c187824 */ /* 0x000fe200078e021d */
[----:B------:R-:W2:Y:S03]  /*181e0*/  SHFL.IDX PT, R0, R20, RZ, 0x181f ;  /* 0x00181fff14007589 */ /* 0x000ea600000e0000 */
[C---:B------:R-:W-:Y:S01]  /*181f0*/  VIADD R8, R24.reuse, 0x30 ;  /* 0x0000003018087836 */ /* 0x040fe20000000000 */
[----:B------:R-:W3:Y:S01]  /*18200*/  SHFL.IDX PT, R5, R7, 0x1, 0x181f ;  /* 0x00381f0007057f89 */ /* 0x000ee200000e0000 */
[C---:B------:R-:W-:Y:S01]  /*18210*/  ISETP.GE.OR P2, PT, R24.reuse, R21, P0 ;  /* 0x000000151800720c */ /* 0x040fe20000746670 */
[----:B------:R-:W-:-:S02]  /*18220*/  VIADD R10, R24, 0x60 ;  /* 0x00000060180a7836 */ /* 0x000fc40000000000 */
[----:B------:R-:W4:Y:S01]  /*18230*/  SHFL.IDX PT, R14, R7, 0x2, 0x181f ;  /* 0x00581f00070e7f89 */ /* 0x000f2200000e0000 */
[-C--:B------:R-:W-:Y:S02]  /*18240*/  ISETP.GE.OR P3, PT, R8, R21.reuse, P0 ;  /* 0x000000150800720c */ /* 0x080fe40000766670 */
[----:B------:R-:W-:Y:S01]  /*18250*/  ISETP.GE.OR P4, PT, R10, R21, P0 ;  /* 0x000000150a00720c */ /* 0x000fe20000786670 */
[----:B------:R-:W5:Y:S04]  /*18260*/  SHFL.IDX PT, R4, R20, 0x1, 0x181f ;  /* 0x00381f0014047f89 */ /* 0x000f6800000e0000 */
[----:B------:R-:W0:Y:S02]  /*18270*/  SHFL.IDX PT, R6, R20, 0x2, 0x181f ;  /* 0x00581f0014067f89 */ /* 0x000e2400000e0000 */
[----:B-1----:R-:W-:-:S04]  /*18280*/  @!P2 LEA R10, P5, R44, R3, 0x1 ;  /* 0x000000032c0aa211 */ /* 0x002fc800078a08ff */
[C---:B--2---:R-:W-:Y:S02]  /*18290*/  @!P2 LEA.HI.X R3, R44.reuse, R0, R43, 0x1, P5 ;  /* 0x000000002c03a211 */ /* 0x044fe400028f0c2b */
[----:B------:R1:W2:Y:S01]  /*182a0*/  SHFL.IDX PT, R0, R20, 0x3, 0x181f ;  /* 0x00781f0014007f89 */ /* 0x0002a200000e0000 */
[C---:B---3--:R-:W-:Y:S02]  /*182b0*/  @!P3 LEA R8, P1, R44.reuse, R5, 0x1 ;  /* 0x000000052c08b211 */ /* 0x048fe400078208ff */
[----:B------:R-:W-:Y:S01]  /*182c0*/  @!P2 IMAD.MOV.U32 R11, RZ, RZ, R3 ;  /* 0x000000ffff0ba224 */ /* 0x000fe200078e0003 */
[----:B----4-:R-:W-:-:S04]  /*182d0*/  @!P4 LEA R25, P5, R44, R14, 0x1 ;  /* 0x0000000e2c19c211 */ /* 0x010fc800078a08ff */
[----:B------:R1:W-:Y:S01]  /*182e0*/  @!P2 ST.E.128 desc[UR42][R10.64], RZ ;  /* 0x000000ff0a00a985 */ /* 0x0003e2000c101d2a */
[C---:B-----5:R-:W-:Y:S01]  /*182f0*/  @!P3 LEA.HI.X R9, R44.reuse, R4, R43, 0x1, P1 ;  /* 0x000000042c09b211 */ /* 0x060fe200008f0c2b */
[----:B------:R-:W-:Y:S02]  /*18300*/  @!P4 IMAD.MOV.U32 R4, RZ, RZ, R25 ;  /* 0x000000ffff04c224 */ /* 0x000fe400078e0019 */
[----:B------:R1:W3:Y:S01]  /*18310*/  SHFL.IDX PT, R14, R7, 0x3, 0x181f ;  /* 0x00781f00070e7f89 */ /* 0x0002e200000e0000 */
[----:B0-----:R-:W-:-:S03]  /*18320*/  @!P4 LEA.HI.X R5, R44, R6, R43, 0x1, P5 ;  /* 0x000000062c05c211 */ /* 0x001fc600028f0c2b */
[----:B------:R1:W-:Y:S04]  /*18330*/  @!P3 ST.E.128 desc[UR42][R8.64], RZ ;  /* 0x000000ff0800b985 */ /* 0x0003e8000c101d2a */
[----:B------:R1:W-:Y:S02]  /*18340*/  @!P4 ST.E.128 desc[UR42][R4.64], RZ ;  /* 0x000000ff0400c985 */ /* 0x0003e4000c101d2a */
.L_x_2001:
[----:B------:R-:W-:-:S05]  /*18350*/  VIADD R24, R24, 0x90 ;  /* 0x0000009018187836 */ /* 0x000fca0000000000 */
[----:B------:R-:W-:-:S13]  /*18360*/  ISETP.GE.OR P0, PT, R24, R21, P0 ;  /* 0x000000151800720c */ /* 0x000fda0000706670 */
[----:B---3--:R-:W-:-:S04]  /*18370*/  @!P0 LEA R14, P1, R44, R14, 0x1 ;  /* 0x0000000e2c0e8211 */ /* 0x008fc800078208ff */
[----:B--2---:R-:W-:-:S05]  /*18380*/  @!P0 LEA.HI.X R15, R44, R0, R43, 0x1, P1 ;  /* 0x000000002c0f8211 */ /* 0x004fca00008f0c2b */
[----:B------:R0:W-:Y:S04]  /*18390*/  @!P0 ST.E.128 desc[UR42][R14.64], RZ ;  /* 0x000000ff0e008985 */ /* 0x0001e8000c101d2a */
.L_x_1778:
[----:B------:R-:W-:Y:S05]  /*183a0*/  BSYNC B0 ;  /* 0x0000000000007941 */ /* 0x000fea0003800000 */
.L_x_1773:
[----:B------:R-:W-:Y:S02]  /*183b0*/  ULDC UR4, c[0x0][0xc3c] ;  /* 0x00030f0000047ab9 */ /* 0x000fe40000000800 */
[----:B------:R-:W-:-:S13]  /*183c0*/  ISETP.GE.AND P0, PT, R35, UR4, PT ;  /* 0x0000000423007c0c */ /* 0x000fda000bf06270 */
[----:B------:R-:W-:Y:S05]  /*183d0*/  @!P0 BRA `(.L_x_1787) ;  /* 0xfffffe8c000c8947 */ /* 0x000fea000383ffff */
[----:B------:R-:W-:Y:S05]  /*183e0*/  BRA `(.L_x_1571) ;  /* 0x0000007c00c87947 */ /* 0x000fea0003800000 */
.L_x_1569:
        /* <DEDUP_REMOVED lines=13> */
[----:B------:R-:W0:Y:S01]  /*184c0*/  LDS.128 R24, [UR4+0x168d0] ;  /* 0x0168d004ff187984 */ /* 0x000e220008000c00 */
[----:B------:R-:W-:Y:S06]  /*184d0*/  BAR.ARV 0x4, 0x200 ;  /* 0x0108000000007b1d */ /* 0x000fec0000002000 */
[----:B------:R-:W-:Y:S05]  /*184e0*/  BRA `(.L_x_1789) ;  /* 0x0000000c00987947 */ /* 0x000fea0003800000 */
.L_x_1788:
        /* <DEDUP_REMOVED lines=44> */
.L_x_1792:
[----:B------:R-:W0:Y:S01]  /*187b0*/  LDC R2, c[0x0][0xc3c] ;  /* 0x00030f00ff027b82 */ /* 0x000e220000000800 */
[----:B------:R-:W-:Y:S01]  /*187c0*/  UIADD3 UR4, UR4, 0x1f, URZ ;  /* 0x0000001f04047890 */ /* 0x000fe2000fffe03f */
[----:B------:R-:W-:Y:S02]  /*187d0*/  ULDC UR7, c[0x0][0xc3c] ;  /* 0x00030f0000077ab9 */ /* 0x000fe40000000800 */
[----:B------:R-:W-:-:S03]  /*187e0*/  IMAD.U32 R27, RZ, RZ, UR7 ;  /* 0x00000007ff1b7e24 */ /* 0x000fc6000f8e00ff */
[----:B0-----:R-:W-:-:S13]  /*187f0*/  ISETP.LE.AND P6, PT, R2, UR4, PT ;  /* 0x0000000402007c0c */ /* 0x001fda000bfc3270 */
[----:B------:R-:W-:Y:S05]  /*18800*/  @P6 BRA `(.L_x_1791) ;  /* 0x0000000800ac6947 */ /* 0x000fea0003800000 */
[----:B------:R-:W-:Y:S02]  /*18810*/  VIADD R9, R0, UR4 ;  /* 0x0000000400097c36 */ /* 0x000fe40008000000 */
[----:B------:R-:W-:Y:S02]  /*18820*/  IMAD.MOV.U32 R25, RZ, RZ, RZ ;  /* 0x000000ffff197224 */ /* 0x000fe400078e00ff */
[----:B------:R-:W-:Y:S01]  /*18830*/  IMAD.MOV.U32 R6, RZ, RZ, RZ ;  /* 0x000000ffff067224 */ /* 0x000fe200078e00ff */
[----:B------:R-:W-:-:S13]  /*18840*/  ISETP.GE.OR P6, PT, R9, R2, !P0 ;  /* 0x000000020900720c */ /* 0x000fda00047c6670 */
[----:B------:R-:W0:Y:S08]  /*18850*/  @!P6 LDC.64 R4, c[0x0][0xc80] ;  /* 0x00032000ff04eb82 */ /* 0x000e300000000a00 */
[----:B------:R-:W1:Y:S01]  /*18860*/  @!P6 LDC.64 R2, c[0x0][0xc78] ;  /* 0x00031e00ff02eb82 */ /* 0x000e620000000a00 */
[----:B0-----:R-:W-:-:S05]  /*18870*/  @!P6 IMAD.WIDE R4, R9, 0x4, R4 ;  /* 0x000000040904e825 */ /* 0x001fca00078e0204 */
[----:B------:R-:W2:Y:S01]  /*18880*/  @!P6 LDG.E R25, desc[UR42][R4.64] ;  /* 0x0000002a0419e981 */ /* 0x000ea2000c1e1900 */
[----:B-1----:R-:W-:-:S05]  /*18890*/  @!P6 IMAD.WIDE R2, R9, 0x4, R2 ;  /* 0x000000040902e825 */ /* 0x002fca00078e0202 */
        /* <DEDUP_REMOVED lines=22> */
.L_x_1790:
        /* <DEDUP_REMOVED lines=11> */
[----:B------:R-:W-:-:S05]  /*18ab0*/  VIADD R3, R27, 0xffffffff ;  /* 0xffffffff1b037836 */ /* 0x000fca0000000000 */
[----:B------:R0:W1:Y:S02]  /*18ac0*/  SHFL.IDX PT, R24, R2, R3, 0x1f ;  /* 0x00001f0302187589 */ /* 0x00006400000e0000 */
.L_x_1793:
[----:B-1----:R-:W-:Y:S02]  /*18ad0*/  IMAD R24, R24, UR5, R5 ;  /* 0x0000000518187c24 */ /* 0x002fe4000f8e0205 */
[----:B------:R-:W-:-:S03]  /*18ae0*/  VIADD R27, R27, UR4 ;  /* 0x000000041b1b7c36 */ /* 0x000fc60008000000 */
[----:B------:R-:W-:Y:S01]  /*18af0*/  IADD3 R4, -R24, UR6, RZ ;  /* 0x0000000618047c10 */ /* 0x000fe2000fffe1ff */
[----:B------:R-:W-:Y:S06]  /*18b00*/  @!P1 BRA `(.L_x_1794) ;  /* 0x0000000000e89947 */ /* 0x000fec0003800000 */
[----:B--2---:R-:W-:Y:S02]  /*18b10*/  IABS R7, R25 ;  /* 0x0000001900077213 */ /* 0x004fe40000000000 */
[----:B------:R-:W-:Y:S02]  /*18b20*/  IABS R5, R6 ;  /* 0x0000000600057213 */ /* 0x000fe40000000000 */
[----:B------:R-:W1:Y:S08]  /*18b30*/  I2F.RP R8, R7 ;  /* 0x0000000700087306 */ /* 0x000e700000209400 */
[----:B-1----:R-:W0:Y:S02]  /*18b40*/  MUFU.RCP R8, R8 ;  /* 0x0000000800087308 */ /* 0x002e240000001000 */
[----:B0-----:R-:W-:Y:S01]  /*18b50*/  VIADD R2, R8, 0xffffffe ;  /* 0x0ffffffe08027836 */ /* 0x001fe20000000000 */
[----:B------:R-:W-:-:S05]  /*18b60*/  IABS R8, R4 ;  /* 0x0000000400087213 */ /* 0x000fca0000000000 */
[----:B------:R0:W1:Y:S02]  /*18b70*/  F2I.FTZ.U32.TRUNC.NTZ R3, R2 ;  /* 0x0000000200037305 */ /* 0x000064000021f000 */
[----:B0-----:R-:W-:Y:S02]  /*18b80*/  IMAD.MOV.U32 R2, RZ, RZ, RZ ;  /* 0x000000ffff027224 */ /* 0x001fe400078e00ff */
[----:B-1----:R-:W-:-:S04]  /*18b90*/  IMAD.MOV R10, RZ, RZ, -R3 ;  /* 0x000000ffff0a7224 */ /* 0x002fc800078e0a03 */
[----:B------:R-:W-:Y:S01]  /*18ba0*/  IMAD R9, R10, R7, RZ ;  /* 0x000000070a097224 */ /* 0x000fe200078e02ff */
[----:B------:R-:W-:-:S03]  /*18bb0*/  IABS R10, R25 ;  /* 0x00000019000a7213 */ /* 0x000fc60000000000 */
[----:B------:R-:W-:Y:S02]  /*18bc0*/  IMAD.HI.U32 R3, R3, R9, R2 ;  /* 0x0000000903037227 */ /* 0x000fe400078e0002 */
[----:B------:R-:W0:Y:S02]  /*18bd0*/  I2F.RP R9, R5 ;  /* 0x0000000500097306 */ /* 0x000e240000209400 */
[----:B------:R-:W-:Y:S01]  /*18be0*/  IMAD.MOV R11, RZ, RZ, -R10 ;  /* 0x000000ffff0b7224 */ /* 0x000fe200078e0a0a */
[----:B------:R-:W-:Y:S01]  /*18bf0*/  IABS R10, R6 ;  /* 0x00000006000a7213 */ /* 0x000fe20000000000 */
[----:B------:R-:W-:-:S04]  /*18c00*/  IMAD.HI.U32 R2, R3, R8, RZ ;  /* 0x0000000803027227 */ /* 0x000fc800078e00ff */
[----:B------:R-:W-:Y:S02]  /*18c10*/  IMAD R8, R2, R11, R8 ;  /* 0x0000000b02087224 */ /* 0x000fe400078e0208 */
[----:B------:R-:W-:-:S03]  /*18c20*/  IMAD.MOV R10, RZ, RZ, -R10 ;  /* 0x000000ffff0a7224 */ /* 0x000fc600078e0a0a */
[----:B------:R-:W-:Y:S01]  /*18c30*/  ISETP.GT.U32.AND P1, PT, R7, R8, PT ;  /* 0x000000080700720c */ /* 0x000fe20003f24070 */
[----:B0-----:R-:W0:-:S12]  /*18c40*/  MUFU.RCP R9, R9 ;  /* 0x0000000900097308 */ /* 0x001e180000001000 */
[----:B------:R-:W-:Y:S02]  /*18c50*/  @!P1 IMAD.IADD R8, R8, 0x1, -R7 ;  /* 0x0000000108089824 */ /* 0x000fe400078e0a07 */
[----:B------:R-:W-:Y:S01]  /*18c60*/  @!P1 VIADD R2, R2, 0x1 ;  /* 0x0000000102029836 */ /* 0x000fe20000000000 */
[----:B------:R-:W-:Y:S02]  /*18c70*/  ISETP.NE.AND P1, PT, R25, RZ, PT ;  /* 0x000000ff1900720c */ /* 0x000fe40003f25270 */
[----:B------:R-:W-:Y:S01]  /*18c80*/  ISETP.GE.U32.AND P0, PT, R8, R7, PT ;  /* 0x000000070800720c */ /* 0x000fe20003f06070 */
[----:B0-----:R-:W-:Y:S01]  /*18c90*/  VIADD R3, R9, 0xffffffe ;  /* 0x0ffffffe09037836 */ /* 0x001fe20000000000 */
[----:B------:R-:W-:-:S04]  /*18ca0*/  LOP3.LUT R7, R4, R25, RZ, 0x3c, !PT ;  /* 0x0000001904077212 */ /* 0x000fc800078e3cff */
[----:B------:R-:W-:Y:S01]  /*18cb0*/  ISETP.GE.AND P2, PT, R7, RZ, PT ;  /* 0x000000ff0700720c */ /* 0x000fe20003f46270 */
[----:B------:R-:W0:Y:S06]  /*18cc0*/  F2I.FTZ.U32.TRUNC.NTZ R3, R3 ;  /* 0x0000000300037305 */ /* 0x000e2c000021f000 */
[----:B------:R-:W-:-:S04]  /*18cd0*/  @P0 VIADD R2, R2, 0x1 ;  /* 0x0000000102020836 */ /* 0x000fc80000000000 */
[----:B------:R-:W-:-:S04]  /*18ce0*/  IMAD.MOV.U32 R9, RZ, RZ, R2 ;  /* 0x000000ffff097224 */ /* 0x000fc800078e0002 */
[----:B------:R-:W-:Y:S01]  /*18cf0*/  @!P2 IMAD.MOV R9, RZ, RZ, -R9 ;  /* 0x000000ffff09a224 */ /* 0x000fe200078e0a09 */
[----:B------:R-:W-:Y:S01]  /*18d00*/  @!P1 LOP3.LUT R9, RZ, R25, RZ, 0x33, !PT ;  /* 0x00000019ff099212 */ /* 0x000fe200078e33ff */
[----:B0-----:R-:W-:-:S03]  /*18d10*/  IMAD.MOV R2, RZ, RZ, -R3 ;  /* 0x000000ffff027224 */ /* 0x001fc600078e0a03 */
[----:B------:R-:W-:Y:S01]  /*18d20*/  IABS R8, R9 ;  /* 0x0000000900087213 */ /* 0x000fe20000000000 */
[----:B------:R-:W-:Y:S02]  /*18d30*/  IMAD R7, R2, R5, RZ ;  /* 0x0000000502077224 */ /* 0x000fe400078e02ff */
[----:B------:R-:W-:-:S04]  /*18d40*/  IMAD.MOV.U32 R2, RZ, RZ, RZ ;  /* 0x000000ffff027224 */ /* 0x000fc800078e00ff */
[----:B------:R-:W-:-:S04]  /*18d50*/  IMAD.HI.U32 R2, R3, R7, R2 ;  /* 0x0000000703027227 */ /* 0x000fc800078e0002 */
[----:B------:R-:W-:Y:S02]  /*18d60*/  IMAD.MOV.U32 R3, RZ, RZ, R8 ;  /* 0x000000ffff037224 */ /* 0x000fe400078e0008 */
[----:B------:R-:W-:Y:S02]  /*18d70*/  IMAD.MOV.U32 R8, RZ, RZ, R10 ;  /* 0x000000ffff087224 */ /* 0x000fe400078e000a */
        /* <DEDUP_REMOVED lines=9> */
[----:B------:R-:W-:-:S12]  /*18e10*/  IMAD.MOV R5, RZ, RZ, -R9 ;  /* 0x000000ffff057224 */ /* 0x000fd800078e0a09 */
[----:B------:R-:W-:-:S04]  /*18e20*/  @P0 VIADD R2, R2, 0x1 ;  /* 0x0000000102020836 */ /* 0x000fc80000000000 */
        /* <DEDUP_REMOVED lines=8> */
.L_x_1794:
[----:B0-----:R-:W0:Y:S02]  /*18eb0*/  LDC.64 R2, c[0x0][0xc90] ;  /* 0x00032400ff027b82 */ /* 0x001e240000000a00 */
        /* <DEDUP_REMOVED lines=14> */
[----:B------:R-:W-:Y:S02]  /*18fa0*/  IMAD.MOV.U32 R9, RZ, RZ, R11 ;  /* 0x000000ffff097224 */ /* 0x000fe400078e000b */
        /* <DEDUP_REMOVED lines=16> */
[----:B------:R-:W-:Y:S02]  /*190b0*/  IMAD R4, R5, R2, R4 ;  /* 0x0000000205047224 */ /* 0x000fe400078e0204 */
[----:B------:R-:W-:Y:S01]  /*190c0*/  IMAD.MOV.U32 R2, RZ, RZ, RZ ;  /* 0x000000ffff027224 */ /* 0x000fe200078e00ff */
[----:B------:R-:W-:Y:S02]  /*190d0*/  VIADDMNMX R6, R3, UR5, R6, PT ;  /* 0x0000000503067c46 */ /* 0x000fe4000b800106 */
[----:B------:R-:W-:-:S02]  /*190e0*/  IABS R10, R4 ;  /* 0x00000004000a7213 */ /* 0x000fc40000000000 */
[----:B------:R-:W-:Y:S01]  /*190f0*/  IABS R8, R6 ;  /* 0x0000000600087213 */ /* 0x000fe20000000000 */
[----:B------:R-:W-:Y:S01]  /*19100*/  IMAD.MOV R26, RZ, RZ, -R6 ;  /* 0x000000ffff1a7224 */ /* 0x000fe200078e0a06 */
[----:B------:R-:W-:Y:S02]  /*19110*/  IADD3 R7, R7, 0x1000000, R4 ;  /* 0x0100000007077810 */ /* 0x000fe40007ffe004 */
[----:B------:R-:W0:Y:S08]  /*19120*/  I2F.RP R9, R8 ;  /* 0x0000000800097306 */ /* 0x000e300000209400 */
[----:B0-----:R-:W0:Y:S02]  /*19130*/  MUFU.RCP R9, R9 ;  /* 0x0000000900097308 */ /* 0x001e240000001000 */
[----:B0-----:R-:W-:-:S06]  /*19140*/  VIADD R3, R9, 0xffffffe ;  /* 0x0ffffffe09037836 */ /* 0x001fcc0000000000 */
[----:B------:R-:W0:Y:S02]  /*19150*/  F2I.FTZ.U32.TRUNC.NTZ R3, R3 ;  /* 0x0000000300037305 */ /* 0x000e24000021f000 */
[----:B0-----:R-:W-:-:S04]  /*19160*/  IMAD.MOV R11, RZ, RZ, -R3 ;  /* 0x000000ffff0b7224 */ /* 0x001fc800078e0a03 */
[----:B------:R-:W-:Y:S01]  /*19170*/  IMAD R5, R11, R8, RZ ;  /* 0x000000080b057224 */ /* 0x000fe200078e02ff */
[----:B------:R-:W-:-:S03]  /*19180*/  IABS R11, R6 ;  /* 0x00000006000b7213 */ /* 0x000fc60000000000 */
        /* <DEDUP_REMOVED lines=15> */
[----:B------:R-:W-:-:S07]  /*19280*/  IMAD R26, R2, R26, R7 ;  /* 0x0000001a021a7224 */ /* 0x000fce00078e0207 */
.L_x_1795:
[----:B------:R-:W-:-:S05]  /*19290*/  LOP3.LUT R2, RZ, R2, RZ, 0x33, !PT ;  /* 0x00000002ff027212 */ /* 0x000fca00078e33ff */
[----:B------:R-:W-:Y:S01]  /*192a0*/  IMAD.IADD R25, R25, 0x1, R2 ;  /* 0x0000000119197824 */ /* 0x000fe200078e0202 */
[----:B------:R-:W-:Y:S06]  /*192b0*/  BRA `(.L_x_1796) ;  /* 0x00000000000c7947 */ /* 0x000fec0003800000 */
.L_x_1791:
[----:B------:R-:W-:Y:S02]  /*192c0*/  IMAD.MOV.U32 R25, RZ, RZ, RZ ;  /* 0x000000ffff197224 */ /* 0x000fe400078e00ff */
[----:B------:R-:W-:Y:S02]  /*192d0*/  IMAD.U32 R24, RZ, RZ, UR6 ;  /* 0x00000006ff187e24 */ /* 0x000fe4000f8e00ff */
[----:B------:R-:W-:-:S07]  /*192e0*/  IMAD.MOV.U32 R26, RZ, RZ, RZ ;  /* 0x000000ffff1a7224 */ /* 0x000fce00078e00ff */
.L_x_1796:
[----:B------:R-:W-:-:S13]  /*192f0*/  ISETP.NE.AND P0, PT, R0, RZ, PT ;  /* 0x000000ff0000720c */ /* 0x000fda0003f05270 */
[----:B------:R-:W0:Y:S01]  /*19300*/  @!P0 S2R R3, SR_CgaCtaId ;  /* 0x0000000000038919 */ /* 0x000e220000008800 */
[----:B------:R-:W-:-:S04]  /*19310*/  @!P0 MOV R0, 0x400 ;  /* 0x0000040000008802 */ /* 0x000fc80000000f00 */
[----:B0-----:R-:W-:-:S05]  /*19320*/  @!P0 LEA R0, R3, R0, 0x18 ;  /* 0x0000000003008211 */ /* 0x001fca00078ec0ff */
[----:B------:R1:W-:Y:S01]  /*19330*/  @!P0 STS.128 [R0+0x168d0], R24 ;  /* 0x0168d01800008388 */ /* 0x0003e20000000c00 */
[----:B------:R-:W-:Y:S06]  /*19340*/  BAR.ARV 0x5, 0x200 ;  /* 0x0148000000007b1d */ /* 0x000fec0000002000 */
.L_x_1789:
[----:B-1----:R-:W-:Y:S01]  /*19350*/  IMAD.MOV.U32 R0, RZ, RZ, 0x1 ;  /* 0x00000001ff007424 */ /* 0x002fe200078e00ff */
[----:B------:R-:W-:Y:S01]  /*19360*/  ULDC UR4, c[0x0][0xc3c] ;  /* 0x00030f0000047ab9 */ /* 0x000fe20000000800 */
[----:B------:R-:W-:Y:S01]  /*19370*/  IMAD.MOV.U32 R28, RZ, RZ, RZ ;  /* 0x000000ffff1c7224 */ /* 0x000fe200078e00ff */
[----:B0-----:R-:W-:Y:S02]  /*19380*/  ISETP.GE.AND P0, PT, R27, UR4, PT ;  /* 0x000000041b007c0c */ /* 0x001fe4000bf06270 */
[----:B------:R0:W-:Y:S04]  /*19390*/  STL [R1], R0 ;  /* 0x0000000001007387 */ /* 0x0001e80000100800 */
[----:B------:R0:W-:Y:S07]  /*193a0*/  STL [R1+0x40], RZ ;  /* 0x000040ff01007387 */ /* 0x0001ee0000100800 */
[----:B------:R-:W-:Y:S05]  /*193b0*/  @P0 BRA `(.L_x_1797) ;  /* 0x0000006800f00947 */ /* 0x000fea0003800000 */
[----:B------:R-:W1:Y:S01]  /*193c0*/  S2R R6, SR_TID.X ;  /* 0x0000000000067919 */ /* 0x000e620000002100 */
[----:B------:R-:W2:Y:S01]  /*193d0*/  S2UR UR5, SR_CgaCtaId ;  /* 0x00000000000579c3 */ /* 0x000ea20000008800 */
[----:B------:R-:W-:Y:S01]  /*193e0*/  UMOV UR4, 0x400 ;  /* 0x0000040000047882 */ /* 0x000fe20000000000 */
[----:B------:R-:W-:Y:S01]  /*193f0*/  BSSY B8, `(.L_x_1797) ;  /* 0x00006b8000087945 */ /* 0x000fe20003800000 */
[----:B------:R-:W-:Y:S01]  /*19400*/  STL [R1+0x40], RZ ;  /* 0x000040ff01007387 */ /* 0x000fe20000100800 */
[----:B------:R-:W-:Y:S01]  /*19410*/  CS2R R28, SRZ ;  /* 0x00000000001c7805 */ /* 0x000fe2000001ff00 */
        /* <DEDUP_REMOVED lines=14> */
[----:B------:R-:W-:Y:S01]  /*19500*/  SHF.R.U32.HI R3, RZ, 0x3, R5 ;  /* 0x00000003ff037819 */ /* 0x000fe20000011605 */
[----:B------:R-:W-:-:S03]  /*19510*/  IMAD.MOV.U32 R5, RZ, RZ, 0x1 ;  /* 0x00000001ff057424 */ /* 0x000fc600078e00ff */
[----:B------:R-:W-:Y:S01]  /*19520*/  LOP3.LUT R2, R2, 0x70, RZ, 0xc0, !PT ;  /* 0x0000007002027812 */ /* 0x000fe200078ec0ff */
[----:B0-----:R-:W-:Y:S01]  /*19530*/  IMAD R0, R4, 0x2, R16 ;  /* 0x0000000204007824 */ /* 0x001fe200078e0210 */
[----:B------:R0:W-:Y:S02]  /*19540*/  STL [R1], R5 ;  /* 0x0000000501007387 */ /* 0x0001e40000100800 */
[----:B------:R-:W-:Y:S02]  /*19550*/  LOP3.LUT R2, R3, R2, RZ, 0xfc, !PT ;  /* 0x0000000203027212 */ /* 0x000fe400078efcff */
[----:B------:R0:W-:Y:S05]  /*19560*/  STL [R1+0x24], R0 ;  /* 0x0000240001007387 */ /* 0x0001ea0000100800 */
.L_x_1910:
[----:B------:R-:W-:Y:S05]  /*19570*/  YIELD ;  /* 0x0000000000007946 */ /* 0x000fea0003800000 */
[----:B------:R-:W-:Y:S01]  /*19580*/  ULDC.64 UR4, c[0x0][0xa28] ;  /* 0x00028a0000047ab9 */ /* 0x000fe20000000a00 */
[----:B------:R-:W-:Y:S01]  /*19590*/  IMAD.MOV.U32 R10, RZ, RZ, RZ ;  /* 0x000000ffff0a7224 */ /* 0x000fe200078e00ff */
[----:B------:R-:W-:Y:S01]  /*195a0*/  ISETP.NE.U32.AND P0, PT, RZ, UR4, PT ;  /* 0x00000004ff007c0c */ /* 0x000fe2000bf05070 */
[----:B0-----:R-:W0:Y:S01]  /*195b0*/  LDC.64 R4, c[0x0][0xa00] ;  /* 0x00028000ff047b82 */ /* 0x001e220000000a00 */
[----:B------:R-:W-:Y:S01]  /*195c0*/  IMAD.MOV.U32 R0, RZ, RZ, RZ ;  /* 0x000000ffff007224 */ /* 0x000fe200078e00ff */
[----:B------:R-:W-:Y:S01]  /*195d0*/  ULDC.64 UR6, c[0x0][0xa10] ;  /* 0x0002840000067ab9 */ /* 0x000fe20000000a00 */
[----:B------:R-:W-:Y:S01]  /*195e0*/  ISETP.NE.AND.EX P0, PT, RZ, UR5, PT, P0 ;  /* 0x00000005ff007c0c */ /* 0x000fe2000bf05300 */
[----:B------:R-:W-:-:S12]  /*195f0*/  ULDC.64 UR4, c[0x0][0xa18] ;  /* 0x0002860000047ab9 */ /* 0x000fd80000000a00 */
[----:B-1----:R-:W1:Y:S02]  /*19600*/  @P0 LDC.64 R2, c[0x0][0xa28] ;  /* 0x00028a00ff020b82 */ /* 0x002e640000000a00 */
[----:B-1----:R-:W-:-:S05]  /*19610*/  @P0 IMAD.WIDE R2, R27, 0x4, R2 ;  /* 0x000000041b020825 */ /* 0x002fca00078e0202 */
[----:B--2---:R1:W2:Y:S01]  /*19620*/  @P0 LDG.E R10, desc[UR42][R2.64] ;  /* 0x0000002a020a0981 */ /* 0x0042a2000c1e1900 */
[----:B------:R-:W-:Y:S01]  /*19630*/  ISETP.NE.U32.AND P0, PT, RZ, UR4, PT ;  /* 0x00000004ff007c0c */ /* 0x000fe2000bf05070 */
[----:B0-----:R-:W-:Y:S01]  /*19640*/  IMAD.WIDE R4, R27, 0x4, R4 ;  /* 0x000000041b047825 */ /* 0x001fe200078e0204 */
[----:B------:R-:W-:Y:S02]  /*19650*/  ISETP.NE.U32.AND P1, PT, RZ, UR6, PT ;  /* 0x00000006ff007c0c */ /* 0x000fe4000bf25070 */
[----:B------:R-:W-:Y:S01]  /*19660*/  ISETP.NE.AND.EX P2, PT, RZ, UR5, PT, P0 ;  /* 0x00000005ff007c0c */ /* 0x000fe2000bf45300 */
[----:B------:R-:W-:Y:S01]  /*19670*/  ULDC.64 UR4, c[0x0][0xa00] ;  /* 0x0002800000047ab9 */ /* 0x000fe20000000a00 */
[----:B------:R-:W-:Y:S01]  /*19680*/  ISETP.NE.AND.EX P1, PT, RZ, UR7, PT, P1 ;  /* 0x00000007ff007c0c */ /* 0x000fe2000bf25310 */
[----:B------:R-:W-:Y:S01]  /*19690*/  IMAD.MOV.U32 R6, RZ, RZ, RZ ;  /* 0x000000ffff067224 */ /* 0x000fe200078e00ff */
[----:B------:R-:W-:Y:S01]  /*196a0*/  ISETP.NE.U32.AND P0, PT, RZ, UR4, PT ;  /* 0x00000004ff007c0c */ /* 0x000fe2000bf05070 */
[----:B-1----:R-:W0:Y:S03]  /*196b0*/  LDC.64 R2, c[0x0][0xa10] ;  /* 0x00028400ff027b82 */ /* 0x002e260000000a00 */
[----:B------:R-:W-:-:S05]  /*196c0*/  ISETP.NE.AND.EX P0, PT, RZ, UR5, PT, P0 ;  /* 0x00000005ff007c0c */ /* 0x000fca000bf05300 */
[----:B------:R-:W1:Y:S08]  /*196d0*/  @P2 LDC.64 R8, c[0x0][0xa18] ;  /* 0x00028600ff082b82 */ /* 0x000e700000000a00 */
[----:B---3--:R-:W3:Y:S01]  /*196e0*/  @P0 LDG.E R0, desc[UR42][R4.64] ;  /* 0x0000002a04000981 */ /* 0x008ee2000c1e1900 */
[----:B------:R-:W-:Y:S01]  /*196f0*/  ULDC UR4, c[0x0][0x288] ;  /* 0x0000a20000047ab9 */ /* 0x000fe20000000800 */
[----:B0-----:R-:W-:-:S05]  /*19700*/  IMAD.WIDE R2, R27, 0x4, R2 ;  /* 0x000000041b027825 */ /* 0x001fca00078e0202 */
[----:B-----5:R-:W5:Y:S01]  /*19710*/  @P1 LDG.E R6, desc[UR42][R2.64] ;  /* 0x0000002a02061981 */ /* 0x020f62000c1e1900 */
[----:B-1----:R-:W-:-:S03]  /*19720*/  @P2 IMAD.WIDE R8, R27, 0x4, R8 ;  /* 0x000000041b082825 */ /* 0x002fc600078e0208 */
[----:B---3--:R0:W-:Y:S02]  /*19730*/  STL [R1+0x2c], R0 ;  /* 0x00002c0001007387 */ /* 0x0081e40000100800 */
[----:B0-----:R-:W-:Y:S01]  /*19740*/  IMAD.U32 R0, RZ, RZ, UR4 ;  /* 0x00000004ff007e24 */ /* 0x001fe2000f8e00ff */
[----:B------:R-:W-:-:S05]  /*19750*/  ULDC.64 UR4, c[0x0][0x418] ;  /* 0x0001060000047ab9 */ /* 0x000fca0000000a00 */
[----:B------:R0:W3:Y:S01]  /*19760*/  @P2 LDG.E R0, desc[UR42][R8.64] ;  /* 0x0000002a08002981 */ /* 0x0000e2000c1e1900 */
[----:B------:R-:W-:-:S03]  /*19770*/  UISETP.NE.U32.AND UP0, UPT, UR4, URZ, UPT ;  /* 0x0000003f0400728c */ /* 0x000fc6000bf05070 */
[----:B------:R-:W-:Y:S01]  /*19780*/  ULDC UR4, c[0x0][0x424] ;  /* 0x0001090000047ab9 */ /* 0x000fe20000000800 */
[----:B------:R-:W-:-:S03]  /*19790*/  UISETP.NE.AND.EX UP0, UPT, UR5, URZ, UPT, UP0 ;  /* 0x0000003f0500728c */ /* 0x000fc6000bf05300 */
[----:B------:R-:W-:Y:S01]  /*197a0*/  ULDC UR5, c[0x0][0x2f0] ;  /* 0x0000bc0000057ab9 */ /* 0x000fe20000000800 */
[----:B------:R-:W-:-:S04]  /*197b0*/  USEL UR4, UR4, 0x1, UP0 ;  /* 0x0000000104047887 */ /* 0x000fc80008000000 */
[----:B------:R-:W-:-:S03]  /*197c0*/  UIMAD UR4, UR4, UR5, URZ ;  /* 0x00000005040472a4 */ /* 0x000fc6000f8e023f */
[----:B------:R-:W-:Y:S02]  /*197d0*/  ULDC UR5, c[0x0][0x348] ;  /* 0x0000d20000057ab9 */ /* 0x000fe40000000800 */
[----:B0-----:R-:W-:Y:S02]  /*197e0*/  IMAD.U32 R8, RZ, RZ, UR5 ;  /* 0x00000005ff087e24 */ /* 0x001fe4000f8e00ff */
[----:B------:R-:W-:Y:S01]  /*197f0*/  IMAD.U32 R7, RZ, RZ, UR4 ;  /* 0x00000004ff077e24 */ /* 0x000fe2000f8e00ff */
[----:B---3--:R0:W-:Y:S04]  /*19800*/  STL [R1+0x28], R0 ;  /* 0x0000280001007387 */ /* 0x0081e80000100800 */
[----:B--2---:R0:W-:Y:S01]  /*19810*/  STL [R1+0x1c], R10 ;  /* 0x00001c0a01007387 */ /* 0x0041e20000100800 */
[----:B------:R-:W-:Y:S01]  /*19820*/  IMAD.MOV.U32 R13, RZ, RZ, R0 ;  /* 0x000000ffff0d7224 */ /* 0x000fe200078e0000 */
[----:B------:R-:W-:Y:S06]  /*19830*/  @P2 BRA `(.L_x_1798) ;  /* 0x0000000000142947 */ /* 0x000fec0003800000 */
[----:B------:R-:W-:Y:S05]  /*19840*/  @!P0 BRA `(.L_x_1798) ;  /* 0x0000000000108947 */ /* 0x000fea0003800000 */
[----:B0-----:R-:W2:Y:S04]  /*19850*/  LDG.E R0, desc[UR42][R4.64] ;  /* 0x0000002a04007981 */ /* 0x001ea8000c1e1900 */
[----:B------:R-:W2:Y:S02]  /*19860*/  LDG.E R9, desc[UR42][R4.64+0x4] ;  /* 0x0000042a04097981 */ /* 0x000ea4000c1e1900 */
[----:B--2---:R-:W-:-:S05]  /*19870*/  IMAD.IADD R13, R9, 0x1, -R0 ;  /* 0x00000001090d7824 */ /* 0x004fca00078e0a00 */
[----:B------:R1:W-:Y:S02]  /*19880*/  STL [R1+0x28], R13 ;  /* 0x0000280d01007387 */ /* 0x0003e40000100800 */
.L_x_1798:
[----:B------:R-:W-:Y:S01]  /*19890*/  ULDC.64 UR4, c[0x0][0xa20] ;  /* 0x0002880000047ab9 */ /* 0x000fe20000000a00 */
[C---:B0-----:R-:W-:Y:S02]  /*198a0*/  LOP3.LUT R0, R26.reuse, 0xff000000, RZ, 0xc0, !PT ;  /* 0xff0000001a007812 */ /* 0x041fe400078ec0ff */
[----:B------:R-:W-:Y:S02]  /*198b0*/  ISETP.NE.U32.AND P0, PT, RZ, UR4, PT ;  /* 0x00000004ff007c0c */ /* 0x000fe4000bf05070 */
[----:B------:R-:W-:Y:S02]  /*198c0*/  SHF.R.U32.HI R0, RZ, 0x8, R0 ;  /* 0x00000008ff007819 */ /* 0x000fe40000011600 */
[----:B------:R-:W-:Y:S02]  /*198d0*/  ISETP.NE.AND.EX P0, PT, RZ, UR5, PT, P0 ;  /* 0x00000005ff007c0c */ /* 0x000fe4000bf05300 */
[C---:B------:R-:W-:Y:S02]  /*198e0*/  LOP3.LUT R4, R26.reuse, 0xff0000, RZ, 0xc0, !PT ;  /* 0x00ff00001a047812 */ /* 0x040fe400078ec0ff */
[----:B------:R-:W-:-:S02]  /*198f0*/  LOP3.LUT R17, R26, 0xffff, RZ, 0xc0, !PT ;  /* 0x0000ffff1a117812 */ /* 0x000fc400078ec0ff */
[----:B------:R-:W-:-:S07]  /*19900*/  LEA.HI R0, R4, R0, RZ, 0x10 ;  /* 0x0000000004007211 */ /* 0x000fce00078f80ff */
[----:B------:R-:W-:Y:S05]  /*19910*/  @!P0 BRA `(.L_x_1799) ;  /* 0x0000000000108947 */ /* 0x000fea0003800000 */
[----:B------:R-:W0:Y:S02]  /*19920*/  LDC.64 R4, c[0x0][0xa20] ;  /* 0x00028800ff047b82 */ /* 0x000e240000000a00 */
[----:B0-----:R-:W-:-:S05]  /*19930*/  IMAD.WIDE R4, R27, 0x4, R4 ;  /* 0x000000041b047825 */ /* 0x001fca00078e0204 */
[----:B------:R0:W5:Y:S01]  /*19940*/  LDG.E R7, desc[UR42][R4.64] ;  /* 0x0000002a04077981 */ /* 0x000162000c1e1900 */
[----:B------:R-:W-:Y:S05]  /*19950*/  BRA `(.L_x_1800) ;  /* 0x0000000000247947 */ /* 0x000fea0003800000 */
.L_x_1799:
        /* <DEDUP_REMOVED lines=9> */
.L_x_1800:
[----:B0-----:R-:W2:Y:S04]  /*199f0*/  @P1 LDG.E R4, desc[UR42][R2.64] ;  /* 0x0000002a02041981 */ /* 0x001ea8000c1e1900 */
[----:B------:R0:W2:Y:S01]  /*19a00*/  @P1 LDG.E R5, desc[UR42][R2.64+0x4] ;  /* 0x0000042a02051981 */ /* 0x0000a2000c1e1900 */
[----:B------:R-:W-:Y:S02]  /*19a10*/  IMAD R25, R25, 0xc0, RZ ;  /* 0x000000c019197824 */ /* 0x000fe400078e02ff */
[----:B-----5:R-:W-:Y:S02]  /*19a20*/  IMAD.IADD R7, R7, 0x1, -R10 ;  /* 0x0000000107077824 */ /* 0x020fe400078e0a0a */
[----:B------:R-:W-:Y:S01]  /*19a30*/  VIADD R9, R25, 0xbf ;  /* 0x000000bf19097836 */ /* 0x000fe20000000000 */
[----:B0-----:R-:W0:Y:S02]  /*19a40*/  LDC R2, c[0x0][0x448] ;  /* 0x00011200ff027b82 */ /* 0x001e240000000800 */
[----:B0-----:R-:W-:-:S13]  /*19a50*/  ISETP.NE.AND P2, PT, R2, 0x1, PT ;  /* 0x000000010200780c */ /* 0x001fda0003f45270 */
[----:B------:R-:W0:Y:S08]  /*19a60*/  @P2 LDC R3, c[0x0][0x44c] ;  /* 0x00011300ff032b82 */ /* 0x000e300000000800 */
[----:B------:R-:W3:Y:S01]  /*19a70*/  @P2 LDC R2, c[0x0][0x450] ;  /* 0x00011400ff022b82 */ /* 0x000ee20000000800 */
[----:B0-----:R-:W-:-:S05]  /*19a80*/  @P2 IMAD.HI.U32 R3, R9, R3, RZ ;  /* 0x0000000309032227 */ /* 0x001fca00078e00ff */
[----:B---3--:R-:W-:Y:S01]  /*19a90*/  @P2 SHF.R.U32.HI R9, RZ, R2, R3 ;  /* 0x00000002ff092219 */ /* 0x008fe20000011603 */
[----:B--2---:R-:W-:-:S04]  /*19aa0*/  @P1 IMAD.IADD R8, R5, 0x1, -R4 ;  /* 0x0000000105081824 */ /* 0x004fc800078e0a04 */
[----:B------:R-:W-:-:S04]  /*19ab0*/  IMAD.IADD R12, R7, 0x1, R8 ;  /* 0x00000001070c7824 */ /* 0x000fc800078e0208 */
[C---:B------:R-:W-:Y:S01]  /*19ac0*/  VIADD R21, R12.reuse, 0x7f ;  /* 0x0000007f0c157836 */ /* 0x040fe20000000000 */
[----:B------:R0:W-:Y:S01]  /*19ad0*/  STL [R1+0x14], R12 ;  /* 0x0000140c01007387 */ /* 0x0001e20000100800 */
[----:B------:R-:W-:-:S03]  /*19ae0*/  IADD3 R10, R12, 0x1, -R13 ;  /* 0x000000010c0a7810 */ /* 0x000fc60007ffe80d */
[----:B------:R-:W-:Y:S02]  /*19af0*/  SHF.R.S32.HI R2, RZ, 0x1f, R21 ;  /* 0x0000001fff027819 */ /* 0x000fe40000011415 */
[----:B------:R-:W-:Y:S02]  /*19b00*/  IMAD.IADD R9, R10, 0x1, R9 ;  /* 0x000000010a097824 */ /* 0x000fe400078e0209 */
[----:B------:R-:W-:Y:S02]  /*19b10*/  LEA.HI R21, R2, R21, RZ, 0x7 ;  /* 0x0000001502157211 */ /* 0x000fe400078f38ff */
[----:B------:R-:W2:Y:S02]  /*19b20*/  LDC.64 R2, c[0x0][0x9e0] ;  /* 0x00027800ff027b82 */ /* 0x000ea40000000a00 */
[----:B------:R-:W-:Y:S02]  /*19b30*/  SHF.R.S32.HI R21, RZ, 0x7, R21 ;  /* 0x00000007ff157819 */ /* 0x000fe40000011415 */
[----:B--2---:R-:W-:Y:S01]  /*19b40*/  ISETP.GE.AND P3, PT, R3, 0x1, PT ;  /* 0x000000010300780c */ /* 0x004fe20003f66270 */
[----:B------:R-:W-:-:S12]  /*19b50*/  IMAD.IADD R2, R9, 0x1, R2 ;  /* 0x0000000109027824 */ /* 0x000fd800078e0202 */
[----:B0-----:R-:W-:Y:S05]  /*19b60*/  @!P3 BRA `(.L_x_1801) ;  /* 0x000000000048b947 */ /* 0x001fea0003800000 */
        /* <DEDUP_REMOVED lines=11> */
.L_x_1803:
[----:B------:R-:W-:-:S13]  /*19c20*/  ISETP.NE.AND P0, PT, R3, 0x1, PT ;  /* 0x000000010300780c */ /* 0x000fda0003f05270 */
[----:B------:R-:W0:Y:S02]  /*19c30*/  @P0 LDC.64 R4, c[0x0][0x9e8] ;  /* 0x00027a00ff040b82 */ /* 0x000e240000000a00 */
[----:B0-----:R-:W-:-:S05]  /*19c40*/  @P0 IMAD.HI.U32 R4, R11, R4, RZ ;  /* 0x000000040b040227 */ /* 0x001fca00078e00ff */
[----:B------:R-:W-:-:S07]  /*19c50*/  @P0 SHF.R.U32.HI R11, RZ, R5, R4 ;  /* 0x00000005ff0b0219 */ /* 0x000fce0000011604 */
.L_x_1804:
[----:B------:R-:W-:Y:S05]  /*19c60*/  BSYNC B0 ;  /* 0x0000000000007941 */ /* 0x000fea0003800000 */
.L_x_1802:
[----:B------:R-:W-:-:S05]  /*19c70*/  IMAD R11, R11, R3, R3 ;  /* 0x000000030b0b7224 */ /* 0x000fca00078e0203 */
[----:B------:R-:W-:-:S07]  /*19c80*/  VIMNMX R2, R2, R11, PT ;  /* 0x0000000b02027248 */ /* 0x000fce0003fe0100 */
.L_x_1801:
[----:B------:R-:W0:Y:S01]  /*19c90*/  @P2 LDC R9, c[0x0][0x44c] ;  /* 0x00011300ff092b82 */ /* 0x000e220000000800 */
[----:B------:R-:W-:Y:S01]  /*19ca0*/  VIADD R2, R2, 0x7f ;  /* 0x0000007f02027836 */ /* 0x000fe20000000000 */
[----:B------:R-:W-:Y:S01]  /*19cb0*/  ULDC UR4, c[0x0][0x9dc] ;  /* 0x0002770000047ab9 */ /* 0x000fe20000000800 */
[----:B------:R-:W-:Y:S02]  /*19cc0*/  IMAD.MOV.U32 R4, RZ, RZ, R25 ;  /* 0x000000ffff047224 */ /* 0x000fe400078e0019 */
[----:B------:R-:W-:-:S03]  /*19cd0*/  IMAD.IADD R20, R12, 0x1, -R13 ;  /* 0x000000010c147824 */ /* 0x000fc600078e0a0d */
[----:B------:R-:W2:Y:S01]  /*19ce0*/  @P2 LDC R5, c[0x0][0x450] ;  /* 0x00011400ff052b82 */ /* 0x000ea20000000800 */
[----:B0-----:R-:W-:-:S05]  /*19cf0*/  @P2 IMAD.HI.U32 R9, R25, R9, RZ ;  /* 0x0000000919092227 */ /* 0x001fca00078e00ff */
[----:B--2---:R-:W-:Y:S02]  /*19d00*/  @P2 SHF.R.U32.HI R4, RZ, R5, R9 ;  /* 0x00000005ff042219 */ /* 0x004fe40000011609 */
[----:B------:R-:W-:-:S03]  /*19d10*/  SHF.R.S32.HI R5, RZ, 0x1f, R2 ;  /* 0x0000001fff057819 */ /* 0x000fc60000011402 */
[----:B------:R-:W-:Y:S01]  /*19d20*/  IMAD.IADD R11, R20, 0x1, R4 ;  /* 0x00000001140b7824 */ /* 0x000fe200078e0204 */
[----:B------:R-:W-:-:S03]  /*19d30*/  LEA.HI R5, R5, R2, RZ, 0x7 ;  /* 0x0000000205057211 */ /* 0x000fc600078f38ff */
[----:B------:R-:W-:Y:S01]  /*19d40*/  VIADD R2, R11, -UR4 ;  /* 0x800000040b027c36 */ /* 0x000fe20008000000 */
        /* <DEDUP_REMOVED lines=13> */
.L_x_1807:
[----:B------:R-:W-:-:S13]  /*19e20*/  ISETP.NE.AND P0, PT, R3, 0x1, PT ;  /* 0x000000010300780c */ /* 0x000fda0003f05270 */
[----:B------:R-:W0:Y:S02]  /*19e30*/  @P0 LDC.64 R4, c[0x0][0x9e8] ;  /* 0x00027a00ff040b82 */ /* 0x000e240000000a00 */
[----:B0-----:R-:W-:-:S05]  /*19e40*/  @P0 IMAD.HI.U32 R4, R11, R4, RZ ;  /* 0x000000040b040227 */ /* 0x001fca00078e00ff */
[----:B------:R-:W-:-:S07]  /*19e50*/  @P0 SHF.R.U32.HI R11, RZ, R5, R4 ;  /* 0x00000005ff0b0219 */ /* 0x000fce0000011604 */
.L_x_1808:
[----:B------:R-:W-:Y:S05]  /*19e60*/  BSYNC B0 ;  /* 0x0000000000007941 */ /* 0x000fea0003800000 */
.L_x_1806:
[----:B------:R-:W-:-:S05]  /*19e70*/  IMAD R3, R11, R3, RZ ;  /* 0x000000030b037224 */ /* 0x000fca00078e02ff */
[----:B------:R-:W-:-:S07]  /*19e80*/  VIMNMX R2, R2, R3, !PT ;  /* 0x0000000302027248 */ /* 0x000fce0007fe0100 */
.L_x_1805:
[----:B------:R-:W-:Y:S01]  /*19e90*/  SHF.R.S32.HI R3, RZ, 0x1f, R2 ;  /* 0x0000001fff037819 */ /* 0x000fe20000011402 */
[----:B------:R-:W-:Y:S01]  /*19ea0*/  BSSY B0, `(.L_x_1809) ;  /* 0x0000027000007945 */ /* 0x000fe20003800000 */
[----:B------:R-:W-:Y:S02]  /*19eb0*/  LOP3.LUT R19, R0, 0xff, RZ, 0xc0, !PT ;  /* 0x000000ff00137812 */ /* 0x000fe400078ec0ff */
[----:B------:R-:W-:Y:S01]  /*19ec0*/  LEA.HI R3, R3, R2, RZ, 0x7 ;  /* 0x0000000203037211 */ /* 0x000fe200078f38ff */
[----:B------:R-:W-:Y:S01]  /*19ed0*/  IMAD.MOV.U32 R2, RZ, RZ, RZ ;  /* 0x000000ffff027224 */ /* 0x000fe200078e00ff */
[----:B------:R-:W-:Y:S02]  /*19ee0*/  SHF.R.U32.HI R0, RZ, 0x10, R0 ;  /* 0x00000010ff007819 */ /* 0x000fe40000011600 */
[----:B------:R-:W-:-:S04]  /*19ef0*/  SHF.R.S32.HI R3, RZ, 0x7, R3 ;  /* 0x00000007ff037819 */ /* 0x000fc80000011403 */
[----:B------:R-:W-:-:S04]  /*19f00*/  VIMNMX R4, RZ, R3, !PT ;  /* 0x00000003ff047248 */ /* 0x000fc80007fe0100 */
[----:B------:R-:W-:-:S13]  /*19f10*/  ISETP.GT.AND P0, PT, R9, R4, PT ;  /* 0x000000040900720c */ /* 0x000fda0003f04270 */
[----:B------:R-:W-:Y:S05]  /*19f20*/  @!P0 BRA `(.L_x_1810) ;  /* 0x0000000000788947 */ /* 0x000fea0003800000 */
[----:B------:R-:W-:Y:S01]  /*19f30*/  ISETP.NE.AND P0, PT, R0, RZ, PT ;  /* 0x000000ff0000720c */ /* 0x000fe20003f05270 */
[----:B------:R-:W-:-:S03]  /*19f40*/  ULDC UR4, c[0x0][0x9f0] ;  /* 0x00027c0000047ab9 */ /* 0x000fc60000000800 */
[----:B------:R-:W-:-:S04]  /*19f50*/  SEL R5, R0, UR4, P0 ;  /* 0x0000000400057c07 */ /* 0x000fc80008000000 */
[----:B------:R-:W-:Y:S02]  /*19f60*/  IABS R11, R5 ;  /* 0x00000005000b7213 */ /* 0x000fe40000000000 */
[----:B------:R-:W-:Y:S02]  /*19f70*/  IADD3 R12, R5, -0x1, R9 ;  /* 0xffffffff050c7810 */ /* 0x000fe40007ffe009 */
[----:B------:R-:W0:Y:S03]  /*19f80*/  I2F.RP R2, R11 ;  /* 0x0000000b00027306 */ /* 0x000e260000209400 */
[----:B------:R-:W-:-:S05]  /*19f90*/  IMAD.IADD R12, R12, 0x1, -R4 ;  /* 0x000000010c0c7824 */ /* 0x000fca00078e0a04 */
[----:B0-----:R-:W0:Y:S02]  /*19fa0*/  MUFU.RCP R2, R2 ;  /* 0x0000000200027308 */ /* 0x001e240000001000 */
[----:B0-----:R-:W-:-:S06]  /*19fb0*/  VIADD R2, R2, 0xffffffe ;  /* 0x0ffffffe02027836 */ /* 0x001fcc0000000000 */
[----:B------:R0:W2:Y:S02]  /*19fc0*/  F2I.FTZ.U32.TRUNC.NTZ R3, R2 ;  /* 0x0000000200037305 */ /* 0x0000a4000021f000 */
[----:B0-----:R-:W-:-:S04]  /*19fd0*/  LOP3.LUT R2, R12, R5, RZ, 0x3c, !PT ;  /* 0x000000050c027212 */ /* 0x001fc800078e3cff */
[----:B------:R-:W-:Y:S01]  /*19fe0*/  ISETP.GE.AND P3, PT, R2, RZ, PT ;  /* 0x000000ff0200720c */ /* 0x000fe20003f66270 */
[----:B--2---:R-:W-:-:S04]  /*19ff0*/  IMAD.MOV R2, RZ, RZ, -R3 ;  /* 0x000000ffff027224 */ /* 0x004fc800078e0a03 */
[----:B-1----:R-:W-:Y:S02]  /*1a000*/  IMAD R13, R2, R11, RZ ;  /* 0x0000000b020d7224 */ /* 0x002fe400078e02ff */
[----:B------:R-:W-:-:S04]  /*1a010*/  IMAD.MOV.U32 R2, RZ, RZ, RZ ;  /* 0x000000ffff027224 */ /* 0x000fc800078e00ff */
[----:B------:R-:W-:Y:S01]  /*1a020*/  IMAD.HI.U32 R13, R3, R13, R2 ;  /* 0x0000000d030d7227 */ /* 0x000fe200078e0002 */
[----:B------:R-:W-:Y:S02]  /*1a030*/  IABS R2, R5 ;  /* 0x0000000500027213 */ /* 0x000fe40000000000 */
[----:B------:R-:W-:-:S03]  /*1a040*/  IABS R3, R12 ;  /* 0x0000000c00037213 */ /* 0x000fc60000000000 */
[----:B------:R-:W-:-:S04]  /*1a050*/  IMAD.MOV R2, RZ, RZ, -R2 ;  /* 0x000000ffff027224 */ /* 0x000fc800078e0a02 */
        /* <DEDUP_REMOVED lines=11> */
.L_x_1810:
[----:B------:R-:W-:Y:S05]  /*1a110*/  BSYNC B0 ;  /* 0x0000000000007941 */ /* 0x000fea0003800000 */
.L_x_1809:
[-C--:B------:R-:W-:Y:S01]  /*1a120*/  IMAD R4, R19, R2.reuse, R4 ;  /* 0x0000000213047224 */ /* 0x080fe200078e0204 */
[----:B------:R-:W-:Y:S04]  /*1a130*/  BSSY B0, `(.L_x_1811) ;  /* 0x00000dc000007945 */ /* 0x000fe80003800000 */
[C---:B------:R-:W-:Y:S01]  /*1a140*/  VIADDMNMX R2, R4.reuse, R2, R9, PT ;  /* 0x0000000204027246 */ /* 0x040fe20003800109 */
[----:B------:R-:W-:-:S04]  /*1a150*/  IMAD R4, R4, 0x80, -R7 ;  /* 0x0000008004047824 */ /* 0x000fc800078e0a07 */
[----:B------:R-:W-:Y:S01]  /*1a160*/  IMAD R2, R2, 0x80, -R7 ;  /* 0x0000008002027824 */ /* 0x000fe200078e0a07 */
[----:B------:R-:W-:-:S04]  /*1a170*/  VIMNMX R4, RZ, R4, !PT ;  /* 0x00000004ff047248 */ /* 0x000fc80007fe0100 */
[----:B------:R-:W-:Y:S02]  /*1a180*/  VIMNMX R2, R2, R8, PT ;  /* 0x0000000802027248 */ /* 0x000fe40003fe0100 */
[----:B------:R-:W-:Y:S02]  /*1a190*/  SHF.R.U32.HI R3, RZ, 0x7, R4 ;  /* 0x00000007ff037819 */ /* 0x000fe40000011604 */
[----:B------:R-:W-:-:S13]  /*1a1a0*/  ISETP.GT.AND P0, PT, R2, R4, PT ;  /* 0x000000040200720c */ /* 0x000fda0003f04270 */
[----:B------:R-:W-:-:S05]  /*1a1b0*/  @P0 VIADD R2, R2, 0x7f ;  /* 0x0000007f02020836 */ /* 0x000fca0000000000 */
[----:B------:R-:W-:-:S04]  /*1a1c0*/  @P0 SHF.R.S32.HI R4, RZ, 0x1f, R2 ;  /* 0x0000001fff040819 */ /* 0x000fc80000011402 */
[----:B------:R-:W-:Y:S01]  /*1a1d0*/  @P0 LEA.HI R2, R4, R2, RZ, 0x7 ;  /* 0x0000000204020211 */ /* 0x000fe200078f38ff */
[----:B------:R-:W-:-:S03]  /*1a1e0*/  IMAD.MOV.U32 R4, RZ, RZ, R3 ;  /* 0x000000ffff047224 */ /* 0x000fc600078e0003 */
        /* <DEDUP_REMOVED lines=10> */
[----:B------:R0:W2:Y:S02]  /*1a290*/  SHFL.IDX PT, R14, R5, RZ, 0x1f ;  /* 0x00001fff050e7589 */ /* 0x0000a400000e0000 */
.L_x_2004:
[----:B--2---:R-:W-:Y:S02]  /*1a2a0*/  ISETP.NE.AND P0, PT, R14, RZ, PT ;  /* 0x000000ff0e00720c */ /* 0x004fe40003f05270 */
[----:B------:R-:W-:-:S11]  /*1a2b0*/  PLOP3.LUT P6, PT, PT, PT, PT, 0x8, 0x0 ;  /* 0x000000000000781c */ /* 0x000fd60003fce170 */
[----:B------:R-:W-:Y:S05]  /*1a2c0*/  @P0 BRA `(.L_x_1814) ;  /* 0x00000000000c0947 */ /* 0x000fea0003800000 */
[----:B------:R-:W-:-:S03]  /*1a2d0*/  UMOV UR4, 0xffffffff ;  /* 0xffffffff00047882 */ /* 0x000fc60000000000 */
[----:B------:R-:W-:Y:S05]  /*1a2e0*/  BRA.DIV UR4, `(.L_x_1815) ;  /* 0x0000008204307947 */ /* 0x000fea000b800000 */
[----:B------:R-:W-:-:S13]  /*1a2f0*/  ELECT P6, URZ, PT ;  /* 0x00000000003f782f */ /* 0x000fda00038c0000 */
.L_x_1814:
        /* <DEDUP_REMOVED lines=9> */
.L_x_2007:
[----:B------:R-:W-:Y:S05]  /*1a390*/  BSYNC B1 ;  /* 0x0000000000017941 */ /* 0x000fea0003800000 */
.L_x_1816:
        /* <DEDUP_REMOVED lines=11> */
.L_x_2008:
[----:B------:R-:W-:Y:S05]  /*1a450*/  BSYNC B2 ;  /* 0x0000000000027941 */ /* 0x000fea0003800000 */
.L_x_1820:
[----:B------:R-:W-:Y:S04]  /*1a460*/  BSSY B2, `(.L_x_1822) ;  /* 0x0000009000027945 */ /* 0x000fe80003800000 */
[----:B------:R-:W-:Y:S05]  /*1a470*/  @P1 BRA `(.L_x_1823) ;  /* 0x00000000001c1947 */ /* 0x000fea0003800000 */
[----:B------:R-:W2:Y:S02]  /*1a480*/  S2R R8, SR_TID.X ;  /* 0x0000000000087919 */ /* 0x000ea40000002100 */
[----:B--2---:R-:W-:Y:S01]  /*1a490*/  LOP3.LUT R9, R8, 0x1f, RZ, 0xc0, !PT ;  /* 0x0000001f08097812 */ /* 0x004fe200078ec0ff */
[----:B------:R-:W-:-:S03]  /*1a4a0*/  IMAD.MOV.U32 R8, RZ, RZ, 0x4000 ;  /* 0x00004000ff087424 */ /* 0x000fc600078e00ff */
[----:B------:R-:W-:Y:S01]  /*1a4b0*/  ISETP.NE.AND P0, PT, R9, RZ, PT ;  /* 0x000000ff0900720c */ /* 0x000fe20003f05270 */
[----:B------:R2:W-:-:S12]  /*1a4c0*/  SYNCS.ARRIVE.TRANS64 RZ, [R5+URZ+0x16890], R8 ;  /* 0x0168900805ff79a7 */ /* 0x0005d8000800003f */
[----:B--2---:R-:W-:Y:S05]  /*1a4d0*/  @!P0 BRA `(.L_x_1823) ;  /* 0x0000000000048947 */ /* 0x004fea0003800000 */
[----:B------:R-:W-:Y:S01]  /*1a4e0*/  BPT.TRAP 0x1 ;  /* 0x000000040000795c */ /* 0x000fe20000300000 */
.L_x_1823:
[----:B------:R-:W-:Y:S05]  /*1a4f0*/  BSYNC B2 ;  /* 0x0000000000027941 */ /* 0x000fea0003800000 */
.L_x_1822:
[----:B-1----:R-:W-:Y:S01]  /*1a500*/  IMAD.MOV.U32 R13, RZ, RZ, RZ ;  /* 0x000000ffff0d7224 */ /* 0x002fe200078e00ff */
[----:B------:R-:W-:Y:S01]  /*1a510*/  UIADD3 UR4, UP0, UR40, 0x570, URZ ;  /* 0x0000057028047890 */ /* 0x000fe2000ff1e03f */
[----:B------:R-:W-:Y:S01]  /*1a520*/  IMAD R8, R4, 0x80, R6 ;  /* 0x0000008004087824 */ /* 0x000fe200078e0206 */
[----:B------:R-:W-:Y:S01]  /*1a530*/  PLOP3.LUT P0, PT, PT, PT, PT, 0x80, 0x0 ;  /* 0x000000000000781c */ /* 0x000fe20003f0f070 */
[----:B------:R-:W-:Y:S01]  /*1a540*/  IMAD R9, R29, 0x4000, R16 ;  /* 0x000040001d097824 */ /* 0x000fe200078e0210 */
[----:B------:R-:W-:Y:S01]  /*1a550*/  R2UR UR10, R13 ;  /* 0x000000000d0a72ca */ /* 0x000fe200000e0000 */
[----:B------:R-:W-:Y:S01]  /*1a560*/  VIADD R8, R8, 0xffffff80 ;  /* 0xffffff8008087836 */ /* 0x000fe20000000000 */
[----:B------:R-:W-:Y:S01]  /*1a570*/  UIADD3.X UR5, URZ, UR41, URZ, UP0, !UPT ;  /* 0x000000293f057290 */ /* 0x000fe200087fe43f */
[----:B------:R-:W-:Y:S01]  /*1a580*/  VIADD R9, R9, 0xe400 ;  /* 0x0000e40009097836 */ /* 0x000fe20000000000 */
[----:B------:R-:W-:Y:S01]  /*1a590*/  UMOV UR6, 0x0 ;  /* 0x0000000000067882 */ /* 0x000fe20000000000 */
[----:B------:R-:W-:Y:S01]  /*1a5a0*/  IMAD.SHL.U32 R12, R29, 0x2000, RZ ;  /* 0x000020001d0c7824 */ /* 0x000fe200078e00ff */
[----:B------:R-:W-:Y:S01]  /*1a5b0*/  UMOV UR7, 0x12f00000 ;  /* 0x12f0000000077882 */ /* 0x000fe20000000000 */
[----:B------:R-:W-:-:S08]  /*1a5c0*/  VIADD R11, R5, 0x16890 ;  /* 0x00016890050b7836 */ /* 0x000fd00000000000 */
.L_x_1824:
        /* <DEDUP_REMOVED lines=13> */
.L_x_2009:
[----:B------:R-:W-:Y:S05]  /*1a6a0*/  BSYNC B2 ;  /* 0x0000000000027941 */ /* 0x000fea0003800000 */
.L_x_1825:
        /* <DEDUP_REMOVED lines=11> */
.L_x_1828:
[----:B------:R-:W-:Y:S05]  /*1a760*/  BSYNC B2 ;  /* 0x0000000000027941 */ /* 0x000fea0003800000 */
.L_x_1827:
[----:B------:R-:W-:Y:S01]  /*1a770*/  R2UR UR10, R13 ;  /* 0x000000000d0a72ca */ /* 0x000fe200000e0000 */
[----:B------:R-:W-:Y:S01]  /*1a780*/  IMAD R12, R12, 0x2, R16 ;  /* 0x000000020c0c7824 */ /* 0x000fe200078e0210 */
[----:B------:R-:W-:Y:S01]  /*1a790*/  R2UR UR6, R14 ;  /* 0x000000000e0672ca */ /* 0x000fe200000e0000 */
[----:B------:R-:W-:Y:S01]  /*1a7a0*/  UIADD3 UR4, UP0, UR40, 0x670, URZ ;  /* 0x0000067028047890 */ /* 0x000fe2000ff1e03f */
[----:B------:R-:W-:Y:S01]  /*1a7b0*/  R2UR UR7, R15 ;  /* 0x000000000f0772ca */ /* 0x000fe200000e0000 */
[----:B01----:R-:W-:Y:S01]  /*1a7c0*/  VIADD R5, R5, 0x168b0 ;  /* 0x000168b005057836 */ /* 0x003fe20000000000 */
[----:B------:R-:W-:Y:S01]  /*1a7d0*/  PLOP3.LUT P0, PT, PT, PT, PT, 0x80, 0x0 ;  /* 0x000000000000781c */ /* 0x000fe20003f0f070 */
[----:B------:R-:W-:Y:S01]  /*1a7e0*/  VIADD R12, R12, 0x400 ;  /* 0x000004000c0c7836 */ /* 0x000fe20000000000 */
[----:B------:R-:W-:-:S12]  /*1a7f0*/  UIADD3.X UR5, URZ, UR41, URZ, UP0, !UPT ;  /* 0x000000293f057290 */ /* 0x000fd800087fe43f */
.L_x_1829:
        /* <DEDUP_REMOVED lines=9> */
[----:B--2---:R-:W-:Y:S05]  /*1a890*/  @P0 BRA.U.ANY `(.L_x_1829) ;  /* 0xfffffffd00d80947 */ /* 0x004fea000393ffff */
.L_x_1819:
[----:B------:R-:W-:Y:S05]  /*1a8a0*/  BSYNC B1 ;  /* 0x0000000000017941 */ /* 0x000fea0003800000 */
.L_x_1818:
        /* <DEDUP_REMOVED lines=11> */
.L_x_1842:
[----:B------:R-:W-:Y:S05]  /*1a960*/  YIELD ;  /* 0x0000000000007946 */ /* 0x000fea0003800000 */
[----:B------:R-:W-:Y:S04]  /*1a970*/  BSSY B1, `(.L_x_1830) ;  /* 0x000004d000017945 */ /* 0x000fe80003800000 */
[----:B--2---:R-:W-:Y:S05]  /*1a980*/  @!P6 BRA `(.L_x_1831) ;  /* 0x00000004002ce947 */ /* 0x004fea0003800000 */
[----:B0-----:R-:W2:Y:S01]  /*1a990*/  LDL R7, [R1+0x4] ;  /* 0x0000040001077983 */ /* 0x001ea20000100800 */
[----:B------:R-:W0:Y:S02]  /*1a9a0*/  S2R R5, SR_TID.X ;  /* 0x0000000000057919 */ /* 0x000e240000002100 */
[----:B0-----:R-:W-:Y:S01]  /*1a9b0*/  LOP3.LUT R8, R5, 0x7f, RZ, 0xc0, !PT ;  /* 0x0000007f05087812 */ /* 0x001fe200078ec0ff */
[----:B------:R-:W-:Y:S01]  /*1a9c0*/  IMAD R5, R29, 0x8, R16 ;  /* 0x000000081d057824 */ /* 0x000fe200078e0210 */
[----:B------:R-:W-:Y:S02]  /*1a9d0*/  BSSY B2, `(.L_x_1832) ;  /* 0x0000005000027945 */ /* 0x000fe40003800000 */
[----:B------:R-:W-:Y:S02]  /*1a9e0*/  ISETP.NE.AND P2, PT, R8, RZ, PT ;  /* 0x000000ff0800720c */ /* 0x000fe40003f45270 */
[----:B--2---:R-:W-:-:S04]  /*1a9f0*/  SHF.L.U32 R7, R7, 0x1f, RZ ;  /* 0x0000001f07077819 */ /* 0x004fc800000006ff */
[----:B------:R-:W0:Y:S02]  /*1aa00*/  SYNCS.PHASECHK.TRANS64.TRYWAIT P1, [R5+URZ+0x168a0], R7 ;  /* 0x0168a007050075a7 */ /* 0x000e24000802017f */
[----:B0-----:R-:W-:Y:S05]  /*1aa10*/  @!P1 BRA `(.L_x_1833) ;  /* 0x0000007800c09947 */ /* 0x001fea0003800000 */
.L_x_2010:
[----:B------:R-:W-:Y:S05]  /*1aa20*/  BSYNC B2 ;  /* 0x0000000000027941 */ /* 0x000fea0003800000 */
.L_x_1832:
        /* <DEDUP_REMOVED lines=9> */
.L_x_1835:
[----:B------:R-:W-:Y:S05]  /*1aac0*/  BSYNC B2 ;  /* 0x0000000000027941 */ /* 0x000fea0003800000 */
.L_x_1834:
        /* <DEDUP_REMOVED lines=10> */
[----:B------:R-:W-:-:S10]  /*1ab70*/  UMOV UR7, 0x12f00000 ;  /* 0x12f0000000077882 */ /* 0x000fd40000000000 */
.L_x_1836:
        /* <DEDUP_REMOVED lines=13> */
.L_x_2011:
[----:B------:R-:W-:Y:S05]  /*1ac50*/  BSYNC B2 ;  /* 0x0000000000027941 */ /* 0x000fea0003800000 */
.L_x_1837:
        /* <DEDUP_REMOVED lines=11> */
.L_x_1840:
[----:B------:R-:W-:Y:S05]  /*1ad10*/  BSYNC B2 ;  /* 0x0000000000027941 */ /* 0x000fea0003800000 */
.L_x_1839:
[----:B------:R-:W-:Y:S01]  /*1ad20*/  R2UR UR10, R13 ;  /* 0x000000000d0a72ca */ /* 0x000fe200000e0000 */
[----:B------:R-:W-:Y:S01]  /*1ad30*/  UIADD3 UR4, UP0, UR40, 0x670, URZ ;  /* 0x0000067028047890 */ /* 0x000fe2000ff1e03f */
[----:B------:R-:W-:Y:S01]  /*1ad40*/  R2UR UR6, R14 ;  /* 0x000000000e0672ca */ /* 0x000fe200000e0000 */
[----:B------:R-:W-:Y:S01]  /*1ad50*/  VIADD R8, R8, 0x400 ;  /* 0x0000040008087836 */ /* 0x000fe20000000000 */
[----:B------:R-:W-:Y:S01]  /*1ad60*/  R2UR UR7, R15 ;  /* 0x000000000f0772ca */ /* 0x000fe200000e0000 */
[----:B01----:R-:W-:Y:S01]  /*1ad70*/  VIADD R5, R5, 0x168b0 ;  /* 0x000168b005057836 */ /* 0x003fe20000000000 */
[----:B------:R-:W-:Y:S01]  /*1ad80*/  PLOP3.LUT P1, PT, PT, PT, PT, 0x80, 0x0 ;  /* 0x000000000000781c */ /* 0x000fe20003f2f070 */
[----:B------:R-:W-:-:S12]  /*1ad90*/  UIADD3.X UR5, URZ, UR41, URZ, UP0, !UPT ;  /* 0x000000293f057290 */ /* 0x000fd800087fe43f */
.L_x_1841:
        /* <DEDUP_REMOVED lines=10> */
.L_x_1831:
[----:B------:R-:W-:Y:S05]  /*1ae40*/  BSYNC B1 ;  /* 0x0000000000017941 */ /* 0x000fea0003800000 */
.L_x_1830:
[----:B0-----:R-:W2:Y:S01]  /*1ae50*/  LDL.LU R7, [R1+0x4] ;  /* 0x0000040001077983 */ /* 0x001ea20000300800 */
        /* <DEDUP_REMOVED lines=9> */
.L_x_1812:
[----:B------:R-:W-:Y:S05]  /*1aef0*/  BSYNC B0 ;  /* 0x0000000000007941 */ /* 0x000fea0003800000 */
.L_x_1811:
[----:B------:R-:W3:Y:S01]  /*1af00*/  LDC R2, c[0x0][0x448] ;  /* 0x00011200ff027b82 */ /* 0x000ee20000000800 */
[----:B------:R-:W-:Y:S01]  /*1af10*/  VIADD R3, R25, 0xbf ;  /* 0x000000bf19037836 */ /* 0x000fe20000000000 */
[----:B------:R-:W-:Y:S06]  /*1af20*/  @!P0 WARPSYNC.ALL ;  /* 0x0000000000008948 */ /* 0x000fec0003800000 */
[----:B------:R-:W-:Y:S01]  /*1af30*/  @!P0 BAR.SYNC.DEFER_BLOCKING 0xc, 0x200 ;  /* 0x0308000000008b1d */ /* 0x000fe20000010000 */
[----:B---3--:R-:W-:-:S13]  /*1af40*/  ISETP.NE.AND P1, PT, R2, 0x1, PT ;  /* 0x000000010200780c */ /* 0x008fda0003f25270 */
[----:B------:R-:W3:Y:S08]  /*1af50*/  @P1 LDC R4, c[0x0][0x44c] ;  /* 0x00011300ff041b82 */ /* 0x000ef00000000800 */
[----:B------:R-:W4:Y:S01]  /*1af60*/  @P1 LDC R2, c[0x0][0x450] ;  /* 0x00011400ff021b82 */ /* 0x000f220000000800 */
[----:B---3--:R-:W-:-:S05]  /*1af70*/  @P1 IMAD.HI.U32 R4, R3, R4, RZ ;  /* 0x0000000403041227 */ /* 0x008fca00078e00ff */
[----:B----4-:R-:W-:-:S05]  /*1af80*/  @P1 SHF.R.U32.HI R3, RZ, R2, R4 ;  /* 0x00000002ff031219 */ /* 0x010fca0000011604 */
[----:B------:R-:W-:Y:S02]  /*1af90*/  IMAD.IADD R10, R10, 0x1, R3 ;  /* 0x000000010a0a7824 */ /* 0x000fe400078e0203 */
[----:B------:R-:W3:Y:S02]  /*1afa0*/  LDC.64 R2, c[0x0][0x9e0] ;  /* 0x00027800ff027b82 */ /* 0x000ee40000000a00 */
[----:B---3--:R-:W-:Y:S01]  /*1afb0*/  ISETP.GE.AND P2, PT, R3, 0x1, PT ;  /* 0x000000010300780c */ /* 0x008fe20003f46270 */
[----:B------:R-:W-:-:S12]  /*1afc0*/  IMAD.IADD R2, R10, 0x1, R2 ;  /* 0x000000010a027824 */ /* 0x000fd800078e0202 */
[----:B------:R-:W-:Y:S05]  /*1afd0*/  @!P2 BRA `(.L_x_1843) ;  /* 0x000000000048a947 */ /* 0x000fea0003800000 */
[C---:B------:R-:W-:Y:S01]  /*1afe0*/  ISETP.GT.AND P0, PT, R10.reuse, RZ, PT ;  /* 0x000000ff0a00720c */ /* 0x040fe20003f04270 */
[----:B------:R-:W-:Y:S01]  /*1aff0*/  BSSY B0, `(.L_x_1844) ;  /* 0x000000e000007945 */ /* 0x000fe20003800000 */
[----:B------:R-:W-:-:S11]  /*1b000*/  VIADD R6, R10, 0xffffffff ;  /* 0xffffffff0a067836 */ /* 0x000fd60000000000 */
[----:B------:R-:W-:Y:S05]  /*1b010*/  @P0 BRA `(.L_x_1845) ;  /* 0x00000000001c0947 */ /* 0x000fea0003800000 */
[----:B------:R-:W-:Y:S01]  /*1b020*/  ISETP.NE.AND P0, PT, R3, 0x1, PT ;  /* 0x000000010300780c */ /* 0x000fe20003f05270 */
[----:B------:R-:W-:-:S12]  /*1b030*/  IMAD.MOV R6, RZ, RZ, -R10 ;  /* 0x000000ffff067224 */ /* 0x000fd800078e0a0a */
[----:B------:R-:W3:Y:S02]  /*1b040*/  @P0 LDC.64 R4, c[0x0][0x9e8] ;  /* 0x00027a00ff040b82 */ /* 0x000ee40000000a00 */
[----:B---3--:R-:W-:-:S05]  /*1b050*/  @P0 IMAD.HI.U32 R4, R6, R4, RZ ;  /* 0x0000000406040227 */ /* 0x008fca00078e00ff */
[----:B------:R-:W-:-:S04]  /*1b060*/  @P0 SHF.R.U32.HI R6, RZ, R5, R4 ;  /* 0x00000005ff060219 */ /* 0x000fc80000011604 */
[----:B------:R-:W-:Y:S01]  /*1b070*/  LOP3.LUT R6, RZ, R6, RZ, 0x33, !PT ;  /* 0x00000006ff067212 */ /* 0x000fe200078e33ff */
[----:B------:R-:W-:Y:S06]  /*1b080*/  BRA `(.L_x_1846) ;  /* 0x0000000000107947 */ /* 0x000fec0003800000 */
.L_x_1845:
[----:B------:R-:W-:-:S13]  /*1b090*/  ISETP.NE.AND P0, PT, R3, 0x1, PT ;  /* 0x000000010300780c */ /* 0x000fda0003f05270 */
[----:B------:R-:W3:Y:S02]  /*1b0a0*/  @P0 LDC.64 R4, c[0x0][0x9e8] ;  /* 0x00027a00ff040b82 */ /* 0x000ee40000000a00 */
[----:B---3--:R-:W-:-:S05]  /*1b0b0*/  @P0 IMAD.HI.U32 R4, R6, R4, RZ ;  /* 0x0000000406040227 */ /* 0x008fca00078e00ff */
[----:B------:R-:W-:-:S07]  /*1b0c0*/  @P0 SHF.R.U32.HI R6, RZ, R5, R4 ;  /* 0x00000005ff060219 */ /* 0x000fce0000011604 */
.L_x_1846:
[----:B------:R-:W-:Y:S05]  /*1b0d0*/  BSYNC B0 ;  /* 0x0000000000007941 */ /* 0x000fea0003800000 */
.L_x_1844:
[----:B------:R-:W-:-:S05]  /*1b0e0*/  IMAD R6, R6, R3, R3 ;  /* 0x0000000306067224 */ /* 0x000fca00078e0203 */
[----:B------:R-:W-:-:S07]  /*1b0f0*/  VIMNMX R2, R2, R6, PT ;  /* 0x0000000602027248 */ /* 0x000fce0003fe0100 */
.L_x_1843:
[----:B------:R-:W-:Y:S01]  /*1b100*/  VIADD R2, R2, 0x7f ;  /* 0x0000007f02027836 */ /* 0x000fe20000000000 */
[----:B------:R-:W-:Y:S01]  /*1b110*/  ULDC UR4, c[0x0][0x9dc] ;  /* 0x0002770000047ab9 */ /* 0x000fe20000000800 */
[----:B------:R-:W-:-:S03]  /*1b120*/  IMAD.MOV.U32 R5, RZ, RZ, R25 ;  /* 0x000000ffff057224 */ /* 0x000fc600078e0019 */
[----:B------:R-:W-:-:S04]  /*1b130*/  SHF.R.S32.HI R4, RZ, 0x1f, R2 ;  /* 0x0000001fff047819 */ /* 0x000fc80000011402 */
[----:B------:R-:W-:Y:S02]  /*1b140*/  LEA.HI R4, R4, R2, RZ, 0x7 ;  /* 0x0000000204047211 */ /* 0x000fe400078f38ff */
[----:B------:R-:W3:Y:S02]  /*1b150*/  @P1 LDC R2, c[0x0][0x450] ;  /* 0x00011400ff021b82 */ /* 0x000ee40000000800 */
[----:B------:R-:W-:-:S04]  /*1b160*/  SHF.R.S32.HI R4, RZ, 0x7, R4 ;  /* 0x00000007ff047819 */ /* 0x000fc80000011404 */
[----:B------:R-:W-:Y:S02]  /*1b170*/  VIMNMX R21, R21, R4, PT ;  /* 0x0000000415157248 */ /* 0x000fe40003fe0100 */
[----:B------:R-:W4:Y:S02]  /*1b180*/  @P1 LDC R4, c[0x0][0x44c] ;  /* 0x00011300ff041b82 */ /* 0x000f240000000800 */
[----:B----4-:R-:W-:-:S05]  /*1b190*/  @P1 IMAD.HI.U32 R4, R25, R4, RZ ;  /* 0x0000000419041227 */ /* 0x010fca00078e00ff */
[----:B---3--:R-:W-:-:S05]  /*1b1a0*/  @P1 SHF.R.U32.HI R5, RZ, R2, R4 ;  /* 0x00000002ff051219 */ /* 0x008fca0000011604 */
        /* <DEDUP_REMOVED lines=8> */
[----:B------:R-:W3:Y:S02]  /*1b230*/  @P0 LDC.64 R4, c[0x0][0x9e8] ;  /* 0x00027a00ff040b82 */ /* 0x000ee40000000a00 */
[----:B---3--:R-:W-:-:S05]  /*1b240*/  @P0 IMAD.HI.U32 R4, R6, R4, RZ ;  /* 0x0000000406040227 */ /* 0x008fca00078e00ff */
[----:B------:R-:W-:-:S04]  /*1b250*/  @P0 SHF.R.U32.HI R6, RZ, R5, R4 ;  /* 0x00000005ff060219 */ /* 0x000fc80000011604 */
[----:B------:R-:W-:Y:S01]  /*1b260*/  LOP3.LUT R6, RZ, R6, RZ, 0x33, !PT ;  /* 0x00000006ff067212 */ /* 0x000fe200078e33ff */
[----:B------:R-:W-:Y:S06]  /*1b270*/  BRA `(.L_x_1850) ;  /* 0x0000000000107947 */ /* 0x000fec0003800000 */
.L_x_1849:
[----:B------:R-:W-:-:S13]  /*1b280*/  ISETP.NE.AND P0, PT, R3, 0x1, PT ;  /* 0x000000010300780c */ /* 0x000fda0003f05270 */
[----:B------:R-:W3:Y:S02]  /*1b290*/  @P0 LDC.64 R4, c[0x0][0x9e8] ;  /* 0x00027a00ff040b82 */ /* 0x000ee40000000a00 */
[----:B---3--:R-:W-:-:S05]  /*1b2a0*/  @P0 IMAD.HI.U32 R4, R6, R4, RZ ;  /* 0x0000000406040227 */ /* 0x008fca00078e00ff */
[----:B------:R-:W-:-:S07]  /*1b2b0*/  @P0 SHF.R.U32.HI R6, RZ, R5, R4 ;  /* 0x00000005ff060219 */ /* 0x000fce0000011604 */
.L_x_1850:
[----:B------:R-:W-:Y:S05]  /*1b2c0*/  BSYNC B0 ;  /* 0x0000000000007941 */ /* 0x000fea0003800000 */
.L_x_1848:
[----:B------:R-:W-:-:S05]  /*1b2d0*/  IMAD R3, R6, R3, RZ ;  /* 0x0000000306037224 */ /* 0x000fca00078e02ff */
[----:B------:R-:W-:-:S07]  /*1b2e0*/  VIMNMX R2, R2, R3, !PT ;  /* 0x0000000302027248 */ /* 0x000fce0007fe0100 */
.L_x_1847:
[----:B------:R-:W-:Y:S01]  /*1b2f0*/  ISETP.NE.AND P1, PT, R0, RZ, PT ;  /* 0x000000ff0000720c */ /* 0x000fe20003f25270 */
[----:B------:R-:W-:Y:S01]  /*1b300*/  BSSY B0, `(.L_x_1851) ;  /* 0x0000024000007945 */ /* 0x000fe20003800000 */
[----:B------:R-:W-:-:S04]  /*1b310*/  SHF.R.S32.HI R3, RZ, 0x1f, R2 ;  /* 0x0000001fff037819 */ /* 0x000fc80000011402 */
[----:B------:R-:W-:Y:S01]  /*1b320*/  LEA.HI R3, R3, R2, RZ, 0x7 ;  /* 0x0000000203037211 */ /* 0x000fe200078f38ff */
[----:B------:R-:W-:-:S03]  /*1b330*/  IMAD.MOV.U32 R2, RZ, RZ, RZ ;  /* 0x000000ffff027224 */ /* 0x000fc600078e00ff */
[----:B------:R-:W-:-:S03]  /*1b340*/  SHF.R.S32.HI R3, RZ, 0x7, R3 ;  /* 0x00000007ff037819 */ /* 0x000fc60000011403 */
[----:B------:R-:W3:Y:S01]  /*1b350*/  @!P1 LDC R0, c[0x0][0x9f0] ;  /* 0x00027c00ff009b82 */ /* 0x000ee20000000800 */
[----:B------:R-:W-:-:S04]  /*1b360*/  VIMNMX R4, RZ, R3, !PT ;  /* 0x00000003ff047248 */ /* 0x000fc80007fe0100 */
[----:B------:R-:W-:-:S13]  /*1b370*/  ISETP.GT.AND P0, PT, R21, R4, PT ;  /* 0x000000041500720c */ /* 0x000fda0003f04270 */
[----:B------:R-:W-:Y:S05]  /*1b380*/  @!P0 BRA `(.L_x_1852) ;  /* 0x00000000006c8947 */ /* 0x000fea0003800000 */
[-C--:B---3--:R-:W-:Y:S02]  /*1b390*/  IABS R5, R0.reuse ;  /* 0x0000000000057213 */ /* 0x088fe40000000000 */
[----:B0-2---:R-:W-:Y:S02]  /*1b3a0*/  IABS R7, R0 ;  /* 0x0000000000077213 */ /* 0x005fe40000000000 */
[----:B------:R-:W0:Y:S03]  /*1b3b0*/  I2F.RP R2, R5 ;  /* 0x0000000500027306 */ /* 0x000e260000209400 */
[----:B------:R-:W-:-:S05]  /*1b3c0*/  IMAD.MOV R7, RZ, RZ, -R7 ;  /* 0x000000ffff077224 */ /* 0x000fca00078e0a07 */
[----:B0-----:R-:W0:Y:S02]  /*1b3d0*/  MUFU.RCP R2, R2 ;  /* 0x0000000200027308 */ /* 0x001e240000001000 */
[----:B0-----:R-:W-:-:S06]  /*1b3e0*/  VIADD R2, R2, 0xffffffe ;  /* 0x0ffffffe02027836 */ /* 0x001fcc0000000000 */
[----:B------:R-:W0:Y:S02]  /*1b3f0*/  F2I.FTZ.U32.TRUNC.NTZ R3, R2 ;  /* 0x0000000200037305 */ /* 0x000e24000021f000 */
[----:B0-----:R-:W-:-:S04]  /*1b400*/  IMAD.MOV R2, RZ, RZ, -R3 ;  /* 0x000000ffff027224 */ /* 0x001fc800078e0a03 */
[----:B------:R-:W-:Y:S02]  /*1b410*/  IMAD R6, R2, R5, RZ ;  /* 0x0000000502067224 */ /* 0x000fe400078e02ff */
[----:B------:R-:W-:-:S04]  /*1b420*/  IMAD.MOV.U32 R2, RZ, RZ, RZ ;  /* 0x000000ffff027224 */ /* 0x000fc800078e00ff */
[----:B------:R-:W-:Y:S01]  /*1b430*/  IMAD.HI.U32 R6, R3, R6, R2 ;  /* 0x0000000603067227 */ /* 0x000fe200078e0002 */
[----:B------:R-:W-:-:S05]  /*1b440*/  IADD3 R3, R0, -0x1, R21 ;  /* 0xffffffff00037810 */ /* 0x000fca0007ffe015 */
[----:B------:R-:W-:-:S05]  /*1b450*/  IMAD.IADD R3, R3, 0x1, -R4 ;  /* 0x0000000103037824 */ /* 0x000fca00078e0a04 */
[----:B------:R-:W-:Y:S02]  /*1b460*/  IABS R2, R3 ;  /* 0x0000000300027213 */ /* 0x000fe40000000000 */
[----:B------:R-:W-:-:S03]  /*1b470*/  LOP3.LUT R3, R3, R0, RZ, 0x3c, !PT ;  /* 0x0000000003037212 */ /* 0x000fc600078e3cff */
[----:B------:R-:W-:Y:S01]  /*1b480*/  IMAD.HI.U32 R6, R6, R2, RZ ;  /* 0x0000000206067227 */ /* 0x000fe200078e00ff */
[----:B------:R-:W-:-:S03]  /*1b490*/  ISETP.GE.AND P2, PT, R3, RZ, PT ;  /* 0x000000ff0300720c */ /* 0x000fc60003f46270 */
        /* <DEDUP_REMOVED lines=10> */
.L_x_1852:
[----:B------:R-:W-:Y:S05]  /*1b540*/  BSYNC B0 ;  /* 0x0000000000007941 */ /* 0x000fea0003800000 */
.L_x_1851:
[-C--:B---3--:R-:W-:Y:S01]  /*1b550*/  IMAD R0, R19, R2.reuse, R4 ;  /* 0x0000000213007224 */ /* 0x088fe200078e0204 */
[----:B------:R-:W-:Y:S04]  /*1b560*/  BSSY B7, `(.L_x_1853) ;  /* 0x000039c000077945 */ /* 0x000fe80003800000 */
[----:B------:R-:W-:Y:S01]  /*1b570*/  VIADDMNMX R23, R0, R2, R21, PT ;  /* 0x0000000200177246 */ /* 0x000fe20003800115 */
[----:B------:R3:W-:Y:S03]  /*1b580*/  STL [R1+0x18], R0 ;  /* 0x0000180001007387 */ /* 0x0007e60000100800 */
[----:B------:R-:W-:Y:S01]  /*1b590*/  ISETP.GT.AND P0, PT, R23, R0, PT ;  /* 0x000000001700720c */ /* 0x000fe20003f04270 */
[----:B------:R3:W-:-:S12]  /*1b5a0*/  STL [R1+0x38], R23 ;  /* 0x0000381701007387 */ /* 0x0007d80000100800 */
[----:B---3--:R-:W-:Y:S05]  /*1b5b0*/  @P0 BRA `(.L_x_1854) ;  /* 0x0000000000440947 */ /* 0x008fea0003800000 */
[----:B------:R-:W3:Y:S02]  /*1b5c0*/  S2R R0, SR_TID.X ;  /* 0x0000000000007919 */ /* 0x000ee40000002100 */
[----:B---3--:R-:W-:-:S04]  /*1b5d0*/  LOP3.LUT R0, R0, 0x7f, RZ, 0xc0, !PT ;  /* 0x0000007f00007812 */ /* 0x008fc800078ec0ff */
[----:B------:R-:W-:-:S13]  /*1b5e0*/  ISETP.NE.AND P0, PT, R0, RZ, PT ;  /* 0x000000ff0000720c */ /* 0x000fda0003f05270 */
[----:B------:R-:W-:Y:S05]  /*1b5f0*/  @P0 BRA `(.L_x_1855) ;  /* 0x0000003800480947 */ /* 0x000fea0003800000 */
[----:B------:R-:W3:Y:S01]  /*1b600*/  S2R R5, SR_LANEID ;  /* 0x0000000000057919 */ /* 0x000ee20000000000 */
[----:B------:R-:W-:Y:S01]  /*1b610*/  VOTEU.ANY UR4, UPT, PT ;  /* 0x0000000000047886 */ /* 0x000fe200038e0100 */
[----:B------:R-:W4:Y:S01]  /*1b620*/  LDC.64 R2, c[0x0][0xc60] ;  /* 0x00031800ff027b82 */ /* 0x000f220000000a00 */
[----:B------:R-:W3:Y:S02]  /*1b630*/  FLO.U32 R0, UR4 ;  /* 0x0000000400007d00 */ /* 0x000ee400080e0000 */
[----:B---3--:R-:W-:-:S06]  /*1b640*/  ISETP.EQ.U32.AND P0, PT, R0, R5, PT ;  /* 0x000000050000720c */ /* 0x008fcc0003f02070 */
[----:B------:R-:W4:Y:S07]  /*1b650*/  POPC R5, UR4 ;  /* 0x0000000400057d09 */ /* 0x000f2e0008000000 */
[----:B----4-:R-:W3:Y:S01]  /*1b660*/  @P0 ATOMG.E.ADD.STRONG.GPU PT, R3, desc[UR42][R2.64], R5 ;  /* 0x00000005020309a8 */ /* 0x010ee200081ee1ea */
[----:B------:R-:W4:Y:S02]  /*1b670*/  S2R R4, SR_LTMASK ;  /* 0x0000000000047919 */ /* 0x000f240000003900 */
[----:B----4-:R-:W-:-:S04]  /*1b680*/  LOP3.LUT R4, R4, UR4, RZ, 0xc0, !PT ;  /* 0x0000000404047c12 */ /* 0x010fc8000f8ec0ff */
[----:B0-2---:R-:W0:Y:S01]  /*1b690*/  POPC R7, R4 ;  /* 0x0000000400077309 */ /* 0x005e220000000000 */
[----:B---3--:R-:W0:Y:S02]  /*1b6a0*/  SHFL.IDX PT, R0, R3, R0, 0x1f ;  /* 0x00001f0003007589 */ /* 0x008e2400000e0000 */
[----:B0-----:R-:W-:Y:S01]  /*1b6b0*/  IADD3 R24, R0, UR36, R7 ;  /* 0x0000002400187c10 */ /* 0x001fe2000fffe007 */
[----:B------:R-:W-:Y:S06]  /*1b6c0*/  BRA `(.L_x_1855) ;  /* 0x0000003800147947 */ /* 0x000fec0003800000 */
.L_x_1854:
        /* <DEDUP_REMOVED lines=9> */
[----:B------:R-:W3:Y:S01]  /*1b760*/  LDC.64 R2, c[0x4][R2] ;  /* 0x0100000002027b82 */ /* 0x000ee20000000a00 */
[----:B------:R-:W-:Y:S02]  /*1b770*/  IMAD.U32 R5, RZ, RZ, UR7 ;  /* 0x00000007ff057e24 */ /* 0x000fe4000f8e00ff */
[----:B------:R-:W-:Y:S02]  /*1b780*/  IMAD.U32 R6, RZ, RZ, UR8 ;  /* 0x00000008ff067e24 */ /* 0x000fe4000f8e00ff */
[----:B0-2---:R-:W-:-:S02]  /*1b790*/  IMAD.U32 R7, RZ, RZ, UR9 ;  /* 0x00000009ff077e24 */ /* 0x005fc4000f8e00ff */
[----:B------:R-:W-:Y:S02]  /*1b7a0*/  IMAD.U32 R10, RZ, RZ, UR4 ;  /* 0x00000004ff0a7e24 */ /* 0x000fe4000f8e00ff */
[----:B------:R-:W-:Y:S02]  /*1b7b0*/  IMAD.U32 R11, RZ, RZ, UR5 ;  /* 0x00000005ff0b7e24 */ /* 0x000fe4000f8e00ff */
[----:B------:R-:W-:Y:S02]  /*1b7c0*/  IMAD.MOV.U32 R8, RZ, RZ, 0x70 ;  /* 0x00000070ff087424 */ /* 0x000fe400078e00ff */
[----:B------:R-:W-:Y:S02]  /*1b7d0*/  IMAD.MOV.U32 R12, RZ, RZ, 0x1 ;  /* 0x00000001ff0c7424 */ /* 0x000fe400078e00ff */
[----:B-1----:R-:W-:-:S07]  /*1b7e0*/  IMAD.MOV.U32 R13, RZ, RZ, RZ ;  /* 0x000000ffff0d7224 */ /* 0x002fce00078e00ff */
[----:B------:R-:W-:-:S07]  /*1b7f0*/  LEPC R20, `(.L_x_1857) ;  /* 0x000000001014794e */ /* 0x000fce0000000000 */
[----:B---3--:R-:W-:Y:S05]  /*1b800*/  CALL.ABS.NOINC R2 ;  /* 0x0000000002007343 */ /* 0x008fea0003c00000 */
.L_x_1857:
[----:B------:R-:W-:Y:S05]  /*1b810*/  BSYNC B6 ;  /* 0x0000000000067941 */ /* 0x000fea0003800000 */
.L_x_1856:
        /* <DEDUP_REMOVED lines=8> */
[----:B------:R3:W4:Y:S01]  /*1b8a0*/  LDC.64 R2, c[0x4][R19] ;  /* 0x0100000013027b82 */ /* 0x0007220000000a00 */
[----:B------:R-:W-:Y:S02]  /*1b8b0*/  IMAD.U32 R4, RZ, RZ, UR6 ;  /* 0x00000006ff047e24 */ /* 0x000fe4000f8e00ff */
[----:B------:R-:W-:Y:S02]  /*1b8c0*/  IMAD.U32 R5, RZ, RZ, UR7 ;  /* 0x00000007ff057e24 */ /* 0x000fe4000f8e00ff */
[----:B------:R-:W-:Y:S02]  /*1b8d0*/  IMAD.U32 R6, RZ, RZ, UR8 ;  /* 0x00000008ff067e24 */ /* 0x000fe4000f8e00ff */
[----:B0-2---:R-:W-:-:S02]  /*1b8e0*/  IMAD.U32 R7, RZ, RZ, UR9 ;  /* 0x00000009ff077e24 */ /* 0x005fc4000f8e00ff */
[----:B------:R-:W-:Y:S02]  /*1b8f0*/  IMAD.U32 R10, RZ, RZ, UR4 ;  /* 0x00000004ff0a7e24 */ /* 0x000fe4000f8e00ff */
[----:B------:R-:W-:Y:S02]  /*1b900*/  IMAD.U32 R11, RZ, RZ, UR5 ;  /* 0x00000005ff0b7e24 */ /* 0x000fe4000f8e00ff */
[----:B------:R-:W-:Y:S02]  /*1b910*/  IMAD.MOV.U32 R8, RZ, RZ, 0x70 ;  /* 0x00000070ff087424 */ /* 0x000fe400078e00ff */
[----:B------:R-:W-:Y:S02]  /*1b920*/  IMAD.MOV.U32 R12, RZ, RZ, 0x1 ;  /* 0x00000001ff0c7424 */ /* 0x000fe400078e00ff */
[----:B-1-3--:R-:W-:-:S07]  /*1b930*/  IMAD.MOV.U32 R13, RZ, RZ, RZ ;  /* 0x000000ffff0d7224 */ /* 0x00afce00078e00ff */
[----:B------:R-:W-:-:S07]  /*1b940*/  LEPC R20, `(.L_x_1860) ;  /* 0x000000001014794e */ /* 0x000fce0000000000 */
[----:B----4-:R-:W-:Y:S05]  /*1b950*/  CALL.ABS.NOINC R2 ;  /* 0x0000000002007343 */ /* 0x010fea0003c00000 */
.L_x_1860:
        /* <DEDUP_REMOVED lines=15> */
.L_x_1859:
[----:B------:R-:W-:Y:S05]  /*1ba50*/  BSYNC B6 ;  /* 0x0000000000067941 */ /* 0x000fea0003800000 */
.L_x_1858:
[----:B------:R-:W-:Y:S01]  /*1ba60*/  ULDC.64 UR4, c[0x0][0x9f8] ;  /* 0x00027e0000047ab9 */ /* 0x000fe20000000a00 */
[----:B------:R-:W3:Y:S01]  /*1ba70*/  LDL R20, [R1+0x14] ;  /* 0x0000140001147983 */ /* 0x000ee20000100800 */
[----:B------:R-:W-:-:S03]  /*1ba80*/  ISETP.NE.U32.AND P0, PT, RZ, UR4, PT ;  /* 0x00000004ff007c0c */ /* 0x000fc6000bf05070 */
[----:B------:R-:W4:Y:S01]  /*1ba90*/  LDL R19, [R1+0x1c] ;  /* 0x00001c0001137983 */ /* 0x000f220000100800 */
[----:B------:R-:W-:Y:S01]  /*1baa0*/  ISETP.NE.AND.EX P0, PT, RZ, UR5, PT, P0 ;  /* 0x00000005ff007c0c */ /* 0x000fe2000bf05300 */
[----:B0-2---:R-:W-:Y:S01]  /*1bab0*/  IMAD.MOV.U32 R7, RZ, RZ, R27 ;  /* 0x000000ffff077224 */ /* 0x005fe200078e001b */
[----:B------:R-:W0:Y:S01]  /*1bac0*/  LDC R6, c[0x0][0x430] ;  /* 0x00010c00ff067b82 */ /* 0x000e220000000800 */
[----:B------:R-:W2:Y:S10]  /*1bad0*/  S2R R21, SR_TID.X ;  /* 0x0000000000157919 */ /* 0x000eb40000002100 */
[----:B------:R-:W1:Y:S02]  /*1bae0*/  @P0 LDC.64 R2, c[0x0][0x9f8] ;  /* 0x00027e00ff020b82 */ /* 0x000e640000000a00 */
[----:B-1----:R-:W-:-:S05]  /*1baf0*/  @P0 IMAD.WIDE R2, R27, 0x4, R2 ;  /* 0x000000041b020825 */ /* 0x002fca00078e0202 */
[----:B------:R1:W4:Y:S01]  /*1bb00*/  @P0 LDG.E R7, desc[UR42][R2.64] ;  /* 0x0000002a02070981 */ /* 0x000322000c1e1900 */
[----:B0-----:R-:W-:Y:S01]  /*1bb10*/  ISETP.NE.AND P1, PT, R6, 0x1, PT ;  /* 0x000000010600780c */ /* 0x001fe20003f25270 */
[----:B------:R-:W-:Y:S01]  /*1bb20*/  VIADD R23, R23, 0xffffffff ;  /* 0xffffffff17177836 */ /* 0x000fe20000000000 */
[----:B--2---:R-:W-:Y:S01]  /*1bb30*/  LOP3.LUT R21, R21, 0x7f, RZ, 0xc0, !PT ;  /* 0x0000007f15157812 */ /* 0x004fe200078ec0ff */
[----:B------:R-:W0:Y:S02]  /*1bb40*/  S2R R22, SR_TID.X ;  /* 0x0000000000167919 */ /* 0x000e240000002100 */
[----:B------:R-:W-:Y:S01]  /*1bb50*/  IMAD.SHL.U32 R8, R23, 0x80, RZ ;  /* 0x0000008017087824 */ /* 0x000fe200078e00ff */
[----:B------:R-:W-:-:S07]  /*1bb60*/  SHF.R.U32.HI R21, RZ, 0x3, R21 ;  /* 0x00000003ff157819 */ /* 0x000fce0000011615 */
[----:B-1----:R-:W1:Y:S08]  /*1bb70*/  @P1 LDC R3, c[0x0][0x434] ;  /* 0x00010d00ff031b82 */ /* 0x002e700000000800 */
[----:B------:R-:W2:Y:S01]  /*1bb80*/  @P1 LDC R2, c[0x0][0x438] ;  /* 0x00010e00ff021b82 */ /* 0x000ea20000000800 */
[----:B0-----:R-:W-:-:S05]  /*1bb90*/  IMAD.SHL.U32 R22, R22, 0x10, RZ ;  /* 0x0000001016167824 */ /* 0x001fca00078e00ff */
[----:B------:R-:W-:-:S04]  /*1bba0*/  LOP3.LUT R22, R22, 0x70, RZ, 0xc0, !PT ;  /* 0x0000007016167812 */ /* 0x000fc800078ec0ff */
[----:B------:R-:W-:-:S04]  /*1bbb0*/  LOP3.LUT R0, R8, R21, R22, 0xfe, !PT ;  /* 0x0000001508007212 */ /* 0x000fc800078efe16 */
[C---:B---3--:R-:W-:Y:S01]  /*1bbc0*/  ISETP.GE.AND P0, PT, R0.reuse, R20, PT ;  /* 0x000000140000720c */ /* 0x048fe20003f06270 */
[----:B----4-:R-:W-:-:S04]  /*1bbd0*/  IMAD.IADD R0, R0, 0x1, R19 ;  /* 0x0000000100007824 */ /* 0x010fc800078e0213 */
[----:B-1----:R-:W-:-:S04]  /*1bbe0*/  @P1 IMAD.HI.U32 R3, R0, R3, RZ ;  /* 0x0000000300031227 */ /* 0x002fc800078e00ff */
[----:B------:R-:W-:Y:S01]  /*1bbf0*/  IMAD.MOV.U32 R4, RZ, RZ, R0 ;  /* 0x000000ffff047224 */ /* 0x000fe200078e0000 */
[----:B--2---:R-:W-:-:S03]  /*1bc00*/  @P1 SHF.R.U32.HI R4, RZ, R2, R3 ;  /* 0x00000002ff041219 */ /* 0x004fc60000011603 */
[----:B------:R-:W0:Y:S02]  /*1bc10*/  @!P0 LDC.64 R2, c[0x0][0x428] ;  /* 0x00010a00ff028b82 */ /* 0x000e240000000a00 */
[----:B------:R-:W-:-:S04]  /*1bc20*/  IMAD.MOV R5, RZ, RZ, -R4 ;  /* 0x000000ffff057224 */ /* 0x000fc800078e0a04 */
[----:B------:R-:W-:Y:S01]  /*1bc30*/  IMAD R0, R6, R5, R0 ;  /* 0x0000000506007224 */ /* 0x000fe200078e0200 */
[--C-:B------:R-:W-:Y:S02]  /*1bc40*/  @!P0 SHF.R.S32.HI R5, RZ, 0x1f, R4.reuse ;  /* 0x0000001fff058819 */ /* 0x100fe40000011404 */
[----:B------:R-:W-:Y:S01]  /*1bc50*/  SHF.R.S32.HI R9, RZ, 0x1f, R7 ;  /* 0x0000001fff097819 */ /* 0x000fe20000011407 */
[-C--:B0-----:R-:W-:Y:S01]  /*1bc60*/  @!P0 IMAD.WIDE.U32 R4, R7, R2.reuse, R4 ;  /* 0x0000000207048225 */ /* 0x081fe200078e0004 */
[----:B------:R0:W-:Y:S03]  /*1bc70*/  STL [R1+0xc], R7 ;  /* 0x00000c0701007387 */ /* 0x0001e60000100800 */
[----:B------:R-:W-:Y:S01]  /*1bc80*/  @!P0 IMAD R6, R9, R2, RZ ;  /* 0x0000000209068224 */ /* 0x000fe200078e02ff */
[----:B------:R1:W-:Y:S03]  /*1bc90*/  STL [R1+0x20], R9 ;  /* 0x0000200901007387 */ /* 0x0003e60000100800 */
[----:B------:R-:W-:-:S02]  /*1bca0*/  @!P0 IMAD R6, R7, R3, R6 ;  /* 0x0000000307068224 */ /* 0x000fc400078e0206 */
[----:B------:R-:W2:Y:S02]  /*1bcb0*/  @!P0 LDC.64 R2, c[0x0][0x418] ;  /* 0x00010600ff028b82 */ /* 0x000ea40000000a00 */
[----:B------:R-:W-:Y:S01]  /*1bcc0*/  @!P0 IMAD.IADD R5, R5, 0x1, R6 ;  /* 0x0000000105058824 */ /* 0x000fe200078e0206 */
[----:B--2---:R-:W-:Y:S01]  /*1bcd0*/  @!P0 LEA R6, P1, R4, R2, 0x2 ;  /* 0x0000000204068211 */ /* 0x004fe200078210ff */
[----:B------:R-:W-:-:S03]  /*1bce0*/  IMAD.MOV.U32 R2, RZ, RZ, RZ ;  /* 0x000000ffff027224 */ /* 0x000fc600078e00ff */
[----:B0-----:R-:W-:-:S05]  /*1bcf0*/  @!P0 LEA.HI.X R7, R4, R3, R5, 0x2, P1 ;  /* 0x0000000304078211 */ /* 0x001fca00008f1405 */
[----:B------:R0:W5:Y:S01]  /*1bd00*/  @!P0 LDG.E R2, desc[UR42][R6.64] ;  /* 0x0000002a06028981 */ /* 0x000162000c1e1900 */
[----:B-1----:R-:W-:Y:S01]  /*1bd10*/  IMAD.U32 R9, RZ, RZ, UR38 ;  /* 0x00000026ff097e24 */ /* 0x002fe2000f8e00ff */
[----:B------:R-:W-:Y:S01]  /*1bd20*/  UMOV UR4, 0xffffffff ;  /* 0xffffffff00047882 */ /* 0x000fe20000000000 */
[----:B------:R-:W-:-:S03]  /*1bd30*/  LOP3.LUT R18, R18, 0xfffffffd, RZ, 0xc0, !PT ;  /* 0xfffffffd12127812 */ /* 0x000fc600078ec0ff */
[----:B------:R-:W-:-:S13]  /*1bd40*/  ISETP.NE.AND P2, PT, R9, 0x3, PT ;  /* 0x000000030900780c */ /* 0x000fda0003f45270 */
[----:B------:R-:W-:Y:S01]  /*1bd50*/  @P2 LOP3.LUT R18, R18, 0x2, RZ, 0xfc, !PT ;  /* 0x0000000212122812 */ /* 0x000fe200078efcff */
[----:B0-----:R-:W-:Y:S06]  /*1bd60*/  BRA.DIV UR4, `(.L_x_1861) ;  /* 0x0000006a04147947 */ /* 0x001fec000b800000 */
.L_x_2014:
[----:B------:R-:W-:Y:S05]  /*1bd70*/  @!P2 BRA `(.L_x_1862) ;  /* 0x000000000004a947 */ /* 0x000fea0003800000 */
[----:B------:R-:W-:Y:S01]  /*1bd80*/  BPT.TRAP 0x1 ;  /* 0x000000040000795c */ /* 0x000fe20000300000 */
.L_x_1862:
[----:B------:R-:W2:Y:S01]  /*1bd90*/  LDL R9, [R1] ;  /* 0x0000000001097983 */ /* 0x000ea20000100800 */
        /* <DEDUP_REMOVED lines=20> */
[----:B--2---:R-:W-:-:S06]  /*1bee0*/  SHF.L.U32 R4, R9, 0x1f, RZ ;  /* 0x0000001f09047819 */ /* 0x004fcc00000006ff */
[----:B------:R-:W0:Y:S02]  /*1bef0*/  SYNCS.PHASECHK.TRANS64.TRYWAIT P0, [R3+URZ+0x16840], R4 ;  /* 0x01684004030075a7 */ /* 0x000e24000800017f */
[----:B0-----:R-:W-:Y:S05]  /*1bf00*/  @!P0 BRA `(.L_x_1864) ;  /* 0x0000006400e08947 */ /* 0x001fea0003800000 */
.L_x_2015:
[----:B------:R-:W-:Y:S05]  /*1bf10*/  BSYNC B0 ;  /* 0x0000000000007941 */ /* 0x000fea0003800000 */
.L_x_1863:
[----:B------:R-:W2:Y:S01]  /*1bf20*/  LDL R13, [R1+0x14] ;  /* 0x00001400010d7983 */ /* 0x000ea20000100800 */
[----:B------:R-:W-:Y:S01]  /*1bf30*/  ULDC.64 UR4, c[0x0][0x300] ;  /* 0x0000c00000047ab9 */ /* 0x000fe20000000a00 */
[----:B------:R-:W-:Y:S01]  /*1bf40*/  ULDC.64 UR6, c[0x0][0x2e8] ;  /* 0x0000ba0000067ab9 */ /* 0x000fe20000000a00 */
[----:B------:R-:W-:Y:S01]  /*1bf50*/  IMAD R6, R6, UR4, RZ ;  /* 0x0000000406067c24 */ /* 0x000fe2000f8e02ff */
[----:B------:R-:W1:Y:S01]  /*1bf60*/  S2R R9, SR_TID.X ;  /* 0x0000000000097919 */ /* 0x000e620000002100 */
[----:B0-----:R-:W-:Y:S01]  /*1bf70*/  IMAD.WIDE.U32 R4, R0, UR4, RZ ;  /* 0x0000000400047c25 */ /* 0x001fe2000f8e00ff */
        /* <DEDUP_REMOVED lines=10> */
[----:B------:R-:W-:Y:S01]  /*1c020*/  IMAD.WIDE.U32 R4, R17, UR4, R4 ;  /* 0x0000000411047c25 */ /* 0x000fe2000f8e0004 */
[----:B------:R-:W-:-:S03]  /*1c030*/  ULDC UR4, c[0x0][0x2f4] ;  /* 0x0000bd0000047ab9 */ /* 0x000fc60000000800 */
[----:B------:R-:W-:Y:S01]  /*1c040*/  IMAD R2, R17, UR5, R5 ;  /* 0x0000000511027c24 */ /* 0x000fe2000f8e0205 */
[----:B------:R-:W-:-:S04]  /*1c050*/  LEA R0, P0, R4, UR6, 0x1 ;  /* 0x0000000604007c11 */ /* 0x000fc8000f8008ff */
[----:B------:R-:W-:Y:S02]  /*1c060*/  LEA.HI.X R2, R4, UR7, R2, 0x1, P0 ;  /* 0x0000000704027c11 */ /* 0x000fe400080f0c02 */
[----:B-1----:R-:W-:Y:S01]  /*1c070*/  LOP3.LUT R10, R9, 0x7f, RZ, 0xc0, !PT ;  /* 0x0000007f090a7812 */ /* 0x002fe200078ec0ff */
[----:B0-----:R-:W-:-:S03]  /*1c080*/  IMAD.SHL.U32 R9, R12, 0x8, RZ ;  /* 0x000000080c097824 */ /* 0x001fc600078e00ff */
[----:B------:R-:W-:Y:S02]  /*1c090*/  SHF.R.U32.HI R11, RZ, 0x3, R10 ;  /* 0x00000003ff0b7819 */ /* 0x000fe4000001160a */
[----:B------:R-:W-:-:S04]  /*1c0a0*/  LOP3.LUT R9, R9, 0x38, RZ, 0xc0, !PT ;  /* 0x0000003809097812 */ /* 0x000fc800078ec0ff */
[----:B------:R-:W-:Y:S01]  /*1c0b0*/  ISETP.GE.AND P2, PT, R9, UR4, PT ;  /* 0x0000000409007c0c */ /* 0x000fe2000bf46270 */
[----:B------:R-:W-:-:S12]  /*1c0c0*/  UMOV UR4, 0xffffffff ;  /* 0xffffffff00047882 */ /* 0x000fd80000000000 */
[----:B------:R-:W-:Y:S02]  /*1c0d0*/  @P2 LOP3.LUT R18, R18, 0x1, RZ, 0xfc, !PT ;  /* 0x0000000112122812 */ /* 0x000fe400078efcff */
[----:B--2---:R-:W-:Y:S01]  /*1c0e0*/  IADD3 R4, -R11, R13, -R8 ;  /* 0x0000000d0b047210 */ /* 0x004fe20007ffe908 */
[----:B------:R-:W-:Y:S02]  /*1c0f0*/  IMAD.SHL.U32 R11, R10, 0x8, RZ ;  /* 0x000000080a0b7824 */ /* 0x000fe400078e00ff */
[----:B------:R-:W-:Y:S01]  /*1c100*/  IMAD.SHL.U32 R10, R12, 0x8, RZ ;  /* 0x000000080c0a7824 */ /* 0x000fe200078e00ff */
[----:B------:R-:W-:-:S04]  /*1c110*/  ISETP.GE.AND P0, PT, R4, 0x1, PT ;  /* 0x000000010400780c */ /* 0x000fc80003f06270 */
        /* <DEDUP_REMOVED lines=9> */
[----:B-1----:R-:W-:-:S05]  /*1c1b0*/  @P0 IMAD.X R6, RZ, RZ, R6, P1 ;  /* 0x000000ffff060224 */ /* 0x002fca00008e0606 */
[----:B------:R-:W-:-:S04]  /*1c1c0*/  @P0 LOP3.LUT R7, R7, R6, RZ, 0x3c, !PT ;  /* 0x0000000607070212 */ /* 0x000fc800078e3cff */
[----:B------:R-:W-:-:S04]  /*1c1d0*/  @P0 LOP3.LUT R6, R7, R6, RZ, 0x3c, !PT ;  /* 0x0000000607060212 */ /* 0x000fc800078e3cff */
[----:B------:R-:W-:-:S05]  /*1c1e0*/  @P0 LOP3.LUT R7, R7, R6, RZ, 0x3c, !PT ;  /* 0x0000000607070212 */ /* 0x000fca00078e3cff */
[----:B------:R-:W-:Y:S01]  /*1c1f0*/  @!PT LDS RZ, [RZ] ;  /* 0x00000000fffff984 */ /* 0x000fe20000000800 */
        /* <DEDUP_REMOVED lines=63> */
.L_x_2033:
        /* <DEDUP_REMOVED lines=10> */
.L_x_1866:
        /* <DEDUP_REMOVED lines=11> */
.L_x_1867:
[----:B------:R1:W5:Y:S01]  /*1c740*/  LDL.LU R4, [R1+0x2c] ;  /* 0x00002c0001047983 */ /* 0x0003620000300800 */
[----:B------:R1:W-:Y:S02]  /*1c750*/  SYNCS.ARRIVE.TRANS64.A1T0 RZ, [R3+URZ+0x16830], RZ ;  /* 0x016830ff03ff79a7 */ /* 0x0003e4000810003f */
        /* <DEDUP_REMOVED lines=8> */
[----:B------:R-:W-:-:S04]  /*1c7e0*/  ISETP.NE.AND.EX P0, PT, RZ, UR7, PT, P0 ;  /* 0x00000007ff007c0c */ /* 0x000fc8000bf05300 */
[----:B------:R-:W-:Y:S02]  /*1c7f0*/  SEL R26, R27, RZ, !P0 ;  /* 0x000000ff1b1a7207 */ /* 0x000fe40004000000 */
[----:B-----5:R-:W-:-:S05]  /*1c800*/  SHF.R.S32.HI R2, RZ, 0x1f, R4 ;  /* 0x0000001fff027819 */ /* 0x020fca0000011404 */
[----:B------:R-:W-:-:S04]  /*1c810*/  IMAD R2, R2, UR4, RZ ;  /* 0x0000000402027c24 */ /* 0x000fc8000f8e02ff */
[C---:B------:R-:W-:Y:S01]  /*1c820*/  IMAD R0, R4.reuse, UR5, R2 ;  /* 0x0000000504007c24 */ /* 0x040fe2000f8e0202 */
[----:B------:R-:W-:Y:S01]  /*1c830*/  SHF.R.S32.HI R2, RZ, 0x1f, R27 ;  /* 0x0000001fff027819 */ /* 0x000fe2000001141b */
[----:B0-----:R-:W-:-:S04]  /*1c840*/  IMAD.WIDE.U32 R4, R4, UR4, RZ ;  /* 0x0000000404047c25 */ /* 0x001fc8000f8e00ff */
[----:B-1----:R-:W-:Y:S01]  /*1c850*/  IMAD.IADD R3, R5, 0x1, R0 ;  /* 0x0000000105037824 */ /* 0x002fe200078e0200 */
[----:B------:R-:W-:Y:S01]  /*1c860*/  SEL R0, R2, RZ, !P0 ;  /* 0x000000ff02007207 */ /* 0x000fe20004000000 */
[----:B------:R0:W-:Y:S04]  /*1c870*/  STL.64 [R1+0x30], R4 ;  /* 0x0000300401007387 */ /* 0x0001e80000100a00 */
[----:B------:R0:W-:Y:S04]  /*1c880*/  STL [R1+0x2c], R3 ;  /* 0x00002c0301007387 */ /* 0x0001e80000100800 */
[----:B------:R0:W-:Y:S01]  /*1c890*/  STL [R1+0x3c], R0 ;  /* 0x00003c0001007387 */ /* 0x0001e20000100800 */
[----:B------:R-:W-:Y:S05]  /*1c8a0*/  @!P1 BRA `(.L_x_1869) ;  /* 0x0000000000409947 */ /* 0x000fea0003800000 */
[----:B------:R-:W-:Y:S01]  /*1c8b0*/  MOV R2, 0x0 ;  /* 0x0000000000027802 */ /* 0x000fe20000000f00 */
[----:B------:R-:W-:Y:S01]  /*1c8c0*/  ULDC.64 UR4, c[0x4][0x88] ;  /* 0x0100220000047ab9 */ /* 0x000fe20000000a00 */
[----:B------:R-:W-:Y:S01]  /*1c8d0*/  ULDC.64 UR6, c[0x4][0x90] ;  /* 0x0100240000067ab9 */ /* 0x000fe20000000a00 */
[----:B------:R-:W-:Y:S01]  /*1c8e0*/  ULDC.64 UR8, c[0x4][0x20] ;  /* 0x0100080000087ab9 */ /* 0x000fe20000000a00 */
[----:B0-----:R-:W-:Y:S02]  /*1c8f0*/  IMAD.U32 R4, RZ, RZ, UR4 ;  /* 0x00000004ff047e24 */ /* 0x001fe4000f8e00ff */
        /* <DEDUP_REMOVED lines=11> */
.L_x_1869:
[----:B------:R-:W-:Y:S05]  /*1c9b0*/  BSYNC B6 ;  /* 0x0000000000067941 */ /* 0x000fea0003800000 */
.L_x_1868:
[----:B------:R-:W2:Y:S01]  /*1c9c0*/  LDL.LU R2, [R1+0x2c] ;  /* 0x00002c0001027983 */ /* 0x000ea20000300800 */
[----:B------:R-:W-:Y:S01]  /*1c9d0*/  ULDC.64 UR4, c[0x0][0x2d8] ;  /* 0x0000b60000047ab9 */ /* 0x000fe20000000a00 */
[----:B------:R-:W-:Y:S01]  /*1c9e0*/  ULDC.64 UR6, c[0x0][0x2e0] ;  /* 0x0000b80000067ab9 */ /* 0x000fe20000000a00 */
[----:B------:R-:W1:Y:S01]  /*1c9f0*/  LDC R9, c[0x0][0x448] ;  /* 0x00011200ff097b82 */ /* 0x000e620000000800 */
[----:B------:R-:W3:Y:S01]  /*1ca00*/  LDL.LU.64 R20, [R1+0x30] ;  /* 0x0000300001147983 */ /* 0x000ee20000300a00 */
[----:B------:R-:W-:-:S03]  /*1ca10*/  ULDC.64 UR8, c[0x0][0x280] ;  /* 0x0000a00000087ab9 */ /* 0x000fc60000000a00 */
[----:B0-----:R-:W4:Y:S04]  /*1ca20*/  LDL.LU R0, [R1+0x3c] ;  /* 0x00003c0001007983 */ /* 0x001f280000300800 */
[----:B------:R0:W5:Y:S01]  /*1ca30*/  LDL R10, [R1+0x24] ;  /* 0x00002400010a7983 */ /* 0x0001620000100800 */
[----:B-1----:R-:W-:-:S13]  /*1ca40*/  ISETP.NE.AND P1, PT, R9, 0x1, PT ;  /* 0x000000010900780c */ /* 0x002fda0003f25270 */
[----:B------:R-:W1:Y:S08]  /*1ca50*/  @P1 LDC R4, c[0x0][0x44c] ;  /* 0x00011300ff041b82 */ /* 0x000e700000000800 */
[----:B------:R-:W0:Y:S08]  /*1ca60*/  @P1 LDC R5, c[0x0][0x450] ;  /* 0x00011400ff051b82 */ /* 0x000e300000000800 */
[----:B------:R-:W0:Y:S01]  /*1ca70*/  @P1 LDC R8, c[0x0][0x450] ;  /* 0x00011400ff081b82 */ /* 0x000e220000000800 */
[----:B--2---:R-:W-:-:S02]  /*1ca80*/  IMAD.MOV.U32 R3, RZ, RZ, R2 ;  /* 0x000000ffff037224 */ /* 0x004fc400078e0002 */
[----:B---3--:R-:W-:Y:S01]  /*1ca90*/  IMAD.MOV.U32 R2, RZ, RZ, R20 ;  /* 0x000000ffff027224 */ /* 0x008fe200078e0014 */
[----:B------:R-:W2:Y:S03]  /*1caa0*/  S2R R21, SR_TID.X ;  /* 0x0000000000157919 */ /* 0x000ea60000002100 */
[C---:B------:R-:W-:Y:S01]  /*1cab0*/  IMAD.WIDE.U32 R2, R17.reuse, UR4, R2 ;  /* 0x0000000411027c25 */ /* 0x040fe2000f8e0002 */
[----:B------:R-:W3:Y:S03]  /*1cac0*/  S2R R20, SR_TID.X ;  /* 0x0000000000147919 */ /* 0x000ee60000002100 */
[----:B------:R-:W-:Y:S01]  /*1cad0*/  IMAD R3, R17, UR5, R3 ;  /* 0x0000000511037c24 */ /* 0x000fe2000f8e0203 */
[----:B------:R-:W-:Y:S01]  /*1cae0*/  ULDC.64 UR4, c[0x0][0x2d0] ;  /* 0x0000b40000047ab9 */ /* 0x000fe20000000a00 */
[----:B----4-:R-:W-:-:S02]  /*1caf0*/  IMAD R0, R0, UR6, RZ ;  /* 0x0000000600007c24 */ /* 0x010fc4000f8e02ff */
[----:B------:R-:W-:-:S04]  /*1cb00*/  IMAD.WIDE.U32 R2, R26, UR6, R2 ;  /* 0x000000061a027c25 */ /* 0x000fc8000f8e0002 */
[----:B------:R-:W-:Y:S01]  /*1cb10*/  IMAD R0, R26, UR7, R0 ;  /* 0x000000071a007c24 */ /* 0x000fe2000f8e0200 */
[----:B------:R-:W-:Y:S01]  /*1cb20*/  ULDC.64 UR6, c[0x0][0x2c8] ;  /* 0x0000b20000067ab9 */ /* 0x000fe20000000a00 */
[----:B------:R4:W5:Y:S02]  /*1cb30*/  LDL R26, [R1+0x28] ;  /* 0x00002800011a7983 */ /* 0x0009640000100800 */
[----:B------:R-:W-:Y:S02]  /*1cb40*/  IMAD.IADD R3, R3, 0x1, R0 ;  /* 0x0000000103037824 */ /* 0x000fe400078e0200 */
[----:B--2---:R-:W-:Y:S01]  /*1cb50*/  IMAD.SHL.U32 R21, R21, 0x10, RZ ;  /* 0x0000001015157824 */ /* 0x004fe200078e00ff */
[----:B---3--:R-:W-:-:S04]  /*1cb60*/  LOP3.LUT R20, R20, 0x7f, RZ, 0xc0, !PT ;  /* 0x0000007f14147812 */ /* 0x008fc800078ec0ff */
[----:B------:R-:W-:Y:S02]  /*1cb70*/  LOP3.LUT R21, R21, 0x70, RZ, 0xc0, !PT ;  /* 0x0000007015157812 */ /* 0x000fe400078ec0ff */
[----:B------:R-:W-:-:S04]  /*1cb80*/  SHF.R.U32.HI R20, RZ, 0x3, R20 ;  /* 0x00000003ff147819 */ /* 0x000fc80000011614 */
[----:B------:R-:W-:-:S05]  /*1cb90*/  LOP3.LUT R20, R20, R21, RZ, 0xfc, !PT ;  /* 0x0000001514147212 */ /* 0x000fca00078efcff */
[----:B------:R-:W-:-:S04]  /*1cba0*/  IMAD.IADD R6, R20, 0x1, R25 ;  /* 0x0000000114067824 */ /* 0x000fc800078e0219 */
[----:B-1----:R-:W-:-:S04]  /*1cbb0*/  @P1 IMAD.HI.U32 R0, R6, R4, RZ ;  /* 0x0000000406001227 */ /* 0x002fc800078e00ff */
[----:B------:R-:W-:Y:S01]  /*1cbc0*/  IMAD.MOV.U32 R4, RZ, RZ, R6 ;  /* 0x000000ffff047224 */ /* 0x000fe200078e0006 */
[----:B0-----:R-:W-:-:S04]  /*1cbd0*/  @P1 SHF.R.U32.HI R4, RZ, R5, R0 ;  /* 0x00000005ff041219 */ /* 0x001fc80000011600 */
        /* <DEDUP_REMOVED lines=15> */
[----:B------:R-:W-:Y:S01]  /*1ccd0*/  VIADD R5, R6, 0x80 ;  /* 0x0000008006057836 */ /* 0x000fe20000000000 */
[----:B------:R-:W1:Y:S03]  /*1cce0*/  S2R R11, SR_TID.X ;  /* 0x00000000000b7919 */ /* 0x000e660000002100 */
[----:B------:R-:W-:Y:S02]  /*1ccf0*/  IMAD.MOV.U32 R6, RZ, RZ, R5 ;  /* 0x000000ffff067224 */ /* 0x000fe400078e0005 */
[----:B0-----:R-:W-:-:S05]  /*1cd00*/  @P1 IMAD.HI.U32 R7, R5, R7, RZ ;  /* 0x0000000705071227 */ /* 0x001fca00078e00ff */
[----:B------:R-:W-:-:S05]  /*1cd10*/  @P1 SHF.R.U32.HI R6, RZ, R8, R7 ;  /* 0x00000008ff061219 */ /* 0x000fca0000011607 */
[----:B------:R-:W-:-:S04]  /*1cd20*/  IMAD.MOV R7, RZ, RZ, -R6 ;  /* 0x000000ffff077224 */ /* 0x000fc800078e0a06 */
[----:B------:R-:W-:Y:S01]  /*1cd30*/  IMAD R5, R9, R7, R5 ;  /* 0x0000000709057224 */ /* 0x000fe200078e0205 */
[----:B------:R-:W-:Y:S01]  /*1cd40*/  SHF.R.S32.HI R7, RZ, 0x1f, R6 ;  /* 0x0000001fff077819 */ /* 0x000fe20000011406 */
[----:B------:R-:W-:-:S04]  /*1cd50*/  IMAD.WIDE.U32 R2, R6, UR4, R2 ;  /* 0x0000000406027c25 */ /* 0x000fc8000f8e0002 */
[----:B------:R-:W-:Y:S01]  /*1cd60*/  IMAD R7, R7, UR4, RZ ;  /* 0x0000000407077c24 */ /* 0x000fe2000f8e02ff */
[----:B------:R-:W-:-:S03]  /*1cd70*/  ULDC UR4, c[0x0][0x2b8] ;  /* 0x0000ae0000047ab9 */ /* 0x000fc60000000800 */
[----:B------:R-:W-:Y:S01]  /*1cd80*/  IMAD R7, R6, UR5, R7 ;  /* 0x0000000506077c24 */ /* 0x000fe2000f8e0207 */
[----:B------:R-:W-:Y:S01]  /*1cd90*/  SHF.R.S32.HI R6, RZ, 0x1f, R5 ;  /* 0x0000001fff067819 */ /* 0x000fe20000011405 */
[----:B-1----:R-:W-:Y:S02]  /*1cda0*/  IMAD.SHL.U32 R20, R11, 0x8, RZ ;  /* 0x000000080b147824 */ /* 0x002fe400078e00ff */
[----:B------:R-:W-:Y:S02]  /*1cdb0*/  IMAD.IADD R3, R3, 0x1, R7 ;  /* 0x0000000103037824 */ /* 0x000fe400078e0207 */
[----:B------:R-:W-:Y:S02]  /*1cdc0*/  IMAD R6, R6, UR6, RZ ;  /* 0x0000000606067c24 */ /* 0x000fe4000f8e02ff */
[----:B------:R-:W-:Y:S01]  /*1cdd0*/  IMAD.WIDE.U32 R2, R5, UR6, R2 ;  /* 0x0000000605027c25 */ /* 0x000fe2000f8e0002 */
[----:B------:R-:W-:-:S03]  /*1cde0*/  LOP3.LUT R20, R20, 0x38, RZ, 0xc0, !PT ;  /* 0x0000003814147812 */ /* 0x000fc600078ec0ff */
[----:B------:R-:W-:Y:S01]  /*1cdf0*/  IMAD R6, R5, UR7, R6 ;  /* 0x0000000705067c24 */ /* 0x000fe2000f8e0206 */
[----:B------:R-:W-:-:S03]  /*1ce00*/  LEA R5, P1, R2, UR8, 0x1 ;  /* 0x0000000802057c11 */ /* 0x000fc6000f8208ff */
[----:B------:R-:W-:Y:S01]  /*1ce10*/  IMAD.IADD R3, R3, 0x1, R6 ;  /* 0x0000000103037824 */ /* 0x000fe200078e0206 */
[----:B------:R-:W-:Y:S01]  /*1ce20*/  ISETP.GE.AND P0, PT, R20, UR4, PT ;  /* 0x0000000414007c0c */ /* 0x000fe2000bf06270 */
[----:B------:R-:W-:Y:S01]  /*1ce30*/  UMOV UR4, 0xffffffff ;  /* 0xffffffff00047882 */ /* 0x000fe20000000000 */
[----:B------:R-:W-:Y:S02]  /*1ce40*/  LOP3.LUT R21, R11, 0x7f, RZ, 0xc0, !PT ;  /* 0x0000007f0b157812 */ /* 0x000fe400078ec0ff */
[----:B------:R-:W-:Y:S02]  /*1ce50*/  LEA.HI.X R3, R2, UR9, R3, 0x1, P1 ;  /* 0x0000000902037c11 */ /* 0x000fe400088f0c03 */
[----:B------:R-:W-:Y:S01]  /*1ce60*/  SHF.R.U32.HI R21, RZ, 0x3, R21 ;  /* 0x00000003ff157819 */ /* 0x000fe20000011615 */
[----:B----4-:R-:W-:Y:S06]  /*1ce70*/  BRA.DIV UR4, `(.L_x_1870) ;  /* 0x0000006204c87947 */ /* 0x010fec000b800000 */
[----:B------:R-:W0:Y:S01]  /*1ce80*/  SHFL.IDX PT, R7, R0, RZ, 0x181f ;  /* 0x00181fff00077589 */ /* 0x000e2200000e0000 */
[----:B-----5:R-:W-:Y:S02]  /*1ce90*/  IMAD R2, R26, R9, RZ ;  /* 0x000000091a027224 */ /* 0x020fe400078e02ff */
[----:B------:R-:W-:Y:S01]  /*1cea0*/  IMAD.IADD R25, R21, 0x1, R25 ;  /* 0x0000000115197824 */ /* 0x000fe200078e0219 */
        /* <DEDUP_REMOVED lines=76> */
[----:B-1----:R-:W-:-:S05]  /*1d370*/  @!P3 LEA R6, P2, R20, R6, 0x1 ;  /* 0x000000061406b211 */ /* 0x002fca00078408ff */
[----:B------:R-:W-:-:S04]  /*1d380*/  @!P3 IMAD.X R4, RZ, RZ, R4, P2 ;  /* 0x000000ffff04b224 */ /* 0x000fc800010e0604 */
[----:B------:R-:W-:-:S05]  /*1d390*/  @!P3 IMAD.MOV.U32 R7, RZ, RZ, R4 ;  /* 0x000000ffff07b224 */ /* 0x000fca00078e0004 */
[----:B------:R1:W-:Y:S02]  /*1d3a0*/  @!P3 LDGSTS.E.BYPASS.LTC128B.128 [R10+0xbc00], desc[UR42][R6.64], !P0 ;  /* 0x0bc00000060abfae */ /* 0x0003e4000c101d6a */
[----:B-1----:R-:W-:-:S05]  /*1d3b0*/  @!P1 LEA R6, P2, R20, R8, 0x1 ;  /* 0x0000000814069211 */ /* 0x002fca00078408ff */
[----:B0-----:R-:W-:-:S04]  /*1d3c0*/  @!P1 IMAD.X R0, RZ, RZ, R0, P2 ;  /* 0x000000ffff009224 */ /* 0x001fc800010e0600 */
        /* <DEDUP_REMOVED lines=14> */
[----:B0-----:R-:W0:Y:S04]  /*1d4b0*/  SHFL.IDX PT, R6, R5, 0x2, 0x181f ;  /* 0x00581f0005067f89 */ /* 0x001e2800000e0000 */
[----:B------:R-:W1:Y:S01]  /*1d4c0*/  SHFL.IDX PT, R5, R5, 0x3, 0x181f ;  /* 0x00781f0005057f89 */ /* 0x000e6200000e0000 */
[----:B0-----:R-:W-:-:S05]  /*1d4d0*/  @!P1 LEA R6, P2, R20, R6, 0x1 ;  /* 0x0000000614069211 */ /* 0x001fca00078408ff */
[----:B------:R-:W-:-:S04]  /*1d4e0*/  @!P1 IMAD.X R0, RZ, RZ, R0, P2 ;  /* 0x000000ffff009224 */ /* 0x000fc800010e0600 */
[----:B------:R-:W-:-:S05]  /*1d4f0*/  @!P1 IMAD.MOV.U32 R7, RZ, RZ, R0 ;  /* 0x000000ffff079224 */ /* 0x000fca00078e0000 */
[----:B-1----:R0:W-:Y:S02]  /*1d500*/  @!P1 LDGSTS.E.BYPASS.LTC128B.128 [R10+0xd400], desc[UR42][R6.64], !P0 ;  /* 0x0d400000060a9fae */ /* 0x0021e4000c101d6a */
.L_x_2058:
[----:B------:R-:W-:-:S05]  /*1d510*/  VIADD R25, R25, 0xb0 ;  /* 0x000000b019197836 */ /* 0x000fca0000000000 */
        /* <DEDUP_REMOVED lines=9> */
.L_x_1871:
        /* <DEDUP_REMOVED lines=18> */
.L_x_2059:
[----:B------:R-:W-:Y:S05]  /*1d6d0*/  BSYNC B0 ;  /* 0x0000000000007941 */ /* 0x000fea0003800000 */
.L_x_1872:
[----:B------:R-:W0:Y:S04]  /*1d6e0*/  LDL.LU R3, [R1+0x38] ;  /* 0x0000380001037983 */ /* 0x000e280000300800 */
[----:B------:R-:W2:Y:S01]  /*1d6f0*/  LDL R2, [R1+0x18] ;  /* 0x0000180001027983 */ /* 0x000ea20000100800 */
[----:B------:R-:W-:Y:S01]  /*1d700*/  BSSY B0, `(.L_x_1874) ;  /* 0x0000108000007945 */ /* 0x000fe20003800000 */
[----:B0-----:R-:W-:-:S05]  /*1d710*/  VIADD R7, R3, 0xfffffffe ;  /* 0xfffffffe03077836 */ /* 0x001fca0000000000 */
[----:B--2---:R-:W-:-:S13]  /*1d720*/  ISETP.GE.AND P0, PT, R7, R2, PT ;  /* 0x000000020700720c */ /* 0x004fda0003f06270 */
[----:B------:R-:W-:Y:S05]  /*1d730*/  @!P0 BRA `(.L_x_1875) ;  /* 0x0000001000108947 */ /* 0x000fea0003800000 */
[----:B------:R0:W5:Y:S01]  /*1d740*/  LDL.LU R20, [R1] ;  /* 0x0000000001147983 */ /* 0x0001620000300800 */
[----:B------:R-:W-:Y:S01]  /*1d750*/  ULDC UR4, c[0x0][0x2f4] ;  /* 0x0000bd0000047ab9 */ /* 0x000fe20000000800 */
[----:B------:R-:W-:Y:S01]  /*1d760*/  IMAD.MOV.U32 R6, RZ, RZ, R28 ;  /* 0x000000ffff067224 */ /* 0x000fe200078e001c */
[----:B------:R-:W2:Y:S01]  /*1d770*/  S2R R2, SR_TID.X ;  /* 0x0000000000027919 */ /* 0x000ea20000002100 */
[----:B------:R-:W-:Y:S02]  /*1d780*/  IMAD.MOV.U32 R26, RZ, RZ, R23 ;  /* 0x000000ffff1a7224 */ /* 0x000fe400078e0017 */
[----:B--2---:R-:W-:-:S05]  /*1d790*/  IMAD.SHL.U32 R2, R2, 0x8, RZ ;  /* 0x0000000802027824 */ /* 0x004fca00078e00ff */
[----:B------:R-:W-:-:S04]  /*1d7a0*/  LOP3.LUT R2, R2, 0x38, RZ, 0xc0, !PT ;  /* 0x0000003802027812 */ /* 0x000fc800078ec0ff */
[----:B0-----:R-:W-:-:S13]  /*1d7b0*/  ISETP.GE.AND P1, PT, R2, UR4, PT ;  /* 0x0000000402007c0c */ /* 0x001fda000bf26270 */
.L_x_1888:
        /* <DEDUP_REMOVED lines=10> */
[----:B------:R-:W-:Y:S02]  /*1d860*/  IMAD.SHL.U32 R2, R2, 0x10, RZ ;  /* 0x0000001002027824 */ /* 0x000fe400078e00ff */
[----:B------:R-:W-:-:S03]  /*1d870*/  IMAD R4, R7, 0x80, R4 ;  /* 0x0000008007047824 */ /* 0x000fc600078e0204 */
        /* <DEDUP_REMOVED lines=18> */
[----:B------:R-:W-:-:S05]  /*1d9a0*/  VIADD R28, R6, 0x1 ;  /* 0x00000001061c7836 */ /* 0x000fca0000000000 */
[----:B------:R-:W-:-:S04]  /*1d9b0*/  ISETP.NE.AND P0, PT, R28, 0x2, PT ;  /* 0x000000021c00780c */ /* 0x000fc80003f05270 */
[----:B------:R-:W-:-:S04]  /*1d9c0*/  SEL R2, RZ, 0x1, P0 ;  /* 0x00000001ff027807 */ /* 0x000fc80000000000 */
[----:B-----5:R-:W-:Y:S01]  /*1d9d0*/  LOP3.LUT R2, R20, R2, RZ, 0x3c, !PT ;  /* 0x0000000214027212 */ /* 0x020fe200078e3cff */
[----:B------:R-:W-:-:S04]  /*1d9e0*/  IMAD.U32 R8, RZ, RZ, UR38 ;  /* 0x00000026ff087e24 */ /* 0x000fc8000f8e00ff */
[----:B------:R0:W-:Y:S01]  /*1d9f0*/  STL [R1], R2 ;  /* 0x0000000201007387 */ /* 0x0001e20000100800 */
[----:B------:R-:W-:Y:S01]  /*1da00*/  ISETP.NE.AND P2, PT, R8, 0x3, PT ;  /* 0x000000030800780c */ /* 0x000fe20003f45270 */
[----:B------:R-:W-:Y:S01]  /*1da10*/  IMAD.MOV.U32 R23, RZ, RZ, R7 ;  /* 0x000000ffff177224 */ /* 0x000fe200078e0007 */
[----:B------:R-:W-:Y:S02]  /*1da20*/  SEL R28, R28, RZ, P0 ;  /* 0x000000ff1c1c7207 */ /* 0x000fe40000000000 */
[----:B--2---:R-:W-:-:S09]  /*1da30*/  SHF.R.S32.HI R25, RZ, 0x1f, R4 ;  /* 0x0000001fff197819 */ /* 0x004fd20000011404 */
[----:B0-----:R-:W-:Y:S05]  /*1da40*/  @!P2 BRA `(.L_x_1876) ;  /* 0x000000000004a947 */ /* 0x001fea0003800000 */
[----:B------:R-:W-:Y:S01]  /*1da50*/  BPT.TRAP 0x1 ;  /* 0x000000040000795c */ /* 0x000fe20000300000 */
.L_x_1876:
[----:B------:R-:W-:Y:S01]  /*1da60*/  IMAD R5, R28, 0x8, R16 ;  /* 0x000000081c057824 */ /* 0x000fe200078e0210 */
[----:B------:R-:W-:Y:S01]  /*1da70*/  SHF.L.U32 R2, R2, 0x1f, RZ ;  /* 0x0000001f02027819 */ /* 0x000fe200000006ff */
[----:B------:R-:W-:Y:S03]  /*1da80*/  BSSY B1, `(.L_x_1877) ;  /* 0x0000003000017945 */ /* 0x000fe60003800000 */
[----:B------:R-:W0:Y:S02]  /*1da90*/  SYNCS.PHASECHK.TRANS64.TRYWAIT P0, [R5+URZ+0x16840], R2 ;  /* 0x01684002050075a7 */ /* 0x000e24000800017f */
[----:B0-----:R-:W-:Y:S05]  /*1daa0*/  @!P0 BRA `(.L_x_1878) ;  /* 0x0000006400b48947 */ /* 0x001fea0003800000 */
.L_x_2060:
[----:B------:R-:W-:Y:S05]  /*1dab0*/  BSYNC B1 ;  /* 0x0000000000017941 */ /* 0x000fea0003800000 */
.L_x_1877:
        /* <DEDUP_REMOVED lines=14> */
[----:B------:R-:W-:Y:S01]  /*1dba0*/  IMAD.IADD R3, R3, 0x1, R7 ;  /* 0x0000000103037824 */ /* 0x000fe200078e0207 */
[----:B-1----:R-:W-:Y:S01]  /*1dbb0*/  LOP3.LUT R9, R8, 0x7f, RZ, 0xc0, !PT ;  /* 0x0000007f08097812 */ /* 0x002fe200078ec0ff */
[----:B------:R-:W-:Y:S01]  /*1dbc0*/  IMAD.WIDE.U32 R2, R17, UR4, R2 ;  /* 0x0000000411027c25 */ /* 0x000fe2000f8e0002 */
[----:B------:R-:W-:-:S03]  /*1dbd0*/  UMOV UR4, 0xffffffff ;  /* 0xffffffff00047882 */ /* 0x000fc60000000000 */
[----:B------:R-:W-:Y:S02]  /*1dbe0*/  IMAD.SHL.U32 R11, R9, 0x8, RZ ;  /* 0x00000008090b7824 */ /* 0x000fe400078e00ff */
[----:B------:R-:W-:Y:S02]  /*1dbf0*/  IMAD.SHL.U32 R9, R8, 0x8, RZ ;  /* 0x0000000808097824 */ /* 0x000fe400078e00ff */
[----:B------:R-:W-:-:S03]  /*1dc00*/  IMAD R10, R17, UR5, R3 ;  /* 0x00000005110a7c24 */ /* 0x000fc6000f8e0203 */
[----:B------:R-:W-:-:S04]  /*1dc10*/  LOP3.LUT R9, R9, 0x1f8, RZ, 0xc0, !PT ;  /* 0x000001f809097812 */ /* 0x000fc800078ec0ff */
[----:B------:R-:W-:Y:S02]  /*1dc20*/  LOP3.LUT R9, R9, 0x38, R8, 0x78, !PT ;  /* 0x0000003809097812 */ /* 0x000fe400078e7808 */
[C---:B------:R-:W-:Y:S02]  /*1dc30*/  LEA R8, P0, R2.reuse, UR6, 0x1 ;  /* 0x0000000602087c11 */ /* 0x040fe4000f8008ff */
[----:B------:R-:W-:Y:S02]  /*1dc40*/  LOP3.LUT R9, R9, 0x200, R11, 0xf8, !PT ;  /* 0x0000020009097812 */ /* 0x000fe400078ef80b */
[----:B------:R-:W-:-:S03]  /*1dc50*/  LEA.HI.X R10, R2, UR7, R10, 0x1, P0 ;  /* 0x00000007020a7c11 */ /* 0x000fc600080f0c0a */
[----:B------:R-:W-:Y:S01]  /*1dc60*/  IMAD R9, R28, 0x2000, R9 ;  /* 0x000020001c097824 */ /* 0x000fe200078e0209 */
[----:B------:R-:W-:Y:S06]  /*1dc70*/  BRA.DIV UR4, `(.L_x_1879) ;  /* 0x0000006604547947 */ /* 0x000fec000b800000 */
        /* <DEDUP_REMOVED lines=43> */
.L_x_2078:
        /* <DEDUP_REMOVED lines=8> */
.L_x_1880:
        /* <DEDUP_REMOVED lines=11> */
.L_x_1881:
[----:B------:R1:W-:Y:S01]  /*1e060*/  SYNCS.ARRIVE.TRANS64.A1T0 RZ, [R5+URZ+0x16830], RZ ;  /* 0x016830ff05ff79a7 */ /* 0x0003e2000810003f */
[----:B------:R-:W-:Y:S05]  /*1e070*/  @!P3 BRA `(.L_x_1882) ;  /* 0x000000000004b947 */ /* 0x000fea0003800000 */
[----:B------:R-:W-:Y:S01]  /*1e080*/  BPT.TRAP 0x1 ;  /* 0x000000040000795c */ /* 0x000fe20000300000 */
.L_x_1882:
[----:B------:R-:W-:Y:S01]  /*1e090*/  SHF.L.U32 R2, R20, 0x1f, RZ ;  /* 0x0000001f14027819 */ /* 0x000fe200000006ff */
[----:B-1----:R-:W-:Y:S01]  /*1e0a0*/  IMAD R5, R6, 0x8, R16 ;  /* 0x0000000806057824 */ /* 0x002fe200078e0210 */
[----:B------:R-:W-:Y:S03]  /*1e0b0*/  BSSY B1, `(.L_x_1883) ;  /* 0x0000003000017945 */ /* 0x000fe60003800000 */
[----:B------:R-:W1:Y:S02]  /*1e0c0*/  SYNCS.PHASECHK.TRANS64.TRYWAIT P0, [R5+URZ+0x16860], R2 ;  /* 0x01686002050075a7 */ /* 0x000e64000800017f */
[----:B-1----:R-:W-:Y:S05]  /*1e0d0*/  @!P0 BRA `(.L_x_1884) ;  /* 0x0000006800788947 */ /* 0x002fea0003800000 */
.L_x_2079:
[----:B------:R-:W-:Y:S05]  /*1e0e0*/  BSYNC B1 ;  /* 0x0000000000017941 */ /* 0x000fea0003800000 */
.L_x_1883:
[----:B0-----:R-:W2:Y:S01]  /*1e0f0*/  LDL R8, [R1+0x14] ;  /* 0x0000140001087983 */ /* 0x001ea20000100800 */
        /* <DEDUP_REMOVED lines=59> */
.L_x_2097:
        /* <DEDUP_REMOVED lines=25> */
.L_x_1886:
        /* <DEDUP_REMOVED lines=12> */
.L_x_1887:
[----:B------:R-:W2:Y:S01]  /*1e700*/  LDL R0, [R1+0x18] ;  /* 0x0000180001007983 */ /* 0x000ea20000100800 */
[----:B------:R0:W-:Y:S01]  /*1e710*/  SYNCS.ARRIVE.TRANS64.A1T0 RZ, [R5+URZ+0x16850], RZ ;  /* 0x016850ff05ff79a7 */ /* 0x0001e2000810003f */
[C---:B------:R-:W-:Y:S02]  /*1e720*/  VIADD R7, R23.reuse, 0xffffffff ;  /* 0xffffffff17077836 */ /* 0x040fe40000000000 */
[----:B------:R0:W5:Y:S01]  /*1e730*/  LDL R20, [R1] ;  /* 0x0000000001147983 */ /* 0x0001620000100800 */
[----:B------:R-:W-:Y:S02]  /*1e740*/  IMAD.MOV.U32 R6, RZ, RZ, R28 ;  /* 0x000000ffff067224 */ /* 0x000fe400078e001c */
[----:B------:R-:W-:Y:S01]  /*1e750*/  IMAD.MOV.U32 R26, RZ, RZ, R23 ;  /* 0x000000ffff1a7224 */ /* 0x000fe200078e0017 */
[----:B--2---:R-:W-:-:S13]  /*1e760*/  ISETP.GT.AND P0, PT, R23, R0, PT ;  /* 0x000000001700720c */ /* 0x004fda0003f04270 */
[----:B0-----:R-:W-:Y:S05]  /*1e770*/  @P0 BRA `(.L_x_1888) ;  /* 0xfffffff000100947 */ /* 0x001fea000383ffff */
.L_x_1875:
[----:B------:R-:W-:Y:S05]  /*1e780*/  BSYNC B0 ;  /* 0x0000000000007941 */ /* 0x000fea0003800000 */
.L_x_1874:
        /* <DEDUP_REMOVED lines=17> */
.L_x_1890:
[----:B------:R-:W-:Y:S05]  /*1e8a0*/  BSYNC B0 ;  /* 0x0000000000007941 */ /* 0x000fea0003800000 */
.L_x_1889:
[----:B------:R-:W-:-:S05]  /*1e8b0*/  IMAD.U32 R0, RZ, RZ, UR38 ;  /* 0x00000026ff007e24 */ /* 0x000fca000f8e00ff */
[----:B------:R-:W-:-:S13]  /*1e8c0*/  ISETP.NE.AND P0, PT, R0, 0x3, PT ;  /* 0x000000030000780c */ /* 0x000fda0003f05270 */
[----:B------:R-:W-:Y:S05]  /*1e8d0*/  @!P0 BRA `(.L_x_1891) ;  /* 0x0000000000048947 */ /* 0x000fea0003800000 */
[----:B------:R-:W-:Y:S01]  /*1e8e0*/  BPT.TRAP 0x1 ;  /* 0x000000040000795c */ /* 0x000fe20000300000 */
.L_x_1891:
[----:B------:R-:W2:Y:S04]  /*1e8f0*/  LDL R3, [R1] ;  /* 0x0000000001037983 */ /* 0x000ea80000100800 */
[----:B------:R-:W3:Y:S01]  /*1e900*/  LDL.LU R2, [R1+0x14] ;  /* 0x0000140001027983 */ /* 0x000ee20000300800 */
[----:B------:R-:W-:Y:S01]  /*1e910*/  IMAD R0, R28, 0x8, R16 ;  /* 0x000000081c007824 */ /* 0x000fe200078e0210 */
[----:B------:R-:W-:Y:S01]  /*1e920*/  BSSY B0, `(.L_x_1892) ;  /* 0x0000005000007945 */ /* 0x000fe20003800000 */
[----:B--2---:R-:W-:-:S04]  /*1e930*/  SHF.L.U32 R3, R3, 0x1f, RZ ;  /* 0x0000001f03037819 */ /* 0x004fc800000006ff */
[----:B------:R-:W0:Y:S01]  /*1e940*/  SYNCS.PHASECHK.TRANS64.TRYWAIT P0, [R0+URZ+0x16860], R3 ;  /* 0x01686003000075a7 */ /* 0x000e22000800017f */
[----:B---3--:R-:W-:Y:S01]  /*1e950*/  IMAD R6, R23, -0x80, R2 ;  /* 0xffffff8017067824 */ /* 0x008fe200078e0202 */
[----:B0-----:R-:W-:Y:S06]  /*1e960*/  @!P0 BRA `(.L_x_1893) ;  /* 0x0000006800b08947 */ /* 0x001fec0003800000 */
.L_x_2098:
[----:B------:R-:W-:Y:S05]  /*1e970*/  BSYNC B0 ;  /* 0x0000000000007941 */ /* 0x000fea0003800000 */
.L_x_1892:
[----:B------:R-:W1:Y:S01]  /*1e980*/  S2R R8, SR_TID.X ;  /* 0x0000000000087919 */ /* 0x000e620000002100 */
[----:B------:R-:W-:Y:S01]  /*1e990*/  ULDC UR4, c[0x0][0x2f4] ;  /* 0x0000bd0000047ab9 */ /* 0x000fe20000000800 */
[C---:B-1----:R-:W-:Y:S01]  /*1e9a0*/  IMAD.SHL.U32 R2, R8.reuse, 0x8, RZ ;  /* 0x0000000808027824 */ /* 0x042fe200078e00ff */
[C---:B------:R-:W-:Y:S01]  /*1e9b0*/  LOP3.LUT R5, R8.reuse, 0x7f, RZ, 0xc0, !PT ;  /* 0x0000007f08057812 */ /* 0x040fe200078ec0ff */
[----:B------:R-:W-:-:S03]  /*1e9c0*/  IMAD.SHL.U32 R7, R8, 0x8, RZ ;  /* 0x0000000808077824 */ /* 0x000fc600078e00ff */
[----:B------:R-:W-:Y:S01]  /*1e9d0*/  LOP3.LUT R2, R2, 0x1f8, RZ, 0xc0, !PT ;  /* 0x000001f802027812 */ /* 0x000fe200078ec0ff */
[----:B------:R-:W-:Y:S01]  /*1e9e0*/  IMAD.SHL.U32 R4, R5, 0x8, RZ ;  /* 0x0000000805047824 */ /* 0x000fe200078e00ff */
[----:B------:R-:W-:Y:S02]  /*1e9f0*/  LOP3.LUT R7, R7, 0x38, RZ, 0xc0, !PT ;  /* 0x0000003807077812 */ /* 0x000fe400078ec0ff */
[----:B------:R-:W-:Y:S02]  /*1ea00*/  LOP3.LUT R2, R2, 0x38, R8, 0x78, !PT ;  /* 0x0000003802027812 */ /* 0x000fe400078e7808 */
[----:B------:R-:W-:Y:S01]  /*1ea10*/  ISETP.GE.AND P0, PT, R7, UR4, PT ;  /* 0x0000000407007c0c */ /* 0x000fe2000bf06270 */
[----:B------:R-:W-:Y:S01]  /*1ea20*/  UMOV UR4, 0xffffffff ;  /* 0xffffffff00047882 */ /* 0x000fe20000000000 */
[----:B------:R-:W-:Y:S02]  /*1ea30*/  SHF.R.U32.HI R5, RZ, 0x3, R5 ;  /* 0x00000003ff057819 */ /* 0x000fe40000011605 */
        /* <DEDUP_REMOVED lines=50> */
.L_x_2116:
        /* <DEDUP_REMOVED lines=9> */
.L_x_1895:
        /* <DEDUP_REMOVED lines=11> */
.L_x_1896:
[----:B------:R-:W2:Y:S01]  /*1eea0*/  LDL.LU R2, [R1] ;  /* 0x0000000001027983 */ /* 0x000ea20000300800 */
[----:B------:R-:W-:Y:S01]  /*1eeb0*/  VIADD R28, R28, 0x1 ;  /* 0x000000011c1c7836 */ /* 0x000fe20000000000 */
[----:B------:R0:W-:Y:S04]  /*1eec0*/  SYNCS.ARRIVE.TRANS64.A1T0 RZ, [R0+URZ+0x16850], RZ ;  /* 0x016850ff00ff79a7 */ /* 0x0001e8000810003f */
[----:B------:R-:W-:-:S04]  /*1eed0*/  ISETP.NE.AND P0, PT, R28, 0x2, PT ;  /* 0x000000021c00780c */ /* 0x000fc80003f05270 */
[----:B0-----:R-:W-:Y:S02]  /*1eee0*/  SEL R0, RZ, 0x1, P0 ;  /* 0x00000001ff007807 */ /* 0x001fe40000000000 */
[----:B------:R-:W-:Y:S02]  /*1eef0*/  SEL R28, R28, RZ, P0 ;  /* 0x000000ff1c1c7207 */ /* 0x000fe40000000000 */
[----:B--2---:R-:W-:-:S05]  /*1ef00*/  LOP3.LUT R2, R2, R0, RZ, 0x3c, !PT ;  /* 0x0000000002027212 */ /* 0x004fca00078e3cff */
[----:B------:R0:W-:Y:S02]  /*1ef10*/  STL [R1], R2 ;  /* 0x0000000201007387 */ /* 0x0001e40000100800 */
.L_x_1855:
[----:B------:R-:W-:Y:S05]  /*1ef20*/  BSYNC B7 ;  /* 0x0000000000077941 */ /* 0x000fea0003800000 */
.L_x_1853:
[----:B------:R-:W-:-:S13]  /*1ef30*/  LOP3.LUT P0, RZ, R18, 0x4, RZ, 0xc0, !PT ;  /* 0x0000000412ff7812 */ /* 0x000fda000780c0ff */
[----:B------:R-:W-:Y:S05]  /*1ef40*/  @!P0 BRA `(.L_x_1897) ;  /* 0x0000000000248947 */ /* 0x000fea0003800000 */
[----:B------:R-:W-:Y:S05]  /*1ef50*/  WARPSYNC.ALL ;  /* 0x0000000000007948 */ /* 0x000fea0003800000 */
[----:B------:R-:W3:Y:S08]  /*1ef60*/  S2UR UR5, SR_CgaCtaId ;  /* 0x00000000000579c3 */ /* 0x000ef00000008800 */
[----:B------:R-:W-:Y:S06]  /*1ef70*/  BAR.SYNC.DEFER_BLOCKING 0x5, 0x200 ;  /* 0x0148000000007b1d */ /* 0x000fec0000010000 */
[----:B------:R-:W-:-:S02]  /*1ef80*/  UMOV UR4, 0x400 ;  /* 0x0000040000047882 */ /* 0x000fc40000000000 */
[----:B---3--:R-:W-:-:S06]  /*1ef90*/  ULEA UR4, UR5, UR4, 0x18 ;  /* 0x0000000405047291 */ /* 0x008fcc000f8ec03f */
[----:B------:R-:W-:-:S05]  /*1efa0*/  IMAD.U32 R16, RZ, RZ, UR4 ;  /* 0x00000004ff107e24 */ /* 0x000fca000f8e00ff */
[----:B------:R3:W4:Y:S01]  /*1efb0*/  LDS.128 R24, [R16+0x168d0] ;  /* 0x0168d00010187984 */ /* 0x0007220000000c00 */
[----:B------:R-:W-:Y:S06]  /*1efc0*/  BAR.ARV 0x4, 0x200 ;  /* 0x0108000000007b1d */ /* 0x000fec0000002000 */
[----:B------:R-:W-:Y:S05]  /*1efd0*/  BRA `(.L_x_1898) ;  /* 0x0000000c00d87947 */ /* 0x000fea0003800000 */
.L_x_1897:
[----:B------:R-:W3:Y:S01]  /*1efe0*/  S2R R0, SR_TID.X ;  /* 0x0000000000007919 */ /* 0x000ee20000002100 */
[----:B------:R-:W-:Y:S01]  /*1eff0*/  UMOV UR4, 0xffffffff ;  /* 0xffffffff00047882 */ /* 0x000fe20000000000 */
[----:B---3--:R-:W-:-:S04]  /*1f000*/  LOP3.LUT R8, R0, 0x1f, RZ, 0xc0, !PT ;  /* 0x0000001f00087812 */ /* 0x008fc800078ec0ff */
[----:B------:R-:W-:Y:S01]  /*1f010*/  ISETP.NE.AND P0, PT, R8, 0x1f, PT ;  /* 0x0000001f0800780c */ /* 0x000fe20003f05270 */
[----:B------:R-:W-:-:S12]  /*1f020*/  BRA.DIV UR4, `(.L_x_1899) ;  /* 0x0000006e04407947 */ /* 0x000fd8000b800000 */
[----:B------:R-:W-:Y:S01]  /*1f030*/  IMAD.IADD R9, R27, 0x1, R8 ;  /* 0x000000011b097824 */ /* 0x000fe200078e0208 */
[----:B------:R-:W-:-:S04]  /*1f040*/  ULDC UR4, c[0x0][0xc3c] ;  /* 0x00030f0000047ab9 */ /* 0x000fc80000000800 */
[----:B------:R-:W-:-:S13]  /*1f050*/  ISETP.GE.OR P1, PT, R9, UR4, !P0 ;  /* 0x0000000409007c0c */ /* 0x000fda000c726670 */
[----:B0-----:R-:W0:Y:S08]  /*1f060*/  @!P1 LDC.64 R2, c[0x0][0xc80] ;  /* 0x00032000ff029b82 */ /* 0x001e300000000a00 */
[----:B------:R-:W3:Y:S01]  /*1f070*/  @!P1 LDC.64 R4, c[0x0][0xc78] ;  /* 0x00031e00ff049b82 */ /* 0x000ee20000000a00 */
[----:B0-----:R-:W-:-:S05]  /*1f080*/  @!P1 IMAD.WIDE R2, R9, 0x4, R2 ;  /* 0x0000000409029825 */ /* 0x001fca00078e0202 */
[----:B--2---:R3:W2:Y:S02]  /*1f090*/  @!P1 LDG.E R7, desc[UR42][R2.64] ;  /* 0x0000002a02079981 */ /* 0x0046a4000c1e1900 */
[----:B---3--:R-:W-:-:S05]  /*1f0a0*/  @!P1 IMAD.WIDE R2, R9, 0x4, R4 ;  /* 0x0000000409029825 */ /* 0x008fca00078e0204 */
        /* <DEDUP_REMOVED lines=13> */
[----:B-1----:R-:W-:-:S05]  /*1f180*/  IMAD R13, R5, R25, RZ ;  /* 0x00000019050d7224 */ /* 0x002fca00078e02ff */
        /* <DEDUP_REMOVED lines=16> */
.L_x_2126:
[----:B------:R-:W-:Y:S02]  /*1f290*/  ULDC UR4, c[0x0][0xc38] ;  /* 0x00030e0000047ab9 */ /* 0x000fe40000000800 */
[----:B------:R-:W-:-:S04]  /*1f2a0*/  IMAD.U32 R4, RZ, RZ, UR4 ;  /* 0x00000004ff047e24 */ /* 0x000fc8000f8e00ff */
[----:B-1----:R-:W-:-:S04]  /*1f2b0*/  IMAD R3, R14, R4, RZ ;  /* 0x000000040e037224 */ /* 0x002fc800078e02ff */
[----:B------:R-:W-:-:S05]  /*1f2c0*/  IMAD.IADD R6, R6, 0x1, R3 ;  /* 0x0000000106067824 */ /* 0x000fca00078e0203 */
[----:B------:R-:W-:-:S13]  /*1f2d0*/  ISETP.GT.AND P6, PT, R6, R0, PT ;  /* 0x000000000600720c */ /* 0x000fda0003fc4270 */
[----:B------:R-:W-:Y:S05]  /*1f2e0*/  @P6 BRA `(.L_x_1900) ;  /* 0x0000000000a46947 */ /* 0x000fea0003800000 */
.L_x_1903:
        /* <DEDUP_REMOVED lines=35> */
.L_x_2134:
[----:B------:R-:W-:Y:S02]  /*1f520*/  ULDC UR4, c[0x0][0xc38] ;  /* 0x00030e0000047ab9 */ /* 0x000fe40000000800 */
[----:B------:R-:W-:-:S04]  /*1f530*/  IMAD.U32 R4, RZ, RZ, UR4 ;  /* 0x00000004ff047e24 */ /* 0x000fc8000f8e00ff */
[----:B-1----:R-:W-:-:S04]  /*1f540*/  IMAD R3, R14, R4, RZ ;  /* 0x000000040e037224 */ /* 0x002fc800078e02ff */
[----:B------:R-:W-:-:S05]  /*1f550*/  IMAD.IADD R6, R3, 0x1, R6 ;  /* 0x0000000103067824 */ /* 0x000fca00078e0206 */
[----:B------:R-:W-:-:S13]  /*1f560*/  ISETP.GT.AND P6, PT, R6, R0, PT ;  /* 0x000000000600720c */ /* 0x000fda0003fc4270 */
[----:B------:R-:W-:Y:S05]  /*1f570*/  @!P6 BRA `(.L_x_1903) ;  /* 0xfffffffc005ce947 */ /* 0x000fea000383ffff */
.L_x_1900:
        /* <DEDUP_REMOVED lines=10> */
.L_x_2139:
[----:B------:R-:W-:-:S13]  /*1f620*/  ISETP.NE.AND P0, PT, R3, RZ, PT ;  /* 0x000000ff0300720c */ /* 0x000fda0003f05270 */
[----:B------:R-:W-:Y:S05]  /*1f630*/  @!P0 BRA `(.L_x_1905) ;  /* 0x0000000000108947 */ /* 0x000fea0003800000 */
[----:B------:R-:W-:Y:S01]  /*1f640*/  UMOV UR4, 0xffffffff ;  /* 0xffffffff00047882 */ /* 0x000fe20000000000 */
[----:B------:R-:W-:Y:S02]  /*1f650*/  VIADD R12, R7, 0xffffffff ;  /* 0xffffffff070c7836 */ /* 0x000fe40000000000 */
[----:B------:R-:W-:Y:S05]  /*1f660*/  BRA.DIV UR4, `(.L_x_1906) ;  /* 0x0000007204007947 */ /* 0x000fea000b800000 */
[----:B------:R4:W0:Y:S02]  /*1f670*/  SHFL.IDX PT, R24, R2, R12, 0x1f ;  /* 0x00001f0c02187589 */ /* 0x00082400000e0000 */
.L_x_1905:
        /* <DEDUP_REMOVED lines=10> */
[----:B0-----:R-:W-:Y:S01]  /*1f720*/  VIADD R8, R7, 0xffffffe ;  /* 0x0ffffffe07087836 */ /* 0x001fe20000000000 */
[----:B------:R-:W-:-:S05]  /*1f730*/  IABS R7, R25 ;  /* 0x0000001900077213 */ /* 0x000fca0000000000 */
[----:B------:R0:W1:Y:S02]  /*1f740*/  F2I.FTZ.U32.TRUNC.NTZ R3, R8 ;  /* 0x0000000800037305 */ /* 0x000064000021f000 */
[----:B0-----:R-:W-:Y:S01]  /*1f750*/  IABS R8, R0 ;  /* 0x0000000000087213 */ /* 0x001fe20000000000 */
[----:B-1----:R-:W-:-:S04]  /*1f760*/  IMAD.MOV R9, RZ, RZ, -R3 ;  /* 0x000000ffff097224 */ /* 0x002fc800078e0a03 */
[----:B------:R-:W-:-:S04]  /*1f770*/  IMAD R9, R9, R4, RZ ;  /* 0x0000000409097224 */ /* 0x000fc800078e02ff */
[----:B------:R-:W-:Y:S02]  /*1f780*/  IMAD.HI.U32 R3, R3, R9, R2 ;  /* 0x0000000903037227 */ /* 0x000fe400078e0002 */
[----:B------:R-:W0:Y:S02]  /*1f790*/  MUFU.RCP R2, R10 ;  /* 0x0000000a00027308 */ /* 0x000e240000001000 */
[----:B------:R-:W-:Y:S02]  /*1f7a0*/  IMAD.MOV R9, RZ, RZ, -R7 ;  /* 0x000000ffff097224 */ /* 0x000fe400078e0a07 */
[----:B------:R-:W-:-:S04]  /*1f7b0*/  IMAD.HI.U32 R7, R3, R8, RZ ;  /* 0x0000000803077227 */ /* 0x000fc800078e00ff */
[----:B------:R-:W-:-:S05]  /*1f7c0*/  IMAD R9, R7, R9, R8 ;  /* 0x0000000907097224 */ /* 0x000fca00078e0208 */
[----:B------:R-:W-:Y:S01]  /*1f7d0*/  ISETP.GT.U32.AND P1, PT, R4, R9, PT ;  /* 0x000000090400720c */ /* 0x000fe20003f24070 */
[----:B0-----:R-:W-:Y:S02]  /*1f7e0*/  VIADD R8, R2, 0xffffffe ;  /* 0x0ffffffe02087836 */ /* 0x001fe40000000000 */
[----:B------:R-:W-:Y:S02]  /*1f7f0*/  IMAD.MOV.U32 R2, RZ, RZ, RZ ;  /* 0x000000ffff027224 */ /* 0x000fe400078e00ff */
[----:B------:R-:W0:Y:S08]  /*1f800*/  F2I.FTZ.U32.TRUNC.NTZ R3, R8 ;  /* 0x0000000800037305 */ /* 0x000e30000021f000 */
[----:B------:R-:W-:-:S02]  /*1f810*/  @!P1 IMAD.IADD R9, R9, 0x1, -R4 ;  /* 0x0000000109099824 */ /* 0x000fc400078e0a04 */
[----:B------:R-:W-:Y:S01]  /*1f820*/  @!P1 VIADD R7, R7, 0x1 ;  /* 0x0000000107079836 */ /* 0x000fe20000000000 */
[----:B------:R-:W-:Y:S02]  /*1f830*/  ISETP.NE.AND P1, PT, R25, RZ, PT ;  /* 0x000000ff1900720c */ /* 0x000fe40003f25270 */
[----:B------:R-:W-:Y:S02]  /*1f840*/  ISETP.GE.U32.AND P0, PT, R9, R4, PT ;  /* 0x000000040900720c */ /* 0x000fe40003f06070 */
[----:B------:R-:W-:Y:S01]  /*1f850*/  IABS R4, R5 ;  /* 0x0000000500047213 */ /* 0x000fe20000000000 */
[----:B0-----:R-:W-:-:S04]  /*1f860*/  IMAD.MOV R9, RZ, RZ, -R3 ;  /* 0x000000ffff097224 */ /* 0x001fc800078e0a03 */
[----:B------:R-:W-:Y:S02]  /*1f870*/  IMAD.MOV R4, RZ, RZ, -R4 ;  /* 0x000000ffff047224 */ /* 0x000fe400078e0a04 */
[----:B------:R-:W-:-:S04]  /*1f880*/  IMAD R9, R9, R6, RZ ;  /* 0x0000000609097224 */ /* 0x000fc800078e02ff */
[----:B------:R-:W-:Y:S01]  /*1f890*/  IMAD.HI.U32 R2, R3, R9, R2 ;  /* 0x0000000903027227 */ /* 0x000fe200078e0002 */
[----:B------:R-:W-:-:S03]  /*1f8a0*/  LOP3.LUT R3, R0, R25, RZ, 0x3c, !PT ;  /* 0x0000001900037212 */ /* 0x000fc600078e3cff */
[----:B------:R-:W-:Y:S01]  /*1f8b0*/  @P0 VIADD R7, R7, 0x1 ;  /* 0x0000000107070836 */ /* 0x000fe20000000000 */
[----:B------:R-:W-:-:S13]  /*1f8c0*/  ISETP.GE.AND P2, PT, R3, RZ, PT ;  /* 0x000000ff0300720c */ /* 0x000fda0003f46270 */
[----:B------:R-:W-:Y:S01]  /*1f8d0*/  @!P2 IMAD.MOV R7, RZ, RZ, -R7 ;  /* 0x000000ffff07a224 */ /* 0x000fe200078e0a07 */
[----:B------:R-:W-:-:S04]  /*1f8e0*/  @!P1 LOP3.LUT R7, RZ, R25, RZ, 0x33, !PT ;  /* 0x00000019ff079212 */ /* 0x000fc800078e33ff */
[----:B------:R-:W-:-:S05]  /*1f8f0*/  IABS R3, R7 ;  /* 0x0000000700037213 */ /* 0x000fca0000000000 */
        /* <DEDUP_REMOVED lines=14> */
[--C-:B------:R-:W-:Y:S02]  /*1f9e0*/  IMAD R5, R5, R4, R7.reuse ;  /* 0x0000000405057224 */ /* 0x100fe400078e0207 */
[----:B------:R-:W-:Y:S02]  /*1f9f0*/  IMAD.MOV R2, RZ, RZ, -R7 ;  /* 0x000000ffff027224 */ /* 0x000fe400078e0a07 */
[----:B------:R-:W-:Y:S02]  /*1fa00*/  IMAD R26, R5, 0x10000, R26 ;  /* 0x00010000051a7824 */ /* 0x000fe400078e021a */
[----:B------:R-:W-:Y:S01]  /*1fa10*/  IMAD R2, R25, R2, R0 ;  /* 0x0000000219027224 */ /* 0x000fe200078e0200 */
[----:B------:R-:W-:Y:S06]  /*1fa20*/  BRA `(.L_x_1908) ;  /* 0x0000000000f47947 */ /* 0x000fec0003800000 */
.L_x_1907:
[----:B----4-:R-:W0:Y:S02]  /*1fa30*/  LDC.64 R2, c[0x0][0xc90] ;  /* 0x00032400ff027b82 */ /* 0x010e240000000a00 */
[----:B0-----:R-:W-:-:S05]  /*1fa40*/  IMAD.WIDE R2, R27, 0x4, R2 ;  /* 0x000000041b027825 */ /* 0x001fca00078e0202 */
[----:B-1----:R0:W2:Y:S02]  /*1fa50*/  LDG.E R7, desc[UR42][R2.64] ;  /* 0x0000002a02077981 */ /* 0x0020a4000c1e1900 */
[----:B0-----:R-:W-:Y:S02]  /*1fa60*/  IMAD.MOV.U32 R2, RZ, RZ, RZ ;  /* 0x000000ffff027224 */ /* 0x001fe400078e00ff */
[----:B--2---:R-:W-:-:S05]  /*1fa70*/  IMAD R5, R25, R7, RZ ;  /* 0x0000000719057224 */ /* 0x004fca00078e02ff */
[-C--:B------:R-:W-:Y:S02]  /*1fa80*/  IABS R6, R5.reuse ;  /* 0x0000000500067213 */ /* 0x080fe40000000000 */
[----:B------:R-:W-:Y:S02]  /*1fa90*/  IABS R10, R5 ;  /* 0x00000005000a7213 */ /* 0x000fe40000000000 */
[----:B------:R-:W0:Y:S08]  /*1faa0*/  I2F.RP R8, R6 ;  /* 0x0000000600087306 */ /* 0x000e300000209400 */
[----:B0-----:R-:W0:Y:S02]  /*1fab0*/  MUFU.RCP R8, R8 ;  /* 0x0000000800087308 */ /* 0x001e240000001000 */
[----:B0-----:R-:W-:-:S02]  /*1fac0*/  VIADD R9, R8, 0xffffffe ;  /* 0x0ffffffe08097836 */ /* 0x001fc40000000000 */
[----:B------:R-:W-:-:S04]  /*1fad0*/  IMAD.MOV R8, RZ, RZ, -R10 ;  /* 0x000000ffff087224 */ /* 0x000fc800078e0a0a */
[----:B------:R-:W0:Y:S02]  /*1fae0*/  F2I.FTZ.U32.TRUNC.NTZ R3, R9 ;  /* 0x0000000900037305 */ /* 0x000e24000021f000 */
[----:B0-----:R-:W-:-:S04]  /*1faf0*/  IMAD.MOV R11, RZ, RZ, -R3 ;  /* 0x000000ffff0b7224 */ /* 0x001fc800078e0a03 */
[----:B------:R-:W-:-:S04]  /*1fb00*/  IMAD R11, R11, R6, RZ ;  /* 0x000000060b0b7224 */ /* 0x000fc800078e02ff */
[----:B------:R-:W-:Y:S01]  /*1fb10*/  IMAD.HI.U32 R3, R3, R11, R2 ;  /* 0x0000000b03037227 */ /* 0x000fe200078e0002 */
        /* <DEDUP_REMOVED lines=9> */
[----:B------:R-:W-:-:S13]  /*1fbb0*/  ISETP.GE.U32.AND P0, PT, R9, R6, PT ;  /* 0x000000060900720c */ /* 0x000fda0003f06070 */
[----:B------:R-:W-:-:S04]  /*1fbc0*/  @P0 VIADD R3, R3, 0x1 ;  /* 0x0000000103030836 */ /* 0x000fc80000000000 */
[----:B------:R-:W-:-:S04]  /*1fbd0*/  IMAD.MOV.U32 R2, RZ, RZ, R3 ;  /* 0x000000ffff027224 */ /* 0x000fc800078e0003 */
[----:B------:R-:W-:Y:S01]  /*1fbe0*/  @!P2 IMAD.MOV R2, RZ, RZ, -R2 ;  /* 0x000000ffff02a224 */ /* 0x000fe200078e0a02 */
[----:B------:R-:W-:-:S05]  /*1fbf0*/  @!P1 LOP3.LUT R2, RZ, R5, RZ, 0x33, !PT ;  /* 0x00000005ff029212 */ /* 0x000fca00078e33ff */
[----:B------:R-:W-:Y:S02]  /*1fc00*/  IMAD R6, R7, R2, RZ ;  /* 0x0000000207067224 */ /* 0x000fe400078e02ff */
[----:B------:R-:W-:Y:S02]  /*1fc10*/  IMAD.MOV R2, RZ, RZ, -R2 ;  /* 0x000000ffff027224 */ /* 0x000fe400078e0a02 */
[----:B------:R-:W-:Y:S02]  /*1fc20*/  IMAD.MOV R3, RZ, RZ, -R6 ;  /* 0x000000ffff037224 */ /* 0x000fe400078e0a06 */
[----:B------:R-:W-:Y:S02]  /*1fc30*/  IMAD R5, R5, R2, R0 ;  /* 0x0000000205057224 */ /* 0x000fe400078e0200 */
[----:B------:R-:W-:Y:S01]  /*1fc40*/  IMAD.MOV.U32 R2, RZ, RZ, RZ ;  /* 0x000000ffff027224 */ /* 0x000fe200078e00ff */
[----:B------:R-:W-:-:S04]  /*1fc50*/  VIADDMNMX R4, R3, R4, R7, PT ;  /* 0x0000000403047246 */ /* 0x000fc80003800107 */
[----:B------:R-:W-:-:S04]  /*1fc60*/  IABS R7, R4 ;  /* 0x0000000400077213 */ /* 0x000fc80000000000 */
        /* <DEDUP_REMOVED lines=17> */
[----:B------:R-:W-:Y:S02]  /*1fd80*/  LOP3.LUT R0, R5, R4, RZ, 0x3c, !PT ;  /* 0x0000000405007212 */ /* 0x000fe400078e3cff */
[----:B------:R-:W-:Y:S02]  /*1fd90*/  IADD3 R5, R6, 0x1000000, R5 ;  /* 0x0100000006057810 */ /* 0x000fe40007ffe005 */
[----:B------:R-:W-:-:S07]  /*1fda0*/  ISETP.GE.AND P2, PT, R0, RZ, PT ;  /* 0x000000ff0000720c */ /* 0x000fce0003f46270 */
[----:B------:R-:W-:-:S06]  /*1fdb0*/  @P0 VIADD R2, R2, 0x1 ;  /* 0x0000000102020836 */ /* 0x000fcc0000000000 */
[----:B------:R-:W-:Y:S01]  /*1fdc0*/  @!P2 IMAD.MOV R2, RZ, RZ, -R2 ;  /* 0x000000ffff02a224 */ /* 0x000fe200078e0a02 */
[----:B------:R-:W-:Y:S01]  /*1fdd0*/  @!P1 LOP3.LUT R2, RZ, R4, RZ, 0x33, !PT ;  /* 0x00000004ff029212 */ /* 0x000fe200078e33ff */
[----:B------:R-:W-:-:S04]  /*1fde0*/  IMAD.MOV R4, RZ, RZ, -R4 ;  /* 0x000000ffff047224 */ /* 0x000fc800078e0a04 */
[----:B------:R-:W-:-:S07]  /*1fdf0*/  IMAD R26, R2, R4, R5 ;  /* 0x00000004021a7224 */ /* 0x000fce00078e0205 */
.L_x_1908:
[----:B------:R-:W-:-:S05]  /*1fe00*/  LOP3.LUT R2, RZ, R2, RZ, 0x33, !PT ;  /* 0x00000002ff027212 */ /* 0x000fca00078e33ff */
[----:B------:R-:W-:Y:S01]  /*1fe10*/  IMAD.IADD R25, R25, 0x1, R2 ;  /* 0x0000000119197824 */ /* 0x000fe200078e0202 */
[----:B------:R-:W-:Y:S06]  /*1fe20*/  BRA `(.L_x_1909) ;  /* 0x00000000001c7947 */ /* 0x000fec0003800000 */
.L_x_1901:
[----:B------:R-:W-:Y:S01]  /*1fe30*/  UMOV UR4, URZ ;  /* 0x0000003f00047c82 */ /* 0x000fe20008000000 */
[----:B------:R-:W-:Y:S01]  /*1fe40*/  UMOV UR5, URZ ;  /* 0x0000003f00057c82 */ /* 0x000fe20008000000 */
[----:B------:R-:W-:Y:S01]  /*1fe50*/  ULDC UR6, c[0x0][0xc3c] ;  /* 0x00030f0000067ab9 */ /* 0x000fe20000000800 */
[----:B------:R-:W-:Y:S02]  /*1fe60*/  IMAD.MOV.U32 R24, RZ, RZ, R0 ;  /* 0x000000ffff187224 */ /* 0x000fe400078e0000 */
[----:B------:R-:W-:Y:S02]  /*1fe70*/  IMAD.U32 R25, RZ, RZ, UR4 ;  /* 0x00000004ff197e24 */ /* 0x000fe4000f8e00ff */
[----:B------:R-:W-:Y:S02]  /*1fe80*/  IMAD.U32 R26, RZ, RZ, UR5 ;  /* 0x00000005ff1a7e24 */ /* 0x000fe4000f8e00ff */
[----:B------:R-:W-:-:S07]  /*1fe90*/  IMAD.U32 R27, RZ, RZ, UR6 ;  /* 0x00000006ff1b7e24 */ /* 0x000fce000f8e00ff */
.L_x_1909:
        /* <DEDUP_REMOVED lines=10> */
.L_x_1898:
[----:B------:R-:W-:Y:S02]  /*1ff40*/  ULDC UR4, c[0x0][0xc3c] ;  /* 0x00030f0000047ab9 */ /* 0x000fe40000000800 */
[----:B----4-:R-:W-:-:S13]  /*1ff50*/  ISETP.GE.AND P0, PT, R27, UR4, PT ;  /* 0x000000041b007c0c */ /* 0x010fda000bf06270 */
[----:B------:R-:W-:Y:S05]  /*1ff60*/  @!P0 BRA `(.L_x_1910) ;  /* 0xffffff9400808947 */ /* 0x000fea000383ffff */
[----:B------:R-:W-:Y:S05]  /*1ff70*/  BSYNC B8 ;  /* 0x0000000000087941 */ /* 0x000fea0003800000 */
.L_x_1797:
[----:B0-----:R-:W4:Y:S01]  /*1ff80*/  LDL.LU R0, [R1+0x40] ;  /* 0x0000400001007983 */ /* 0x001f220000300800 */
[----:B------:R-:W-:Y:S01]  /*1ff90*/  BSSY B0, `(.L_x_1911) ;  /* 0x000000b000007945 */ /* 0x000fe20003800000 */
[----:B------:R-:W0:Y:S01]  /*1ffa0*/  S2R R5, SR_CgaCtaId ;  /* 0x0000000000057919 */ /* 0x000e220000008800 */
[----:B----4-:R-:W-:-:S05]  /*1ffb0*/  VIADD R0, R0, 0x1 ;  /* 0x0000000100007836 */ /* 0x010fca0000000000 */
        /* <DEDUP_REMOVED lines=8> */
.L_x_2142:
[----:B------:R-:W-:Y:S05]  /*20040*/  BSYNC B0 ;  /* 0x0000000000007941 */ /* 0x000fea0003800000 */
.L_x_1911:
[----:B------:R-:W-:-:S03]  /*20050*/  UMOV UR4, 0xffffffff ;  /* 0xffffffff00047882 */ /* 0x000fc60000000000 */
[----:B------:R-:W-:Y:S05]  /*20060*/  BRA.DIV UR4, `(.L_x_1913) ;  /* 0x0000006604bc7947 */ /* 0x000fea000b800000 */
[----:B0-----:R-:W0:Y:S02]  /*20070*/  S2R R0, SR_TID.X ;  /* 0x0000000000007919 */ /* 0x001e240000002100 */
[----:B0-----:R-:W-:-:S04]  /*20080*/  SHF.R.U32.HI R0, RZ, 0x5, R0 ;  /* 0x00000005ff007819 */ /* 0x001fc80000011600 */
[----:B------:R-:W-:-:S05]  /*20090*/  LOP3.LUT R0, R0, 0x3, RZ, 0xc0, !PT ;  /* 0x0000000300007812 */ /* 0x000fca00078ec0ff */
[----:B------:R0:W4:Y:S02]  /*200a0*/  SHFL.IDX PT, R14, R0, RZ, 0x1f ;  /* 0x00001fff000e7589 */ /* 0x00012400000e0000 */
.L_x_2145:
[----:B----4-:R-:W-:-:S13]  /*200b0*/  ISETP.NE.AND P0, PT, R14, RZ, PT ;  /* 0x000000ff0e00720c */ /* 0x010fda0003f05270 */
[----:B------:R-:W-:Y:S05]  /*200c0*/  @P0 BRA `(.L_x_1571) ;  /* 0x0000000000900947 */ /* 0x000fea0003800000 */
[----:B------:R-:W-:-:S03]  /*200d0*/  UMOV UR4, 0xffffffff ;  /* 0xffffffff00047882 */ /* 0x000fc60000000000 */
[----:B------:R-:W-:Y:S05]  /*200e0*/  BRA.DIV UR4, `(.L_x_1914) ;  /* 0x0000006604d07947 */ /* 0x000fea000b800000 */
[----:B------:R-:W-:-:S13]  /*200f0*/  ELECT P6, URZ, PT ;  /* 0x00000000003f782f */ /* 0x000fda00038c0000 */
.L_x_2148:
[----:B------:R-:W-:Y:S05]  /*20100*/  @!P6 BRA `(.L_x_1571) ;  /* 0x000000000080e947 */ /* 0x000fea0003800000 */
[----:B------:R-:W-:-:S06]  /*20110*/  ULOP3.LUT UR4, UR37, 0x2, URZ, 0xfc, !UPT ;  /* 0x0000000225047892 */ /* 0x000fcc000f8efc3f */
[----:B0-----:R-:W-:-:S05]  /*20120*/  IMAD.U32 R0, RZ, RZ, UR4 ;  /* 0x00000004ff007e24 */ /* 0x001fca000f8e00ff */
[----:B------:R-:W-:-:S13]  /*20130*/  ISETP.NE.AND P0, PT, R0, 0x3, PT ;  /* 0x000000030000780c */ /* 0x000fda0003f05270 */
[----:B------:R-:W-:Y:S05]  /*20140*/  @!P0 BRA `(.L_x_1915) ;  /* 0x0000000000048947 */ /* 0x000fea0003800000 */
[----:B------:R-:W-:Y:S01]  /*20150*/  BPT.TRAP 0x1 ;  /* 0x000000040000795c */ /* 0x000fe20000300000 */
.L_x_1915:
[----:B------:R-:W4:Y:S01]  /*20160*/  LDL R0, [R1] ;  /* 0x0000000001007983 */ /* 0x000f220000100800 */
[C---:B------:R-:W-:Y:S02]  /*20170*/  IMAD R3, R28.reuse, 0x8, R5 ;  /* 0x000000081c037824 */ /* 0x040fe400078e0205 */
[----:B------:R-:W-:-:S05]  /*20180*/  VIADD R28, R28, 0x1 ;  /* 0x000000011c1c7836 */ /* 0x000fca0000000000 */
[----:B------:R-:W-:Y:S02]  /*20190*/  ISETP.NE.AND P2, PT, R28, 0x2, PT ;  /* 0x000000021c00780c */ /* 0x000fe40003f45270 */
[----:B----4-:R-:W-:Y:S02]  /*201a0*/  SHF.L.U32 R2, R0, 0x1f, RZ ;  /* 0x0000001f00027819 */ /* 0x010fe400000006ff */
[----:B------:R-:W-:Y:S02]  /*201b0*/  SEL R0, RZ, 0x1, P2 ;  /* 0x00000001ff007807 */ /* 0x000fe40001000000 */
[----:B------:R-:W0:Y:S02]  /*201c0*/  SYNCS.PHASECHK.TRANS64.TRYWAIT P1, [R3+URZ+0x16840], R2 ;  /* 0x01684002030075a7 */ /* 0x000e24000802017f */
[----:B0-----:R-:W-:Y:S05]  /*201d0*/  @!P1 BRA `(.L_x_1916) ;  /* 0x0000006400b49947 */ /* 0x001fea0003800000 */
.L_x_2149:
[----:B------:R-:W4:Y:S01]  /*201e0*/  LDL.LU R4, [R1] ;  /* 0x0000000001047983 */ /* 0x000f220000300800 */
[----:B------:R-:W-:Y:S02]  /*201f0*/  SEL R28, R28, RZ, P2 ;  /* 0x000000ff1c1c7207 */ /* 0x000fe40001000000 */
[----:B----4-:R-:W-:Y:S01]  /*20200*/  LOP3.LUT R0, R4, R0, RZ, 0x3c, !PT ;  /* 0x0000000004007212 */ /* 0x010fe200078e3cff */
[----:B------:R-:W-:Y:S06]  /*20210*/  @!P0 BRA `(.L_x_1917) ;  /* 0x0000000000048947 */ /* 0x000fec0003800000 */
[----:B------:R-:W-:Y:S01]  /*20220*/  BPT.TRAP 0x1 ;  /* 0x000000040000795c */ /* 0x000fe20000300000 */
.L_x_1917:
[----:B------:R-:W-:Y:S01]  /*20230*/  IMAD R5, R28, 0x8, R5 ;  /* 0x000000081c057824 */ /* 0x000fe200078e0205 */
[----:B------:R-:W-:-:S04]  /*20240*/  SHF.L.U32 R0, R0, 0x1f, RZ ;  /* 0x0000001f00007819 */ /* 0x000fc800000006ff */
[----:B------:R-:W4:Y:S02]  /*20250*/  SYNCS.PHASECHK.TRANS64.TRYWAIT P1, [R5+URZ+0x16840], R0 ;  /* 0x01684000050075a7 */ /* 0x000f24000802017f */
[----:B----4-:R-:W-:Y:S05]  /*20260*/  @!P1 BRA `(.L_x_1918) ;  /* 0x0000006400a49947 */ /* 0x010fea0003800000 */
.L_x_2150:
[----:B------:R-:W-:Y:S05]  /*20270*/  @!P0 BRA `(.L_x_1919) ;  /* 0x0000000000048947 */ /* 0x000fea0003800000 */
[----:B------:R-:W-:Y:S01]  /*20280*/  BPT.TRAP 0x1 ;  /* 0x000000040000795c */ /* 0x000fe20000300000 */
.L_x_1919:
[----:B------:R-:W0:Y:S02]  /*20290*/  SYNCS.PHASECHK.TRANS64.TRYWAIT P1, [R3+URZ+0x16860], R2 ;  /* 0x01686002030075a7 */ /* 0x000e24000802017f */
[----:B0-----:R-:W-:Y:S05]  /*202a0*/  @!P1 BRA `(.L_x_1920) ;  /* 0x0000006400a89947 */ /* 0x001fea0003800000 */
.L_x_2151:
[----:B------:R-:W-:Y:S05]  /*202b0*/  @!P0 BRA `(.L_x_1921) ;  /* 0x0000000000048947 */ /* 0x000fea0003800000 */
[----:B------:R-:W-:Y:S01]  /*202c0*/  BPT.TRAP 0x1 ;  /* 0x000000040000795c */ /* 0x000fe20000300000 */
.L_x_1921:
[----:B------:R0:W0:Y:S02]  /*202d0*/  SYNCS.PHASECHK.TRANS64.TRYWAIT P0, [R5+URZ+0x16860], R0 ;  /* 0x01686000050075a7 */ /* 0x000024000800017f */
[----:B0-----:R-:W-:Y:S05]  /*202e0*/  @!P0 NANOSLEEP.SYNCS 0x989680 ;  /* 0x009896800000895d */ /* 0x001fea0003900000 */
[----:B------:R-:W0:Y:S02]  /*202f0*/  @!P0 SYNCS.PHASECHK.TRANS64 P0, [R5+URZ+0x16860], R0 ;  /* 0x01686000050085a7 */ /* 0x000e24000800007f */
[----:B0-----:R-:W-:Y:S05]  /*20300*/  @!P0 BRA `(.L_x_1921) ;  /* 0xfffffffc00f08947 */ /* 0x001fea000383ffff */
.L_x_1571:
[----:B------:R-:W-:Y:S05]  /*20310*/  BSYNC B9 ;  /* 0x0000000000097941 */ /* 0x000fea0003800000 */
.L_x_1568:
[----:B------:R-:W-:Y:S05]  /*20320*/  EXIT ;  /* 0x000000000000794d */ /* 0x000fea0003800000 */
.L_x_1599:
[----:B0-----:R0:W1:Y:S02]  /*20330*/  SYNCS.PHASECHK.TRANS64.TRYWAIT P6, [R69+URZ+0x16890], R77 ;  /* 0x0168904d450075a7 */ /* 0x00106400080c017f */
[----:B-1----:R-:W-:Y:S05]  /*20340*/  @!P6 NANOSLEEP.SYNCS 0x989680 ;  /* 0x009896800000e95d */ /* 0x002fea0003900000 */
[----:B------:R-:W1:Y:S02]  /*20350*/  @!P6 SYNCS.PHASECHK.TRANS64 P6, [R69+URZ+0x16890], R77 ;  /* 0x0168904d4500e5a7 */ /* 0x000e6400080c007f */
[----:B-1----:R-:W-:Y:S05]  /*20360*/  @!P6 BRA `(.L_x_1599) ;  /* 0xfffffffc00f0e947 */ /* 0x002fea000383ffff */
[----:B------:R-:W-:Y:S05]  /*20370*/  BRA `(.L_x_1922) ;  /* 0xfffffe2c007c7947 */ /* 0x000fea000383ffff */
.L_x_1600:
        /* <DEDUP_REMOVED lines=8> */
.L_x_1924:
[----:B------:R-:W-:Y:S05]  /*20400*/  BSYNC B1 ;  /* 0x0000000000017941 */ /* 0x000fea0003800000 */
.L_x_1923:
        /* <DEDUP_REMOVED lines=8> */
.L_x_1925:
[----:B------:R-:W-:Y:S05]  /*20490*/  BRA `(.L_x_1926) ;  /* 0xfffffe2c00487947 */ /* 0x000fea000383ffff */
.L_x_1609:
[----:B------:R-:W-:Y:S01]  /*204a0*/  BSSY B1, `(.L_x_1927) ;  /* 0x0000008000017945 */ /* 0x000fe20003800000 */
[----:B--2-4-:R-:W-:Y:S02]  /*204b0*/  IMAD.MOV.U32 R13, RZ, RZ, R83 ;  /* 0x000000ffff0d7224 */ /* 0x014fe400078e0053 */
[----:B------:R-:W-:Y:S02]  /*204c0*/  IMAD.MOV.U32 R12, RZ, RZ, 0x1 ;  /* 0x00000001ff0c7424 */ /* 0x000fe400078e00ff */
[----:B------:R-:W-:Y:S02]  /*204d0*/  IMAD.MOV.U32 R11, RZ, RZ, 0x1c1f ;  /* 0x00001c1fff0b7424 */ /* 0x000fe400078e00ff */
[----:B------:R-:W-:-:S07]  /*204e0*/  IMAD.MOV.U32 R15, RZ, RZ, -0x1 ;  /* 0xffffffffff0f7424 */ /* 0x000fce00078e00ff */
[----:B01-3--:R-:W-:Y:S05]  /*204f0*/  WARPSYNC.COLLECTIVE R15, `(.L_x_1928) ;  /* 0x000000000f087348 */ /* 0x00bfea0003c00000 */
[----:B---3--:R2:W3:Y:S02]  /*20500*/  SHFL.IDX P6, R14, R13, R12, R11 ;  /* 0x0000000c0d0e7389 */ /* 0x0084e400000c000b */
[----:B0123--:R-:W-:Y:S01]  /*20510*/  ENDCOLLECTIVE ;  /* 0x000000000000791b */ /* 0x00ffe20003800000 */
.L_x_1928:
[----:B------:R-:W-:Y:S05]  /*20520*/  BSYNC B1 ;  /* 0x0000000000017941 */ /* 0x000fea0003800000 */
.L_x_1927:
        /* <DEDUP_REMOVED lines=8> */
.L_x_1929:
[----:B------:R-:W-:Y:S05]  /*205b0*/  BRA `(.L_x_1930) ;  /* 0xfffffe3000e07947 */ /* 0x000fea000383ffff */
.L_x_1621:
[----:B-1----:R1:W2:Y:S02]  /*205c0*/  SYNCS.PHASECHK.TRANS64.TRYWAIT P4, [R69+URZ+0x16890], R77 ;  /* 0x0168904d450075a7 */ /* 0x0022a4000808017f */
[----:B--2---:R-:W-:Y:S05]  /*205d0*/  @!P4 NANOSLEEP.SYNCS 0x989680 ;  /* 0x009896800000c95d */ /* 0x004fea0003900000 */
[----:B------:R-:W2:Y:S02]  /*205e0*/  @!P4 SYNCS.PHASECHK.TRANS64 P4, [R69+URZ+0x16890], R77 ;  /* 0x0168904d4500c5a7 */ /* 0x000ea4000808007f */
[----:B--2---:R-:W-:Y:S05]  /*205f0*/  @!P4 BRA `(.L_x_1621) ;  /* 0xfffffffc00f0c947 */ /* 0x004fea000383ffff */
[----:B------:R-:W-:Y:S05]  /*20600*/  BRA `(.L_x_1931) ;  /* 0xfffffe4000347947 */ /* 0x000fea000383ffff */
.L_x_1622:
[----:B------:R-:W-:Y:S01]  /*20610*/  BSSY B1, `(.L_x_1932) ;  /* 0x0000008000017945 */ /* 0x000fe20003800000 */
[----:B0-----:R-:W-:Y:S02]  /*20620*/  IMAD.MOV.U32 R13, RZ, RZ, R83 ;  /* 0x000000ffff0d7224 */ /* 0x001fe400078e0053 */
[----:B------:R-:W-:Y:S02]  /*20630*/  IMAD.MOV.U32 R12, RZ, RZ, RZ ;  /* 0x000000ffff0c7224 */ /* 0x000fe400078e00ff */
[----:B------:R-:W-:Y:S02]  /*20640*/  IMAD.MOV.U32 R11, RZ, RZ, 0x1c1f ;  /* 0x00001c1fff0b7424 */ /* 0x000fe400078e00ff */
[----:B------:R-:W-:-:S07]  /*20650*/  IMAD.MOV.U32 R15, RZ, RZ, -0x1 ;  /* 0xffffffffff0f7424 */ /* 0x000fce00078e00ff */
[----:B-1----:R-:W-:Y:S05]  /*20660*/  WARPSYNC.COLLECTIVE R15, `(.L_x_1933) ;  /* 0x000000000f087348 */ /* 0x002fea0003c00000 */
[----:B------:R0:W2:Y:S02]  /*20670*/  SHFL.IDX P6, R14, R13, R12, R11 ;  /* 0x0000000c0d0e7389 */ /* 0x0000a400000c000b */
[----:B012---:R-:W-:Y:S01]  /*20680*/  ENDCOLLECTIVE ;  /* 0x000000000000791b */ /* 0x007fe20003800000 */
.L_x_1933:
[----:B------:R-:W-:Y:S05]  /*20690*/  BSYNC B1 ;  /* 0x0000000000017941 */ /* 0x000fea0003800000 */
.L_x_1932:
        /* <DEDUP_REMOVED lines=8> */
.L_x_1934:
[----:B------:R-:W-:Y:S01]  /*20720*/  IMAD.MOV.U32 R80, RZ, RZ, R14 ;  /* 0x000000ffff507224 */ /* 0x000fe200078e000e */
[----:B------:R-:W-:Y:S06]  /*20730*/  BRA `(.L_x_1935) ;  /* 0xfffffe4000007947 */ /* 0x000fec000383ffff */
.L_x_1627:
[----:B------:R-:W-:Y:S01]  /*20740*/  BSSY B1, `(.L_x_1936) ;  /* 0x0000008000017945 */ /* 0x000fe20003800000 */
[----:B0-----:R-:W-:Y:S02]  /*20750*/  IMAD.MOV.U32 R13, RZ, RZ, R83 ;  /* 0x000000ffff0d7224 */ /* 0x001fe400078e0053 */
[----:B------:R-:W-:Y:S02]  /*20760*/  IMAD.MOV.U32 R12, RZ, RZ, 0x1 ;  /* 0x00000001ff0c7424 */ /* 0x000fe400078e00ff */
[----:B------:R-:W-:Y:S02]  /*20770*/  IMAD.MOV.U32 R11, RZ, RZ, 0x1c1f ;  /* 0x00001c1fff0b7424 */ /* 0x000fe400078e00ff */
[----:B------:R-:W-:-:S07]  /*20780*/  IMAD.MOV.U32 R15, RZ, RZ, -0x1 ;  /* 0xffffffffff0f7424 */ /* 0x000fce00078e00ff */
[----:B-1234-:R-:W-:Y:S05]  /*20790*/  WARPSYNC.COLLECTIVE R15, `(.L_x_1937) ;  /* 0x000000000f087348 */ /* 0x01efea0003c00000 */
[----:B------:R0:W0:Y:S02]  /*207a0*/  SHFL.IDX P6, R14, R13, R12, R11 ;  /* 0x0000000c0d0e7389 */ /* 0x00002400000c000b */
[----:B01234-:R-:W-:Y:S01]  /*207b0*/  ENDCOLLECTIVE ;  /* 0x000000000000791b */ /* 0x01ffe20003800000 */
.L_x_1937:
[----:B------:R-:W-:Y:S05]  /*207c0*/  BSYNC B1 ;  /* 0x0000000000017941 */ /* 0x000fea0003800000 */
.L_x_1936:
        /* <DEDUP_REMOVED lines=8> */
.L_x_1938:
[----:B------:R-:W-:Y:S01]  /*20850*/  IMAD.MOV.U32 R82, RZ, RZ, R14 ;  /* 0x000000ffff527224 */ /* 0x000fe200078e000e */
[----:B------:R-:W-:Y:S06]  /*20860*/  BRA `(.L_x_1939) ;  /* 0xfffffe4400c07947 */ /* 0x000fec000383ffff */
.L_x_1632:
[----:B0-----:R0:W1:Y:S02]  /*20870*/  SYNCS.PHASECHK.TRANS64.TRYWAIT P3, [R69+URZ+0x16890], R77 ;  /* 0x0168904d450075a7 */ /* 0x001064000806017f */
[----:B-1----:R-:W-:Y:S05]  /*20880*/  @!P3 NANOSLEEP.SYNCS 0x989680 ;  /* 0x009896800000b95d */ /* 0x002fea0003900000 */
[----:B------:R-:W1:Y:S02]  /*20890*/  @!P3 SYNCS.PHASECHK.TRANS64 P3, [R69+URZ+0x16890], R77 ;  /* 0x0168904d4500b5a7 */ /* 0x000e64000806007f */
[----:B-1----:R-:W-:Y:S05]  /*208a0*/  @!P3 BRA `(.L_x_1632) ;  /* 0xfffffffc00f0b947 */ /* 0x002fea000383ffff */
[----:B------:R-:W-:Y:S05]  /*208b0*/  BRA `(.L_x_1940) ;  /* 0xfffffe4c00d87947 */ /* 0x000fea000383ffff */
.L_x_1633:
        /* <DEDUP_REMOVED lines=8> */
.L_x_1942:
[----:B------:R-:W-:Y:S05]  /*20940*/  BSYNC B1 ;  /* 0x0000000000017941 */ /* 0x000fea0003800000 */
.L_x_1941:
        /* <DEDUP_REMOVED lines=8> */
.L_x_1943:
[----:B------:R-:W-:Y:S01]  /*209d0*/  IMAD.MOV.U32 R9, RZ, RZ, R14 ;  /* 0x000000ffff097224 */ /* 0x000fe200078e000e */
[----:B------:R-:W-:Y:S06]  /*209e0*/  BRA `(.L_x_1944) ;  /* 0xfffffe5000087947 */ /* 0x000fec000383ffff */
.L_x_1636:
        /* <DEDUP_REMOVED lines=8> */
.L_x_1946:
[----:B------:R-:W-:Y:S05]  /*20a70*/  BSYNC B1 ;  /* 0x0000000000017941 */ /* 0x000fea0003800000 */
.L_x_1945:
        /* <DEDUP_REMOVED lines=8> */
.L_x_1947:
[----:B------:R-:W-:Y:S01]  /*20b00*/  IMAD.MOV.U32 R9, RZ, RZ, R14 ;  /* 0x000000ffff097224 */ /* 0x000fe200078e000e */
[----:B------:R-:W-:Y:S06]  /*20b10*/  BRA `(.L_x_1948) ;  /* 0xfffffe5000087947 */ /* 0x000fec000383ffff */
.L_x_1640:
[----:B0-----:R0:W3:Y:S02]  /*20b20*/  SYNCS.PHASECHK.TRANS64.TRYWAIT P4, [R69+URZ+0x168b0], R77 ;  /* 0x0168b04d450075a7 */ /* 0x0010e4000808017f */
[----:B---3--:R-:W-:Y:S05]  /*20b30*/  @!P4 NANOSLEEP.SYNCS 0x989680 ;  /* 0x009896800000c95d */ /* 0x008fea0003900000 */
[----:B------:R-:W3:Y:S02]  /*20b40*/  @!P4 SYNCS.PHASECHK.TRANS64 P4, [R69+URZ+0x168b0], R77 ;  /* 0x0168b04d4500c5a7 */ /* 0x000ee4000808007f */
[----:B---3--:R-:W-:Y:S05]  /*20b50*/  @!P4 BRA `(.L_x_1640) ;  /* 0xfffffffc00f0c947 */ /* 0x008fea000383ffff */
[----:B------:R-:W-:Y:S05]  /*20b60*/  BRA `(.L_x_1949) ;  /* 0xfffffe5000847947 */ /* 0x000fea000383ffff */
.L_x_1658:
[----:B------:R-:W0:Y:S01]  /*20b70*/  S2R R0, SR_TID.X ;  /* 0x0000000000007919 */ /* 0x000e220000002100 */
[----:B------:R-:W-:Y:S01]  /*20b80*/  BSSY B0, `(.L_x_1950) ;  /* 0x000000c000007945 */ /* 0x000fe20003800000 */
[----:B------:R-:W-:Y:S02]  /*20b90*/  IMAD.MOV.U32 R12, RZ, RZ, RZ ;  /* 0x000000ffff0c7224 */ /* 0x000fe400078e00ff */
[----:B------:R-:W-:Y:S02]  /*20ba0*/  IMAD.MOV.U32 R11, RZ, RZ, 0x1f ;  /* 0x0000001fff0b7424 */ /* 0x000fe400078e00ff */
[----:B------:R-:W-:Y:S02]  /*20bb0*/  IMAD.MOV.U32 R15, RZ, RZ, -0x1 ;  /* 0xffffffffff0f7424 */ /* 0x000fe400078e00ff */
[----:B0-----:R-:W-:-:S05]  /*20bc0*/  VIADD R3, R0, 0xffffff80 ;  /* 0xffffff8000037836 */ /* 0x001fca0000000000 */
[----:B------:R-:W-:-:S04]  /*20bd0*/  SHF.R.S32.HI R0, RZ, 0x1f, R3 ;  /* 0x0000001fff007819 */ /* 0x000fc80000011403 */
[----:B------:R-:W-:-:S04]  /*20be0*/  LEA.HI R0, R0, R3, RZ, 0x7 ;  /* 0x0000000300007211 */ /* 0x000fc800078f38ff */
[----:B------:R-:W-:-:S05]  /*20bf0*/  SHF.R.S32.HI R0, RZ, 0x7, R0 ;  /* 0x00000007ff007819 */ /* 0x000fca0000011400 */
[----:B------:R-:W-:-:S07]  /*20c00*/  IMAD.MOV.U32 R13, RZ, RZ, R0 ;  /* 0x000000ffff0d7224 */ /* 0x000fce00078e0000 */
[----:B-----5:R-:W-:Y:S05]  /*20c10*/  WARPSYNC.COLLECTIVE R15, `(.L_x_1951) ;  /* 0x000000000f087348 */ /* 0x020fea0003c00000 */
[----:B------:R0:W1:Y:S02]  /*20c20*/  SHFL.IDX P6, R14, R13, R12, R11 ;  /* 0x0000000c0d0e7389 */ /* 0x00006400000c000b */
[----:B01---5:R-:W-:Y:S01]  /*20c30*/  ENDCOLLECTIVE ;  /* 0x000000000000791b */ /* 0x023fe20003800000 */
.L_x_1951:
[----:B------:R-:W-:Y:S05]  /*20c40*/  BSYNC B0 ;  /* 0x0000000000007941 */ /* 0x000fea0003800000 */
.L_x_1950:
[----:B------:R0:W-:Y:S01]  /*20c50*/  STL [R1+0x2c], R14 ;  /* 0x00002c0e01007387 */ /* 0x0001e20000100800 */
[----:B------:R-:W-:Y:S05]  /*20c60*/  BRA `(.L_x_1952) ;  /* 0xfffffe5c00bc7947 */ /* 0x000fea000383ffff */
.L_x_1670:
[----:B------:R-:W-:Y:S01]  /*20c70*/  BSSY B1, `(.L_x_1953) ;  /* 0x0000008000017945 */ /* 0x000fe20003800000 */
[----:B------:R-:W-:Y:S02]  /*20c80*/  IMAD.MOV.U32 R13, RZ, RZ, R6 ;  /* 0x000000ffff0d7224 */ /* 0x000fe400078e0006 */
[----:B------:R-:W-:Y:S02]  /*20c90*/  IMAD.MOV.U32 R12, RZ, RZ, RZ ;  /* 0x000000ffff0c7224 */ /* 0x000fe400078e00ff */
[----:B------:R-:W-:Y:S02]  /*20ca0*/  IMAD.MOV.U32 R11, RZ, RZ, 0x1c1f ;  /* 0x00001c1fff0b7424 */ /* 0x000fe400078e00ff */
[----:B------:R-:W-:-:S07]  /*20cb0*/  IMAD.MOV.U32 R15, RZ, RZ, -0x1 ;  /* 0xffffffffff0f7424 */ /* 0x000fce00078e00ff */
[----:B0-----:R-:W-:Y:S05]  /*20cc0*/  WARPSYNC.COLLECTIVE R15, `(.L_x_1954) ;  /* 0x000000000f087348 */ /* 0x001fea0003c00000 */
[----:B0-----:R0:W1:Y:S02]  /*20cd0*/  SHFL.IDX P6, R14, R13, R12, R11 ;  /* 0x0000000c0d0e7389 */ /* 0x00106400000c000b */
[----:B01----:R-:W-:Y:S01]  /*20ce0*/  ENDCOLLECTIVE ;  /* 0x000000000000791b */ /* 0x003fe20003800000 */
.L_x_1954:
[----:B------:R-:W-:Y:S05]  /*20cf0*/  BSYNC B1 ;  /* 0x0000000000017941 */ /* 0x000fea0003800000 */
.L_x_1953:
        /* <DEDUP_REMOVED lines=8> */
.L_x_1955:
[----:B------:R-:W-:Y:S02]  /*20d80*/  IMAD.MOV.U32 R13, RZ, RZ, R8 ;  /* 0x000000ffff0d7224 */ /* 0x000fe400078e0008 */
[----:B------:R-:W-:-:S07]  /*20d90*/  IMAD.MOV.U32 R0, RZ, RZ, R14 ;  /* 0x000000ffff007224 */ /* 0x000fce00078e000e */
[----:B------:R-:W-:Y:S05]  /*20da0*/  WARPSYNC.COLLECTIVE R15, `(.L_x_1956) ;  /* 0x000000000f087348 */ /* 0x000fea0003c00000 */
[----:B------:R0:W1:Y:S02]  /*20db0*/  SHFL.IDX P6, R14, R13, R12, R11 ;  /* 0x0000000c0d0e7389 */ /* 0x00006400000c000b */
[----:B01----:R-:W-:Y:S01]  /*20dc0*/  ENDCOLLECTIVE ;  /* 0x000000000000791b */ /* 0x003fe20003800000 */
.L_x_1956:
[----:B------:R-:W-:Y:S02]  /*20dd0*/  IMAD.MOV.U32 R13, RZ, RZ, R7 ;  /* 0x000000ffff0d7224 */ /* 0x000fe400078e0007 */
[----:B------:R-:W-:-:S07]  /*20de0*/  IMAD.MOV.U32 R5, RZ, RZ, R14 ;  /* 0x000000ffff057224 */ /* 0x000fce00078e000e */
[----:B------:R-:W-:Y:S05]  /*20df0*/  WARPSYNC.COLLECTIVE R15, `(.L_x_1957) ;  /* 0x000000000f087348 */ /* 0x000fea0003c00000 */
[----:B------:R0:W1:Y:S02]  /*20e00*/  SHFL.IDX P6, R14, R13, R12, R11 ;  /* 0x0000000c0d0e7389 */ /* 0x00006400000c000b */
[----:B01----:R-:W-:Y:S01]  /*20e10*/  ENDCOLLECTIVE ;  /* 0x000000000000791b */ /* 0x003fe20003800000 */
.L_x_1957:
[----:B------:R-:W-:Y:S05]  /*20e20*/  BRA `(.L_x_1958) ;  /* 0xfffffe6400587947 */ /* 0x000fea000383ffff */
.L_x_1673:
[----:B------:R-:W-:Y:S01]  /*20e30*/  BSSY B1, `(.L_x_1959) ;  /* 0x0000008000017945 */ /* 0x000fe20003800000 */
[----:B------:R-:W-:Y:S02]  /*20e40*/  IMAD.MOV.U32 R13, RZ, RZ, R6 ;  /* 0x000000ffff0d7224 */ /* 0x000fe400078e0006 */
[----:B------:R-:W-:Y:S02]  /*20e50*/  IMAD.MOV.U32 R12, RZ, RZ, 0x1 ;  /* 0x00000001ff0c7424 */ /* 0x000fe400078e00ff */
[----:B------:R-:W-:Y:S02]  /*20e60*/  IMAD.MOV.U32 R11, RZ, RZ, 0x1c1f ;  /* 0x00001c1fff0b7424 */ /* 0x000fe400078e00ff */
[----:B------:R-:W-:-:S07]  /*20e70*/  IMAD.MOV.U32 R15, RZ, RZ, -0x1 ;  /* 0xffffffffff0f7424 */ /* 0x000fce00078e00ff */
[----:B-1----:R-:W-:Y:S05]  /*20e80*/  WARPSYNC.COLLECTIVE R15, `(.L_x_1960) ;  /* 0x000000000f087348 */ /* 0x002fea0003c00000 */
[----:B------:R0:W2:Y:S02]  /*20e90*/  SHFL.IDX P6, R14, R13, R12, R11 ;  /* 0x0000000c0d0e7389 */ /* 0x0000a400000c000b */
[----:B012---:R-:W-:Y:S01]  /*20ea0*/  ENDCOLLECTIVE ;  /* 0x000000000000791b */ /* 0x007fe20003800000 */
.L_x_1960:
[----:B------:R-:W-:Y:S05]  /*20eb0*/  BSYNC B1 ;  /* 0x0000000000017941 */ /* 0x000fea0003800000 */
.L_x_1959:
        /* <DEDUP_REMOVED lines=8> */
.L_x_1961:
[----:B------:R-:W-:Y:S02]  /*20f40*/  IMAD.MOV.U32 R13, RZ, RZ, R8 ;  /* 0x000000ffff0d7224 */ /* 0x000fe400078e0008 */
[----:B------:R-:W-:-:S07]  /*20f50*/  IMAD.MOV.U32 R0, RZ, RZ, R14 ;  /* 0x000000ffff007224 */ /* 0x000fce00078e000e */
[----:B------:R-:W-:Y:S05]  /*20f60*/  WARPSYNC.COLLECTIVE R15, `(.L_x_1962) ;  /* 0x000000000f087348 */ /* 0x000fea0003c00000 */
[----:B------:R0:W1:Y:S02]  /*20f70*/  SHFL.IDX P6, R14, R13, R12, R11 ;  /* 0x0000000c0d0e7389 */ /* 0x00006400000c000b */
[----:B01----:R-:W-:Y:S01]  /*20f80*/  ENDCOLLECTIVE ;  /* 0x000000000000791b */ /* 0x003fe20003800000 */
.L_x_1962:
[----:B------:R-:W-:Y:S02]  /*20f90*/  IMAD.MOV.U32 R13, RZ, RZ, R7 ;  /* 0x000000ffff0d7224 */ /* 0x000fe400078e0007 */
[----:B------:R-:W-:-:S07]  /*20fa0*/  IMAD.MOV.U32 R5, RZ, RZ, R14 ;  /* 0x000000ffff057224 */ /* 0x000fce00078e000e */
[----:B------:R-:W-:Y:S05]  /*20fb0*/  WARPSYNC.COLLECTIVE R15, `(.L_x_1963) ;  /* 0x000000000f087348 */ /* 0x000fea0003c00000 */
[----:B------:R0:W1:Y:S02]  /*20fc0*/  SHFL.IDX P6, R14, R13, R12, R11 ;  /* 0x0000000c0d0e7389 */ /* 0x00006400000c000b */
[----:B01----:R-:W-:Y:S01]  /*20fd0*/  ENDCOLLECTIVE ;  /* 0x000000000000791b */ /* 0x003fe20003800000 */
.L_x_1963:
[----:B------:R-:W-:Y:S05]  /*20fe0*/  BRA `(.L_x_1964) ;  /* 0xfffffe6400c07947 */ /* 0x000fea000383ffff */
.L_x_1677:
[----:B0-----:R0:W1:Y:S02]  /*20ff0*/  SYNCS.PHASECHK.TRANS64.TRYWAIT P0, [R2+URZ+0x16800], R5 ;  /* 0x01680005020075a7 */ /* 0x001064000800017f */
[----:B-1----:R-:W-:Y:S05]  /*21000*/  @!P0 NANOSLEEP.SYNCS 0x989680 ;  /* 0x009896800000895d */ /* 0x002fea0003900000 */
[----:B------:R-:W1:Y:S02]  /*21010*/  @!P0 SYNCS.PHASECHK.TRANS64 P0, [R2+URZ+0x16800], R5 ;  /* 0x01680005020085a7 */ /* 0x000e64000800007f */
[----:B-1----:R-:W-:Y:S05]  /*21020*/  @!P0 BRA `(.L_x_1677) ;  /* 0xfffffffc00f08947 */ /* 0x002fea000383ffff */
[----:B------:R-:W-:Y:S05]  /*21030*/  BRA `(.L_x_1965) ;  /* 0xfffffe6800c47947 */ /* 0x000fea000383ffff */
.L_x_1685:
[----:B------:R-:W1:Y:S01]  /*21040*/  LDC R35, c[0x0][0x3f4] ;  /* 0x0000fd00ff237b82 */ /* 0x000e620000000800 */
[----:B------:R-:W-:Y:S01]  /*21050*/  BSSY B1, `(.L_x_1966) ;  /* 0x0000008000017945 */ /* 0x000fe20003800000 */
[----:B------:R-:W-:Y:S02]  /*21060*/  IMAD.MOV.U32 R13, RZ, RZ, R26 ;  /* 0x000000ffff0d7224 */ /* 0x000fe400078e001a */
[----:B------:R-:W-:Y:S02]  /*21070*/  IMAD.MOV.U32 R12, RZ, RZ, RZ ;  /* 0x000000ffff0c7224 */ /* 0x000fe400078e00ff */
[----:B------:R-:W-:Y:S02]  /*21080*/  IMAD.MOV.U32 R11, RZ, RZ, 0x1c1f ;  /* 0x00001c1fff0b7424 */ /* 0x000fe400078e00ff */
[----:B------:R-:W-:-:S07]  /*21090*/  IMAD.MOV.U32 R15, RZ, RZ, -0x1 ;  /* 0xffffffffff0f7424 */ /* 0x000fce00078e00ff */
[----:B01----:R-:W-:Y:S05]  /*210a0*/  WARPSYNC.COLLECTIVE R15, `(.L_x_1967) ;  /* 0x000000000f087348 */ /* 0x003fea0003c00000 */
[----:B0-----:R0:W2:Y:S02]  /*210b0*/  SHFL.IDX P6, R14, R13, R12, R11 ;  /* 0x0000000c0d0e7389 */ /* 0x0010a400000c000b */
[----:B012---:R-:W-:Y:S01]  /*210c0*/  ENDCOLLECTIVE ;  /* 0x000000000000791b */ /* 0x007fe20003800000 */
.L_x_1967:
[----:B------:R-:W-:Y:S05]  /*210d0*/  BSYNC B1 ;  /* 0x0000000000017941 */ /* 0x000fea0003800000 */
.L_x_1966:
[----:B------:R-:W-:Y:S01]  /*210e0*/  IMAD.MOV.U32 R13, RZ, RZ, R25 ;  /* 0x000000ffff0d7224 */ /* 0x000fe200078e0019 */
[----:B------:R-:W-:Y:S01]  /*210f0*/  ISETP.GE.AND P0, PT, R16, R35, PT ;  /* 0x000000231000720c */ /* 0x000fe20003f06270 */
[----:B------:R-:W-:Y:S02]  /*21100*/  IMAD.MOV.U32 R12, RZ, RZ, RZ ;  /* 0x000000ffff0c7224 */ /* 0x000fe400078e00ff */
[----:B------:R-:W-:Y:S02]  /*21110*/  IMAD.MOV.U32 R11, RZ, RZ, 0x1c1f ;  /* 0x00001c1fff0b7424 */ /* 0x000fe400078e00ff */
[----:B------:R-:W-:Y:S02]  /*21120*/  IMAD.MOV.U32 R15, RZ, RZ, -0x1 ;  /* 0xffffffffff0f7424 */ /* 0x000fe400078e00ff */
[----:B------:R-:W-:Y:S02]  /*21130*/  IMAD.MOV.U32 R0, RZ, RZ, R14 ;  /* 0x000000ffff007224 */ /* 0x000fe400078e000e */
[----:B------:R-:W-:-:S07]  /*21140*/  IMAD R32, R156, R21, RZ ;  /* 0x000000159c207224 */ /* 0x000fce00078e02ff */
[----:B------:R-:W-:Y:S05]  /*21150*/  WARPSYNC.COLLECTIVE R15, `(.L_x_1968) ;  /* 0x000000000f087348 */ /* 0x000fea0003c00000 */
[----:B------:R0:W1:Y:S02]  /*21160*/  SHFL.IDX P6, R14, R13, R12, R11 ;  /* 0x0000000c0d0e7389 */ /* 0x00006400000c000b */
[----:B01----:R-:W-:Y:S01]  /*21170*/  ENDCOLLECTIVE ;  /* 0x000000000000791b */ /* 0x003fe20003800000 */
.L_x_1968:
[----:B------:R-:W-:Y:S01]  /*21180*/  ISETP.GE.OR P1, PT, R41, R32, P0 ;  /* 0x000000202900720c */ /* 0x000fe20000726670 */
[----:B------:R-:W-:-:S12]  /*21190*/  IMAD.MOV.U32 R13, RZ, RZ, R24 ;  /* 0x000000ffff0d7224 */ /* 0x000fd800078e0018 */
[C---:B------:R-:W-:Y:S01]  /*211a0*/  @!P1 IMAD.SHL.U32 R5, R16.reuse, 0x2, RZ ;  /* 0x0000000210059824 */ /* 0x040fe200078e00ff */
[----:B------:R-:W-:Y:S01]  /*211b0*/  @!P1 SHF.L.U64.HI R21, R16, 0x1, R17 ;  /* 0x0000000110159819 */ /* 0x000fe20000010211 */
[----:B------:R-:W-:-:S07]  /*211c0*/  IMAD.MOV.U32 R3, RZ, RZ, R14 ;  /* 0x000000ffff037224 */ /* 0x000fce00078e000e */
[----:B------:R-:W-:Y:S05]  /*211d0*/  WARPSYNC.COLLECTIVE R15, `(.L_x_1969) ;  /* 0x000000000f087348 */ /* 0x000fea0003c00000 */
[----:B------:R0:W1:Y:S02]  /*211e0*/  SHFL.IDX P6, R14, R13, R12, R11 ;  /* 0x0000000c0d0e7389 */ /* 0x00006400000c000b */
[----:B01----:R-:W-:Y:S01]  /*211f0*/  ENDCOLLECTIVE ;  /* 0x000000000000791b */ /* 0x003fe20003800000 */
.L_x_1969:
[----:B------:R-:W-:-:S05]  /*21200*/  @!P1 IADD3 R6, P2, R3, R5, RZ ;  /* 0x0000000503069210 */ /* 0x000fca0007f5e0ff */
[----:B------:R-:W-:Y:S02]  /*21210*/  @!P1 IMAD.X R7, R0, 0x1, R21, P2 ;  /* 0x0000000100079824 */ /* 0x000fe400010e0615 */
[----:B------:R-:W-:Y:S02]  /*21220*/  IMAD.MOV.U32 R13, RZ, RZ, R27 ;  /* 0x000000ffff0d7224 */ /* 0x000fe400078e001b */
[----:B------:R-:W-:-:S07]  /*21230*/  IMAD.MOV.U32 R4, RZ, RZ, R14 ;  /* 0x000000ffff047224 */ /* 0x000fce00078e000e */
[----:B------:R-:W-:Y:S05]  /*21240*/  WARPSYNC.COLLECTIVE R15, `(.L_x_1970) ;  /* 0x000000000f087348 */ /* 0x000fea0003c00000 */
[----:B------:R0:W1:Y:S02]  /*21250*/  SHFL.IDX P6, R14, R13, R12, R11 ;  /* 0x0000000c0d0e7389 */ /* 0x00006400000c000b */
[----:B01----:R-:W-:Y:S01]  /*21260*/  ENDCOLLECTIVE ;  /* 0x000000000000791b */ /* 0x003fe20003800000 */
.L_x_1970:
[----:B------:R-:W2:Y:S01]  /*21270*/  @!P1 LD.E.128 R8, desc[UR42][R6.64] ;  /* 0x0000002a06089980 */ /* 0x000ea2000c101d00 */
[----:B------:R-:W-:-:S05]  /*21280*/  @!P1 IADD3 R14, P2, R14, R5, RZ ;  /* 0x000000050e0e9210 */ /* 0x000fca0007f5e0ff */
[----:B------:R-:W-:-:S04]  /*21290*/  @!P1 IMAD.X R3, R4, 0x1, R21, P2 ;  /* 0x0000000104039824 */ /* 0x000fc800010e0615 */
[----:B------:R-:W-:-:S05]  /*212a0*/  @!P1 IMAD.MOV.U32 R15, RZ, RZ, R3 ;  /* 0x000000ffff0f9224 */ /* 0x000fca00078e0003 */
[----:B------:R0:W5:Y:S01]  /*212b0*/  @!P1 LD.E.128 R4, desc[UR42][R14.64] ;  /* 0x0000002a0e049980 */ /* 0x000162000c101d00 */
[----:B------:R-:W-:Y:S01]  /*212c0*/  CS2R R38, SRZ ;  /* 0x0000000000267805 */ /* 0x000fe2000001ff00 */
[----:B------:R-:W-:Y:S01]  /*212d0*/  IMAD.MOV.U32 R13, RZ, RZ, R26 ;  /* 0x000000ffff0d7224 */ /* 0x000fe200078e001a */
[----:B------:R-:W-:Y:S01]  /*212e0*/  CS2R R36, SRZ ;  /* 0x0000000000247805 */ /* 0x000fe2000001ff00 */
[----:B------:R-:W-:Y:S01]  /*212f0*/  IMAD.MOV.U32 R12, RZ, RZ, 0x1 ;  /* 0x00000001ff0c7424 */ /* 0x000fe200078e00ff */
[----:B------:R-:W-:Y:S02]  /*21300*/  CS2R R28, SRZ ;  /* 0x00000000001c7805 */ /* 0x000fe4000001ff00 */
[----:B------:R-:W-:Y:S01]  /*21310*/  CS2R R20, SRZ ;  /* 0x0000000000147805 */ /* 0x000fe2000001ff00 */
[----:B0-----:R-:W-:Y:S02]  /*21320*/  IMAD.MOV.U32 R15, RZ, RZ, -0x1 ;  /* 0xffffffffff0f7424 */ /* 0x001fe400078e00ff */
[----:B--2---:R-:W-:-:S02]  /*21330*/  @!P1 IMAD.MOV.U32 R39, RZ, RZ, R11 ;  /* 0x000000ffff279224 */ /* 0x004fc400078e000b */
[----:B------:R-:W-:Y:S02]  /*21340*/  IMAD.MOV.U32 R11, RZ, RZ, 0x1c1f ;  /* 0x00001c1fff0b7424 */ /* 0x000fe400078e00ff */
[----:B------:R-:W-:Y:S02]  /*21350*/  @!P1 IMAD.MOV.U32 R36, RZ, RZ, R8 ;  /* 0x000000ffff249224 */ /* 0x000fe400078e0008 */
[----:B------:R-:W-:-:S07]  /*21360*/  @!P1 IMAD.MOV.U32 R37, RZ, RZ, R9 ;  /* 0x000000ffff259224 */ /* 0x000fce00078e0009 */
[----:B-----5:R-:W-:Y:S05]  /*21370*/  WARPSYNC.COLLECTIVE R15, `(.L_x_1971) ;  /* 0x000000000f087348 */ /* 0x020fea0003c00000 */
[----:B------:R0:W1:Y:S02]  /*21380*/  SHFL.IDX P6, R14, R13, R12, R11 ;  /* 0x0000000c0d0e7389 */ /* 0x00006400000c000b */
[----:B01---5:R-:W-:Y:S01]  /*21390*/  ENDCOLLECTIVE ;  /* 0x000000000000791b */ /* 0x023fe20003800000 */
.L_x_1971:
[----:B------:R-:W-:Y:S02]  /*213a0*/  IMAD.MOV.U32 R0, RZ, RZ, R36 ;  /* 0x000000ffff007224 */ /* 0x000fe400078e0024 */
[----:B------:R-:W-:Y:S02]  /*213b0*/  IMAD.MOV.U32 R3, RZ, RZ, R37 ;  /* 0x000000ffff037224 */ /* 0x000fe400078e0025 */
[----:B------:R-:W-:Y:S01]  /*213c0*/  @!P1 IMAD.MOV.U32 R38, RZ, RZ, R10 ;  /* 0x000000ffff269224 */ /* 0x000fe200078e000a */
[----:B------:R-:W-:Y:S01]  /*213d0*/  PRMT R48, R0, 0x7610, R48 ;  /* 0x0000761000307816 */ /* 0x000fe20000000030 */
[----:B------:R-:W-:Y:S01]  /*213e0*/  IMAD.MOV.U32 R9, RZ, RZ, R39 ;  /* 0x000000ffff097224 */ /* 0x000fe200078e0027 */
[----:B------:R-:W-:Y:S01]  /*213f0*/  PRMT R34, R34, 0x5410, R3 ;  /* 0x0000541022227816 */ /* 0x000fe20000000003 */
[----:B------:R-:W-:-:S03]  /*21400*/  IMAD.MOV.U32 R8, RZ, RZ, R38 ;  /* 0x000000ffff087224 */ /* 0x000fc600078e0026 */
[----:B------:R-:W-:Y:S01]  /*21410*/  PRMT R34, R9, 0x7610, R34 ;  /* 0x0000761009227816 */ /* 0x000fe20000000022 */
[----:B------:R-:W-:Y:S01]  /*21420*/  IMAD.MOV.U32 R13, RZ, RZ, R25 ;  /* 0x000000ffff0d7224 */ /* 0x000fe200078e0019 */
[----:B------:R-:W-:Y:S01]  /*21430*/  PRMT R31, R8, 0x7610, R31 ;  /* 0x00007610081f7816 */ /* 0x000fe2000000001f */
[----:B------:R-:W-:Y:S02]  /*21440*/  @!P1 IMAD.MOV.U32 R28, RZ, RZ, R4 ;  /* 0x000000ffff1c9224 */ /* 0x000fe400078e0004 */
[----:B------:R-:W-:Y:S02]  /*21450*/  @!P1 IMAD.MOV.U32 R29, RZ, RZ, R5 ;  /* 0x000000ffff1d9224 */ /* 0x000fe400078e0005 */
[----:B------:R-:W-:Y:S02]  /*21460*/  @!P1 IMAD.MOV.U32 R20, RZ, RZ, R6 ;  /* 0x000000ffff149224 */ /* 0x000fe400078e0006 */
[----:B------:R-:W-:Y:S02]  /*21470*/  @!P1 IMAD.MOV.U32 R21, RZ, RZ, R7 ;  /* 0x000000ffff159224 */ /* 0x000fe400078e0007 */
[----:B------:R-:W-:-:S07]  /*21480*/  IMAD.MOV.U32 R0, RZ, RZ, R14 ;  /* 0x000000ffff007224 */ /* 0x000fce00078e000e */
[----:B------:R-:W-:Y:S05]  /*21490*/  WARPSYNC.COLLECTIVE R15, `(.L_x_1972) ;  /* 0x000000000f087348 */ /* 0x000fea0003c00000 */
[----:B------:R0:W1:Y:S02]  /*214a0*/  SHFL.IDX P6, R14, R13, R12, R11 ;  /* 0x0000000c0d0e7389 */ /* 0x00006400000c000b */
[----:B01----:R-:W-:Y:S01]  /*214b0*/  ENDCOLLECTIVE ;  /* 0x000000000000791b */ /* 0x003fe20003800000 */
.L_x_1972:
[----:B------:R-:W-:Y:S02]  /*214c0*/  IMAD.MOV.U32 R4, RZ, RZ, R28 ;  /* 0x000000ffff047224 */ /* 0x000fe400078e001c */
[----:B------:R-:W-:Y:S02]  /*214d0*/  IMAD.MOV.U32 R5, RZ, RZ, R29 ;  /* 0x000000ffff057224 */ /* 0x000fe400078e001d */
[----:B------:R-:W-:Y:S01]  /*214e0*/  IMAD.MOV.U32 R6, RZ, RZ, R20 ;  /* 0x000000ffff067224 */ /* 0x000fe200078e0014 */
[----:B------:R-:W-:Y:S01]  /*214f0*/  PRMT R50, R4, 0x7610, R50 ;  /* 0x0000761004327816 */ /* 0x000fe20000000032 */
[----:B------:R-:W-:Y:S01]  /*21500*/  IMAD.MOV.U32 R7, RZ, RZ, R21 ;  /* 0x000000ffff077224 */ /* 0x000fe200078e0015 */
[----:B------:R-:W-:Y:S02]  /*21510*/  PRMT R54, R5, 0x7610, R54 ;  /* 0x0000761005367816 */ /* 0x000fe40000000036 */
[----:B------:R-:W-:Y:S02]  /*21520*/  CS2R R4, SRZ ;  /* 0x0000000000047805 */ /* 0x000fe4000001ff00 */
[----:B------:R-:W-:-:S02]  /*21530*/  PRMT R31, R31, 0x5410, R6 ;  /* 0x000054101f1f7816 */ /* 0x000fc40000000006 */
[----:B------:R-:W-:Y:S01]  /*21540*/  PRMT R55, R7, 0x7610, R55 ;  /* 0x0000761007377816 */ /* 0x000fe20000000037 */
[----:B------:R-:W-:Y:S02]  /*21550*/  IMAD.MOV.U32 R13, RZ, RZ, R24 ;  /* 0x000000ffff0d7224 */ /* 0x000fe400078e0018 */
[----:B------:R-:W-:-:S07]  /*21560*/  IMAD.MOV.U32 R3, RZ, RZ, R14 ;  /* 0x000000ffff037224 */ /* 0x000fce00078e000e */
[----:B------:R-:W-:Y:S05]  /*21570*/  WARPSYNC.COLLECTIVE R15, `(.L_x_1973) ;  /* 0x000000000f087348 */ /* 0x000fea0003c00000 */
[----:B------:R0:W1:Y:S02]  /*21580*/  SHFL.IDX P6, R14, R13, R12, R11 ;  /* 0x0000000c0d0e7389 */ /* 0x00006400000c000b */
[----:B01----:R-:W-:Y:S01]  /*21590*/  ENDCOLLECTIVE ;  /* 0x000000000000791b */ /* 0x003fe20003800000 */
.L_x_1973:
[----:B------:R-:W-:Y:S02]  /*215a0*/  IMAD.MOV.U32 R13, RZ, RZ, R27 ;  /* 0x000000ffff0d7224 */ /* 0x000fe400078e001b */
[----:B------:R-:W-:-:S07]  /*215b0*/  IMAD.MOV.U32 R24, RZ, RZ, R14 ;  /* 0x000000ffff187224 */ /* 0x000fce00078e000e */
[----:B------:R-:W-:Y:S05]  /*215c0*/  WARPSYNC.COLLECTIVE R15, `(.L_x_1974) ;  /* 0x000000000f087348 */ /* 0x000fea0003c00000 */
[----:B------:R0:W1:Y:S02]  /*215d0*/  SHFL.IDX P6, R14, R13, R12, R11 ;  /* 0x0000000c0d0e7389 */ /* 0x00006400000c000b */
[----:B01----:R-:W-:Y:S01]  /*215e0*/  ENDCOLLECTIVE ;  /* 0x000000000000791b */ /* 0x003fe20003800000 */
.L_x_1974:
[----:B------:R-:W-:Y:S05]  /*215f0*/  BRA `(.L_x_1975) ;  /* 0xfffffe7800087947 */ /* 0x000fea000383ffff */
.L_x_1689:
[----:B0-----:R0:W1:Y:S02]  /*21600*/  SYNCS.PHASECHK.TRANS64.TRYWAIT P1, [R2+URZ+0x16800], R13 ;  /* 0x0168000d020075a7 */ /* 0x001064000802017f */
[----:B-1----:R-:W-:Y:S05]  /*21610*/  @!P1 NANOSLEEP.SYNCS 0x989680 ;  /* 0x009896800000995d */ /* 0x002fea0003900000 */
[----:B------:R-:W1:Y:S02]  /*21620*/  @!P1 SYNCS.PHASECHK.TRANS64 P1, [R2+URZ+0x16800], R13 ;  /* 0x0168000d020095a7 */ /* 0x000e64000802007f */
[----:B-1----:R-:W-:Y:S05]  /*21630*/  @!P1 BRA `(.L_x_1689) ;  /* 0xfffffffc00f09947 */ /* 0x002fea000383ffff */
[----:B------:R-:W-:Y:S05]  /*21640*/  BRA `(.L_x_1976) ;  /* 0xfffffe7800d07947 */ /* 0x000fea000383ffff */
.L_x_1695:
[----:B-1----:R1:W3:Y:S02]  /*21650*/  SYNCS.PHASECHK.TRANS64.TRYWAIT P1, [R12+URZ+0x16830], R3 ;  /* 0x016830030c0075a7 */ /* 0x0022e4000802017f */
[----:B---3--:R-:W-:Y:S05]  /*21660*/  @!P1 NANOSLEEP.SYNCS 0x989680 ;  /* 0x009896800000995d */ /* 0x008fea0003900000 */
[----:B------:R-:W3:Y:S02]  /*21670*/  @!P1 SYNCS.PHASECHK.TRANS64 P1, [R12+URZ+0x16830], R3 ;  /* 0x016830030c0095a7 */ /* 0x000ee4000802007f */
[----:B---3--:R-:W-:Y:S05]  /*21680*/  @!P1 BRA `(.L_x_1695) ;  /* 0xfffffffc00f09947 */ /* 0x008fea000383ffff */
[----:B------:R-:W-:Y:S05]  /*21690*/  BRA `(.L_x_1694) ;  /* 0xfffffe8800947947 */ /* 0x000fea000383ffff */
.L_x_1714:
[----:B-1----:R1:W2:Y:S02]  /*216a0*/  SYNCS.PHASECHK.TRANS64.TRYWAIT P2, [R11+URZ+0x16830], R10 ;  /* 0x0168300a0b0075a7 */ /* 0x0022a4000804017f */
[----:B--2---:R-:W-:Y:S05]  /*216b0*/  @!P2 NANOSLEEP.SYNCS 0x989680 ;  /* 0x009896800000a95d */ /* 0x004fea0003900000 */
[----:B------:R-:W2:Y:S02]  /*216c0*/  @!P2 SYNCS.PHASECHK.TRANS64 P2, [R11+URZ+0x16830], R10 ;  /* 0x0168300a0b00a5a7 */ /* 0x000ea4000804007f */
[----:B--2---:R-:W-:Y:S05]  /*216d0*/  @!P2 BRA `(.L_x_1714) ;  /* 0xfffffffc00f0a947 */ /* 0x004fea000383ffff */
[----:B------:R-:W-:Y:S05]  /*216e0*/  BRA `(.L_x_1713) ;  /* 0xfffffebc00387947 */ /* 0x000fea000383ffff */
.L_x_1718:
[----:B-1----:R1:W2:Y:S02]  /*216f0*/  SYNCS.PHASECHK.TRANS64.TRYWAIT P1, [R11+URZ+0x16850], R10 ;  /* 0x0168500a0b0075a7 */ /* 0x0022a4000802017f */
[----:B--2---:R-:W-:Y:S05]  /*21700*/  @!P1 NANOSLEEP.SYNCS 0x989680 ;  /* 0x009896800000995d */ /* 0x004fea0003900000 */
[----:B------:R-:W2:Y:S02]  /*21710*/  @!P1 SYNCS.PHASECHK.TRANS64 P1, [R11+URZ+0x16850], R10 ;  /* 0x0168500a0b0095a7 */ /* 0x000ea4000802007f */
[----:B--2---:R-:W-:Y:S05]  /*21720*/  @!P1 BRA `(.L_x_1718) ;  /* 0xfffffffc00f09947 */ /* 0x004fea000383ffff */
[----:B------:R-:W-:Y:S05]  /*21730*/  BRA `(.L_x_1715) ;  /* 0xfffffec000007947 */ /* 0x000fea000383ffff */
.L_x_1739:
[----:B-1----:R1:W2:Y:S02]  /*21740*/  SYNCS.PHASECHK.TRANS64.TRYWAIT P2, [R3+URZ+0x16830], R0 ;  /* 0x01683000030075a7 */ /* 0x0022a4000804017f */
[----:B--2---:R-:W-:Y:S05]  /*21750*/  @!P2 NANOSLEEP.SYNCS 0x989680 ;  /* 0x009896800000a95d */ /* 0x004fea0003900000 */
[----:B------:R-:W2:Y:S02]  /*21760*/  @!P2 SYNCS.PHASECHK.TRANS64 P2, [R3+URZ+0x16830], R0 ;  /* 0x016830000300a5a7 */ /* 0x000ea4000804007f */
[----:B--2---:R-:W-:Y:S05]  /*21770*/  @!P2 BRA `(.L_x_1739) ;  /* 0xfffffffc00f0a947 */ /* 0x004fea000383ffff */
[----:B------:R-:W-:Y:S05]  /*21780*/  BRA `(.L_x_1738) ;  /* 0xfffffeec00f47947 */ /* 0x000fea000383ffff */
.L_x_1743:
[----:B-1----:R1:W2:Y:S02]  /*21790*/  SYNCS.PHASECHK.TRANS64.TRYWAIT P1, [R3+URZ+0x16850], R0 ;  /* 0x01685000030075a7 */ /* 0x0022a4000802017f */
[----:B--2---:R-:W-:Y:S05]  /*217a0*/  @!P1 NANOSLEEP.SYNCS 0x989680 ;  /* 0x009896800000995d */ /* 0x004fea0003900000 */
[----:B------:R-:W2:Y:S02]  /*217b0*/  @!P1 SYNCS.PHASECHK.TRANS64 P1, [R3+URZ+0x16850], R0 ;  /* 0x01685000030095a7 */ /* 0x000ea4000802007f */
[----:B--2---:R-:W-:Y:S05]  /*217c0*/  @!P1 BRA `(.L_x_1743) ;  /* 0xfffffffc00f09947 */ /* 0x004fea000383ffff */
[----:B------:R-:W-:Y:S05]  /*217d0*/  BRA `(.L_x_1740) ;  /* 0xfffffef000d07947 */ /* 0x000fea000383ffff */
.L_x_1752:
[----:B-1----:R1:W2:Y:S02]  /*217e0*/  SYNCS.PHASECHK.TRANS64.TRYWAIT P2, [R3+URZ+0x16830], R0 ;  /* 0x01683000030075a7 */ /* 0x0022a4000804017f */
[----:B--2---:R-:W-:Y:S05]  /*217f0*/  @!P2 NANOSLEEP.SYNCS 0x989680 ;  /* 0x009896800000a95d */ /* 0x004fea0003900000 */
[----:B------:R-:W2:Y:S02]  /*21800*/  @!P2 SYNCS.PHASECHK.TRANS64 P2, [R3+URZ+0x16830], R0 ;  /* 0x016830000300a5a7 */ /* 0x000ea4000804007f */
[----:B--2---:R-:W-:Y:S05]  /*21810*/  @!P2 BRA `(.L_x_1752) ;  /* 0xfffffffc00f0a947 */ /* 0x004fea000383ffff */
[----:B------:R-:W-:Y:S05]  /*21820*/  BRA `(.L_x_1751) ;  /* 0xffffff0c00d07947 */ /* 0x000fea000383ffff */
.L_x_1756:
[----:B-1----:R1:W2:Y:S02]  /*21830*/  SYNCS.PHASECHK.TRANS64.TRYWAIT P1, [R3+URZ+0x16850], R0 ;  /* 0x01685000030075a7 */ /* 0x0022a4000802017f */
[----:B--2---:R-:W-:Y:S05]  /*21840*/  @!P1 NANOSLEEP.SYNCS 0x989680 ;  /* 0x009896800000995d */ /* 0x004fea0003900000 */
[----:B------:R-:W2:Y:S02]  /*21850*/  @!P1 SYNCS.PHASECHK.TRANS64 P1, [R3+URZ+0x16850], R0 ;  /* 0x01685000030095a7 */ /* 0x000ea4000802007f */
[----:B--2---:R-:W-:Y:S05]  /*21860*/  @!P1 BRA `(.L_x_1756) ;  /* 0xfffffffc00f09947 */ /* 0x004fea000383ffff */
[----:B------:R-:W-:Y:S05]  /*21870*/  BRA `(.L_x_1753) ;  /* 0xffffff1000ac7947 */ /* 0x000fea000383ffff */
.L_x_1771:
[----:B-1----:R1:W2:Y:S02]  /*21880*/  SYNCS.PHASECHK.TRANS64.TRYWAIT P1, [R11+URZ+0x16850], R4 ;  /* 0x016850040b0075a7 */ /* 0x0022a4000802017f */
[----:B--2---:R-:W-:Y:S05]  /*21890*/  @!P1 NANOSLEEP.SYNCS 0x989680 ;  /* 0x009896800000995d */ /* 0x004fea0003900000 */
[----:B------:R-:W2:Y:S02]  /*218a0*/  @!P1 SYNCS.PHASECHK.TRANS64 P1, [R11+URZ+0x16850], R4 ;  /* 0x016850040b0095a7 */ /* 0x000ea4000802007f */
[----:B--2---:R-:W-:Y:S05]  /*218b0*/  @!P1 BRA `(.L_x_1771) ;  /* 0xfffffffc00f09947 */ /* 0x004fea000383ffff */
[----:B------:R-:W-:Y:S05]  /*218c0*/  BRA `(.L_x_1770) ;  /* 0xffffff3c009c7947 */ /* 0x000fea000383ffff */
.L_x_1777:
[----:B------:R-:W-:Y:S02]  /*218d0*/  IMAD.MOV.U32 R13, RZ, RZ, R41 ;  /* 0x000000ffff0d7224 */ /* 0x000fe400078e0029 */
[----:B------:R-:W-:Y:S02]  /*218e0*/  IMAD.MOV.U32 R12, RZ, RZ, RZ ;  /* 0x000000ffff0c7224 */ /* 0x000fe400078e00ff */
[----:B------:R-:W-:Y:S02]  /*218f0*/  IMAD.MOV.U32 R11, RZ, RZ, 0x181f ;  /* 0x0000181fff0b7424 */ /* 0x000fe400078e00ff */
[----:B------:R-:W-:Y:S02]  /*21900*/  IMAD.MOV.U32 R15, RZ, RZ, -0x1 ;  /* 0xffffffffff0f7424 */ /* 0x000fe400078e00ff */
[----:B------:R-:W-:-:S07]  /*21910*/  IMAD.IADD R42, R50, 0x1, R51 ;  /* 0x00000001322a7824 */ /* 0x000fce00078e0233 */
[----:B0----5:R-:W-:Y:S05]  /*21920*/  WARPSYNC.COLLECTIVE R15, `(.L_x_1977) ;  /* 0x000000000f087348 */ /* 0x021fea0003c00000 */
[----:B------:R1:W2:Y:S02]  /*21930*/  SHFL.IDX P6, R14, R13, R12, R11 ;  /* 0x0000000c0d0e7389 */ /* 0x0002a400000c000b */
[----:B012--5:R-:W-:Y:S01]  /*21940*/  ENDCOLLECTIVE ;  /* 0x000000000000791b */ /* 0x027fe20003800000 */
.L_x_1977:
[----:B------:R-:W-:Y:S02]  /*21950*/  VIADD R20, R42, 0x30 ;  /* 0x000000302a147836 */ /* 0x000fe40000000000 */
[----:B------:R-:W-:Y:S02]  /*21960*/  IMAD.MOV.U32 R13, RZ, RZ, R40 ;  /* 0x000000ffff0d7224 */ /* 0x000fe400078e0028 */
[----:B------:R-:W-:-:S07]  /*21970*/  IMAD.MOV.U32 R0, RZ, RZ, R14 ;  /* 0x000000ffff007224 */ /* 0x000fce00078e000e */
[----:B------:R-:W-:Y:S05]  /*21980*/  WARPSYNC.COLLECTIVE R15, `(.L_x_1978) ;  /* 0x000000000f087348 */ /* 0x000fea0003c00000 */
[----:B------:R0:W1:Y:S02]  /*21990*/  SHFL.IDX P6, R14, R13, R12, R11 ;  /* 0x0000000c0d0e7389 */ /* 0x00006400000c000b */
[----:B01----:R-:W-:Y:S01]  /*219a0*/  ENDCOLLECTIVE ;  /* 0x000000000000791b */ /* 0x003fe20003800000 */
.L_x_1978:
[----:B------:R-:W-:Y:S02]  /*219b0*/  ULDC UR4, c[0x0][0xac8] ;  /* 0x0002b20000047ab9 */ /* 0x000fe40000000800 */
[----:B------:R-:W-:-:S04]  /*219c0*/  ISETP.GE.AND P0, PT, R44, UR4, PT ;  /* 0x000000042c007c0c */ /* 0x000fc8000bf06270 */
[-C--:B------:R-:W-:Y:S01]  /*219d0*/  ISETP.GE.OR P4, PT, R20, R45.reuse, P0 ;  /* 0x0000002d1400720c */ /* 0x080fe20000786670 */
[C---:B------:R-:W-:Y:S01]  /*219e0*/  VIADD R20, R42.reuse, 0x60 ;  /* 0x000000602a147836 */ /* 0x040fe20000000000 */
[----:B------:R-:W-:-:S04]  /*219f0*/  ISETP.GE.OR P3, PT, R42, R45, P0 ;  /* 0x0000002d2a00720c */ /* 0x000fc80000766670 */
[----:B------:R-:W-:Y:S01]  /*21a00*/  ISETP.GE.OR P2, PT, R20, R45, P0 ;  /* 0x0000002d1400720c */ /* 0x000fe20000746670 */
[----:B------:R-:W-:Y:S02]  /*21a10*/  IMAD.MOV.U32 R13, RZ, RZ, R41 ;  /* 0x000000ffff0d7224 */ /* 0x000fe400078e0029 */
[----:B------:R-:W-:Y:S02]  /*21a20*/  IMAD.MOV.U32 R12, RZ, RZ, 0x1 ;  /* 0x00000001ff0c7424 */ /* 0x000fe400078e00ff */
[----:B------:R-:W-:-:S08]  /*21a30*/  IMAD.MOV.U32 R3, RZ, RZ, R14 ;  /* 0x000000ffff037224 */ /* 0x000fd000078e000e */
[----:B------:R-:W-:Y:S05]  /*21a40*/  WARPSYNC.COLLECTIVE R15, `(.L_x_1979) ;  /* 0x000000000f087348 */ /* 0x000fea0003c00000 */
[----:B------:R0:W1:Y:S02]  /*21a50*/  SHFL.IDX P6, R14, R13, R12, R11 ;  /* 0x0000000c0d0e7389 */ /* 0x00006400000c000b */
[----:B01----:R-:W-:Y:S01]  /*21a60*/  ENDCOLLECTIVE ;  /* 0x000000000000791b */ /* 0x003fe20003800000 */
.L_x_1979:
[----:B------:R-:W-:-:S04]  /*21a70*/  @!P3 LEA R32, P5, R44, R3, 0x1 ;  /* 0x000000032c20b211 */ /* 0x000fc800078a08ff */
[----:B------:R-:W-:Y:S01]  /*21a80*/  @!P3 LEA.HI.X R3, R44, R0, R43, 0x1, P5 ;  /* 0x000000002c03b211 */ /* 0x000fe200028f0c2b */
[----:B------:R-:W-:Y:S02]  /*21a90*/  IMAD.MOV.U32 R13, RZ, RZ, R40 ;  /* 0x000000ffff0d7224 */ /* 0x000fe400078e0028 */
[----:B------:R-:W-:-:S07]  /*21aa0*/  IMAD.MOV.U32 R8, RZ, RZ, R14 ;  /* 0x000000ffff087224 */ /* 0x000fce00078e000e */
[----:B------:R-:W-:Y:S05]  /*21ab0*/  WARPSYNC.COLLECTIVE R15, `(.L_x_1980) ;  /* 0x000000000f087348 */ /* 0x000fea0003c00000 */
[----:B------:R0:W1:Y:S02]  /*21ac0*/  SHFL.IDX P6, R14, R13, R12, R11 ;  /* 0x0000000c0d0e7389 */ /* 0x00006400000c000b */
[----:B01----:R-:W-:Y:S01]  /*21ad0*/  ENDCOLLECTIVE ;  /* 0x000000000000791b */ /* 0x003fe20003800000 */
.L_x_1980:
[----:B------:R-:W-:Y:S02]  /*21ae0*/  IMAD.MOV.U32 R13, RZ, RZ, R41 ;  /* 0x000000ffff0d7224 */ /* 0x000fe400078e0029 */
[----:B------:R-:W-:Y:S02]  /*21af0*/  IMAD.MOV.U32 R12, RZ, RZ, 0x2 ;  /* 0x00000002ff0c7424 */ /* 0x000fe400078e00ff */
[----:B------:R-:W-:-:S07]  /*21b00*/  IMAD.MOV.U32 R9, RZ, RZ, R14 ;  /* 0x000000ffff097224 */ /* 0x000fce00078e000e */
[----:B------:R-:W-:Y:S05]  /*21b10*/  WARPSYNC.COLLECTIVE R15, `(.L_x_1981) ;  /* 0x000000000f087348 */ /* 0x000fea0003c00000 */
[----:B------:R0:W1:Y:S02]  /*21b20*/  SHFL.IDX P6, R14, R13, R12, R11 ;  /* 0x0000000c0d0e7389 */ /* 0x00006400000c000b */
[----:B01----:R-:W-:Y:S01]  /*21b30*/  ENDCOLLECTIVE ;  /* 0x000000000000791b */ /* 0x003fe20003800000 */
.L_x_1981:
[----:B------:R-:W-:Y:S01]  /*21b40*/  @!P4 LEA R20, P1, R44, R9, 0x1 ;  /* 0x000000092c14c211 */ /* 0x000fe200078208ff */
[----:B------:R-:W-:-:S03]  /*21b50*/  @!P3 IMAD.MOV.U32 R9, RZ, RZ, R3 ;  /* 0x000000ffff09b224 */ /* 0x000fc600078e0003 */
[----:B------:R-:W-:Y:S01]  /*21b60*/  @!P4 LEA.HI.X R21, R44, R8, R43, 0x1, P1 ;  /* 0x000000082c15c211 */ /* 0x000fe200008f0c2b */
[----:B------:R-:W-:-:S05]  /*21b70*/  @!P3 IMAD.MOV.U32 R8, RZ, RZ, R32 ;  /* 0x000000ffff08b224 */ /* 0x000fca00078e0020 */
[----:B------:R0:W-:Y:S01]  /*21b80*/  @!P3 ST.E.128 desc[UR42][R8.64], R4 ;  /* 0x000000040800b985 */ /* 0x0001e2000c101d2a */
[----:B------:R-:W-:-:S03]  /*21b90*/  IMAD.MOV.U32 R13, RZ, RZ, R40 ;  /* 0x000000ffff0d7224 */ /* 0x000fc600078e0028 */
[----:B------:R0:W-:Y:S01]  /*21ba0*/  @!P4 ST.E.128 desc[UR42][R20.64], R24 ;  /* 0x000000181400c985 */ /* 0x0001e2000c101d2a */
[----:B------:R-:W-:-:S07]  /*21bb0*/  IMAD.MOV.U32 R10, RZ, RZ, R14 ;  /* 0x000000ffff0a7224 */ /* 0x000fce00078e000e */
[----:B0-----:R-:W-:Y:S05]  /*21bc0*/  WARPSYNC.COLLECTIVE R15, `(.L_x_1982) ;  /* 0x000000000f087348 */ /* 0x001fea0003c00000 */
[----:B------:R1:W2:Y:S02]  /*21bd0*/  SHFL.IDX P6, R14, R13, R12, R11 ;  /* 0x0000000c0d0e7389 */ /* 0x0002a400000c000b */
[----:B012---:R-:W-:Y:S01]  /*21be0*/  ENDCOLLECTIVE ;  /* 0x000000000000791b */ /* 0x007fe20003800000 */
.L_x_1982:
[----:B------:R-:W-:Y:S02]  /*21bf0*/  IMAD.MOV.U32 R13, RZ, RZ, R41 ;  /* 0x000000ffff0d7224 */ /* 0x000fe400078e0029 */
[----:B------:R-:W-:Y:S01]  /*21c00*/  IMAD.MOV.U32 R12, RZ, RZ, 0x3 ;  /* 0x00000003ff0c7424 */ /* 0x000fe200078e00ff */
[----:B------:R-:W-:-:S13]  /*21c10*/  @!P2 LEA R46, P5, R44, R14, 0x1 ;  /* 0x0000000e2c2ea211 */ /* 0x000fda00078a08ff */
[----:B------:R-:W-:Y:S05]  /*21c20*/  WARPSYNC.COLLECTIVE R15, `(.L_x_1983) ;  /* 0x000000000f087348 */ /* 0x000fea0003c00000 */
[----:B------:R0:W1:Y:S02]  /*21c30*/  SHFL.IDX P6, R14, R13, R12, R11 ;  /* 0x0000000c0d0e7389 */ /* 0x00006400000c000b */
[----:B01----:R-:W-:Y:S01]  /*21c40*/  ENDCOLLECTIVE ;  /* 0x000000000000791b */ /* 0x003fe20003800000 */
.L_x_1983:
[----:B------:R-:W-:Y:S01]  /*21c50*/  @!P2 LEA.HI.X R47, R44, R10, R43, 0x1, P5 ;  /* 0x0000000a2c2fa211 */ /* 0x000fe200028f0c2b */
[----:B------:R-:W-:-:S04]  /*21c60*/  @!P2 IMAD.MOV.U32 R4, RZ, RZ, R46 ;  /* 0x000000ffff04a224 */ /* 0x000fc800078e002e */
[----:B------:R-:W-:-:S05]  /*21c70*/  @!P2 IMAD.MOV.U32 R5, RZ, RZ, R47 ;  /* 0x000000ffff05a224 */ /* 0x000fca00078e002f */
[----:B------:R0:W-:Y:S01]  /*21c80*/  @!P2 ST.E.128 desc[UR42][R4.64], R28 ;  /* 0x0000001c0400a985 */ /* 0x0001e2000c101d2a */
[----:B------:R-:W-:Y:S02]  /*21c90*/  IMAD.MOV.U32 R13, RZ, RZ, R40 ;  /* 0x000000ffff0d7224 */ /* 0x000fe400078e0028 */
[----:B------:R-:W-:-:S07]  /*21ca0*/  IMAD.MOV.U32 R0, RZ, RZ, R14 ;  /* 0x000000ffff007224 */ /* 0x000fce00078e000e */
[----:B0-----:R-:W-:Y:S05]  /*21cb0*/  WARPSYNC.COLLECTIVE R15, `(.L_x_1984) ;  /* 0x000000000f087348 */ /* 0x001fea0003c00000 */
[----:B------:R1:W2:Y:S02]  /*21cc0*/  SHFL.IDX P6, R14, R13, R12, R11 ;  /* 0x0000000c0d0e7389 */ /* 0x0002a400000c000b */
[----:B012---:R-:W-:Y:S01]  /*21cd0*/  ENDCOLLECTIVE ;  /* 0x000000000000791b */ /* 0x007fe20003800000 */
.L_x_1984:
[----:B------:R-:W-:Y:S05]  /*21ce0*/  BRA `(.L_x_1985) ;  /* 0xffffff5000d07947 */ /* 0x000fea000383ffff */
.L_x_1779:
[----:B------:R-:W-:Y:S02]  /*21cf0*/  IMAD.MOV.U32 R13, RZ, RZ, R4 ;  /* 0x000000ffff0d7224 */ /* 0x000fe400078e0004 */
[----:B------:R-:W-:Y:S02]  /*21d00*/  IMAD.MOV.U32 R12, RZ, RZ, RZ ;  /* 0x000000ffff0c7224 */ /* 0x000fe400078e00ff */
[----:B------:R-:W-:Y:S02]  /*21d10*/  IMAD.MOV.U32 R11, RZ, RZ, 0x1c1f ;  /* 0x00001c1fff0b7424 */ /* 0x000fe400078e00ff */
[----:B------:R-:W-:-:S07]  /*21d20*/  IMAD.MOV.U32 R15, RZ, RZ, -0x1 ;  /* 0xffffffffff0f7424 */ /* 0x000fce00078e00ff */
[----:B------:R-:W-:Y:S05]  /*21d30*/  WARPSYNC.COLLECTIVE R15, `(.L_x_1986) ;  /* 0x000000000f087348 */ /* 0x000fea0003c00000 */
[----:B------:R0:W1:Y:S02]  /*21d40*/  SHFL.IDX P6, R14, R13, R12, R11 ;  /* 0x0000000c0d0e7389 */ /* 0x00006400000c000b */
[----:B01----:R-:W-:Y:S01]  /*21d50*/  ENDCOLLECTIVE ;  /* 0x000000000000791b */ /* 0x003fe20003800000 */
.L_x_1986:
[----:B------:R-:W-:Y:S02]  /*21d60*/  IMAD.MOV.U32 R13, RZ, RZ, R3 ;  /* 0x000000ffff0d7224 */ /* 0x000fe400078e0003 */
[----:B------:R-:W-:-:S07]  /*21d70*/  IMAD.MOV.U32 R0, RZ, RZ, R14 ;  /* 0x000000ffff007224 */ /* 0x000fce00078e000e */
[----:B------:R-:W-:Y:S05]  /*21d80*/  WARPSYNC.COLLECTIVE R15, `(.L_x_1987) ;  /* 0x000000000f087348 */ /* 0x000fea0003c00000 */
[----:B------:R0:W1:Y:S02]  /*21d90*/  SHFL.IDX P6, R14, R13, R12, R11 ;  /* 0x0000000c0d0e7389 */ /* 0x00006400000c000b */
[----:B01----:R-:W-:Y:S01]  /*21da0*/  ENDCOLLECTIVE ;  /* 0x000000000000791b */ /* 0x003fe20003800000 */
.L_x_1987:
[----:B------:R-:W-:Y:S05]  /*21db0*/  BRA `(.L_x_1988) ;  /* 0xffffff5400ac7947 */ /* 0x000fea000383ffff */
.L_x_1782:
[----:B------:R-:W-:Y:S01]  /*21dc0*/  BSSY B1, `(.L_x_1989) ;  /* 0x0000008000017945 */ /* 0x000fe20003800000 */
[----:B---3--:R-:W-:Y:S02]  /*21dd0*/  IMAD.MOV.U32 R13, RZ, RZ, R4 ;  /* 0x000000ffff0d7224 */ /* 0x008fe400078e0004 */
[----:B------:R-:W-:Y:S02]  /*21de0*/  IMAD.MOV.U32 R12, RZ, RZ, 0x1 ;  /* 0x00000001ff0c7424 */ /* 0x000fe400078e00ff */
[----:B------:R-:W-:Y:S02]  /*21df0*/  IMAD.MOV.U32 R11, RZ, RZ, 0x1c1f ;  /* 0x00001c1fff0b7424 */ /* 0x000fe400078e00ff */
[----:B------:R-:W-:-:S07]  /*21e00*/  IMAD.MOV.U32 R15, RZ, RZ, -0x1 ;  /* 0xffffffffff0f7424 */ /* 0x000fce00078e00ff */
[----:B012---:R-:W-:Y:S05]  /*21e10*/  WARPSYNC.COLLECTIVE R15, `(.L_x_1990) ;  /* 0x000000000f087348 */ /* 0x007fea0003c00000 */
[----:B--2---:R2:W3:Y:S02]  /*21e20*/  SHFL.IDX P6, R14, R13, R12, R11 ;  /* 0x0000000c0d0e7389 */ /* 0x0044e400000c000b */
[----:B0123--:R-:W-:Y:S01]  /*21e30*/  ENDCOLLECTIVE ;  /* 0x000000000000791b */ /* 0x00ffe20003800000 */
.L_x_1990:
[----:B------:R-:W-:Y:S05]  /*21e40*/  BSYNC B1 ;  /* 0x0000000000017941 */ /* 0x000fea0003800000 */
.L_x_1989:
        /* <DEDUP_REMOVED lines=8> */
.L_x_1991:
[----:B------:R-:W-:Y:S05]  /*21ed0*/  BRA `(.L_x_1992) ;  /* 0xffffff5800087947 */ /* 0x000fea000383ffff */
.L_x_1786:
[----:B------:R-:W-:Y:S02]  /*21ee0*/  IMAD.MOV.U32 R13, RZ, RZ, R20 ;  /* 0x000000ffff0d7224 */ /* 0x000fe400078e0014 */
[----:B------:R-:W-:Y:S02]  /*21ef0*/  IMAD.MOV.U32 R12, RZ, RZ, RZ ;  /* 0x000000ffff0c7224 */ /* 0x000fe400078e00ff */
[----:B------:R-:W-:Y:S02]  /*21f00*/  IMAD.MOV.U32 R11, RZ, RZ, 0x181f ;  /* 0x0000181fff0b7424 */ /* 0x000fe400078e00ff */
[----:B------:R-:W-:Y:S02]  /*21f10*/  IMAD.MOV.U32 R15, RZ, RZ, -0x1 ;  /* 0xffffffffff0f7424 */ /* 0x000fe400078e00ff */
[----:B------:R-:W-:Y:S02]  /*21f20*/  IMAD R21, R24, R25, RZ ;  /* 0x0000001918157224 */ /* 0x000fe400078e02ff */
[----:B------:R-:W-:-:S07]  /*21f30*/  IMAD.IADD R24, R28, 0x1, R29 ;  /* 0x000000011c187824 */ /* 0x000fce00078e021d */
[----:B0-----:R-:W-:Y:S05]  /*21f40*/  WARPSYNC.COLLECTIVE R15, `(.L_x_1993) ;  /* 0x000000000f087348 */ /* 0x001fea0003c00000 */
[----:B------:R1:W2:Y:S02]  /*21f50*/  SHFL.IDX P6, R14, R13, R12, R11 ;  /* 0x0000000c0d0e7389 */ /* 0x0002a400000c000b */
[----:B012---:R-:W-:Y:S01]  /*21f60*/  ENDCOLLECTIVE ;  /* 0x000000000000791b */ /* 0x007fe20003800000 */
.L_x_1993:
[C---:B------:R-:W-:Y:S01]  /*21f70*/  VIADD R8, R24.reuse, 0x30 ;  /* 0x0000003018087836 */ /* 0x040fe20000000000 */
[----:B------:R-:W-:-:S04]  /*21f80*/  ISETP.GE.OR P3, PT, R24, R21, P0 ;  /* 0x000000151800720c */ /* 0x000fc80000766670 */
[----:B------:R-:W-:Y:S01]  /*21f90*/  ISETP.GE.OR P4, PT, R8, R21, P0 ;  /* 0x000000150800720c */ /* 0x000fe20000786670 */
[----:B------:R-:W-:Y:S02]  /*21fa0*/  VIADD R8, R24, 0x60 ;  /* 0x0000006018087836 */ /* 0x000fe40000000000 */
[----:B------:R-:W-:-:S03]  /*21fb0*/  IMAD.MOV.U32 R13, RZ, RZ, R7 ;  /* 0x000000ffff0d7224 */ /* 0x000fc600078e0007 */
[----:B------:R-:W-:Y:S01]  /*21fc0*/  ISETP.GE.OR P2, PT, R8, R21, P0 ;  /* 0x000000150800720c */ /* 0x000fe20000746670 */
[----:B------:R-:W-:-:S12]  /*21fd0*/  IMAD.MOV.U32 R0, RZ, RZ, R14 ;  /* 0x000000ffff007224 */ /* 0x000fd800078e000e */
[----:B------:R-:W-:Y:S05]  /*21fe0*/  WARPSYNC.COLLECTIVE R15, `(.L_x_1994) ;  /* 0x000000000f087348 */ /* 0x000fea0003c00000 */
[----:B------:R0:W1:Y:S02]  /*21ff0*/  SHFL.IDX P6, R14, R13, R12, R11 ;  /* 0x0000000c0d0e7389 */ /* 0x00006400000c000b */
[----:B01----:R-:W-:Y:S01]  /*22000*/  ENDCOLLECTIVE ;  /* 0x000000000000791b */ /* 0x003fe20003800000 */
.L_x_1994:
[----:B------:R-:W-:Y:S02]  /*22010*/  IMAD.MOV.U32 R13, RZ, RZ, R20 ;  /* 0x000000ffff0d7224 */ /* 0x000fe400078e0014 */
[----:B------:R-:W-:Y:S02]  /*22020*/  IMAD.MOV.U32 R12, RZ, RZ, 0x1 ;  /* 0x00000001ff0c7424 */ /* 0x000fe400078e00ff */
[----:B------:R-:W-:-:S07]  /*22030*/  IMAD.MOV.U32 R3, RZ, RZ, R14 ;  /* 0x000000ffff037224 */ /* 0x000fce00078e000e */
[----:B------:R-:W-:Y:S05]  /*22040*/  WARPSYNC.COLLECTIVE R15, `(.L_x_1995) ;  /* 0x000000000f087348 */ /* 0x000fea0003c00000 */
[----:B------:R0:W1:Y:S02]  /*22050*/  SHFL.IDX P6, R14, R13, R12, R11 ;  /* 0x0000000c0d0e7389 */ /* 0x00006400000c000b */
[----:B01----:R-:W-:Y:S01]  /*22060*/  ENDCOLLECTIVE ;  /* 0x000000000000791b */ /* 0x003fe20003800000 */
.L_x_1995:
[----:B------:R-:W-:-:S04]  /*22070*/  @!P3 LEA R10, P5, R44, R3, 0x1 ;  /* 0x000000032c0ab211 */ /* 0x000fc800078a08ff */
[----:B------:R-:W-:Y:S01]  /*22080*/  @!P3 LEA.HI.X R3, R44, R0, R43, 0x1, P5 ;  /* 0x000000002c03b211 */ /* 0x000fe200028f0c2b */
[----:B------:R-:W-:Y:S02]  /*22090*/  IMAD.MOV.U32 R13, RZ, RZ, R7 ;  /* 0x000000ffff0d7224 */ /* 0x000fe400078e0007 */
[----:B------:R-:W-:-:S07]  /*220a0*/  IMAD.MOV.U32 R4, RZ, RZ, R14 ;  /* 0x000000ffff047224 */ /* 0x000fce00078e000e */
[----:B------:R-:W-:Y:S05]  /*220b0*/  WARPSYNC.COLLECTIVE R15, `(.L_x_1996) ;  /* 0x000000000f087348 */ /* 0x000fea0003c00000 */
[----:B------:R0:W1:Y:S02]  /*220c0*/  SHFL.IDX P6, R14, R13, R12, R11 ;  /* 0x0000000c0d0e7389 */ /* 0x00006400000c000b */
[----:B01----:R-:W-:Y:S01]  /*220d0*/  ENDCOLLECTIVE ;  /* 0x000000000000791b */ /* 0x003fe20003800000 */
.L_x_1996:
[----:B------:R-:W-:Y:S02]  /*220e0*/  IMAD.MOV.U32 R13, RZ, RZ, R20 ;  /* 0x000000ffff0d7224 */ /* 0x000fe400078e0014 */
[----:B------:R-:W-:Y:S02]  /*220f0*/  IMAD.MOV.U32 R12, RZ, RZ, 0x2 ;  /* 0x00000002ff0c7424 */ /* 0x000fe400078e00ff */
[----:B------:R-:W-:-:S07]  /*22100*/  IMAD.MOV.U32 R5, RZ, RZ, R14 ;  /* 0x000000ffff057224 */ /* 0x000fce00078e000e */
[----:B------:R-:W-:Y:S05]  /*22110*/  WARPSYNC.COLLECTIVE R15, `(.L_x_1997) ;  /* 0x000000000f087348 */ /* 0x000fea0003c00000 */
[----:B------:R0:W1:Y:S02]  /*22120*/  SHFL.IDX P6, R14, R13, R12, R11 ;  /* 0x0000000c0d0e7389 */ /* 0x00006400000c000b */
[----:B01----:R-:W-:Y:S01]  /*22130*/  ENDCOLLECTIVE ;  /* 0x000000000000791b */ /* 0x003fe20003800000 */
.L_x_1997:
[----:B------:R-:W-:-:S04]  /*22140*/  @!P4 LEA R8, P1, R44, R5, 0x1 ;  /* 0x000000052c08c211 */ /* 0x000fc800078208ff */
[----:B------:R-:W-:Y:S01]  /*22150*/  @!P4 LEA.HI.X R9, R44, R4, R43, 0x1, P1 ;  /* 0x000000042c09c211 */ /* 0x000fe200008f0c2b */
[----:B------:R-:W-:Y:S02]  /*22160*/  IMAD.MOV.U32 R13, RZ, RZ, R7 ;  /* 0x000000ffff0d7224 */ /* 0x000fe400078e0007 */
[----:B------:R-:W-:-:S07]  /*22170*/  IMAD.MOV.U32 R6, RZ, RZ, R14 ;  /* 0x000000ffff067224 */ /* 0x000fce00078e000e */
[----:B------:R-:W-:Y:S05]  /*22180*/  WARPSYNC.COLLECTIVE R15, `(.L_x_1998) ;  /* 0x000000000f087348 */ /* 0x000fea0003c00000 */
[----:B------:R0:W1:Y:S02]  /*22190*/  SHFL.IDX P6, R14, R13, R12, R11 ;  /* 0x0000000c0d0e7389 */ /* 0x00006400000c000b */
[----:B01----:R-:W-:Y:S01]  /*221a0*/  ENDCOLLECTIVE ;  /* 0x000000000000791b */ /* 0x003fe20003800000 */
.L_x_1998:
[----:B------:R-:W-:Y:S02]  /*221b0*/  @!P3 IMAD.MOV.U32 R11, RZ, RZ, R3 ;  /* 0x000000ffff0bb224 */ /* 0x000fe400078e0003 */
[----:B------:R-:W-:Y:S02]  /*221c0*/  IMAD.MOV.U32 R13, RZ, RZ, R20 ;  /* 0x000000ffff0d7224 */ /* 0x000fe400078e0014 */
[----:B------:R-:W-:Y:S01]  /*221d0*/  IMAD.MOV.U32 R12, RZ, RZ, 0x3 ;  /* 0x00000003ff0c7424 */ /* 0x000fe200078e00ff */
        /* <DEDUP_REMOVED lines=9> */
.L_x_1999:
[----:B------:R0:W-:Y:S01]  /*22270*/  @!P2 ST.E.128 desc[UR42][R4.64], RZ ;  /* 0x000000ff0400a985 */ /* 0x0001e2000c101d2a */
[----:B------:R-:W-:Y:S02]  /*22280*/  IMAD.MOV.U32 R13, RZ, RZ, R7 ;  /* 0x000000ffff0d7224 */ /* 0x000fe400078e0007 */
[----:B------:R-:W-:-:S07]  /*22290*/  IMAD.MOV.U32 R0, RZ, RZ, R14 ;  /* 0x000000ffff007224 */ /* 0x000fce00078e000e */
[----:B0-----:R-:W-:Y:S05]  /*222a0*/  WARPSYNC.COLLECTIVE R15, `(.L_x_2000) ;  /* 0x000000000f087348 */ /* 0x001fea0003c00000 */
[----:B------:R1:W2:Y:S02]  /*222b0*/  SHFL.IDX P6, R14, R13, R12, R11 ;  /* 0x0000000c0d0e7389 */ /* 0x0002a400000c000b */
[----:B012---:R-:W-:Y:S01]  /*222c0*/  ENDCOLLECTIVE ;  /* 0x000000000000791b */ /* 0x007fe20003800000 */
.L_x_2000:
[----:B------:R-:W-:Y:S05]  /*222d0*/  BRA `(.L_x_2001) ;  /* 0xffffff60001c7947 */ /* 0x000fea000383ffff */
.L_x_1813:
[----:B------:R-:W0:Y:S01]  /*222e0*/  S2R R5, SR_TID.X ;  /* 0x0000000000057919 */ /* 0x000e220000002100 */
[----:B------:R-:W-:Y:S01]  /*222f0*/  BSSY B1, `(.L_x_2002) ;  /* 0x000000a000017945 */ /* 0x000fe20003800000 */
[----:B------:R-:W-:Y:S02]  /*22300*/  IMAD.MOV.U32 R12, RZ, RZ, RZ ;  /* 0x000000ffff0c7224 */ /* 0x000fe400078e00ff */
[----:B------:R-:W-:Y:S02]  /*22310*/  IMAD.MOV.U32 R11, RZ, RZ, 0x1f ;  /* 0x0000001fff0b7424 */ /* 0x000fe400078e00ff */
[----:B------:R-:W-:Y:S01]  /*22320*/  IMAD.MOV.U32 R15, RZ, RZ, -0x1 ;  /* 0xffffffffff0f7424 */ /* 0x000fe200078e00ff */
[----:B0-----:R-:W-:-:S04]  /*22330*/  SHF.R.U32.HI R5, RZ, 0x5, R5 ;  /* 0x00000005ff057819 */ /* 0x001fc80000011605 */
[----:B------:R-:W-:-:S05]  /*22340*/  LOP3.LUT R5, R5, 0x3, RZ, 0xc0, !PT ;  /* 0x0000000305057812 */ /* 0x000fca00078ec0ff */
[----:B-1----:R-:W-:-:S07]  /*22350*/  IMAD.MOV.U32 R13, RZ, RZ, R5 ;  /* 0x000000ffff0d7224 */ /* 0x002fce00078e0005 */
[----:B------:R-:W-:Y:S05]  /*22360*/  WARPSYNC.COLLECTIVE R15, `(.L_x_2003) ;  /* 0x000000000f087348 */ /* 0x000fea0003c00000 */
[----:B------:R0:W1:Y:S02]  /*22370*/  SHFL.IDX P6, R14, R13, R12, R11 ;  /* 0x0000000c0d0e7389 */ /* 0x00006400000c000b */
[----:B01----:R-:W-:Y:S01]  /*22380*/  ENDCOLLECTIVE ;  /* 0x000000000000791b */ /* 0x003fe20003800000 */
.L_x_2003:
[----:B------:R-:W-:Y:S05]  /*22390*/  BSYNC B1 ;  /* 0x0000000000017941 */ /* 0x000fea0003800000 */
.L_x_2002:
[----:B------:R-:W-:Y:S05]  /*223a0*/  BRA `(.L_x_2004) ;  /* 0xffffff7c00bc7947 */ /* 0x000fea000383ffff */
.L_x_1815:
[----:B------:R-:W-:Y:S01]  /*223b0*/  BSSY B1, `(.L_x_2005) ;  /* 0x0000006000017945 */ /* 0x000fe20003800000 */
[----:B------:R-:W-:-:S07]  /*223c0*/  IMAD.MOV.U32 R15, RZ, RZ, -0x1 ;  /* 0xffffffffff0f7424 */ /* 0x000fce00078e00ff */
[----:B01----:R-:W-:Y:S05]  /*223d0*/  WARPSYNC.COLLECTIVE R15, `(.L_x_2006) ;  /* 0x000000000f0c7348 */ /* 0x003fea0003c00000 */
[----:B------:R-:W-:Y:S02]  /*223e0*/  ELECT P6, UR62, PT ;  /* 0x00000000003e782f */ /* 0x000fe400038c0000 */
[----:B------:R-:W-:Y:S01]  /*223f0*/  MOV R14, UR62 ;  /* 0x0000003e000e7c02 */ /* 0x000fe20008000f00 */
[----:B01----:R-:W-:Y:S10]  /*22400*/  ENDCOLLECTIVE ;  /* 0x000000000000791b */ /* 0x003ff40003800000 */
.L_x_2006:
[----:B------:R-:W-:Y:S05]  /*22410*/  BSYNC B1 ;  /* 0x0000000000017941 */ /* 0x000fea0003800000 */
.L_x_2005:
[----:B------:R-:W-:Y:S05]  /*22420*/  BRA `(.L_x_1814) ;  /* 0xffffff7c00b47947 */ /* 0x000fea000383ffff */
.L_x_1817:
[----:B0-----:R0:W2:Y:S02]  /*22430*/  SYNCS.PHASECHK.TRANS64.TRYWAIT P0, [R16+URZ+0x16820], R5 ;  /* 0x01682005100075a7 */ /* 0x0010a4000800017f */
[----:B--2---:R-:W-:Y:S05]  /*22440*/  @!P0 NANOSLEEP.SYNCS 0x989680 ;  /* 0x009896800000895d */ /* 0x004fea0003900000 */
[----:B------:R-:W2:Y:S02]  /*22450*/  @!P0 SYNCS.PHASECHK.TRANS64 P0, [R16+URZ+0x16820], R5 ;  /* 0x01682005100085a7 */ /* 0x000ea4000800007f */
[----:B--2---:R-:W-:Y:S05]  /*22460*/  @!P0 BRA `(.L_x_1817) ;  /* 0xfffffffc00f08947 */ /* 0x004fea000383ffff */
[----:B------:R-:W-:Y:S05]  /*22470*/  BRA `(.L_x_2007) ;  /* 0xffffff7c00c47947 */ /* 0x000fea000383ffff */
.L_x_1821:
[----:B0-----:R0:W2:Y:S02]  /*22480*/  SYNCS.PHASECHK.TRANS64.TRYWAIT P0, [R5+URZ+0x168a0], R7 ;  /* 0x0168a007050075a7 */ /* 0x0010a4000800017f */
[----:B--2---:R-:W-:Y:S05]  /*22490*/  @!P0 NANOSLEEP.SYNCS 0x989680 ;  /* 0x009896800000895d */ /* 0x004fea0003900000 */
[----:B------:R-:W2:Y:S02]  /*224a0*/  @!P0 SYNCS.PHASECHK.TRANS64 P0, [R5+URZ+0x168a0], R7 ;  /* 0x0168a007050085a7 */ /* 0x000ea4000800007f */
[----:B--2---:R-:W-:Y:S05]  /*224b0*/  @!P0 BRA `(.L_x_1821) ;  /* 0xfffffffc00f08947 */ /* 0x004fea000383ffff */
[----:B------:R-:W-:Y:S05]  /*224c0*/  BRA `(.L_x_2008) ;  /* 0xffffff7c00e07947 */ /* 0x000fea000383ffff */
.L_x_1826:
[----:B-1----:R1:W2:Y:S02]  /*224d0*/  SYNCS.PHASECHK.TRANS64.TRYWAIT P0, [R5+URZ+0x168c0], R7 ;  /* 0x0168c007050075a7 */ /* 0x0022a4000800017f */
[----:B--2---:R-:W-:Y:S05]  /*224e0*/  @!P0 NANOSLEEP.SYNCS 0x989680 ;  /* 0x009896800000895d */ /* 0x004fea0003900000 */
[----:B------:R-:W2:Y:S02]  /*224f0*/  @!P0 SYNCS.PHASECHK.TRANS64 P0, [R5+URZ+0x168c0], R7 ;  /* 0x0168c007050085a7 */ /* 0x000ea4000800007f */
[----:B--2---:R-:W-:Y:S05]  /*22500*/  @!P0 BRA `(.L_x_1826) ;  /* 0xfffffffc00f08947 */ /* 0x004fea000383ffff */
[----:B------:R-:W-:Y:S05]  /*22510*/  BRA `(.L_x_2009) ;  /* 0xffffff8000607947 */ /* 0x000fea000383ffff */
.L_x_1833:
[----:B0-----:R0:W2:Y:S02]  /*22520*/  SYNCS.PHASECHK.TRANS64.TRYWAIT P1, [R5+URZ+0x168a0], R7 ;  /* 0x0168a007050075a7 */ /* 0x0010a4000802017f */
[----:B--2---:R-:W-:Y:S05]  /*22530*/  @!P1 NANOSLEEP.SYNCS 0x989680 ;  /* 0x009896800000995d */ /* 0x004fea0003900000 */
[----:B------:R-:W2:Y:S02]  /*22540*/  @!P1 SYNCS.PHASECHK.TRANS64 P1, [R5+URZ+0x168a0], R7 ;  /* 0x0168a007050095a7 */ /* 0x000ea4000802007f */
[----:B--2---:R-:W-:Y:S05]  /*22550*/  @!P1 BRA `(.L_x_1833) ;  /* 0xfffffffc00f09947 */ /* 0x004fea000383ffff */
[----:B------:R-:W-:Y:S05]  /*22560*/  BRA `(.L_x_2010) ;  /* 0xffffff84002c7947 */ /* 0x000fea000383ffff */
.L_x_1838:
[----:B-1----:R1:W2:Y:S02]  /*22570*/  SYNCS.PHASECHK.TRANS64.TRYWAIT P1, [R5+URZ+0x168c0], R7 ;  /* 0x0168c007050075a7 */ /* 0x0022a4000802017f */
[----:B--2---:R-:W-:Y:S05]  /*22580*/  @!P1 NANOSLEEP.SYNCS 0x989680 ;  /* 0x009896800000995d */ /* 0x004fea0003900000 */
[----:B------:R-:W2:Y:S02]  /*22590*/  @!P1 SYNCS.PHASECHK.TRANS64 P1, [R5+URZ+0x168c0], R7 ;  /* 0x0168c007050095a7 */ /* 0x000ea4000802007f */
[----:B--2---:R-:W-:Y:S05]  /*225a0*/  @!P1 BRA `(.L_x_1838) ;  /* 0xfffffffc00f09947 */ /* 0x004fea000383ffff */
[----:B------:R-:W-:Y:S05]  /*225b0*/  BRA `(.L_x_2011) ;  /* 0xffffff8400a47947 */ /* 0x000fea000383ffff */
.L_x_1861:
        /* <DEDUP_REMOVED lines=11> */
.L_x_2013:
[----:B------:R-:W-:Y:S05]  /*22670*/  BSYNC B0 ;  /* 0x0000000000007941 */ /* 0x000fea0003800000 */
.L_x_2012:
[----:B------:R-:W-:Y:S05]  /*22680*/  BRA `(.L_x_2014) ;  /* 0xffffff9400b87947 */ /* 0x000fea000383ffff */
.L_x_1864:
[----:B0-----:R0:W1:Y:S02]  /*22690*/  SYNCS.PHASECHK.TRANS64.TRYWAIT P0, [R3+URZ+0x16840], R4 ;  /* 0x01684004030075a7 */ /* 0x001064000800017f */
[----:B-1----:R-:W-:Y:S05]  /*226a0*/  @!P0 NANOSLEEP.SYNCS 0x989680 ;  /* 0x009896800000895d */ /* 0x002fea0003900000 */
[----:B------:R-:W1:Y:S02]  /*226b0*/  @!P0 SYNCS.PHASECHK.TRANS64 P0, [R3+URZ+0x16840], R4 ;  /* 0x01684004030085a7 */ /* 0x000e64000800007f */
[----:B-1----:R-:W-:Y:S05]  /*226c0*/  @!P0 BRA `(.L_x_1864) ;  /* 0xfffffffc00f08947 */ /* 0x002fea000383ffff */
[----:B------:R-:W-:Y:S05]  /*226d0*/  BRA `(.L_x_2015) ;  /* 0xffffff98000c7947 */ /* 0x000fea000383ffff */
.L_x_1865:
        /* <DEDUP_REMOVED lines=8> */
.L_x_2017:
[----:B------:R-:W-:Y:S05]  /*22760*/  BSYNC B0 ;  /* 0x0000000000007941 */ /* 0x000fea0003800000 */
.L_x_2016:
        /* <DEDUP_REMOVED lines=9> */
.L_x_2018:
[----:B------:R-:W-:Y:S02]  /*22800*/  IMAD.MOV.U32 R13, RZ, RZ, R2 ;  /* 0x000000ffff0d7224 */ /* 0x000fe400078e0002 */
[----:B------:R-:W-:Y:S02]  /*22810*/  IMAD.MOV.U32 R12, RZ, RZ, 0x1 ;  /* 0x00000001ff0c7424 */ /* 0x000fe400078e00ff */
[----:B------:R-:W-:-:S07]  /*22820*/  IMAD.MOV.U32 R7, RZ, RZ, R14 ;  /* 0x000000ffff077224 */ /* 0x000fce00078e000e */
[----:B------:R-:W-:Y:S05]  /*22830*/  WARPSYNC.COLLECTIVE R15, `(.L_x_2019) ;  /* 0x000000000f087348 */ /* 0x000fea0003c00000 */
[----:B------:R0:W1:Y:S02]  /*22840*/  SHFL.IDX P6, R14, R13, R12, R11 ;  /* 0x0000000c0d0e7389 */ /* 0x00006400000c000b */
[----:B01----:R-:W-:Y:S01]  /*22850*/  ENDCOLLECTIVE ;  /* 0x000000000000791b */ /* 0x003fe20003800000 */
.L_x_2019:
        /* <DEDUP_REMOVED lines=15> */
.L_x_2020:
[----:B------:R-:W-:Y:S02]  /*22950*/  @P0 IMAD R8, R5, 0x2, R16 ;  /* 0x0000000205080824 */ /* 0x000fe400078e0210 */
[----:B------:R-:W-:Y:S02]  /*22960*/  IMAD.MOV.U32 R13, RZ, RZ, R2 ;  /* 0x000000ffff0d7224 */ /* 0x000fe400078e0002 */
[----:B------:R-:W-:Y:S02]  /*22970*/  IMAD.MOV.U32 R12, RZ, RZ, 0x2 ;  /* 0x00000002ff0c7424 */ /* 0x000fe400078e00ff */
[----:B------:R-:W-:-:S07]  /*22980*/  IMAD.MOV.U32 R7, RZ, RZ, R14 ;  /* 0x000000ffff077224 */ /* 0x000fce00078e000e */
[----:B------:R-:W-:Y:S05]  /*22990*/  WARPSYNC.COLLECTIVE R15, `(.L_x_2021) ;  /* 0x000000000f087348 */ /* 0x000fea0003c00000 */
[----:B------:R0:W1:Y:S02]  /*229a0*/  SHFL.IDX P6, R14, R13, R12, R11 ;  /* 0x0000000c0d0e7389 */ /* 0x00006400000c000b */
[----:B01----:R-:W-:Y:S01]  /*229b0*/  ENDCOLLECTIVE ;  /* 0x000000000000791b */ /* 0x003fe20003800000 */
.L_x_2021:
        /* <DEDUP_REMOVED lines=15> */
.L_x_2022:
[----:B------:R-:W-:Y:S02]  /*22ab0*/  @P0 IMAD R8, R5, 0x2, R16 ;  /* 0x0000000205080824 */ /* 0x000fe400078e0210 */
[----:B------:R-:W-:Y:S02]  /*22ac0*/  IMAD.MOV.U32 R13, RZ, RZ, R2 ;  /* 0x000000ffff0d7224 */ /* 0x000fe400078e0002 */
[----:B------:R-:W-:Y:S02]  /*22ad0*/  IMAD.MOV.U32 R12, RZ, RZ, 0x3 ;  /* 0x00000003ff0c7424 */ /* 0x000fe400078e00ff */
[----:B------:R-:W-:-:S07]  /*22ae0*/  IMAD.MOV.U32 R7, RZ, RZ, R14 ;  /* 0x000000ffff077224 */ /* 0x000fce00078e000e */
[----:B------:R-:W-:Y:S05]  /*22af0*/  WARPSYNC.COLLECTIVE R15, `(.L_x_2023) ;  /* 0x000000000f087348 */ /* 0x000fea0003c00000 */
[----:B------:R0:W1:Y:S02]  /*22b00*/  SHFL.IDX P6, R14, R13, R12, R11 ;  /* 0x0000000c0d0e7389 */ /* 0x00006400000c000b */
[----:B01----:R-:W-:Y:S01]  /*22b10*/  ENDCOLLECTIVE ;  /* 0x000000000000791b */ /* 0x003fe20003800000 */
.L_x_2023:
        /* <DEDUP_REMOVED lines=15> */
.L_x_2024:
[----:B------:R-:W-:Y:S02]  /*22c10*/  @P0 IMAD R8, R5, 0x2, R16 ;  /* 0x0000000205080824 */ /* 0x000fe400078e0210 */
[----:B------:R-:W-:Y:S02]  /*22c20*/  IMAD.MOV.U32 R13, RZ, RZ, R2 ;  /* 0x000000ffff0d7224 */ /* 0x000fe400078e0002 */
[----:B------:R-:W-:Y:S02]  /*22c30*/  IMAD.MOV.U32 R12, RZ, RZ, 0x4 ;  /* 0x00000004ff0c7424 */ /* 0x000fe400078e00ff */
[----:B------:R-:W-:-:S07]  /*22c40*/  IMAD.MOV.U32 R7, RZ, RZ, R14 ;  /* 0x000000ffff077224 */ /* 0x000fce00078e000e */
[----:B------:R-:W-:Y:S05]  /*22c50*/  WARPSYNC.COLLECTIVE R15, `(.L_x_2025) ;  /* 0x000000000f087348 */ /* 0x000fea0003c00000 */
[----:B------:R0:W1:Y:S02]  /*22c60*/  SHFL.IDX P6, R14, R13, R12, R11 ;  /* 0x0000000c0d0e7389 */ /* 0x00006400000c000b */
[----:B01----:R-:W-:Y:S01]  /*22c70*/  ENDCOLLECTIVE ;  /* 0x000000000000791b */ /* 0x003fe20003800000 */
.L_x_2025:
        /* <DEDUP_REMOVED lines=15> */
.L_x_2026:
[----:B------:R-:W-:Y:S02]  /*22d70*/  @P0 IMAD R8, R5, 0x2, R16 ;  /* 0x0000000205080824 */ /* 0x000fe400078e0210 */
[----:B------:R-:W-:Y:S02]  /*22d80*/  IMAD.MOV.U32 R13, RZ, RZ, R2 ;  /* 0x000000ffff0d7224 */ /* 0x000fe400078e0002 */
[----:B------:R-:W-:Y:S02]  /*22d90*/  IMAD.MOV.U32 R12, RZ, RZ, 0x5 ;  /* 0x00000005ff0c7424 */ /* 0x000fe400078e00ff */
[----:B------:R-:W-:-:S07]  /*22da0*/  IMAD.MOV.U32 R7, RZ, RZ, R14 ;  /* 0x000000ffff077224 */ /* 0x000fce00078e000e */
[----:B------:R-:W-:Y:S05]  /*22db0*/  WARPSYNC.COLLECTIVE R15, `(.L_x_2027) ;  /* 0x000000000f087348 */ /* 0x000fea0003c00000 */
[----:B------:R0:W1:Y:S02]  /*22dc0*/  SHFL.IDX P6, R14, R13, R12, R11 ;  /* 0x0000000c0d0e7389 */ /* 0x00006400000c000b */
[----:B01----:R-:W-:Y:S01]  /*22dd0*/  ENDCOLLECTIVE ;  /* 0x000000000000791b */ /* 0x003fe20003800000 */
.L_x_2027:
        /* <DEDUP_REMOVED lines=15> */
.L_x_2028:
[----:B------:R-:W-:Y:S02]  /*22ed0*/  @P0 IMAD R8, R5, 0x2, R16 ;  /* 0x0000000205080824 */ /* 0x000fe400078e0210 */
[----:B------:R-:W-:Y:S02]  /*22ee0*/  IMAD.MOV.U32 R13, RZ, RZ, R2 ;  /* 0x000000ffff0d7224 */ /* 0x000fe400078e0002 */
[----:B------:R-:W-:Y:S02]  /*22ef0*/  IMAD.MOV.U32 R12, RZ, RZ, 0x6 ;  /* 0x00000006ff0c7424 */ /* 0x000fe400078e00ff */
[----:B------:R-:W-:-:S07]  /*22f00*/  IMAD.MOV.U32 R7, RZ, RZ, R14 ;  /* 0x000000ffff077224 */ /* 0x000fce00078e000e */
[----:B------:R-:W-:Y:S05]  /*22f10*/  WARPSYNC.COLLECTIVE R15, `(.L_x_2029) ;  /* 0x000000000f087348 */ /* 0x000fea0003c00000 */
[----:B------:R0:W1:Y:S02]  /*22f20*/  SHFL.IDX P6, R14, R13, R12, R11 ;  /* 0x0000000c0d0e7389 */ /* 0x00006400000c000b */
[----:B01----:R-:W-:Y:S01]  /*22f30*/  ENDCOLLECTIVE ;  /* 0x000000000000791b */ /* 0x003fe20003800000 */
.L_x_2029:
        /* <DEDUP_REMOVED lines=15> */
.L_x_2030:
[----:B------:R-:W-:Y:S02]  /*23030*/  @P0 IMAD R8, R5, 0x2, R16 ;  /* 0x0000000205080824 */ /* 0x000fe400078e0210 */
[----:B------:R-:W-:Y:S02]  /*23040*/  IMAD.MOV.U32 R13, RZ, RZ, R2 ;  /* 0x000000ffff0d7224 */ /* 0x000fe400078e0002 */
[----:B------:R-:W-:Y:S02]  /*23050*/  IMAD.MOV.U32 R12, RZ, RZ, 0x7 ;  /* 0x00000007ff0c7424 */ /* 0x000fe400078e00ff */
[----:B------:R-:W-:-:S07]  /*23060*/  IMAD.MOV.U32 R7, RZ, RZ, R14 ;  /* 0x000000ffff077224 */ /* 0x000fce00078e000e */
[----:B------:R-:W-:Y:S05]  /*23070*/  WARPSYNC.COLLECTIVE R15, `(.L_x_2031) ;  /* 0x000000000f087348 */ /* 0x000fea0003c00000 */
[----:B------:R0:W1:Y:S02]  /*23080*/  SHFL.IDX P6, R14, R13, R12, R11 ;  /* 0x0000000c0d0e7389 */ /* 0x00006400000c000b */
[----:B01----:R-:W-:Y:S01]  /*23090*/  ENDCOLLECTIVE ;  /* 0x000000000000791b */ /* 0x003fe20003800000 */
.L_x_2031:
        /* <DEDUP_REMOVED lines=10> */
.L_x_2032:
[----:B------:R-:W-:Y:S01]  /*23140*/  @!PT LDS RZ, [RZ] ;  /* 0x00000000fffff984 */ /* 0x000fe20000000800 */
[----:B------:R-:W-:Y:S01]  /*23150*/  @!PT LDS RZ, [RZ] ;  /* 0x00000000fffff984 */ /* 0x000fe20000000800 */
[----:B------:R-:W-:Y:S01]  /*23160*/  @!PT LDS RZ, [RZ] ;  /* 0x00000000fffff984 */ /* 0x000fe20000000800 */
[----:B------:R0:W-:Y:S01]  /*23170*/  @P0 LDGSTS.E.BYPASS.LTC128B.128 [R8+0x11400], desc[UR42][R6.64], !P2 ;  /* 0x1140000006080fae */ /* 0x0001e2000d101d6a */
[----:B------:R-:W-:Y:S01]  /*23180*/  IMAD.MOV.U32 R0, RZ, RZ, R14 ;  /* 0x000000ffff007224 */ /* 0x000fe200078e000e */
[----:B------:R-:W-:Y:S06]  /*23190*/  BRA `(.L_x_2033) ;  /* 0xffffff9400147947 */ /* 0x000fec000383ffff */
.L_x_1870:
        /* <DEDUP_REMOVED lines=9> */
.L_x_2034:
[C---:B------:R-:W-:Y:S01]  /*23230*/  VIADD R9, R25.reuse, 0x10 ;  /* 0x0000001019097836 */ /* 0x040fe20000000000 */
[----:B------:R-:W-:Y:S01]  /*23240*/  ISETP.GE.AND P1, PT, R25, R2, PT ;  /* 0x000000021900720c */ /* 0x000fe20003f26270 */
[----:B------:R-:W-:Y:S02]  /*23250*/  IMAD.MOV.U32 R13, RZ, RZ, R0 ;  /* 0x000000ffff0d7224 */ /* 0x000fe400078e0000 */
[----:B------:R-:W-:-:S10]  /*23260*/  IMAD.MOV.U32 R6, RZ, RZ, R14 ;  /* 0x000000ffff067224 */ /* 0x000fd400078e000e */
[----:B------:R-:W-:Y:S05]  /*23270*/  WARPSYNC.COLLECTIVE R15, `(.L_x_2035) ;  /* 0x000000000f087348 */ /* 0x000fea0003c00000 */
[----:B------:R0:W1:Y:S02]  /*23280*/  SHFL.IDX P6, R14, R13, R12, R11 ;  /* 0x0000000c0d0e7389 */ /* 0x00006400000c000b */
[----:B01----:R-:W-:Y:S01]  /*23290*/  ENDCOLLECTIVE ;  /* 0x000000000000791b */ /* 0x003fe20003800000 */
.L_x_2035:
[----:B------:R-:W-:Y:S02]  /*232a0*/  IMAD.MOV.U32 R13, RZ, RZ, R4 ;  /* 0x000000ffff0d7224 */ /* 0x000fe400078e0004 */
[----:B------:R-:W-:Y:S02]  /*232b0*/  IMAD.MOV.U32 R12, RZ, RZ, 0x1 ;  /* 0x00000001ff0c7424 */ /* 0x000fe400078e00ff */
[----:B------:R-:W-:-:S07]  /*232c0*/  IMAD.MOV.U32 R7, RZ, RZ, R14 ;  /* 0x000000ffff077224 */ /* 0x000fce00078e000e */
[----:B------:R-:W-:Y:S05]  /*232d0*/  WARPSYNC.COLLECTIVE R15, `(.L_x_2036) ;  /* 0x000000000f087348 */ /* 0x000fea0003c00000 */
[----:B------:R0:W1:Y:S02]  /*232e0*/  SHFL.IDX P6, R14, R13, R12, R11 ;  /* 0x0000000c0d0e7389 */ /* 0x00006400000c000b */
[----:B01----:R-:W-:Y:S01]  /*232f0*/  ENDCOLLECTIVE ;  /* 0x000000000000791b */ /* 0x003fe20003800000 */
.L_x_2036:
        /* <DEDUP_REMOVED lines=15> */
.L_x_2037:
[----:B------:R-:W-:Y:S02]  /*233f0*/  IMAD.MOV.U32 R13, RZ, RZ, R4 ;  /* 0x000000ffff0d7224 */ /* 0x000fe400078e0004 */
[----:B------:R-:W-:Y:S02]  /*23400*/  IMAD.MOV.U32 R12, RZ, RZ, 0x2 ;  /* 0x00000002ff0c7424 */ /* 0x000fe400078e00ff */
[----:B------:R-:W-:-:S07]  /*23410*/  IMAD.MOV.U32 R7, RZ, RZ, R14 ;  /* 0x000000ffff077224 */ /* 0x000fce00078e000e */
[----:B------:R-:W-:Y:S05]  /*23420*/  WARPSYNC.COLLECTIVE R15, `(.L_x_2038) ;  /* 0x000000000f087348 */ /* 0x000fea0003c00000 */
[----:B------:R0:W1:Y:S02]  /*23430*/  SHFL.IDX P6, R14, R13, R12, R11 ;  /* 0x0000000c0d0e7389 */ /* 0x00006400000c000b */
[----:B01----:R-:W-:Y:S01]  /*23440*/  ENDCOLLECTIVE ;  /* 0x000000000000791b */ /* 0x003fe20003800000 */
.L_x_2038:
        /* <DEDUP_REMOVED lines=16> */
.L_x_2039:
[----:B------:R-:W-:Y:S02]  /*23550*/  IMAD.MOV.U32 R13, RZ, RZ, R4 ;  /* 0x000000ffff0d7224 */ /* 0x000fe400078e0004 */
[----:B------:R-:W-:Y:S02]  /*23560*/  IMAD.MOV.U32 R12, RZ, RZ, 0x3 ;  /* 0x00000003ff0c7424 */ /* 0x000fe400078e00ff */
[----:B------:R-:W-:-:S07]  /*23570*/  IMAD.MOV.U32 R7, RZ, RZ, R14 ;  /* 0x000000ffff077224 */ /* 0x000fce00078e000e */
[----:B------:R-:W-:Y:S05]  /*23580*/  WARPSYNC.COLLECTIVE R15, `(.L_x_2040) ;  /* 0x000000000f087348 */ /* 0x000fea0003c00000 */
[----:B------:R0:W1:Y:S02]  /*23590*/  SHFL.IDX P6, R14, R13, R12, R11 ;  /* 0x0000000c0d0e7389 */ /* 0x00006400000c000b */
[----:B01----:R-:W-:Y:S01]  /*235a0*/  ENDCOLLECTIVE ;  /* 0x000000000000791b */ /* 0x003fe20003800000 */
.L_x_2040:
        /* <DEDUP_REMOVED lines=16> */
.L_x_2041:
[----:B------:R-:W-:Y:S02]  /*236b0*/  IMAD.MOV.U32 R13, RZ, RZ, R4 ;  /* 0x000000ffff0d7224 */ /* 0x000fe400078e0004 */
[----:B------:R-:W-:Y:S02]  /*236c0*/  IMAD.MOV.U32 R12, RZ, RZ, 0x4 ;  /* 0x00000004ff0c7424 */ /* 0x000fe400078e00ff */
[----:B------:R-:W-:-:S07]  /*236d0*/  IMAD.MOV.U32 R7, RZ, RZ, R14 ;  /* 0x000000ffff077224 */ /* 0x000fce00078e000e */
[----:B------:R-:W-:Y:S05]  /*236e0*/  WARPSYNC.COLLECTIVE R15, `(.L_x_2042) ;  /* 0x000000000f087348 */ /* 0x000fea0003c00000 */
[----:B------:R0:W1:Y:S02]  /*236f0*/  SHFL.IDX P6, R14, R13, R12, R11 ;  /* 0x0000000c0d0e7389 */ /* 0x00006400000c000b */
[----:B01----:R-:W-:Y:S01]  /*23700*/  ENDCOLLECTIVE ;  /* 0x000000000000791b */ /* 0x003fe20003800000 */
.L_x_2042:
        /* <DEDUP_REMOVED lines=16> */
.L_x_2043:
[----:B------:R-:W-:Y:S02]  /*23810*/  IMAD.MOV.U32 R13, RZ, RZ, R4 ;  /* 0x000000ffff0d7224 */ /* 0x000fe400078e0004 */
[----:B------:R-:W-:Y:S02]  /*23820*/  IMAD.MOV.U32 R12, RZ, RZ, 0x5 ;  /* 0x00000005ff0c7424 */ /* 0x000fe400078e00ff */
[----:B------:R-:W-:-:S07]  /*23830*/  IMAD.MOV.U32 R7, RZ, RZ, R14 ;  /* 0x000000ffff077224 */ /* 0x000fce00078e000e */
[----:B------:R-:W-:Y:S05]  /*23840*/  WARPSYNC.COLLECTIVE R15, `(.L_x_2044) ;  /* 0x000000000f087348 */ /* 0x000fea0003c00000 */
[----:B------:R0:W1:Y:S02]  /*23850*/  SHFL.IDX P6, R14, R13, R12, R11 ;  /* 0x0000000c0d0e7389 */ /* 0x00006400000c000b */
[----:B01----:R-:W-:Y:S01]  /*23860*/  ENDCOLLECTIVE ;  /* 0x000000000000791b */ /* 0x003fe20003800000 */
.L_x_2044:
        /* <DEDUP_REMOVED lines=16> */
.L_x_2045:
[----:B------:R-:W-:Y:S02]  /*23970*/  IMAD.MOV.U32 R13, RZ, RZ, R4 ;  /* 0x000000ffff0d7224 */ /* 0x000fe400078e0004 */
[----:B------:R-:W-:Y:S02]  /*23980*/  IMAD.MOV.U32 R12, RZ, RZ, 0x6 ;  /* 0x00000006ff0c7424 */ /* 0x000fe400078e00ff */
[----:B------:R-:W-:-:S07]  /*23990*/  IMAD.MOV.U32 R7, RZ, RZ, R14 ;  /* 0x000000ffff077224 */ /* 0x000fce00078e000e */
[----:B------:R-:W-:Y:S05]  /*239a0*/  WARPSYNC.COLLECTIVE R15, `(.L_x_2046) ;  /* 0x000000000f087348 */ /* 0x000fea0003c00000 */
[----:B------:R0:W1:Y:S02]  /*239b0*/  SHFL.IDX P6, R14, R13, R12, R11 ;  /* 0x0000000c0d0e7389 */ /* 0x00006400000c000b */
[----:B01----:R-:W-:Y:S01]  /*239c0*/  ENDCOLLECTIVE ;  /* 0x000000000000791b */ /* 0x003fe20003800000 */
.L_x_2046:
        /* <DEDUP_REMOVED lines=16> */
.L_x_2047:
[----:B------:R-:W-:Y:S02]  /*23ad0*/  IMAD.MOV.U32 R13, RZ, RZ, R4 ;  /* 0x000000ffff0d7224 */ /* 0x000fe400078e0004 */
[----:B------:R-:W-:Y:S02]  /*23ae0*/  IMAD.MOV.U32 R12, RZ, RZ, 0x7 ;  /* 0x00000007ff0c7424 */ /* 0x000fe400078e00ff */
[----:B------:R-:W-:-:S07]  /*23af0*/  IMAD.MOV.U32 R7, RZ, RZ, R14 ;  /* 0x000000ffff077224 */ /* 0x000fce00078e000e */
[----:B------:R-:W-:Y:S05]  /*23b00*/  WARPSYNC.COLLECTIVE R15, `(.L_x_2048) ;  /* 0x000000000f087348 */ /* 0x000fea0003c00000 */
[----:B------:R0:W1:Y:S02]  /*23b10*/  SHFL.IDX P6, R14, R13, R12, R11 ;  /* 0x0000000c0d0e7389 */ /* 0x00006400000c000b */
[----:B01----:R-:W-:Y:S01]  /*23b20*/  ENDCOLLECTIVE ;  /* 0x000000000000791b */ /* 0x003fe20003800000 */
.L_x_2048:
        /* <DEDUP_REMOVED lines=11> */
.L_x_2049:
        /* <DEDUP_REMOVED lines=12> */
.L_x_2050:
[----:B------:R-:W-:-:S05]  /*23ca0*/  @!P1 LEA R6, P2, R20, R6, 0x1 ;  /* 0x0000000614069211 */ /* 0x000fca00078408ff */
[----:B------:R-:W-:-:S04]  /*23cb0*/  @!P1 IMAD.X R4, RZ, RZ, R4, P2 ;  /* 0x000000ffff049224 */ /* 0x000fc800010e0604 */
[----:B------:R-:W-:Y:S02]  /*23cc0*/  @!P1 IMAD.MOV.U32 R7, RZ, RZ, R4 ;  /* 0x000000ffff079224 */ /* 0x000fe400078e0004 */
[----:B------:R-:W-:Y:S02]  /*23cd0*/  IMAD.MOV.U32 R13, RZ, RZ, R5 ;  /* 0x000000ffff0d7224 */ /* 0x000fe400078e0005 */
[----:B------:R-:W-:Y:S01]  /*23ce0*/  VIADD R4, R25, 0xa0 ;  /* 0x000000a019047836 */ /* 0x000fe20000000000 */
        /* <DEDUP_REMOVED lines=9> */
.L_x_2051:
[----:B------:R-:W-:Y:S02]  /*23d80*/  IMAD.MOV.U32 R13, RZ, RZ, R3 ;  /* 0x000000ffff0d7224 */ /* 0x000fe400078e0003 */
[----:B------:R-:W-:Y:S02]  /*23d90*/  IMAD.MOV.U32 R12, RZ, RZ, 0x1 ;  /* 0x00000001ff0c7424 */ /* 0x000fe400078e00ff */
[----:B------:R-:W-:-:S07]  /*23da0*/  IMAD.MOV.U32 R8, RZ, RZ, R14 ;  /* 0x000000ffff087224 */ /* 0x000fce00078e000e */
[----:B------:R-:W-:Y:S05]  /*23db0*/  WARPSYNC.COLLECTIVE R15, `(.L_x_2052) ;  /* 0x000000000f087348 */ /* 0x000fea0003c00000 */
[----:B------:R0:W1:Y:S02]  /*23dc0*/  SHFL.IDX P6, R14, R13, R12, R11 ;  /* 0x0000000c0d0e7389 */ /* 0x00006400000c000b */
[----:B01----:R-:W-:Y:S01]  /*23dd0*/  ENDCOLLECTIVE ;  /* 0x000000000000791b */ /* 0x003fe20003800000 */
.L_x_2052:
[----:B------:R-:W-:-:S05]  /*23de0*/  @!P1 LEA R6, P2, R20, R8, 0x1 ;  /* 0x0000000814069211 */ /* 0x000fca00078408ff */
[----:B------:R-:W-:-:S04]  /*23df0*/  @!P1 IMAD.X R0, RZ, RZ, R0, P2 ;  /* 0x000000ffff009224 */ /* 0x000fc800010e0600 */
[----:B------:R-:W-:Y:S02]  /*23e00*/  @!P1 IMAD.MOV.U32 R7, RZ, RZ, R0 ;  /* 0x000000ffff079224 */ /* 0x000fe400078e0000 */
[----:B------:R-:W-:Y:S02]  /*23e10*/  VIADD R0, R25, 0x90 ;  /* 0x0000009019007836 */ /* 0x000fe40000000000 */
[----:B------:R-:W-:Y:S01]  /*23e20*/  IMAD.MOV.U32 R13, RZ, RZ, R5 ;  /* 0x000000ffff0d7224 */ /* 0x000fe200078e0005 */
[----:B------:R-:W-:Y:S01]  /*23e30*/  @!PT LDS RZ, [RZ] ;  /* 0x00000000fffff984 */ /* 0x000fe20000000800 */
[----:B------:R-:W-:Y:S01]  /*23e40*/  @!PT LDS RZ, [RZ] ;  /* 0x00000000fffff984 */ /* 0x000fe20000000800 */
[----:B------:R-:W-:Y:S01]  /*23e50*/  @!PT LDS RZ, [RZ] ;  /* 0x00000000fffff984 */ /* 0x000fe20000000800 */
[----:B------:R0:W-:Y:S02]  /*23e60*/  @!P1 LDGSTS.E.BYPASS.LTC128B.128 [R10+0xc400], desc[UR42][R6.64], !P0 ;  /* 0x0c400000060a9fae */ /* 0x0001e4000c101d6a */
[----:B------:R-:W-:Y:S01]  /*23e70*/  ISETP.GE.AND P1, PT, R0, R2, PT ;  /* 0x000000020000720c */ /* 0x000fe20003f26270 */
[----:B------:R-:W-:-:S12]  /*23e80*/  IMAD.MOV.U32 R0, RZ, RZ, R14 ;  /* 0x000000ffff007224 */ /* 0x000fd800078e000e */
[----:B0-----:R-:W-:Y:S05]  /*23e90*/  WARPSYNC.COLLECTIVE R15, `(.L_x_2053) ;  /* 0x000000000f087348 */ /* 0x001fea0003c00000 */
[----:B------:R1:W2:Y:S02]  /*23ea0*/  SHFL.IDX P6, R14, R13, R12, R11 ;  /* 0x0000000c0d0e7389 */ /* 0x0002a400000c000b */
[----:B012---:R-:W-:Y:S01]  /*23eb0*/  ENDCOLLECTIVE ;  /* 0x000000000000791b */ /* 0x007fe20003800000 */
.L_x_2053:
[----:B------:R-:W-:Y:S02]  /*23ec0*/  IMAD.MOV.U32 R13, RZ, RZ, R3 ;  /* 0x000000ffff0d7224 */ /* 0x000fe400078e0003 */
[----:B------:R-:W-:Y:S02]  /*23ed0*/  IMAD.MOV.U32 R12, RZ, RZ, 0x2 ;  /* 0x00000002ff0c7424 */ /* 0x000fe400078e00ff */
[----:B------:R-:W-:-:S07]  /*23ee0*/  IMAD.MOV.U32 R6, RZ, RZ, R14 ;  /* 0x000000ffff067224 */ /* 0x000fce00078e000e */
[----:B------:R-:W-:Y:S05]  /*23ef0*/  WARPSYNC.COLLECTIVE R15, `(.L_x_2054) ;  /* 0x000000000f087348 */ /* 0x000fea0003c00000 */
[----:B------:R0:W1:Y:S02]  /*23f00*/  SHFL.IDX P6, R14, R13, R12, R11 ;  /* 0x0000000c0d0e7389 */ /* 0x00006400000c000b */
[----:B01----:R-:W-:Y:S01]  /*23f10*/  ENDCOLLECTIVE ;  /* 0x000000000000791b */ /* 0x003fe20003800000 */
.L_x_2054:
        /* <DEDUP_REMOVED lines=13> */
.L_x_2055:
[----:B------:R-:W-:Y:S02]  /*23ff0*/  IMAD.MOV.U32 R13, RZ, RZ, R3 ;  /* 0x000000ffff0d7224 */ /* 0x000fe400078e0003 */
[----:B------:R-:W-:Y:S02]  /*24000*/  IMAD.MOV.U32 R12, RZ, RZ, 0x3 ;  /* 0x00000003ff0c7424 */ /* 0x000fe400078e00ff */
[----:B------:R-:W-:-:S07]  /*24010*/  IMAD.MOV.U32 R6, RZ, RZ, R14 ;  /* 0x000000ffff067224 */ /* 0x000fce00078e000e */
[----:B------:R-:W-:Y:S05]  /*24020*/  WARPSYNC.COLLECTIVE R15, `(.L_x_2056) ;  /* 0x000000000f087348 */ /* 0x000fea0003c00000 */
[----:B------:R0:W1:Y:S02]  /*24030*/  SHFL.IDX P6, R14, R13, R12, R11 ;  /* 0x0000000c0d0e7389 */ /* 0x00006400000c000b */
[----:B01----:R-:W-:Y:S01]  /*24040*/  ENDCOLLECTIVE ;  /* 0x000000000000791b */ /* 0x003fe20003800000 */
.L_x_2056:
        /* <DEDUP_REMOVED lines=12> */
.L_x_2057:
[----:B------:R-:W-:Y:S01]  /*24110*/  IMAD.MOV.U32 R5, RZ, RZ, R14 ;  /* 0x000000ffff057224 */ /* 0x000fe200078e000e */
[----:B------:R-:W-:Y:S06]  /*24120*/  BRA `(.L_x_2058) ;  /* 0xffffff9000f87947 */ /* 0x000fec000383ffff */
.L_x_1873:
[----:B-1----:R1:W2:Y:S02]  /*24130*/  SYNCS.PHASECHK.TRANS64.TRYWAIT P0, [R16+URZ+0x16820], R0 ;  /* 0x01682000100075a7 */ /* 0x0022a4000800017f */
[----:B--2---:R-:W-:Y:S05]  /*24140*/  @!P0 NANOSLEEP.SYNCS 0x989680 ;  /* 0x009896800000895d */ /* 0x004fea0003900000 */
[----:B------:R-:W2:Y:S02]  /*24150*/  @!P0 SYNCS.PHASECHK.TRANS64 P0, [R16+URZ+0x16820], R0 ;  /* 0x01682000100085a7 */ /* 0x000ea4000800007f */
[----:B--2---:R-:W-:Y:S05]  /*24160*/  @!P0 BRA `(.L_x_1873) ;  /* 0xfffffffc00f08947 */ /* 0x004fea000383ffff */
[----:B------:R-:W-:Y:S05]  /*24170*/  BRA `(.L_x_2059) ;  /* 0xffffff9400547947 */ /* 0x000fea000383ffff */
.L_x_1878:
[----:B0-----:R0:W1:Y:S02]  /*24180*/  SYNCS.PHASECHK.TRANS64.TRYWAIT P0, [R5+URZ+0x16840], R2 ;  /* 0x01684002050075a7 */ /* 0x001064000800017f */
[----:B-1----:R-:W-:Y:S05]  /*24190*/  @!P0 NANOSLEEP.SYNCS 0x989680 ;  /* 0x009896800000895d */ /* 0x002fea0003900000 */
[----:B------:R-:W1:Y:S02]  /*241a0*/  @!P0 SYNCS.PHASECHK.TRANS64 P0, [R5+URZ+0x16840], R2 ;  /* 0x01684002050085a7 */ /* 0x000e64000800007f */
[----:B-1----:R-:W-:Y:S05]  /*241b0*/  @!P0 BRA `(.L_x_1878) ;  /* 0xfffffffc00f08947 */ /* 0x002fea000383ffff */
[----:B------:R-:W-:Y:S05]  /*241c0*/  BRA `(.L_x_2060) ;  /* 0xffffff9800387947 */ /* 0x000fea000383ffff */
.L_x_1879:
        /* <DEDUP_REMOVED lines=8> */
.L_x_2062:
[----:B------:R-:W-:Y:S05]  /*24250*/  BSYNC B1 ;  /* 0x0000000000017941 */ /* 0x000fea0003800000 */
.L_x_2061:
        /* <DEDUP_REMOVED lines=10> */
.L_x_2063:
[----:B------:R-:W-:Y:S02]  /*24300*/  IMAD.MOV.U32 R13, RZ, RZ, R10 ;  /* 0x000000ffff0d7224 */ /* 0x000fe400078e000a */
[----:B------:R-:W-:Y:S02]  /*24310*/  IMAD.MOV.U32 R12, RZ, RZ, 0x1 ;  /* 0x00000001ff0c7424 */ /* 0x000fe400078e00ff */
[----:B------:R-:W-:Y:S02]  /*24320*/  IMAD.SHL.U32 R7, R7, 0x8, RZ ;  /* 0x0000000807077824 */ /* 0x000fe400078e00ff */
[----:B------:R-:W-:-:S03]  /*24330*/  IMAD.MOV.U32 R2, RZ, RZ, R14 ;  /* 0x000000ffff027224 */ /* 0x000fc600078e000e */
[----:B------:R-:W-:-:S07]  /*24340*/  LOP3.LUT R7, R7, 0x38, RZ, 0xc0, !PT ;  /* 0x0000003807077812 */ /* 0x000fce00078ec0ff */
[----:B------:R-:W-:Y:S05]  /*24350*/  WARPSYNC.COLLECTIVE R15, `(.L_x_2064) ;  /* 0x000000000f087348 */ /* 0x000fea0003c00000 */
[----:B------:R0:W1:Y:S02]  /*24360*/  SHFL.IDX P6, R14, R13, R12, R11 ;  /* 0x0000000c0d0e7389 */ /* 0x00006400000c000b */
[----:B01----:R-:W-:Y:S01]  /*24370*/  ENDCOLLECTIVE ;  /* 0x000000000000791b */ /* 0x003fe20003800000 */
.L_x_2064:
[----:B------:R-:W-:-:S05]  /*24380*/  IMAD.SHL.U32 R7, R7, 0x2, RZ ;  /* 0x0000000207077824 */ /* 0x000fca00078e00ff */
[----:B------:R-:W-:-:S05]  /*24390*/  IADD3 R2, P0, R2, R7, RZ ;  /* 0x0000000702027210 */ /* 0x000fca0007f1e0ff */
[----:B------:R-:W-:Y:S02]  /*243a0*/  IMAD.X R3, RZ, RZ, R3, P0 ;  /* 0x000000ffff037224 */ /* 0x000fe400000e0603 */
[----:B------:R-:W-:-:S03]  /*243b0*/  IMAD.MOV.U32 R13, RZ, RZ, R8 ;  /* 0x000000ffff0d7224 */ /* 0x000fc600078e0008 */
        /* <DEDUP_REMOVED lines=8> */
.L_x_2065:
[----:B------:R-:W-:Y:S02]  /*24440*/  IMAD.MOV.U32 R13, RZ, RZ, R10 ;  /* 0x000000ffff0d7224 */ /* 0x000fe400078e000a */
[----:B------:R-:W-:Y:S02]  /*24450*/  IMAD.MOV.U32 R12, RZ, RZ, 0x2 ;  /* 0x00000002ff0c7424 */ /* 0x000fe400078e00ff */
[----:B------:R-:W-:-:S07]  /*24460*/  IMAD.MOV.U32 R2, RZ, RZ, R14 ;  /* 0x000000ffff027224 */ /* 0x000fce00078e000e */
[----:B------:R-:W-:Y:S05]  /*24470*/  WARPSYNC.COLLECTIVE R15, `(.L_x_2066) ;  /* 0x000000000f087348 */ /* 0x000fea0003c00000 */
[----:B------:R0:W1:Y:S02]  /*24480*/  SHFL.IDX P6, R14, R13, R12, R11 ;  /* 0x0000000c0d0e7389 */ /* 0x00006400000c000b */
[----:B01----:R-:W-:Y:S01]  /*24490*/  ENDCOLLECTIVE ;  /* 0x000000000000791b */ /* 0x003fe20003800000 */
.L_x_2066:
        /* <DEDUP_REMOVED lines=11> */
.L_x_2067:
[----:B------:R-:W-:Y:S02]  /*24550*/  IMAD.MOV.U32 R13, RZ, RZ, R10 ;  /* 0x000000ffff0d7224 */ /* 0x000fe400078e000a */
[----:B------:R-:W-:Y:S02]  /*24560*/  IMAD.MOV.U32 R12, RZ, RZ, 0x3 ;  /* 0x00000003ff0c7424 */ /* 0x000fe400078e00ff */
[----:B------:R-:W-:-:S07]  /*24570*/  IMAD.MOV.U32 R2, RZ, RZ, R14 ;  /* 0x000000ffff027224 */ /* 0x000fce00078e000e */
[----:B------:R-:W-:Y:S05]  /*24580*/  WARPSYNC.COLLECTIVE R15, `(.L_x_2068) ;  /* 0x000000000f087348 */ /* 0x000fea0003c00000 */
[----:B------:R0:W1:Y:S02]  /*24590*/  SHFL.IDX P6, R14, R13, R12, R11 ;  /* 0x0000000c0d0e7389 */ /* 0x00006400000c000b */
[----:B01----:R-:W-:Y:S01]  /*245a0*/  ENDCOLLECTIVE ;  /* 0x000000000000791b */ /* 0x003fe20003800000 */
.L_x_2068:
        /* <DEDUP_REMOVED lines=11> */
.L_x_2069:
[----:B------:R-:W-:Y:S02]  /*24660*/  IMAD.MOV.U32 R13, RZ, RZ, R10 ;  /* 0x000000ffff0d7224 */ /* 0x000fe400078e000a */
[----:B------:R-:W-:Y:S02]  /*24670*/  IMAD.MOV.U32 R12, RZ, RZ, 0x4 ;  /* 0x00000004ff0c7424 */ /* 0x000fe400078e00ff */
[----:B------:R-:W-:-:S07]  /*24680*/  IMAD.MOV.U32 R2, RZ, RZ, R14 ;  /* 0x000000ffff027224 */ /* 0x000fce00078e000e */
[----:B------:R-:W-:Y:S05]  /*24690*/  WARPSYNC.COLLECTIVE R15, `(.L_x_2070) ;  /* 0x000000000f087348 */ /* 0x000fea0003c00000 */
[----:B------:R0:W1:Y:S02]  /*246a0*/  SHFL.IDX P6, R14, R13, R12, R11 ;  /* 0x0000000c0d0e7389 */ /* 0x00006400000c000b */
[----:B01----:R-:W-:Y:S01]  /*246b0*/  ENDCOLLECTIVE ;  /* 0x000000000000791b */ /* 0x003fe20003800000 */
.L_x_2070:
        /* <DEDUP_REMOVED lines=11> */
.L_x_2071:
[----:B------:R-:W-:Y:S02]  /*24770*/  IMAD.MOV.U32 R13, RZ, RZ, R10 ;  /* 0x000000ffff0d7224 */ /* 0x000fe400078e000a */
[----:B------:R-:W-:Y:S02]  /*24780*/  IMAD.MOV.U32 R12, RZ, RZ, 0x5 ;  /* 0x00000005ff0c7424 */ /* 0x000fe400078e00ff */
[----:B------:R-:W-:-:S07]  /*24790*/  IMAD.MOV.U32 R2, RZ, RZ, R14 ;  /* 0x000000ffff027224 */ /* 0x000fce00078e000e */
[----:B------:R-:W-:Y:S05]  /*247a0*/  WARPSYNC.COLLECTIVE R15, `(.L_x_2072) ;  /* 0x000000000f087348 */ /* 0x000fea0003c00000 */
[----:B------:R0:W1:Y:S02]  /*247b0*/  SHFL.IDX P6, R14, R13, R12, R11 ;  /* 0x0000000c0d0e7389 */ /* 0x00006400000c000b */
[----:B01----:R-:W-:Y:S01]  /*247c0*/  ENDCOLLECTIVE ;  /* 0x000000000000791b */ /* 0x003fe20003800000 */
.L_x_2072:
        /* <DEDUP_REMOVED lines=11> */
.L_x_2073:
[----:B------:R-:W-:Y:S02]  /*24880*/  IMAD.MOV.U32 R13, RZ, RZ, R10 ;  /* 0x000000ffff0d7224 */ /* 0x000fe400078e000a */
[----:B------:R-:W-:Y:S02]  /*24890*/  IMAD.MOV.U32 R12, RZ, RZ, 0x6 ;  /* 0x00000006ff0c7424 */ /* 0x000fe400078e00ff */
[----:B------:R-:W-:-:S07]  /*248a0*/  IMAD.MOV.U32 R2, RZ, RZ, R14 ;  /* 0x000000ffff027224 */ /* 0x000fce00078e000e */
[----:B------:R-:W-:Y:S05]  /*248b0*/  WARPSYNC.COLLECTIVE R15, `(.L_x_2074) ;  /* 0x000000000f087348 */ /* 0x000fea0003c00000 */
[----:B------:R0:W1:Y:S02]  /*248c0*/  SHFL.IDX P6, R14, R13, R12, R11 ;  /* 0x0000000c0d0e7389 */ /* 0x00006400000c000b */
[----:B01----:R-:W-:Y:S01]  /*248d0*/  ENDCOLLECTIVE ;  /* 0x000000000000791b */ /* 0x003fe20003800000 */
.L_x_2074:
        /* <DEDUP_REMOVED lines=11> */
.L_x_2075:
[----:B------:R-:W-:Y:S02]  /*24990*/  IMAD.MOV.U32 R13, RZ, RZ, R10 ;  /* 0x000000ffff0d7224 */ /* 0x000fe400078e000a */
[----:B------:R-:W-:Y:S02]  /*249a0*/  IMAD.MOV.U32 R12, RZ, RZ, 0x7 ;  /* 0x00000007ff0c7424 */ /* 0x000fe400078e00ff */
[----:B------:R-:W-:-:S07]  /*249b0*/  IMAD.MOV.U32 R2, RZ, RZ, R14 ;  /* 0x000000ffff027224 */ /* 0x000fce00078e000e */
[----:B------:R-:W-:Y:S05]  /*249c0*/  WARPSYNC.COLLECTIVE R15, `(.L_x_2076) ;  /* 0x000000000f087348 */ /* 0x000fea0003c00000 */
[----:B------:R0:W1:Y:S02]  /*249d0*/  SHFL.IDX P6, R14, R13, R12, R11 ;  /* 0x0000000c0d0e7389 */ /* 0x00006400000c000b */
[----:B01----:R-:W-:Y:S01]  /*249e0*/  ENDCOLLECTIVE ;  /* 0x000000000000791b */ /* 0x003fe20003800000 */
.L_x_2076:
        /* <DEDUP_REMOVED lines=11> */
.L_x_2077:
[----:B------:R-:W-:Y:S01]  /*24aa0*/  IMAD.MOV.U32 R2, RZ, RZ, R14 ;  /* 0x000000ffff027224 */ /* 0x000fe200078e000e */
[----:B------:R-:W-:Y:S06]  /*24ab0*/  BRA `(.L_x_2078) ;  /* 0xffffff94001c7947 */ /* 0x000fec000383ffff */
.L_x_1884:
[----:B-1----:R1:W2:Y:S02]  /*24ac0*/  SYNCS.PHASECHK.TRANS64.TRYWAIT P0, [R5+URZ+0x16860], R2 ;  /* 0x01686002050075a7 */ /* 0x0022a4000800017f */
[----:B--2---:R-:W-:Y:S05]  /*24ad0*/  @!P0 NANOSLEEP.SYNCS 0x989680 ;  /* 0x009896800000895d */ /* 0x004fea0003900000 */
[----:B------:R-:W2:Y:S02]  /*24ae0*/  @!P0 SYNCS.PHASECHK.TRANS64 P0, [R5+URZ+0x16860], R2 ;  /* 0x01686002050085a7 */ /* 0x000ea4000800007f */
[----:B--2---:R-:W-:Y:S05]  /*24af0*/  @!P0 BRA `(.L_x_1884) ;  /* 0xfffffffc00f08947 */ /* 0x004fea000383ffff */
[----:B------:R-:W-:Y:S05]  /*24b00*/  BRA `(.L_x_2079) ;  /* 0xffffff9400747947 */ /* 0x000fea000383ffff */
.L_x_1885:
        /* <DEDUP_REMOVED lines=8> */
.L_x_2081:
[----:B------:R-:W-:Y:S05]  /*24b90*/  BSYNC B1 ;  /* 0x0000000000017941 */ /* 0x000fea0003800000 */
.L_x_2080:
        /* <DEDUP_REMOVED lines=10> */
.L_x_2082:
[----:B------:R-:W-:Y:S02]  /*24c40*/  IMAD.MOV.U32 R13, RZ, RZ, R22 ;  /* 0x000000ffff0d7224 */ /* 0x000fe400078e0016 */
[----:B------:R-:W-:Y:S02]  /*24c50*/  IMAD.MOV.U32 R12, RZ, RZ, 0x1 ;  /* 0x00000001ff0c7424 */ /* 0x000fe400078e00ff */
[----:B------:R-:W-:-:S07]  /*24c60*/  IMAD.MOV.U32 R2, RZ, RZ, R14 ;  /* 0x000000ffff027224 */ /* 0x000fce00078e000e */
[----:B------:R-:W-:Y:S05]  /*24c70*/  WARPSYNC.COLLECTIVE R15, `(.L_x_2083) ;  /* 0x000000000f087348 */ /* 0x000fea0003c00000 */
[----:B------:R0:W1:Y:S02]  /*24c80*/  SHFL.IDX P6, R14, R13, R12, R11 ;  /* 0x0000000c0d0e7389 */ /* 0x00006400000c000b */
[----:B01----:R-:W-:Y:S01]  /*24c90*/  ENDCOLLECTIVE ;  /* 0x000000000000791b */ /* 0x003fe20003800000 */
.L_x_2083:
        /* <DEDUP_REMOVED lines=12> */
.L_x_2084:
[----:B------:R-:W-:Y:S02]  /*24d60*/  IMAD.MOV.U32 R13, RZ, RZ, R22 ;  /* 0x000000ffff0d7224 */ /* 0x000fe400078e0016 */
[----:B------:R-:W-:Y:S02]  /*24d70*/  IMAD.MOV.U32 R12, RZ, RZ, 0x2 ;  /* 0x00000002ff0c7424 */ /* 0x000fe400078e00ff */
[----:B------:R-:W-:-:S07]  /*24d80*/  IMAD.MOV.U32 R2, RZ, RZ, R14 ;  /* 0x000000ffff027224 */ /* 0x000fce00078e000e */
[----:B------:R-:W-:Y:S05]  /*24d90*/  WARPSYNC.COLLECTIVE R15, `(.L_x_2085) ;  /* 0x000000000f087348 */ /* 0x000fea0003c00000 */
[----:B------:R0:W1:Y:S02]  /*24da0*/  SHFL.IDX P6, R14, R13, R12, R11 ;  /* 0x0000000c0d0e7389 */ /* 0x00006400000c000b */
[----:B01----:R-:W-:Y:S01]  /*24db0*/  ENDCOLLECTIVE ;  /* 0x000000000000791b */ /* 0x003fe20003800000 */
.L_x_2085:
        /* <DEDUP_REMOVED lines=12> */
.L_x_2086:
[----:B------:R-:W-:Y:S02]  /*24e80*/  IMAD.MOV.U32 R13, RZ, RZ, R22 ;  /* 0x000000ffff0d7224 */ /* 0x000fe400078e0016 */
[----:B------:R-:W-:Y:S02]  /*24e90*/  IMAD.MOV.U32 R12, RZ, RZ, 0x3 ;  /* 0x00000003ff0c7424 */ /* 0x000fe400078e00ff */
[----:B------:R-:W-:-:S07]  /*24ea0*/  IMAD.MOV.U32 R2, RZ, RZ, R14 ;  /* 0x000000ffff027224 */ /* 0x000fce00078e000e */
[----:B------:R-:W-:Y:S05]  /*24eb0*/  WARPSYNC.COLLECTIVE R15, `(.L_x_2087) ;  /* 0x000000000f087348 */ /* 0x000fea0003c00000 */
[----:B------:R0:W1:Y:S02]  /*24ec0*/  SHFL.IDX P6, R14, R13, R12, R11 ;  /* 0x0000000c0d0e7389 */ /* 0x00006400000c000b */
[----:B01----:R-:W-:Y:S01]  /*24ed0*/  ENDCOLLECTIVE ;  /* 0x000000000000791b */ /* 0x003fe20003800000 */
.L_x_2087:
        /* <DEDUP_REMOVED lines=12> */
.L_x_2088:
[----:B------:R-:W-:Y:S02]  /*24fa0*/  IMAD.MOV.U32 R13, RZ, RZ, R22 ;  /* 0x000000ffff0d7224 */ /* 0x000fe400078e0016 */
[----:B------:R-:W-:Y:S02]  /*24fb0*/  IMAD.MOV.U32 R12, RZ, RZ, 0x4 ;  /* 0x00000004ff0c7424 */ /* 0x000fe400078e00ff */
[----:B------:R-:W-:-:S07]  /*24fc0*/  IMAD.MOV.U32 R2, RZ, RZ, R14 ;  /* 0x000000ffff027224 */ /* 0x000fce00078e000e */
[----:B------:R-:W-:Y:S05]  /*24fd0*/  WARPSYNC.COLLECTIVE R15, `(.L_x_2089) ;  /* 0x000000000f087348 */ /* 0x000fea0003c00000 */
[----:B------:R0:W1:Y:S02]  /*24fe0*/  SHFL.IDX P6, R14, R13, R12, R11 ;  /* 0x0000000c0d0e7389 */ /* 0x00006400000c000b */
[----:B01----:R-:W-:Y:S01]  /*24ff0*/  ENDCOLLECTIVE ;  /* 0x000000000000791b */ /* 0x003fe20003800000 */
.L_x_2089:
        /* <DEDUP_REMOVED lines=12> */
.L_x_2090:
[----:B------:R-:W-:Y:S02]  /*250c0*/  IMAD.MOV.U32 R13, RZ, RZ, R22 ;  /* 0x000000ffff0d7224 */ /* 0x000fe400078e0016 */
[----:B------:R-:W-:Y:S02]  /*250d0*/  IMAD.MOV.U32 R12, RZ, RZ, 0x5 ;  /* 0x00000005ff0c7424 */ /* 0x000fe400078e00ff */
[----:B------:R-:W-:-:S07]  /*250e0*/  IMAD.MOV.U32 R2, RZ, RZ, R14 ;  /* 0x000000ffff027224 */ /* 0x000fce00078e000e */
[----:B------:R-:W-:Y:S05]  /*250f0*/  WARPSYNC.COLLECTIVE R15, `(.L_x_2091) ;  /* 0x000000000f087348 */ /* 0x000fea0003c00000 */
[----:B------:R0:W1:Y:S02]  /*25100*/  SHFL.IDX P6, R14, R13, R12, R11 ;  /* 0x0000000c0d0e7389 */ /* 0x00006400000c000b */
[----:B01----:R-:W-:Y:S01]  /*25110*/  ENDCOLLECTIVE ;  /* 0x000000000000791b */ /* 0x003fe20003800000 */
.L_x_2091:
        /* <DEDUP_REMOVED lines=12> */
.L_x_2092:
[----:B------:R-:W-:Y:S02]  /*251e0*/  IMAD.MOV.U32 R13, RZ, RZ, R22 ;  /* 0x000000ffff0d7224 */ /* 0x000fe400078e0016 */
[----:B------:R-:W-:Y:S02]  /*251f0*/  IMAD.MOV.U32 R12, RZ, RZ, 0x6 ;  /* 0x00000006ff0c7424 */ /* 0x000fe400078e00ff */
[----:B------:R-:W-:-:S07]  /*25200*/  IMAD.MOV.U32 R2, RZ, RZ, R14 ;  /* 0x000000ffff027224 */ /* 0x000fce00078e000e */
[----:B------:R-:W-:Y:S05]  /*25210*/  WARPSYNC.COLLECTIVE R15, `(.L_x_2093) ;  /* 0x000000000f087348 */ /* 0x000fea0003c00000 */
[----:B------:R0:W1:Y:S02]  /*25220*/  SHFL.IDX P6, R14, R13, R12, R11 ;  /* 0x0000000c0d0e7389 */ /* 0x00006400000c000b */
[----:B01----:R-:W-:Y:S01]  /*25230*/  ENDCOLLECTIVE ;  /* 0x000000000000791b */ /* 0x003fe20003800000 */
.L_x_2093:
        /* <DEDUP_REMOVED lines=12> */
.L_x_2094:
[----:B------:R-:W-:Y:S02]  /*25300*/  IMAD.MOV.U32 R13, RZ, RZ, R22 ;  /* 0x000000ffff0d7224 */ /* 0x000fe400078e0016 */
[----:B------:R-:W-:Y:S02]  /*25310*/  IMAD.MOV.U32 R12, RZ, RZ, 0x7 ;  /* 0x00000007ff0c7424 */ /* 0x000fe400078e00ff */
[----:B------:R-:W-:-:S07]  /*25320*/  IMAD.MOV.U32 R2, RZ, RZ, R14 ;  /* 0x000000ffff027224 */ /* 0x000fce00078e000e */
[----:B------:R-:W-:Y:S05]  /*25330*/  WARPSYNC.COLLECTIVE R15, `(.L_x_2095) ;  /* 0x000000000f087348 */ /* 0x000fea0003c00000 */
[----:B------:R0:W1:Y:S02]  /*25340*/  SHFL.IDX P6, R14, R13, R12, R11 ;  /* 0x0000000c0d0e7389 */ /* 0x00006400000c000b */
[----:B01----:R-:W-:Y:S01]  /*25350*/  ENDCOLLECTIVE ;  /* 0x000000000000791b */ /* 0x003fe20003800000 */
.L_x_2095:
        /* <DEDUP_REMOVED lines=11> */
.L_x_2096:
[----:B------:R-:W-:Y:S01]  /*25410*/  IMAD.MOV.U32 R2, RZ, RZ, R14 ;  /* 0x000000ffff027224 */ /* 0x000fe200078e000e */
[----:B------:R-:W-:Y:S06]  /*25420*/  BRA `(.L_x_2097) ;  /* 0xffffff9000207947 */ /* 0x000fec000383ffff */
.L_x_1893:
[----:B0-----:R0:W1:Y:S02]  /*25430*/  SYNCS.PHASECHK.TRANS64.TRYWAIT P0, [R0+URZ+0x16860], R3 ;  /* 0x01686003000075a7 */ /* 0x001064000800017f */
[----:B-1----:R-:W-:Y:S05]  /*25440*/  @!P0 NANOSLEEP.SYNCS 0x989680 ;  /* 0x009896800000895d */ /* 0x002fea0003900000 */
[----:B------:R-:W1:Y:S02]  /*25450*/  @!P0 SYNCS.PHASECHK.TRANS64 P0, [R0+URZ+0x16860], R3 ;  /* 0x01686003000085a7 */ /* 0x000e64000800007f */
[----:B-1----:R-:W-:Y:S05]  /*25460*/  @!P0 BRA `(.L_x_1893) ;  /* 0xfffffffc00f08947 */ /* 0x002fea000383ffff */
[----:B------:R-:W-:Y:S05]  /*25470*/  BRA `(.L_x_2098) ;  /* 0xffffff94003c7947 */ /* 0x000fea000383ffff */
.L_x_1894:
[----:B------:R-:W-:Y:S01]  /*25480*/  BSSY B0, `(.L_x_2099) ;  /* 0x0000008000007945 */ /* 0x000fe20003800000 */
[----:B------:R-:W-:Y:S02]  /*25490*/  IMAD.MOV.U32 R13, RZ, RZ, R22 ;  /* 0x000000ffff0d7224 */ /* 0x000fe400078e0016 */
[----:B------:R-:W-:Y:S02]  /*254a0*/  IMAD.MOV.U32 R12, RZ, RZ, RZ ;  /* 0x000000ffff0c7224 */ /* 0x000fe400078e00ff */
[----:B------:R-:W-:Y:S02]  /*254b0*/  IMAD.MOV.U32 R11, RZ, RZ, 0x181f ;  /* 0x0000181fff0b7424 */ /* 0x000fe400078e00ff */
[----:B------:R-:W-:-:S07]  /*254c0*/  IMAD.MOV.U32 R15, RZ, RZ, -0x1 ;  /* 0xffffffffff0f7424 */ /* 0x000fce00078e00ff */
[----:B0----5:R-:W-:Y:S05]  /*254d0*/  WARPSYNC.COLLECTIVE R15, `(.L_x_2100) ;  /* 0x000000000f087348 */ /* 0x021fea0003c00000 */
[----:B------:R1:W2:Y:S02]  /*254e0*/  SHFL.IDX P6, R14, R13, R12, R11 ;  /* 0x0000000c0d0e7389 */ /* 0x0002a400000c000b */
[----:B012--5:R-:W-:Y:S01]  /*254f0*/  ENDCOLLECTIVE ;  /* 0x000000000000791b */ /* 0x027fe20003800000 */
.L_x_2100:
[----:B------:R-:W-:Y:S05]  /*25500*/  BSYNC B0 ;  /* 0x0000000000007941 */ /* 0x000fea0003800000 */
.L_x_2099:
        /* <DEDUP_REMOVED lines=10> */
.L_x_2101:
[----:B------:R-:W-:Y:S02]  /*255b0*/  IMAD R4, R4, 0x2, R16 ;  /* 0x0000000204047824 */ /* 0x000fe400078e0210 */
[----:B------:R-:W-:Y:S02]  /*255c0*/  IMAD.MOV.U32 R13, RZ, RZ, R22 ;  /* 0x000000ffff0d7224 */ /* 0x000fe400078e0016 */
[----:B------:R-:W-:Y:S01]  /*255d0*/  IMAD.MOV.U32 R12, RZ, RZ, 0x1 ;  /* 0x00000001ff0c7424 */ /* 0x000fe200078e00ff */
[----:B------:R-:W-:-:S13]  /*255e0*/  IADD3 R2, P1, R14, R5, RZ ;  /* 0x000000050e027210 */ /* 0x000fda0007f3e0ff */
[----:B------:R-:W-:Y:S05]  /*255f0*/  WARPSYNC.COLLECTIVE R15, `(.L_x_2102) ;  /* 0x000000000f087348 */ /* 0x000fea0003c00000 */
[----:B------:R0:W1:Y:S02]  /*25600*/  SHFL.IDX P6, R14, R13, R12, R11 ;  /* 0x0000000c0d0e7389 */ /* 0x00006400000c000b */
[----:B01----:R-:W-:Y:S01]  /*25610*/  ENDCOLLECTIVE ;  /* 0x000000000000791b */ /* 0x003fe20003800000 */
.L_x_2102:
        /* <DEDUP_REMOVED lines=11> */
.L_x_2103:
[----:B------:R-:W-:Y:S02]  /*256d0*/  IMAD.MOV.U32 R13, RZ, RZ, R22 ;  /* 0x000000ffff0d7224 */ /* 0x000fe400078e0016 */
[----:B------:R-:W-:Y:S01]  /*256e0*/  IMAD.MOV.U32 R12, RZ, RZ, 0x2 ;  /* 0x00000002ff0c7424 */ /* 0x000fe200078e00ff */
[----:B------:R-:W-:-:S13]  /*256f0*/  IADD3 R2, P1, R14, R5, RZ ;  /* 0x000000050e027210 */ /* 0x000fda0007f3e0ff */
[----:B------:R-:W-:Y:S05]  /*25700*/  WARPSYNC.COLLECTIVE R15, `(.L_x_2104) ;  /* 0x000000000f087348 */ /* 0x000fea0003c00000 */
[----:B------:R0:W1:Y:S02]  /*25710*/  SHFL.IDX P6, R14, R13, R12, R11 ;  /* 0x0000000c0d0e7389 */ /* 0x00006400000c000b */
[----:B01----:R-:W-:Y:S01]  /*25720*/  ENDCOLLECTIVE ;  /* 0x000000000000791b */ /* 0x003fe20003800000 */
.L_x_2104:
        /* <DEDUP_REMOVED lines=11> */
.L_x_2105:
[----:B------:R-:W-:Y:S02]  /*257e0*/  IMAD.MOV.U32 R13, RZ, RZ, R22 ;  /* 0x000000ffff0d7224 */ /* 0x000fe400078e0016 */
[----:B------:R-:W-:Y:S01]  /*257f0*/  IMAD.MOV.U32 R12, RZ, RZ, 0x3 ;  /* 0x00000003ff0c7424 */ /* 0x000fe200078e00ff */
[----:B------:R-:W-:-:S13]  /*25800*/  IADD3 R2, P1, R14, R5, RZ ;  /* 0x000000050e027210 */ /* 0x000fda0007f3e0ff */
[----:B------:R-:W-:Y:S05]  /*25810*/  WARPSYNC.COLLECTIVE R15, `(.L_x_2106) ;  /* 0x000000000f087348 */ /* 0x000fea0003c00000 */
[----:B------:R0:W1:Y:S02]  /*25820*/  SHFL.IDX P6, R14, R13, R12, R11 ;  /* 0x0000000c0d0e7389 */ /* 0x00006400000c000b */
[----:B01----:R-:W-:Y:S01]  /*25830*/  ENDCOLLECTIVE ;  /* 0x000000000000791b */ /* 0x003fe20003800000 */
.L_x_2106:
        /* <DEDUP_REMOVED lines=11> */
.L_x_2107:
[----:B------:R-:W-:Y:S02]  /*258f0*/  IMAD.MOV.U32 R13, RZ, RZ, R22 ;  /* 0x000000ffff0d7224 */ /* 0x000fe400078e0016 */
[----:B------:R-:W-:Y:S01]  /*25900*/  IMAD.MOV.U32 R12, RZ, RZ, 0x4 ;  /* 0x00000004ff0c7424 */ /* 0x000fe200078e00ff */
[----:B------:R-:W-:-:S13]  /*25910*/  IADD3 R2, P1, R14, R5, RZ ;  /* 0x000000050e027210 */ /* 0x000fda0007f3e0ff */
[----:B------:R-:W-:Y:S05]  /*25920*/  WARPSYNC.COLLECTIVE R15, `(.L_x_2108) ;  /* 0x000000000f087348 */ /* 0x000fea0003c00000 */
[----:B------:R0:W1:Y:S02]  /*25930*/  SHFL.IDX P6, R14, R13, R12, R11 ;  /* 0x0000000c0d0e7389 */ /* 0x00006400000c000b */
[----:B01----:R-:W-:Y:S01]  /*25940*/  ENDCOLLECTIVE ;  /* 0x000000000000791b */ /* 0x003fe20003800000 */
.L_x_2108:
        /* <DEDUP_REMOVED lines=11> */
.L_x_2109:
[----:B------:R-:W-:Y:S02]  /*25a00*/  IMAD.MOV.U32 R13, RZ, RZ, R22 ;  /* 0x000000ffff0d7224 */ /* 0x000fe400078e0016 */
[----:B------:R-:W-:Y:S01]  /*25a10*/  IMAD.MOV.U32 R12, RZ, RZ, 0x5 ;  /* 0x00000005ff0c7424 */ /* 0x000fe200078e00ff */
[----:B------:R-:W-:-:S13]  /*25a20*/  IADD3 R2, P1, R14, R5, RZ ;  /* 0x000000050e027210 */ /* 0x000fda0007f3e0ff */
[----:B------:R-:W-:Y:S05]  /*25a30*/  WARPSYNC.COLLECTIVE R15, `(.L_x_2110) ;  /* 0x000000000f087348 */ /* 0x000fea0003c00000 */
[----:B------:R0:W1:Y:S02]  /*25a40*/  SHFL.IDX P6, R14, R13, R12, R11 ;  /* 0x0000000c0d0e7389 */ /* 0x00006400000c000b */
[----:B01----:R-:W-:Y:S01]  /*25a50*/  ENDCOLLECTIVE ;  /* 0x000000000000791b */ /* 0x003fe20003800000 */
.L_x_2110:
        /* <DEDUP_REMOVED lines=11> */
.L_x_2111:
[----:B------:R-:W-:Y:S02]  /*25b10*/  IMAD.MOV.U32 R13, RZ, RZ, R22 ;  /* 0x000000ffff0d7224 */ /* 0x000fe400078e0016 */
[----:B------:R-:W-:Y:S01]  /*25b20*/  IMAD.MOV.U32 R12, RZ, RZ, 0x6 ;  /* 0x00000006ff0c7424 */ /* 0x000fe200078e00ff */
[----:B------:R-:W-:-:S13]  /*25b30*/  IADD3 R2, P1, R14, R5, RZ ;  /* 0x000000050e027210 */ /* 0x000fda0007f3e0ff */
[----:B------:R-:W-:Y:S05]  /*25b40*/  WARPSYNC.COLLECTIVE R15, `(.L_x_2112) ;  /* 0x000000000f087348 */ /* 0x000fea0003c00000 */
[----:B------:R0:W1:Y:S02]  /*25b50*/  SHFL.IDX P6, R14, R13, R12, R11 ;  /* 0x0000000c0d0e7389 */ /* 0x00006400000c000b */
[----:B01----:R-:W-:Y:S01]  /*25b60*/  ENDCOLLECTIVE ;  /* 0x000000000000791b */ /* 0x003fe20003800000 */
.L_x_2112:
        /* <DEDUP_REMOVED lines=11> */
.L_x_2113:
[----:B------:R-:W-:Y:S02]  /*25c20*/  IMAD.MOV.U32 R13, RZ, RZ, R22 ;  /* 0x000000ffff0d7224 */ /* 0x000fe400078e0016 */
[----:B------:R-:W-:Y:S01]  /*25c30*/  IMAD.MOV.U32 R12, RZ, RZ, 0x7 ;  /* 0x00000007ff0c7424 */ /* 0x000fe200078e00ff */
[----:B------:R-:W-:-:S13]  /*25c40*/  IADD3 R2, P1, R14, R5, RZ ;  /* 0x000000050e027210 */ /* 0x000fda0007f3e0ff */
[----:B------:R-:W-:Y:S05]  /*25c50*/  WARPSYNC.COLLECTIVE R15, `(.L_x_2114) ;  /* 0x000000000f087348 */ /* 0x000fea0003c00000 */
[----:B------:R0:W1:Y:S02]  /*25c60*/  SHFL.IDX P6, R14, R13, R12, R11 ;  /* 0x0000000c0d0e7389 */ /* 0x00006400000c000b */
[----:B01----:R-:W-:Y:S01]  /*25c70*/  ENDCOLLECTIVE ;  /* 0x000000000000791b */ /* 0x003fe20003800000 */
.L_x_2114:
        /* <DEDUP_REMOVED lines=10> */
.L_x_2115:
[----:B------:R-:W-:Y:S05]  /*25d20*/  BRA `(.L_x_2116) ;  /* 0xffffff90000c7947 */ /* 0x000fea000383ffff */
.L_x_1899:
[----:B------:R-:W-:Y:S01]  /*25d30*/  BSSY B0, `(.L_x_2117) ;  /* 0x0000008000007945 */ /* 0x000fe20003800000 */
[----:B-1----:R-:W-:Y:S02]  /*25d40*/  IMAD.MOV.U32 R13, RZ, RZ, R24 ;  /* 0x000000ffff0d7224 */ /* 0x002fe400078e0018 */
[----:B------:R-:W-:Y:S02]  /*25d50*/  IMAD.MOV.U32 R12, RZ, RZ, RZ ;  /* 0x000000ffff0c7224 */ /* 0x000fe400078e00ff */
[----:B------:R-:W-:Y:S02]  /*25d60*/  IMAD.MOV.U32 R11, RZ, RZ, 0x1f ;  /* 0x0000001fff0b7424 */ /* 0x000fe400078e00ff */
[----:B------:R-:W-:-:S07]  /*25d70*/  IMAD.MOV.U32 R15, RZ, RZ, -0x1 ;  /* 0xffffffffff0f7424 */ /* 0x000fce00078e00ff */
[----:B0-2--5:R-:W-:Y:S05]  /*25d80*/  WARPSYNC.COLLECTIVE R15, `(.L_x_2118) ;  /* 0x000000000f087348 */ /* 0x025fea0003c00000 */
[----:B------:R1:W3:Y:S02]  /*25d90*/  SHFL.IDX P6, R14, R13, R12, R11 ;  /* 0x0000000c0d0e7389 */ /* 0x0002e400000c000b */
[----:B0123-5:R-:W-:Y:S01]  /*25da0*/  ENDCOLLECTIVE ;  /* 0x000000000000791b */ /* 0x02ffe20003800000 */
.L_x_2118:
[----:B------:R-:W-:Y:S05]  /*25db0*/  BSYNC B0 ;  /* 0x0000000000007941 */ /* 0x000fea0003800000 */
.L_x_2117:
        /* <DEDUP_REMOVED lines=9> */
.L_x_2119:
        /* <DEDUP_REMOVED lines=23> */
.L_x_2120:
[----:B------:R-:W-:Y:S01]  /*25fc0*/  IMAD.MOV.U32 R12, RZ, RZ, 0x2 ;  /* 0x00000002ff0c7424 */ /* 0x000fe200078e00ff */
[----:B------:R-:W-:-:S05]  /*25fd0*/  SEL R4, R14, RZ, P1 ;  /* 0x000000ff0e047207 */ /* 0x000fca0000800000 */
[----:B------:R-:W-:-:S04]  /*25fe0*/  IMAD.IADD R4, R13, 0x1, R4 ;  /* 0x000000010d047824 */ /* 0x000fc800078e0204 */
[----:B------:R-:W-:-:S07]  /*25ff0*/  IMAD.MOV.U32 R13, RZ, RZ, R4 ;  /* 0x000000ffff0d7224 */ /* 0x000fce00078e0004 */
[----:B------:R-:W-:Y:S05]  /*26000*/  WARPSYNC.COLLECTIVE R15, `(.L_x_2121) ;  /* 0x000000000f087348 */ /* 0x000fea0003c00000 */
[----:B------:R0:W1:Y:S02]  /*26010*/  SHFL.UP P6, R14, R13, R12, R11 ;  /* 0x0400000c0d0e7389 */ /* 0x00006400000c000b */
[----:B01----:R-:W-:Y:S01]  /*26020*/  ENDCOLLECTIVE ;  /* 0x000000000000791b */ /* 0x003fe20003800000 */
.L_x_2121:
[----:B------:R-:W-:Y:S01]  /*26030*/  IMAD.MOV.U32 R12, RZ, RZ, 0x4 ;  /* 0x00000004ff0c7424 */ /* 0x000fe200078e00ff */
[----:B------:R-:W-:-:S05]  /*26040*/  SEL R3, R14, RZ, P2 ;  /* 0x000000ff0e037207 */ /* 0x000fca0001000000 */
[----:B------:R-:W-:-:S04]  /*26050*/  IMAD.IADD R2, R4, 0x1, R3 ;  /* 0x0000000104027824 */ /* 0x000fc800078e0203 */
[----:B------:R-:W-:-:S07]  /*26060*/  IMAD.MOV.U32 R13, RZ, RZ, R2 ;  /* 0x000000ffff0d7224 */ /* 0x000fce00078e0002 */
[----:B------:R-:W-:Y:S05]  /*26070*/  WARPSYNC.COLLECTIVE R15, `(.L_x_2122) ;  /* 0x000000000f087348 */ /* 0x000fea0003c00000 */
[----:B------:R0:W1:Y:S02]  /*26080*/  SHFL.UP P6, R14, R13, R12, R11 ;  /* 0x0400000c0d0e7389 */ /* 0x00006400000c000b */
[----:B01----:R-:W-:Y:S01]  /*26090*/  ENDCOLLECTIVE ;  /* 0x000000000000791b */ /* 0x003fe20003800000 */
.L_x_2122:
[----:B------:R-:W-:Y:S01]  /*260a0*/  IMAD.MOV.U32 R12, RZ, RZ, 0x8 ;  /* 0x00000008ff0c7424 */ /* 0x000fe200078e00ff */
[----:B------:R-:W-:-:S05]  /*260b0*/  SEL R3, R14, RZ, P3 ;  /* 0x000000ff0e037207 */ /* 0x000fca0001800000 */
[----:B------:R-:W-:-:S04]  /*260c0*/  IMAD.IADD R3, R2, 0x1, R3 ;  /* 0x0000000102037824 */ /* 0x000fc800078e0203 */
[----:B------:R-:W-:-:S07]  /*260d0*/  IMAD.MOV.U32 R13, RZ, RZ, R3 ;  /* 0x000000ffff0d7224 */ /* 0x000fce00078e0003 */
[----:B------:R-:W-:Y:S05]  /*260e0*/  WARPSYNC.COLLECTIVE R15, `(.L_x_2123) ;  /* 0x000000000f087348 */ /* 0x000fea0003c00000 */
[----:B------:R0:W1:Y:S02]  /*260f0*/  SHFL.UP P6, R14, R13, R12, R11 ;  /* 0x0400000c0d0e7389 */ /* 0x00006400000c000b */
[----:B01----:R-:W-:Y:S01]  /*26100*/  ENDCOLLECTIVE ;  /* 0x000000000000791b */ /* 0x003fe20003800000 */
.L_x_2123:
[----:B------:R-:W-:Y:S01]  /*26110*/  IMAD.MOV.U32 R12, RZ, RZ, 0x10 ;  /* 0x00000010ff0c7424 */ /* 0x000fe200078e00ff */
[----:B------:R-:W-:-:S05]  /*26120*/  SEL R4, R14, RZ, P4 ;  /* 0x000000ff0e047207 */ /* 0x000fca0002000000 */
[----:B------:R-:W-:-:S04]  /*26130*/  IMAD.IADD R4, R3, 0x1, R4 ;  /* 0x0000000103047824 */ /* 0x000fc800078e0204 */
[----:B------:R-:W-:-:S07]  /*26140*/  IMAD.MOV.U32 R13, RZ, RZ, R4 ;  /* 0x000000ffff0d7224 */ /* 0x000fce00078e0004 */
[----:B------:R-:W-:Y:S05]  /*26150*/  WARPSYNC.COLLECTIVE R15, `(.L_x_2124) ;  /* 0x000000000f087348 */ /* 0x000fea0003c00000 */
[----:B------:R0:W1:Y:S02]  /*26160*/  SHFL.UP P6, R14, R13, R12, R11 ;  /* 0x0400000c0d0e7389 */ /* 0x00006400000c000b */
[----:B01----:R-:W-:Y:S01]  /*26170*/  ENDCOLLECTIVE ;  /* 0x000000000000791b */ /* 0x003fe20003800000 */
.L_x_2124:
        /* <DEDUP_REMOVED lines=8> */
.L_x_2125:
[----:B------:R-:W-:Y:S05]  /*26200*/  BRA `(.L_x_2126) ;  /* 0xffffff9000207947 */ /* 0x000fea000383ffff */
.L_x_1902:
[----:B------:R-:W-:Y:S01]  /*26210*/  BSSY B0, `(.L_x_2127) ;  /* 0x0000007000007945 */ /* 0x000fe20003800000 */
[----:B------:R-:W-:Y:S02]  /*26220*/  IMAD.MOV.U32 R12, RZ, RZ, 0x1 ;  /* 0x00000001ff0c7424 */ /* 0x000fe400078e00ff */
[----:B------:R-:W-:Y:S02]  /*26230*/  IMAD.MOV.U32 R11, RZ, RZ, RZ ;  /* 0x000000ffff0b7224 */ /* 0x000fe400078e00ff */
[----:B------:R-:W-:-:S07]  /*26240*/  IMAD.MOV.U32 R15, RZ, RZ, -0x1 ;  /* 0xffffffffff0f7424 */ /* 0x000fce00078e00ff */
[----:B-----5:R-:W-:Y:S05]  /*26250*/  WARPSYNC.COLLECTIVE R15, `(.L_x_2128) ;  /* 0x000000000f087348 */ /* 0x020fea0003c00000 */
[----:B------:R0:W1:Y:S02]  /*26260*/  SHFL.UP P6, R14, R13, R12, R11 ;  /* 0x0400000c0d0e7389 */ /* 0x00006400000c000b */
[----:B01---5:R-:W-:Y:S01]  /*26270*/  ENDCOLLECTIVE ;  /* 0x000000000000791b */ /* 0x023fe20003800000 */
.L_x_2128:
[----:B------:R-:W-:Y:S05]  /*26280*/  BSYNC B0 ;  /* 0x0000000000007941 */ /* 0x000fea0003800000 */
.L_x_2127:
        /* <DEDUP_REMOVED lines=8> */
.L_x_2129:
[----:B------:R-:W-:Y:S01]  /*26310*/  IMAD.MOV.U32 R12, RZ, RZ, 0x4 ;  /* 0x00000004ff0c7424 */ /* 0x000fe200078e00ff */
[----:B------:R-:W-:-:S05]  /*26320*/  SEL R2, R14, RZ, P2 ;  /* 0x000000ff0e027207 */ /* 0x000fca0001000000 */
[----:B------:R-:W-:-:S04]  /*26330*/  IMAD.IADD R2, R13, 0x1, R2 ;  /* 0x000000010d027824 */ /* 0x000fc800078e0202 */
[----:B------:R-:W-:-:S07]  /*26340*/  IMAD.MOV.U32 R13, RZ, RZ, R2 ;  /* 0x000000ffff0d7224 */ /* 0x000fce00078e0002 */
[----:B------:R-:W-:Y:S05]  /*26350*/  WARPSYNC.COLLECTIVE R15, `(.L_x_2130) ;  /* 0x000000000f087348 */ /* 0x000fea0003c00000 */
[----:B------:R0:W1:Y:S02]  /*26360*/  SHFL.UP P6, R14, R13, R12, R11 ;  /* 0x0400000c0d0e7389 */ /* 0x00006400000c000b */
[----:B01----:R-:W-:Y:S01]  /*26370*/  ENDCOLLECTIVE ;  /* 0x000000000000791b */ /* 0x003fe20003800000 */
.L_x_2130:
[----:B------:R-:W-:Y:S01]  /*26380*/  IMAD.MOV.U32 R12, RZ, RZ, 0x8 ;  /* 0x00000008ff0c7424 */ /* 0x000fe200078e00ff */
[----:B------:R-:W-:-:S05]  /*26390*/  SEL R3, R14, RZ, P3 ;  /* 0x000000ff0e037207 */ /* 0x000fca0001800000 */
[----:B------:R-:W-:-:S04]  /*263a0*/  IMAD.IADD R3, R2, 0x1, R3 ;  /* 0x0000000102037824 */ /* 0x000fc800078e0203 */
[----:B------:R-:W-:-:S07]  /*263b0*/  IMAD.MOV.U32 R13, RZ, RZ, R3 ;  /* 0x000000ffff0d7224 */ /* 0x000fce00078e0003 */
[----:B------:R-:W-:Y:S05]  /*263c0*/  WARPSYNC.COLLECTIVE R15, `(.L_x_2131) ;  /* 0x000000000f087348 */ /* 0x000fea0003c00000 */
[----:B------:R0:W1:Y:S02]  /*263d0*/  SHFL.UP P6, R14, R13, R12, R11 ;  /* 0x0400000c0d0e7389 */ /* 0x00006400000c000b */
[----:B01----:R-:W-:Y:S01]  /*263e0*/  ENDCOLLECTIVE ;  /* 0x000000000000791b */ /* 0x003fe20003800000 */
.L_x_2131:
[----:B------:R-:W-:Y:S01]  /*263f0*/  IMAD.MOV.U32 R12, RZ, RZ, 0x10 ;  /* 0x00000010ff0c7424 */ /* 0x000fe200078e00ff */
[----:B------:R-:W-:-:S05]  /*26400*/  SEL R4, R14, RZ, P4 ;  /* 0x000000ff0e047207 */ /* 0x000fca0002000000 */
[----:B------:R-:W-:-:S04]  /*26410*/  IMAD.IADD R4, R3, 0x1, R4 ;  /* 0x0000000103047824 */ /* 0x000fc800078e0204 */
[----:B------:R-:W-:-:S07]  /*26420*/  IMAD.MOV.U32 R13, RZ, RZ, R4 ;  /* 0x000000ffff0d7224 */ /* 0x000fce00078e0004 */
[----:B------:R-:W-:Y:S05]  /*26430*/  WARPSYNC.COLLECTIVE R15, `(.L_x_2132) ;  /* 0x000000000f087348 */ /* 0x000fea0003c00000 */
[----:B------:R0:W1:Y:S02]  /*26440*/  SHFL.UP P6, R14, R13, R12, R11 ;  /* 0x0400000c0d0e7389 */ /* 0x00006400000c000b */
[----:B01----:R-:W-:Y:S01]  /*26450*/  ENDCOLLECTIVE ;  /* 0x000000000000791b */ /* 0x003fe20003800000 */
.L_x_2132:
        /* <DEDUP_REMOVED lines=8> */
.L_x_2133:
[----:B------:R-:W-:Y:S05]  /*264e0*/  BRA `(.L_x_2134) ;  /* 0xffffff90000c7947 */ /* 0x000fea000383ffff */
.L_x_1904:
[----:B------:R-:W-:Y:S01]  /*264f0*/  BSSY B0, `(.L_x_2135) ;  /* 0x0000006000007945 */ /* 0x000fe20003800000 */
[----:B------:R-:W-:Y:S01]  /*26500*/  PLOP3.LUT P6, PT, P6, PT, PT, 0x8, 0x0 ;  /* 0x000000000000781c */ /* 0x000fe200037ce170 */
[----:B------:R-:W-:-:S12]  /*26510*/  IMAD.MOV.U32 R15, RZ, RZ, -0x1 ;  /* 0xffffffffff0f7424 */ /* 0x000fd800078e00ff */
[----:B0----5:R-:W-:Y:S05]  /*26520*/  WARPSYNC.COLLECTIVE R15, `(.L_x_2136) ;  /* 0x000000000f087348 */ /* 0x021fea0003c00000 */
[----:B------:R-:W-:Y:S01]  /*26530*/  VOTE.ANY R14, PT, P6 ;  /* 0x00000000000e7806 */ /* 0x000fe200030e0100 */
[----:B0----5:R-:W-:Y:S06]  /*26540*/  ENDCOLLECTIVE ;  /* 0x000000000000791b */ /* 0x021fec0003800000 */
.L_x_2136:
[----:B------:R-:W-:Y:S05]  /*26550*/  BSYNC B0 ;  /* 0x0000000000007941 */ /* 0x000fea0003800000 */
.L_x_2135:
        /* <DEDUP_REMOVED lines=10> */
.L_x_2137:
[----:B------:R-:W-:Y:S02]  /*26600*/  IMAD.MOV.U32 R13, RZ, RZ, R5 ;  /* 0x000000ffff0d7224 */ /* 0x000fe400078e0005 */
[----:B------:R-:W-:-:S07]  /*26610*/  IMAD.MOV.U32 R25, RZ, RZ, R14 ;  /* 0x000000ffff197224 */ /* 0x000fce00078e000e */
[----:B------:R-:W-:Y:S05]  /*26620*/  WARPSYNC.COLLECTIVE R15, `(.L_x_2138) ;  /* 0x000000000f087348 */ /* 0x000fea0003c00000 */
[----:B------:R0:W1:Y:S02]  /*26630*/  SHFL.IDX P6, R14, R13, R12, R11 ;  /* 0x0000000c0d0e7389 */ /* 0x00006400000c000b */
[----:B01----:R-:W-:Y:S01]  /*26640*/  ENDCOLLECTIVE ;  /* 0x000000000000791b */ /* 0x003fe20003800000 */
.L_x_2138:
[----:B------:R-:W-:Y:S01]  /*26650*/  IMAD.MOV.U32 R5, RZ, RZ, R14 ;  /* 0x000000ffff057224 */ /* 0x000fe200078e000e */
[----:B------:R-:W-:Y:S06]  /*26660*/  BRA `(.L_x_2139) ;  /* 0xffffff8c00ec7947 */ /* 0x000fec000383ffff */
.L_x_1906:
[----:B------:R-:W-:Y:S01]  /*26670*/  BSSY B0, `(.L_x_2140) ;  /* 0x0000007000007945 */ /* 0x000fe20003800000 */
[----:B------:R-:W-:Y:S02]  /*26680*/  IMAD.MOV.U32 R13, RZ, RZ, R2 ;  /* 0x000000ffff0d7224 */ /* 0x000fe400078e0002 */
[----:B------:R-:W-:Y:S02]  /*26690*/  IMAD.MOV.U32 R11, RZ, RZ, 0x1f ;  /* 0x0000001fff0b7424 */ /* 0x000fe400078e00ff */
[----:B------:R-:W-:-:S07]  /*266a0*/  IMAD.MOV.U32 R15, RZ, RZ, -0x1 ;  /* 0xffffffffff0f7424 */ /* 0x000fce00078e00ff */
[----:B0123-5:R-:W-:Y:S05]  /*266b0*/  WARPSYNC.COLLECTIVE R15, `(.L_x_2141) ;  /* 0x000000000f087348 */ /* 0x02ffea0003c00000 */
[----:B------:R4:W0:Y:S02]  /*266c0*/  SHFL.IDX P6, R14, R13, R12, R11 ;  /* 0x0000000c0d0e7389 */ /* 0x00082400000c000b */
[----:B012345:R-:W-:Y:S01]  /*266d0*/  ENDCOLLECTIVE ;  /* 0x000000000000791b */ /* 0x03ffe20003800000 */
.L_x_2141:
[----:B------:R-:W-:Y:S05]  /*266e0*/  BSYNC B0 ;  /* 0x0000000000007941 */ /* 0x000fea0003800000 */
.L_x_2140:
[----:B------:R-:W-:Y:S01]  /*266f0*/  IMAD.MOV.U32 R24, RZ, RZ, R14 ;  /* 0x000000ffff187224 */ /* 0x000fe200078e000e */
[----:B------:R-:W-:Y:S06]  /*26700*/  BRA `(.L_x_1905) ;  /* 0xffffff8c00dc7947 */ /* 0x000fec000383ffff */
.L_x_1912:
[----:B0-----:R0:W4:Y:S02]  /*26710*/  SYNCS.PHASECHK.TRANS64.TRYWAIT P0, [R5+URZ+0x16820], R0 ;  /* 0x01682000050075a7 */ /* 0x001124000800017f */
[----:B----4-:R-:W-:Y:S05]  /*26720*/  @!P0 NANOSLEEP.SYNCS 0x989680 ;  /* 0x009896800000895d */ /* 0x010fea0003900000 */
[----:B------:R-:W4:Y:S02]  /*26730*/  @!P0 SYNCS.PHASECHK.TRANS64 P0, [R5+URZ+0x16820], R0 ;  /* 0x01682000050085a7 */ /* 0x000f24000800007f */
[----:B----4-:R-:W-:Y:S05]  /*26740*/  @!P0 BRA `(.L_x_1912) ;  /* 0xfffffffc00f08947 */ /* 0x010fea000383ffff */
[----:B------:R-:W-:Y:S05]  /*26750*/  BRA `(.L_x_2142) ;  /* 0xffffff9800387947 */ /* 0x000fea000383ffff */
.L_x_1913:
[----:B------:R-:W4:Y:S01]  /*26760*/  S2R R2, SR_TID.X ;  /* 0x0000000000027919 */ /* 0x000f220000002100 */
[----:B------:R-:W-:Y:S01]  /*26770*/  BSSY B0, `(.L_x_2143) ;  /* 0x000000a000007945 */ /* 0x000fe20003800000 */
[----:B------:R-:W-:Y:S02]  /*26780*/  IMAD.MOV.U32 R12, RZ, RZ, RZ ;  /* 0x000000ffff0c7224 */ /* 0x000fe400078e00ff */
[----:B------:R-:W-:Y:S02]  /*26790*/  IMAD.MOV.U32 R11, RZ, RZ, 0x1f ;  /* 0x0000001fff0b7424 */ /* 0x000fe400078e00ff */
[----:B------:R-:W-:Y:S01]  /*267a0*/  IMAD.MOV.U32 R15, RZ, RZ, -0x1 ;  /* 0xffffffffff0f7424 */ /* 0x000fe200078e00ff */
[----:B----4-:R-:W-:-:S04]  /*267b0*/  SHF.R.U32.HI R2, RZ, 0x5, R2 ;  /* 0x00000005ff027819 */ /* 0x010fc80000011602 */
[----:B------:R-:W-:-:S05]  /*267c0*/  LOP3.LUT R2, R2, 0x3, RZ, 0xc0, !PT ;  /* 0x0000000302027812 */ /* 0x000fca00078ec0ff */
[----:B-1----:R-:W-:-:S07]  /*267d0*/  IMAD.MOV.U32 R13, RZ, RZ, R2 ;  /* 0x000000ffff0d7224 */ /* 0x002fce00078e0002 */
[----:B0-23-5:R-:W-:Y:S05]  /*267e0*/  WARPSYNC.COLLECTIVE R15, `(.L_x_2144) ;  /* 0x000000000f087348 */ /* 0x02dfea0003c00000 */
[----:B------:R1:W4:Y:S02]  /*267f0*/  SHFL.IDX P6, R14, R13, R12, R11 ;  /* 0x0000000c0d0e7389 */ /* 0x00032400000c000b */
[----:B012345:R-:W-:Y:S01]  /*26800*/  ENDCOLLECTIVE ;  /* 0x000000000000791b */ /* 0x03ffe20003800000 */
.L_x_2144:
[----:B------:R-:W-:Y:S05]  /*26810*/  BSYNC B0 ;  /* 0x0000000000007941 */ /* 0x000fea0003800000 */
.L_x_2143:
[----:B------:R-:W-:Y:S05]  /*26820*/  BRA `(.L_x_2145) ;  /* 0xffffff9800207947 */ /* 0x000fea000383ffff */
.L_x_1914:
[----:B------:R-:W-:Y:S01]  /*26830*/  BSSY B0, `(.L_x_2146) ;  /* 0x0000006000007945 */ /* 0x000fe20003800000 */
[----:B------:R-:W-:-:S07]  /*26840*/  IMAD.MOV.U32 R15, RZ, RZ, -0x1 ;  /* 0xffffffffff0f7424 */ /* 0x000fce00078e00ff */
[----:B0123-5:R-:W-:Y:S05]  /*26850*/  WARPSYNC.COLLECTIVE R15, `(.L_x_2147) ;  /* 0x000000000f0c7348 */ /* 0x02ffea0003c00000 */
[----:B------:R-:W-:Y:S02]  /*26860*/  ELECT P6, UR62, PT ;  /* 0x00000000003e782f */ /* 0x000fe400038c0000 */
[----:B------:R-:W-:Y:S01]  /*26870*/  MOV R14, UR62 ;  /* 0x0000003e000e7c02 */ /* 0x000fe20008000f00 */
[----:B0123-5:R-:W-:Y:S10]  /*26880*/  ENDCOLLECTIVE ;  /* 0x000000000000791b */ /* 0x02fff40003800000 */
.L_x_2147:
[----:B------:R-:W-:Y:S05]  /*26890*/  BSYNC B0 ;  /* 0x0000000000007941 */ /* 0x000fea0003800000 */
.L_x_2146:
[----:B------:R-:W-:Y:S05]  /*268a0*/  BRA `(.L_x_2148) ;  /* 0xffffff9800147947 */ /* 0x000fea000383ffff */
.L_x_1916:
[----:B0-----:R0:W4:Y:S02]  /*268b0*/  SYNCS.PHASECHK.TRANS64.TRYWAIT P1, [R3+URZ+0x16840], R2 ;  /* 0x01684002030075a7 */ /* 0x001124000802017f */
[----:B----4-:R-:W-:Y:S05]  /*268c0*/  @!P1 NANOSLEEP.SYNCS 0x989680 ;  /* 0x009896800000995d */ /* 0x010fea0003900000 */
[----:B------:R-:W4:Y:S02]  /*268d0*/  @!P1 SYNCS.PHASECHK.TRANS64 P1, [R3+URZ+0x16840], R2 ;  /* 0x01684002030095a7 */ /* 0x000f24000802007f */
[----:B----4-:R-:W-:Y:S05]  /*268e0*/  @!P1 BRA `(.L_x_1916) ;  /* 0xfffffffc00f09947 */ /* 0x010fea000383ffff */
[----:B------:R-:W-:Y:S05]  /*268f0*/  BRA `(.L_x_2149) ;  /* 0xffffff9800387947 */ /* 0x000fea000383ffff */
.L_x_1918:
[----:B----4-:R4:W0:Y:S02]  /*26900*/  SYNCS.PHASECHK.TRANS64.TRYWAIT P1, [R5+URZ+0x16840], R0 ;  /* 0x01684000050075a7 */ /* 0x010824000802017f */
[----:B0-----:R-:W-:Y:S05]  /*26910*/  @!P1 NANOSLEEP.SYNCS 0x989680 ;  /* 0x009896800000995d */ /* 0x001fea0003900000 */
[----:B------:R-:W0:Y:S02]  /*26920*/  @!P1 SYNCS.PHASECHK.TRANS64 P1, [R5+URZ+0x16840], R0 ;  /* 0x01684000050095a7 */ /* 0x000e24000802007f */
[----:B0-----:R-:W-:Y:S05]  /*26930*/  @!P1 BRA `(.L_x_1918) ;  /* 0xfffffffc00f09947 */ /* 0x001fea000383ffff */
[----:B------:R-:W-:Y:S05]  /*26940*/  BRA `(.L_x_2150) ;  /* 0xffffff9800487947 */ /* 0x000fea000383ffff */
.L_x_1920:
[----:B------:R0:W0:Y:S02]  /*26950*/  SYNCS.PHASECHK.TRANS64.TRYWAIT P1, [R3+URZ+0x16860], R2 ;  /* 0x01686002030075a7 */ /* 0x000024000802017f */
[----:B0-----:R-:W-:Y:S05]  /*26960*/  @!P1 NANOSLEEP.SYNCS 0x989680 ;  /* 0x009896800000995d */ /* 0x001fea0003900000 */
[----:B------:R-:W0:Y:S02]  /*26970*/  @!P1 SYNCS.PHASECHK.TRANS64 P1, [R3+URZ+0x16860], R2 ;  /* 0x01686002030095a7 */ /* 0x000e24000802007f */
[----:B0-----:R-:W-:Y:S05]  /*26980*/  @!P1 BRA `(.L_x_1920) ;  /* 0xfffffffc00f09947 */ /* 0x001fea000383ffff */
[----:B------:R-:W-:Y:S05]  /*26990*/  BRA `(.L_x_2151) ;  /* 0xffffff9800447947 */ /* 0x000fea000383ffff */
.L_x_2152:
        /* <DEDUP_REMOVED lines=14> */
.L_x_3171:


//--------------------- .text._ZN7cutlass13device_kernelIN5flash11enable_sm90INS1_16FlashAttnFwdSm90INS1_25CollectiveMainloopFwdSm90ILi2EN4cute5tupleIJNS5_1CILi1EEES8_S8_EEENS6_IJNS7_ILi192EEENS7_ILi128EEENS7_ILi64EEEEEELi64ENS_10bfloat16_tEfNS_4arch4Sm90ELb1ELb0ELb0ELb0ELb1ELb0ELb0ELb1ELb1ELb1ELb1ELb0EEENS1_21CollectiveEpilogueFwdINS6_IJSA_SC_SB_EEES9_SE_SG_Li384ELb0ELb1ELb1ELb0EEENS1_19SingleTileSchedulerILb0ELb1ELb1ELi192EEEEEEEEEvNT_6ParamsE --------------------------
	.section	.text._ZN7cutlass13device_kernelIN5flash11enable_sm90INS1_16FlashAttnFwdSm90INS1_25CollectiveMainloopFwdSm90ILi2EN4cute5tupleIJNS5_1CILi1EEES8_S8_EEENS6_IJNS7_ILi192EEENS7_ILi128EEENS7_ILi64EEEEEELi64ENS_10bfloat16_tEfNS_4arch4Sm90ELb1ELb0ELb0ELb0ELb1ELb0ELb0ELb1ELb1ELb1ELb1ELb0EEENS1_21CollectiveEpilogueFwdINS6_IJSA_SC_SB_EEES9_SE_SG_Li384ELb0ELb1ELb1ELb0EEENS1_19SingleTileSchedulerILb0ELb1ELb1ELi192EEEEEEEEEvNT_6ParamsE,"ax",@progbits
	.align	128
.text._ZN7cutlass13device_kernelIN5flash11enable_sm90INS1_16FlashAttnFwdSm90INS1_25CollectiveMainloopFwdSm90ILi2EN4cute5tupleIJNS5_1CILi1EEES8_S8_EEENS6_IJNS7_ILi192EEENS7_ILi128EEENS7_ILi64EEEEEELi64ENS_10bfloat16_tEfNS_4arch4Sm90ELb1ELb0ELb0ELb0ELb1ELb0ELb0ELb1ELb1ELb1ELb1ELb0EEENS1_21CollectiveEpilogueFwdINS6_IJSA_SC_SB_EEES9_SE_SG_Li384ELb0ELb1ELb1ELb0EEENS1_19SingleTileSchedulerILb0ELb1ELb1ELi192EEEEEEEEEvNT_6ParamsE:
        .type           _ZN7cutlass13device_kernelIN5flash11enable_sm90INS1_16FlashAttnFwdSm90INS1_25CollectiveMainloopFwdSm90ILi2EN4cute5tupleIJNS5_1CILi1EEES8_S8_EEENS6_IJNS7_ILi192EEENS7_ILi128EEENS7_ILi64EEEEEELi64ENS_10bfloat16_tEfNS_4arch4Sm90ELb1ELb0ELb0ELb0ELb1ELb0ELb0ELb1ELb1ELb1ELb1ELb0EEENS1_21CollectiveEpilogueFwdINS6_IJSA_SC_SB_EEES9_SE_SG_Li384ELb0ELb1ELb1ELb0EEENS1_19SingleTileSchedulerILb0ELb1ELb1ELi192EEEEEEEEEvNT_6ParamsE,@function
        .size           _ZN7cutlass13device_kernelIN5flash11enable_sm90INS1_16FlashAttnFwdSm90INS1_25CollectiveMainloopFwdSm90ILi2EN4cute5tupleIJNS5_1CILi1EEES8_S8_EEENS6_IJNS7_ILi192EEENS7_ILi128EEENS7_ILi64EEEEEELi64ENS_10bfloat16_tEfNS_4arch4Sm90ELb1ELb0ELb0ELb0ELb1ELb0ELb0ELb1ELb1ELb1ELb1ELb0EEENS1_21CollectiveEpilogueFwdINS6_IJSA_SC_SB_EEES9_SE_SG_Li384ELb0ELb1ELb1ELb0EEENS1_19SingleTileSchedulerILb0ELb1ELb1ELi192EEEEEEEEEvNT_6ParamsE,(.L_x_3172 - _ZN7cutlass13device_kernelIN5flash11enable_sm90INS1_16FlashAttnFwdSm90INS1_25CollectiveMainloopFwdSm90ILi2EN4cute5tupleIJNS5_1CILi1EEES8_S8_EEENS6_IJNS7_ILi192EEENS7_ILi128EEENS7_ILi64EEEEEELi64ENS_10bfloat16_tEfNS_4arch4Sm90ELb1ELb0ELb0ELb0ELb1ELb0ELb0ELb1ELb1ELb1ELb1ELb0EEENS1_21CollectiveEpilogueFwdINS6_IJSA_SC_SB_EEES9_SE_SG_Li384ELb0ELb1ELb1ELb0EEENS1_19SingleTileSchedulerILb0ELb1ELb1ELi192EEEEEEEEEvNT_6ParamsE)
        .other          _ZN7cutlass13device_kernelIN5flash11enable_sm90INS1_16FlashAttnFwdSm90INS1_25CollectiveMainloopFwdSm90ILi2EN4cute5tupleIJNS5_1CILi1EEES8_S8_EEENS6_IJNS7_ILi192EEENS7_ILi128EEENS7_ILi64EEEEEELi64ENS_10bfloat16_tEfNS_4arch4Sm90ELb1ELb0ELb0ELb0ELb1ELb0ELb0ELb1ELb1ELb1ELb1ELb0EEENS1_21CollectiveEpilogueFwdINS6_IJSA_SC_SB_EEES9_SE_SG_Li384ELb0ELb1ELb1ELb0EEENS1_19SingleTileSchedulerILb0ELb1ELb1ELi192EEEEEEEEEvNT_6ParamsE,@"STO_CUDA_ENTRY STV_DEFAULT"
_ZN7cutlass13device_kernelIN5flash11enable_sm90INS1_16FlashAttnFwdSm90INS1_25CollectiveMainloopFwdSm90ILi2EN4cute5tupleIJNS5_1CILi1EEES8_S8_EEENS6_IJNS7_ILi192EEENS7_ILi128EEENS7_ILi64EEEEEELi64ENS_10bfloat16_tEfNS_4arch4Sm90ELb1ELb0ELb0ELb0ELb1ELb0ELb0ELb1ELb1ELb1ELb1ELb0EEENS1_21CollectiveEpilogueFwdINS6_IJSA_SC_SB_EEES9_SE_SG_Li384ELb0ELb1ELb1ELb0EEENS1_19SingleTileSchedulerILb0ELb1ELb1ELi192EEEEEEEEEvNT_6ParamsE:
        /* <DEDUP_REMOVED lines=45> */
.L_x_2153:
        /* <DEDUP_REMOVED lines=22> */
.L_x_2154:
        /* <DEDUP_REMOVED lines=18> */
.L_x_2155:
        /* <DEDUP_REMOVED lines=22> */
.L_x_2156:
        /* <DEDUP_REMOVED lines=23> */
.L_x_2157:
        /* <DEDUP_REMOVED lines=9> */
.L_x_2160:
        /* <DEDUP_REMOVED lines=21> */
[----:B------:R-:W0:Y:S01]  /*0a00*/  S2UR UR45, SR_CTAID.X ;  /* 0x00000000002d79c3 */ /* 0x000e220000002500 */
[----:B------:R-:W-:Y:S01]  /*0a10*/  ULDC UR4, c[0x0][0x448] ;  /* 0x0001120000047ab9 */ /* 0x000fe20000000800 */
[----:B------:R-:W-:Y:S01]  /*0a20*/  ULDC UR37, c[0x0][0x424] ;  /* 0x0001090000257ab9 */ /* 0x000fe20000000800 */
[----:B------:R-:W-:Y:S01]  /*0a30*/  UISETP.NE.AND UP1, UPT, UR4, 0x1, UPT ;  /* 0x000000010400788c */ /* 0x000fe2000bf25270 */
[----:B------:R-:W-:Y:S02]  /*0a40*/  ULDC UR7, c[0x0][0x288] ;  /* 0x0000a20000077ab9 */ /* 0x000fe40000000800 */
[----:B------:R-:W-:Y:S01]  /*0a50*/  ULDC.64 UR4, c[0x0][0x418] ;  /* 0x0001060000047ab9 */ /* 0x000fe20000000a00 */
[----:B------:R-:W-:Y:S02]  /*0a60*/  UIADD3 UR7, -UR7, 0x80, URZ ;  /* 0x0000008007077890 */ /* 0x000fe4000fffe13f */
[----:B------:R-:W-:Y:S01]  /*0a70*/  UISETP.NE.U32.AND UP0, UPT, UR4, URZ, UPT ;  /* 0x0000003f0400728c */ /* 0x000fe2000bf05070 */
[----:B------:R-:W-:Y:S01]  /*0a80*/  ULDC UR8, c[0x0][0x2f0] ;  /* 0x0000bc0000087ab9 */ /* 0x000fe20000000800 */
[----:B------:R-:W-:-:S02]  /*0a90*/  UP2UR UR44, UPR, URZ, 0x2 ;  /* 0x000000023f2c7883 */ /* 0x000fc40008000000 */
[----:B------:R-:W-:Y:S01]  /*0aa0*/  UISETP.NE.AND.EX UP0, UPT, UR5, URZ, UPT, UP0 ;  /* 0x0000003f0500728c */ /* 0x000fe2000bf05300 */
[----:B------:R-:W-:Y:S02]  /*0ab0*/  @UP1 ULDC UR9, c[0x0][0x450] ;  /* 0x0001140000091ab9 */ /* 0x000fe40000000800 */
[----:B------:R-:W-:Y:S01]  /*0ac0*/  @UP1 ULDC UR5, c[0x0][0x44c] ;  /* 0x0001130000051ab9 */ /* 0x000fe20000000800 */
[----:B------:R-:W-:Y:S02]  /*0ad0*/  USEL UR37, UR37, 0x1, UP0 ;  /* 0x0000000125257887 */ /* 0x000fe40008000000 */
[----:B------:R-:W-:Y:S02]  /*0ae0*/  USHF.R.U32.HI UR10, URZ, 0x10, UR41 ;  /* 0x000000103f0a7899 */ /* 0x000fe40008011629 */
[----:B------:R-:W-:Y:S02]  /*0af0*/  UIMAD UR7, UR37, UR8, UR7 ;  /* 0x00000008250772a4 */ /* 0x000fe4000f8e0207 */
[----:B0-----:R-:W-:-:S02]  /*0b00*/  UIMAD UR45, UR45, 0xc0, URZ ;  /* 0x000000c02d2d78a4 */ /* 0x001fc4000f8e023f */
[----:B------:R-:W-:Y:S02]  /*0b10*/  ULOP3.LUT UR41, UR41, 0xffff, URZ, 0xc0, !UPT ;  /* 0x0000ffff29297892 */ /* 0x000fe4000f8ec03f */
[----:B------:R-:W-:Y:S02]  /*0b20*/  @UP1 UIADD3 UR4, UR45, 0xbf, URZ ;  /* 0x000000bf2d041890 */ /* 0x000fe4000fffe03f */
[----:B------:R-:W-:Y:S02]  /*0b30*/  UIADD3 UR6, UR45, 0xbf, URZ ;  /* 0x000000bf2d067890 */ /* 0x000fe4000fffe03f */
[----:B------:R-:W-:Y:S02]  /*0b40*/  UIMAD.WIDE.U32 UR4, UR4, UR5, URZ ;  /* 0x00000005040472a5 */ /* 0x000fe4000f8e003f */
[----:B------:R-:W-:Y:S02]  /*0b50*/  UIMAD UR4, UR37, UR8, 0x7f ;  /* 0x0000007f250474a4 */ /* 0x000fe4000f8e0208 */
[----:B------:R-:W-:-:S02]  /*0b60*/  @UP1 USHF.R.U32.HI UR6, URZ, UR9, UR5 ;  /* 0x000000093f061299 */ /* 0x000fc40008011605 */
[----:B------:R-:W-:Y:S02]  /*0b70*/  USHF.R.S32.HI UR5, URZ, 0x1f, UR4 ;  /* 0x0000001f3f057899 */ /* 0x000fe40008011404 */
[----:B------:R-:W-:Y:S02]  /*0b80*/  UIADD3 UR6, UR7, UR6, URZ ;  /* 0x0000000607067290 */ /* 0x000fe4000fffe03f */
[----:B------:R-:W-:Y:S02]  /*0b90*/  ULEA.HI UR5, UR5, UR4, URZ, 0x7 ;  /* 0x0000000405057291 */ /* 0x000fe4000f8f383f */
[----:B------:R-:W-:Y:S02]  /*0ba0*/  USHF.R.S32.HI UR7, URZ, 0x1f, UR6 ;  /* 0x0000001f3f077899 */ /* 0x000fe40008011406 */
[----:B------:R-:W-:Y:S02]  /*0bb0*/  USHF.R.S32.HI UR5, URZ, 0x7, UR5 ;  /* 0x000000073f057899 */ /* 0x000fe40008011405 */
[----:B------:R-:W-:Y:S01]  /*0bc0*/  ULEA.HI UR7, UR7, UR6, URZ, 0x7 ;  /* 0x0000000607077291 */ /* 0x000fe2000f8f383f */
[----:B------:R-:W-:-:S03]  /*0bd0*/  UMOV UR4, URZ ;  /* 0x0000003f00047c82 */ /* 0x000fc60008000000 */
[----:B------:R-:W-:-:S04]  /*0be0*/  USHF.R.S32.HI UR7, URZ, 0x7, UR7 ;  /* 0x000000073f077899 */ /* 0x000fc80008011407 */
[----:B------:R-:W-:-:S04]  /*0bf0*/  UISETP.LT.AND UP0, UPT, UR5, UR7, UPT ;  /* 0x000000070500728c */ /* 0x000fc8000bf01270 */
[----:B------:R-:W-:Y:S02]  /*0c00*/  USEL UR9, UR5, UR7, UP0 ;  /* 0x0000000705097287 */ /* 0x000fe40008000000 */
[----:B------:R-:W-:Y:S02]  /*0c10*/  UISETP.NE.AND UP0, UPT, UR10, URZ, UPT ;  /* 0x0000003f0a00728c */ /* 0x000fe4000bf05270 */
[----:B------:R-:W-:-:S06]  /*0c20*/  UISETP.GE.AND UP1, UPT, UR9, 0x1, UPT ;  /* 0x000000010900788c */ /* 0x000fcc000bf26270 */
[----:B------:R-:W-:-:S03]  /*0c30*/  PLOP3.LUT P0, PT, PT, PT, UP1, 0x80, 0x0 ;  /* 0x000000000000781c */ /* 0x000fc60003f0f018 */
[----:B------:R-:W-:-:S10]  /*0c40*/  @!UP0 ULDC UR10, c[0x0][0x9f0] ;  /* 0x00027c00000a8ab9 */ /* 0x000fd40000000800 */
[----:B------:R-:W-:Y:S05]  /*0c50*/  @!P0 BRA `(.L_x_2162) ;  /* 0x0000000000848947 */ /* 0x000fea0003800000 */
[----:B------:R-:W-:Y:S01]  /*0c60*/  IMAD.U32 R3, RZ, RZ, UR10 ;  /* 0x0000000aff037e24 */ /* 0x000fe2000f8e00ff */
[----:B------:R-:W-:Y:S01]  /*0c70*/  UIADD3 UR6, UR10, -0x1, UR9 ;  /* 0xffffffff0a067890 */ /* 0x000fe2000fffe009 */
[----:B------:R-:W-:-:S03]  /*0c80*/  UMOV UR4, URZ ;  /* 0x0000003f00047c82 */ /* 0x000fc60008000000 */
        /* <DEDUP_REMOVED lines=30> */
.L_x_2162:
        /* <DEDUP_REMOVED lines=10> */
[----:B------:R-:W-:Y:S02]  /*0f10*/  MOV R3, RZ ;  /* 0x000000ff00037202 */ /* 0x000fe40000000f00 */
[----:B------:R-:W-:Y:S02]  /*0f20*/  CS2R R112, SRZ ;  /* 0x0000000000707805 */ /* 0x000fe4000001ff00 */
[----:B------:R-:W-:Y:S02]  /*0f30*/  R2UR UR46, R0 ;  /* 0x00000000002e72ca */ /* 0x000fe400000e0000 */
        /* <DEDUP_REMOVED lines=40> */
[----:B------:R-:W-:Y:S01]  /*11c0*/  IMAD.U32 R10, RZ, RZ, UR6 ;  /* 0x00000006ff0a7e24 */ /* 0x000fe2000f8e00ff */
[----:B------:R-:W-:Y:S01]  /*11d0*/  MOV R13, RZ ;  /* 0x000000ff000d7202 */ /* 0x000fe20000000f00 */
[----:B------:R-:W-:Y:S02]  /*11e0*/  IMAD.U32 R6, RZ, RZ, UR4 ;  /* 0x00000004ff067e24 */ /* 0x000fe4000f8e00ff */
[----:B------:R-:W-:-:S02]  /*11f0*/  IMAD.U32 R7, RZ, RZ, UR5 ;  /* 0x00000005ff077e24 */ /* 0x000fc4000f8e00ff */
[----:B------:R-:W-:Y:S02]  /*1200*/  IMAD.U32 R11, RZ, RZ, UR7 ;  /* 0x00000007ff0b7e24 */ /* 0x000fe4000f8e00ff */
[----:B------:R-:W-:Y:S02]  /*1210*/  IMAD.MOV.U32 R8, RZ, RZ, 0x70 ;  /* 0x00000070ff087424 */ /* 0x000fe400078e00ff */
[----:B0-----:R-:W-:-:S07]  /*1220*/  IMAD.MOV.U32 R12, RZ, RZ, 0x1 ;  /* 0x00000001ff0c7424 */ /* 0x001fce00078e00ff */
[----:B------:R-:W-:-:S07]  /*1230*/  LEPC R20, `(.L_x_2164) ;  /* 0x000000001014794e */ /* 0x000fce0000000000 */
[----:B-1----:R-:W-:Y:S05]  /*1240*/  CALL.ABS.NOINC R2 ;  /* 0x0000000002007343 */ /* 0x002fea0003c00000 */
.L_x_2164:
[----:B------:R-:W-:-:S04]  /*1250*/  SHF.L.U32 R0, RZ, 0x1f, RZ ;  /* 0x0000001fff007819 */ /* 0x000fc800000006ff */
[----:B------:R-:W0:Y:S02]  /*1260*/  SYNCS.PHASECHK.TRANS64.TRYWAIT P0, [UR42+0x16800], R0 ;  /* 0x01680000ff0075a7 */ /* 0x000e24000800016a */
[----:B0-----:R-:W-:Y:S05]  /*1270*/  @!P0 BRA `(.L_x_2165) ;  /* 0x000000bc00bc8947 */ /* 0x001fea0003800000 */
.L_x_2248:
[----:B------:R-:W-:-:S06]  /*1280*/  ULOP3.LUT UR4, UR40, 0x1, URZ, 0xfc, !UPT ;  /* 0x0000000128047892 */ /* 0x000fcc000f8efc3f */
[----:B------:R-:W-:-:S05]  /*1290*/  IMAD.U32 R2, RZ, RZ, UR4 ;  /* 0x00000004ff027e24 */ /* 0x000fca000f8e00ff */
[----:B------:R-:W-:-:S13]  /*12a0*/  ISETP.NE.AND P0, PT, R2, 0x3, PT ;  /* 0x000000030200780c */ /* 0x000fda0003f05270 */
[----:B------:R-:W-:Y:S05]  /*12b0*/  @!P0 BRA `(.L_x_2166) ;  /* 0x0000000000048947 */ /* 0x000fea0003800000 */
[----:B------:R-:W-:Y:S01]  /*12c0*/  BPT.TRAP 0x1 ;  /* 0x000000040000795c */ /* 0x000fe20000300000 */
.L_x_2166:
[----:B------:R1:W2:Y:S01]  /*12d0*/  SYNCS.PHASECHK.TRANS64.TRYWAIT P1, [UR42+0x16830], R0 ;  /* 0x01683000ff0075a7 */ /* 0x0002a2000802016a */
[----:B------:R-:W-:Y:S05]  /*12e0*/  @!P0 BRA `(.L_x_2167) ;  /* 0x0000000000048947 */ /* 0x000fea0003800000 */
[----:B------:R-:W-:Y:S01]  /*12f0*/  BPT.TRAP 0x1 ;  /* 0x000000040000795c */ /* 0x000fe20000300000 */
.L_x_2167:
[----:B------:R-:W-:-:S05]  /*1300*/  IMAD.U32 R6, RZ, RZ, UR47 ;  /* 0x0000002fff067e24 */ /* 0x000fca000f8e00ff */
[----:B------:R-:W-:Y:S01]  /*1310*/  LOP3.LUT R6, R6, 0x10000, RZ, 0xfc, !PT ;  /* 0x0001000006067812 */ /* 0x000fe200078efcff */
[----:B--2---:R-:W-:Y:S06]  /*1320*/  @P1 BRA `(.L_x_2168) ;  /* 0x0000000000081947 */ /* 0x004fec0003800000 */
[----:B------:R-:W2:Y:S02]  /*1330*/  SYNCS.PHASECHK.TRANS64.TRYWAIT P1, [UR42+0x16830], R0 ;  /* 0x01683000ff0075a7 */ /* 0x000ea4000802016a */
[----:B--2---:R-:W-:Y:S05]  /*1340*/  @!P1 BRA `(.L_x_2169) ;  /* 0x000000bc00a09947 */ /* 0x004fea0003800000 */
.L_x_2168:
        /* <DEDUP_REMOVED lines=38> */
.L_x_2170:
[----:B01----:R-:W-:Y:S01]  /*15b0*/  LOP3.LUT R0, R19, 0xffffff80, RZ, 0xc0, !PT ;  /* 0xffffff8013007812 */ /* 0x003fe200078ec0ff */
[----:B------:R-:W-:Y:S01]  /*15c0*/  IMAD.HI R5, R23, 0x55555556, RZ ;  /* 0x5555555617057827 */ /* 0x000fe200078e02ff */
[----:B------:R-:W-:Y:S01]  /*15d0*/  LEA.HI R18, R18, R17, RZ, 0x2 ;  /* 0x0000001112127211 */ /* 0x000fe200078f10ff */
[----:B------:R-:W-:Y:S01]  /*15e0*/  UISETP.NE.AND UP0, UPT, UR44, URZ, UPT ;  /* 0x0000003f2c00728c */ /* 0x000fe2000bf05270 */
[----:B------:R-:W-:Y:S01]  /*15f0*/  CS2R R118, SRZ ;  /* 0x0000000000767805 */ /* 0x000fe2000001ff00 */
[----:B------:R-:W-:Y:S01]  /*1600*/  IMAD.IADD R0, R17, 0x1, -R0 ;  /* 0x0000000111007824 */ /* 0x000fe200078e0a00 */
[----:B------:R-:W-:Y:S01]  /*1610*/  LOP3.LUT R18, R18, 0xfffffffc, RZ, 0xc0, !PT ;  /* 0xfffffffc12127812 */ /* 0x000fe200078ec0ff */
[----:B------:R-:W-:Y:S01]  /*1620*/  ULDC UR7, c[0x0][0x2f0] ;  /* 0x0000bc0000077ab9 */ /* 0x000fe20000000800 */
[----:B------:R-:W-:Y:S01]  /*1630*/  LEA.HI R10, R5, R5, RZ, 0x1 ;  /* 0x00000005050a7211 */ /* 0x000fe200078f08ff */
[----:B------:R-:W-:Y:S01]  /*1640*/  IMAD.U32 R13, RZ, RZ, UR7 ;  /* 0x00000007ff0d7e24 */ /* 0x000fe2000f8e00ff */
[----:B------:R-:W-:Y:S01]  /*1650*/  SHF.R.S32.HI R3, RZ, 0x1f, R0 ;  /* 0x0000001fff037819 */ /* 0x000fe20000011400 */
        /* <DEDUP_REMOVED lines=10> */
[----:B------:R-:W-:Y:S01]  /*1700*/  @UP0 ULDC UR11, c[0x0][0x450] ;  /* 0x00011400000b0ab9 */ /* 0x000fe20000000800 */
[----:B------:R-:W-:Y:S01]  /*1710*/  SHF.R.S32.HI R4, RZ, 0x5, R4 ;  /* 0x00000005ff047819 */ /* 0x000fe20000011404 */
[----:B------:R-:W-:Y:S01]  /*1720*/  UIADD3 UR27, UR46, -0x2, URZ ;  /* 0xfffffffe2e1b7890 */ /* 0x000fe2000fffe03f */
[----:B------:R-:W-:Y:S01]  /*1730*/  LEA.HI R8, R8, R3, RZ, 0x3 ;  /* 0x0000000308087211 */ /* 0x000fe200078f18ff */
[----:B------:R-:W-:Y:S01]  /*1740*/  UIADD3 UR6, UR42, 0x16840, URZ ;  /* 0x000168402a067890 */ /* 0x000fe2000fffe03f */
[----:B------:R-:W-:-:S02]  /*1750*/  LEA.HI R5, R18, R18, RZ, 0x1 ;  /* 0x0000001212057211 */ /* 0x000fc400078f08ff */
[----:B------:R-:W-:Y:S02]  /*1760*/  CS2R R116, SRZ ;  /* 0x0000000000747805 */ /* 0x000fe4000001ff00 */
[----:B------:R-:W-:Y:S01]  /*1770*/  LEA R4, R4, UR45, 0x4 ;  /* 0x0000002d04047c11 */ /* 0x000fe2000f8e20ff */
[----:B------:R-:W-:Y:S01]  /*1780*/  UPRMT UR6, UR25, 0x654, UR6 ;  /* 0x0000065419067896 */ /* 0x000fe20008000006 */
[----:B------:R-:W-:Y:S02]  /*1790*/  LOP3.LUT R8, R8, 0xfffffff8, RZ, 0xc0, !PT ;  /* 0xfffffff808087812 */ /* 0x000fe400078ec0ff */
[----:B------:R-:W-:Y:S02]  /*17a0*/  LOP3.LUT R5, R5, 0x1ffffffe, RZ, 0xc0, !PT ;  /* 0x1ffffffe05057812 */ /* 0x000fe400078ec0ff */
[----:B------:R-:W-:Y:S02]  /*17b0*/  IADD3 R3, R4, R3, -R8 ;  /* 0x0000000304037210 */ /* 0x000fe40007ffe808 */
[----:B------:R-:W-:Y:S01]  /*17c0*/  PLOP3.LUT P2, PT, PT, PT, UP0, 0x80, 0x0 ;  /* 0x000000000000781c */ /* 0x000fe20003f4f008 */
[----:B------:R-:W-:Y:S01]  /*17d0*/  IMAD.IADD R5, R18, 0x1, -R5 ;  /* 0x0000000112057824 */ /* 0x000fe200078e0a05 */
[----:B------:R-:W-:Y:S01]  /*17e0*/  SYNCS.ARRIVE.TRANS64.RED.A1T0 RZ, [UR6], RZ ;  /* 0x000000ffffff79a7 */ /* 0x000fe20008100406 */
[----:B------:R-:W-:-:S04]  /*17f0*/  IMAD R10, R10, 0x40, R3 ;  /* 0x000000400a0a7824 */ /* 0x000fc800078e0203 */
[----:B------:R-:W-:-:S04]  /*1800*/  IMAD R5, R5, 0x8, R10 ;  /* 0x0000000805057824 */ /* 0x000fc800078e020a */
[----:B------:R-:W-:Y:S01]  /*1810*/  @P1 IMAD.HI.U32 R3, R5, UR4, RZ ;  /* 0x0000000405031c27 */ /* 0x000fe2000f8e00ff */
[----:B------:R-:W-:Y:S02]  /*1820*/  UMOV UR4, 0xffffff80 ;  /* 0xffffff8000047882 */ /* 0x000fe40000000000 */
[----:B------:R-:W-:Y:S01]  /*1830*/  UIMAD UR4, UR46, UR4, 0x80 ;  /* 0x000000802e0474a4 */ /* 0x000fe2000f8e0204 */
[----:B------:R-:W-:Y:S01]  /*1840*/  IMAD.MOV.U32 R9, RZ, RZ, R5 ;  /* 0x000000ffff097224 */ /* 0x000fe200078e0005 */
[----:B------:R-:W-:Y:S02]  /*1850*/  @P2 SHF.R.U32.HI R9, RZ, UR5, R3 ;  /* 0x00000005ff092c19 */ /* 0x000fe40008011603 */
[----:B------:R-:W-:Y:S01]  /*1860*/  LOP3.LUT R3, R2, 0x7ffffffc, RZ, 0xc0, !PT ;  /* 0x7ffffffc02037812 */ /* 0x000fe200078ec0ff */
[----:B------:R-:W-:Y:S02]  /*1870*/  UIADD3 UR5, UR4, 0x1, URZ ;  /* 0x0000000104057890 */ /* 0x000fe4000fffe03f */
[----:B------:R-:W0:Y:S01]  /*1880*/  SHFL.IDX PT, R2, R9, RZ, 0x1c1f ;  /* 0x001c1fff09027589 */ /* 0x000e2200000e0000 */
[----:B------:R-:W-:Y:S01]  /*1890*/  IADD3 R8, R0, -R3, RZ ;  /* 0x8000000300087210 */ /* 0x000fe20007ffe0ff */
[----:B------:R-:W-:-:S02]  /*18a0*/  UIMAD UR4, UR37, UR7, UR4 ;  /* 0x00000007250472a4 */ /* 0x000fc4000f8e0204 */
[----:B------:R-:W-:Y:S01]  /*18b0*/  IMAD.U32 R3, RZ, RZ, UR5 ;  /* 0x00000005ff037e24 */ /* 0x000fe2000f8e00ff */
[----:B------:R-:W1:Y:S01]  /*18c0*/  SHFL.IDX PT, R10, R9, 0x1, 0x1c1f ;  /* 0x003c1f00090a7f89 */ /* 0x000e6200000e0000 */
[----:B------:R-:W-:Y:S02]  /*18d0*/  UIMAD UR7, UR37, UR7, -UR10 ;  /* 0x00000007250772a4 */ /* 0x000fe4000f8e0a0a */
[C---:B------:R-:W-:Y:S02]  /*18e0*/  IMAD R0, R8.reuse, -0x2, R3 ;  /* 0xfffffffe08007824 */ /* 0x040fe400078e0203 */
[----:B------:R-:W-:Y:S01]  /*18f0*/  IMAD.U32 R11, RZ, RZ, UR4 ;  /* 0x00000004ff0b7e24 */ /* 0x000fe2000f8e00ff */
[----:B------:R-:W-:Y:S01]  /*1900*/  ULDC UR4, c[0x0][0x988] ;  /* 0x0002620000047ab9 */ /* 0x000fe20000000800 */
[----:B------:R-:W-:Y:S02]  /*1910*/  IMAD R3, R13, UR37, R0 ;  /* 0x000000250d037c24 */ /* 0x000fe4000f8e0200 */
[----:B------:R-:W-:-:S02]  /*1920*/  IMAD R12, R8, -0x2, R11 ;  /* 0xfffffffe080c7824 */ /* 0x000fc400078e020b */
[----:B------:R-:W-:-:S05]  /*1930*/  VIADD R11, R3, -UR10 ;  /* 0x8000000a030b7c36 */ /* 0x000fca0008000000 */
[----:B0-----:R-:W-:-:S04]  /*1940*/  VIADDMNMX R2, R2, R11, R12, PT ;  /* 0x0000000b02027246 */ /* 0x001fc8000380010c */
        /* <DEDUP_REMOVED lines=93> */
[----:B------:R-:W-:Y:S02]  /*1f20*/  FMNMX.FTZ R0, R19, R0, !PT ;  /* 0x0000000013007209 */ /* 0x000fe40007810000 */
[----:B-1----:R-:W-:Y:S02]  /*1f30*/  IADD3 R3, R10, -UR10, R3 ;  /* 0x8000000a0a037c10 */ /* 0x002fe4000fffe003 */
[----:B------:R-:W-:Y:S01]  /*1f40*/  FMNMX.FTZ R14, R85, R0, !PT ;  /* 0x00000000550e7209 */ /* 0x000fe20007810000 */
[----:B------:R-:W-:Y:S01]  /*1f50*/  IMAD.U32 R0, RZ, RZ, UR4 ;  /* 0x00000004ff007e24 */ /* 0x000fe2000f8e00ff */
[----:B------:R-:W-:Y:S01]  /*1f60*/  VIMNMX R12, R12, R3, PT ;  /* 0x000000030c0c7248 */ /* 0x000fe20003fe0100 */
[----:B------:R-:W-:-:S02]  /*1f70*/  @UP0 ULDC UR4, c[0x0][0x44c] ;  /* 0x0001130000040ab9 */ /* 0x000fc40000000800 */
[----:B------:R-:W0:Y:S01]  /*1f80*/  SHFL.BFLY PT, R41, R14, 0x2, 0x1f ;  /* 0x0c401f000e297f89 */ /* 0x000e2200000e0000 */
[C---:B------:R-:W-:Y:S01]  /*1f90*/  ISETP.GT.AND P2, PT, R12.reuse, 0x1, PT ;  /* 0x000000010c00780c */ /* 0x040fe20003f44270 */
[----:B------:R-:W-:Y:S01]  /*1fa0*/  UIMAD.WIDE.U32 UR4, UR45, UR4, URZ ;  /* 0x000000042d0472a5 */ /* 0x000fe2000f8e003f */
[C---:B------:R-:W-:Y:S02]  /*1fb0*/  ISETP.GT.AND P3, PT, R12.reuse, 0x8, PT ;  /* 0x000000080c00780c */ /* 0x040fe40003f64270 */
[----:B------:R-:W-:Y:S01]  /*1fc0*/  FSEL R10, R27, -INF , P2 ;  /* 0xff8000001b0a7808 */ /* 0x000fe20001000000 */
[----:B------:R-:W-:Y:S01]  /*1fd0*/  @UP0 USHF.R.U32.HI UR45, URZ, UR11, UR5 ;  /* 0x0000000b3f2d0299 */ /* 0x000fe20008011605 */
[----:B------:R-:W-:Y:S02]  /*1fe0*/  ISETP.GT.AND P2, PT, R12, 0x10, PT ;  /* 0x000000100c00780c */ /* 0x000fe40003f44270 */
[----:B------:R-:W-:Y:S01]  /*1ff0*/  UMOV UR5, URZ ;  /* 0x0000003f00057c82 */ /* 0x000fe20008000000 */
[----:B------:R-:W-:-:S04]  /*2000*/  UIADD3 UR7, UR7, UR45, URZ ;  /* 0x0000002d07077290 */ /* 0x000fc8000fffe03f */
[----:B------:R-:W-:-:S04]  /*2010*/  USHF.R.S32.HI UR4, URZ, 0x1f, UR7 ;  /* 0x0000001f3f047899 */ /* 0x000fc80008011407 */
[----:B------:R-:W-:-:S04]  /*2020*/  ULEA.HI UR4, UR4, UR7, URZ, 0x7 ;  /* 0x0000000704047291 */ /* 0x000fc8000f8f383f */
[----:B------:R-:W-:Y:S01]  /*2030*/  USHF.R.S32.HI UR4, URZ, 0x7, UR4 ;  /* 0x000000073f047899 */ /* 0x000fe20008011404 */
[----:B0-----:R-:W-:-:S03]  /*2040*/  FMNMX.FTZ R41, R14, R41, !PT ;  /* 0x000000290e297209 */ /* 0x001fc60007810000 */
[----:B------:R-:W-:Y:S02]  /*2050*/  UISETP.LT.AND UP0, UPT, UR41, UR4, UPT ;  /* 0x000000042900728c */ /* 0x000fe4000bf01270 */
[----:B------:R-:W0:Y:S02]  /*2060*/  SHFL.BFLY PT, R2, R41, 0x1, 0x1f ;  /* 0x0c201f0029027f89 */ /* 0x000e2400000e0000 */
[----:B------:R-:W-:-:S03]  /*2070*/  USEL UR26, UR41, UR4, !UP0 ;  /* 0x00000004291a7287 */ /* 0x000fc6000c000000 */
[----:B------:R-:W-:Y:S01]  /*2080*/  UMOV UR4, URZ ;  /* 0x0000003f00047c82 */ /* 0x000fe20008000000 */
[----:B------:R-:W-:Y:S01]  /*2090*/  UISETP.GE.AND UP0, UPT, UR27, UR26, UPT ;  /* 0x0000001a1b00728c */ /* 0x000fe2000bf06270 */
[----:B0-----:R-:W-:-:S04]  /*20a0*/  FMNMX.FTZ R2, R41, R2, !PT ;  /* 0x0000000229027209 */ /* 0x001fc80007810000 */
[C---:B------:R-:W-:Y:S01]  /*20b0*/  FSETP.NEU.FTZ.AND P1, PT, R2.reuse, -INF , PT ;  /* 0xff8000000200780b */ /* 0x040fe20003f3d000 */
[----:B------:R-:W-:-:S05]  /*20c0*/  FMUL.FTZ R4, R2, R0 ;  /* 0x0000000002047220 */ /* 0x000fca0000410000 */
[----:B------:R-:W-:Y:S02]  /*20d0*/  FSEL R4, R4, RZ, P1 ;  /* 0x000000ff04047208 */ /* 0x000fe40000800000 */
[----:B------:R-:W-:-:S03]  /*20e0*/  ISETP.GT.AND P1, PT, R12, RZ, PT ;  /* 0x000000ff0c00720c */ /* 0x000fc60003f24270 */
[-CC-:B------:R-:W-:Y:S01]  /*20f0*/  FFMA.FTZ R148, R89, R0.reuse, -R4.reuse ;  /* 0x0000000059947223 */ /* 0x180fe20000010804 */
[----:B------:R-:W-:Y:S01]  /*2100*/  FSEL R41, R26, -INF , P1 ;  /* 0xff8000001a297808 */ /* 0x000fe20000800000 */
[-CC-:B------:R-:W-:Y:S01]  /*2110*/  FFMA.FTZ R93, R93, R0.reuse, -R4.reuse ;  /* 0x000000005d5d7223 */ /* 0x180fe20000010804 */
[----:B------:R-:W-:Y:S01]  /*2120*/  ISETP.GT.AND P1, PT, R12, 0x9, PT ;  /* 0x000000090c00780c */ /* 0x000fe20003f24270 */
[--C-:B------:R-:W-:Y:S01]  /*2130*/  FFMA.FTZ R150, R97, R0, -R4.reuse ;  /* 0x0000000061967223 */ /* 0x100fe20000010804 */
[----:B------:R-:W-:Y:S01]  /*2140*/  FSEL R89, R30, -INF , P3 ;  /* 0xff8000001e597808 */ /* 0x000fe20001800000 */
[----:B------:R0:W-:Y:S01]  /*2150*/  MUFU.EX2 R3, R93 ;  /* 0x0000005d00037308 */ /* 0x0001e20000000800 */
[----:B------:R-:W-:Y:S01]  /*2160*/  FMNMX.FTZ R14, R41, R10, !PT ;  /* 0x0000000a290e7209 */ /* 0x000fe20007810000 */
[-CC-:B------:R-:W-:Y:S01]  /*2170*/  FFMA.FTZ R9, R101, R0.reuse, -R4.reuse ;  /* 0x0000000065097223 */ /* 0x180fe20000010804 */
[----:B------:R-:W-:Y:S01]  /*2180*/  FSEL R31, R31, -INF , P1 ;  /* 0xff8000001f1f7808 */ /* 0x000fe20000800000 */
[--C-:B------:R-:W-:Y:S01]  /*2190*/  FFMA.FTZ R146, R105, R0, -R4.reuse ;  /* 0x0000000069927223 */ /* 0x100fe20000010804 */
[----:B------:R-:W-:Y:S01]  /*21a0*/  FMNMX.FTZ R14, R89, R14, !PT ;  /* 0x0000000e590e7209 */ /* 0x000fe20007810000 */
[-CC-:B------:R-:W-:Y:S01]  /*21b0*/  FFMA.FTZ R144, R107, R0.reuse, -R4.reuse ;  /* 0x000000006b907223 */ /* 0x180fe20000010804 */
[----:B------:R-:W-:Y:S01]  /*21c0*/  ISETP.GT.AND P1, PT, R12, 0x11, PT ;  /* 0x000000110c00780c */ /* 0x000fe20003f24270 */
[-CC-:B------:R-:W-:Y:S01]  /*21d0*/  FFMA.FTZ R27, R103, R0.reuse, -R4.reuse ;  /* 0x00000000671b7223 */ /* 0x180fe20000010804 */
[----:B0-----:R-:W-:Y:S01]  /*21e0*/  FSEL R93, R34, -INF , P2 ;  /* 0xff800000225d7808 */ /* 0x001fe20001000000 */
[--C-:B------:R-:W-:Y:S01]  /*21f0*/  FFMA.FTZ R140, R99, R0, -R4.reuse ;  /* 0x00000000638c7223 */ /* 0x100fe20000010804 */
[----:B------:R-:W-:Y:S01]  /*2200*/  FMNMX.FTZ R14, R31, R14, !PT ;  /* 0x0000000e1f0e7209 */ /* 0x000fe20007810000 */
[-CC-:B------:R-:W-:Y:S01]  /*2210*/  FFMA.FTZ R142, R91, R0.reuse, -R4.reuse ;  /* 0x000000005b8e7223 */ /* 0x180fe20000010804 */
[C---:B------:R-:W-:Y:S01]  /*2220*/  ISETP.GT.AND P2, PT, R12.reuse, 0x18, PT ;  /* 0x000000180c00780c */ /* 0x040fe20003f44270 */
[-CC-:B------:R-:W-:Y:S01]  /*2230*/  FFMA.FTZ R136, R37, R0.reuse, -R4.reuse ;  /* 0x0000000025887223 */ /* 0x180fe20000010804 */
[----:B------:R-:W-:Y:S01]  /*2240*/  FSEL R35, R35, -INF , P1 ;  /* 0xff80000023237808 */ /* 0x000fe20000800000 */
[--C-:B------:R-:W-:Y:S01]  /*2250*/  FFMA.FTZ R37, R49, R0, -R4.reuse ;  /* 0x0000000031257223 */ /* 0x100fe20000010804 */
[----:B------:R-:W-:Y:S01]  /*2260*/  FMNMX.FTZ R14, R93, R14, !PT ;  /* 0x0000000e5d0e7209 */ /* 0x000fe20007810000 */
[-CC-:B------:R-:W-:Y:S01]  /*2270*/  FFMA.FTZ R138, R33, R0.reuse, -R4.reuse ;  /* 0x00000000218a7223 */ /* 0x180fe20000010804 */
[----:B------:R-:W-:Y:S01]  /*2280*/  ISETP.GT.AND P1, PT, R12, 0x19, PT ;  /* 0x000000190c00780c */ /* 0x000fe20003f24270 */
[-CC-:B------:R-:W-:Y:S01]  /*2290*/  FFMA.FTZ R33, R53, R0.reuse, -R4.reuse ;  /* 0x0000000035217223 */ /* 0x180fe20000010804 */
[----:B------:R-:W-:Y:S01]  /*22a0*/  FSEL R97, R38, -INF , P2 ;  /* 0xff80000026617808 */ /* 0x000fe20001000000 */
[--C-:B------:R-:W-:Y:S01]  /*22b0*/  FFMA.FTZ R134, R15, R0, -R4.reuse ;  /* 0x000000000f867223 */ /* 0x100fe20000010804 */
[----:B------:R-:W-:Y:S01]  /*22c0*/  FMNMX.FTZ R14, R35, R14, !PT ;  /* 0x0000000e230e7209 */ /* 0x000fe20007810000 */
[-CC-:B------:R-:W-:Y:S01]  /*22d0*/  FFMA.FTZ R15, R61, R0.reuse, -R4.reuse ;  /* 0x000000003d0f7223 */ /* 0x180fe20000010804 */
[C---:B------:R-:W-:Y:S01]  /*22e0*/  ISETP.GT.AND P2, PT, R12.reuse, 0x20, PT ;  /* 0x000000200c00780c */ /* 0x040fe20003f44270 */
[----:B------:R-:W0:Y:S01]  /*22f0*/  MUFU.EX2 R148, R148 ;  /* 0x0000009400947308 */ /* 0x000e220000000800 */
[----:B------:R-:W-:Y:S01]  /*2300*/  FSEL R39, R39, -INF , P1 ;  /* 0xff80000027277808 */ /* 0x000fe20000800000 */
[--C-:B------:R-:W-:Y:S01]  /*2310*/  FFMA.FTZ R128, R11, R0, -R4.reuse ;  /* 0x000000000b807223 */ /* 0x100fe20000010804 */
[----:B------:R-:W-:Y:S01]  /*2320*/  FMNMX.FTZ R14, R97, R14, !PT ;  /* 0x0000000e610e7209 */ /* 0x000fe20007810000 */
[-CC-:B------:R-:W-:Y:S01]  /*2330*/  FFMA.FTZ R132, R29, R0.reuse, -R4.reuse ;  /* 0x000000001d847223 */ /* 0x180fe20000010804 */
[----:B------:R-:W-:Y:S01]  /*2340*/  ISETP.GT.AND P1, PT, R12, 0x21, PT ;  /* 0x000000210c00780c */ /* 0x000fe20003f24270 */
[--C-:B------:R-:W-:Y:S01]  /*2350*/  FFMA.FTZ R29, R57, R0, -R4.reuse ;  /* 0x00000000391d7223 */ /* 0x100fe20000010804 */
[----:B------:R-:W-:Y:S01]  /*2360*/  FSEL R101, R42, -INF , P2 ;  /* 0xff8000002a657808 */ /* 0x000fe20001000000 */
[----:B------:R-:W1:Y:S01]  /*2370*/  MUFU.EX2 R150, R150 ;  /* 0x0000009600967308 */ /* 0x000e620000000800 */
[----:B------:R-:W-:Y:S01]  /*2380*/  FMNMX.FTZ R14, R39, R14, !PT ;  /* 0x0000000e270e7209 */ /* 0x000fe20007810000 */
[-CC-:B------:R-:W-:Y:S01]  /*2390*/  FFMA.FTZ R130, R23, R0.reuse, -R4.reuse ;  /* 0x0000000017827223 */ /* 0x180fe20000010804 */
[C---:B------:R-:W-:Y:S01]  /*23a0*/  ISETP.GT.AND P2, PT, R12.reuse, 0x28, PT ;  /* 0x000000280c00780c */ /* 0x040fe20003f44270 */
[-CC-:B------:R-:W-:Y:S01]  /*23b0*/  FFMA.FTZ R124, R25, R0.reuse, -R4.reuse ;  /* 0x00000000197c7223 */ /* 0x180fe20000010804 */
[----:B------:R-:W-:Y:S01]  /*23c0*/  FSEL R105, R43, -INF , P1 ;  /* 0xff8000002b697808 */ /* 0x000fe20000800000 */
[--C-:B------:R-:W-:Y:S01]  /*23d0*/  FFMA.FTZ R43, R95, R0, -R4.reuse ;  /* 0x000000005f2b7223 */ /* 0x100fe20000010804 */
[----:B------:R-:W-:Y:S01]  /*23e0*/  FMNMX.FTZ R14, R101, R14, !PT ;  /* 0x0000000e650e7209 */ /* 0x000fe20007810000 */
[----:B------:R-:W2:Y:S01]  /*23f0*/  MUFU.EX2 R9, R9 ;  /* 0x0000000900097308 */ /* 0x000ea20000000800 */
[----:B------:R-:W-:Y:S01]  /*2400*/  ISETP.GT.AND P1, PT, R12, 0x29, PT ;  /* 0x000000290c00780c */ /* 0x000fe20003f24270 */
[-CC-:B------:R-:W-:Y:S01]  /*2410*/  FFMA.FTZ R126, R17, R0.reuse, -R4.reuse ;  /* 0x00000000117e7223 */ /* 0x180fe20000010804 */
[----:B------:R-:W-:Y:S01]  /*2420*/  FSEL R107, R46, -INF , P2 ;  /* 0xff8000002e6b7808 */ /* 0x000fe20001000000 */
        /* <DEDUP_REMOVED lines=18> */
[----:B------:R-:W-:Y:S01]  /*2550*/  FFMA.FTZ R19, R85, R0, -R4 ;  /* 0x0000000055137223 */ /* 0x000fe20000010804 */
[----:B------:R-:W-:Y:S01]  /*2560*/  FMNMX.FTZ R14, R103, R14, !PT ;  /* 0x0000000e670e7209 */ /* 0x000fe20007810000 */
[----:B------:R-:W3:Y:S01]  /*2570*/  MUFU.EX2 R144, R144 ;  /* 0x0000009000907308 */ /* 0x000ee20000000800 */
[----:B------:R-:W-:-:S02]  /*2580*/  ISETP.GT.AND P1, PT, R12, 0x39, PT ;  /* 0x000000390c00780c */ /* 0x000fc40003f24270 */
[----:B------:R-:W-:Y:S02]  /*2590*/  FSEL R99, R54, -INF , P2 ;  /* 0xff80000036637808 */ /* 0x000fe40001000000 */
[----:B------:R-:W-:Y:S02]  /*25a0*/  FMNMX.FTZ R14, R51, R14, !PT ;  /* 0x0000000e330e7209 */ /* 0x000fe40007810000 */
[C---:B------:R-:W-:Y:S01]  /*25b0*/  ISETP.GT.AND P2, PT, R12.reuse, 0x40, PT ;  /* 0x000000400c00780c */ /* 0x040fe20003f44270 */
[----:B------:R-:W4:Y:S01]  /*25c0*/  MUFU.EX2 R13, R13 ;  /* 0x0000000d000d7308 */ /* 0x000f220000000800 */
[----:B------:R-:W-:Y:S02]  /*25d0*/  FSEL R55, R55, -INF , P1 ;  /* 0xff80000037377808 */ /* 0x000fe40000800000 */
[----:B------:R-:W-:Y:S02]  /*25e0*/  FMNMX.FTZ R14, R99, R14, !PT ;  /* 0x0000000e630e7209 */ /* 0x000fe40007810000 */
[----:B------:R-:W-:-:S02]  /*25f0*/  ISETP.GT.AND P1, PT, R12, 0x41, PT ;  /* 0x000000410c00780c */ /* 0x000fc40003f24270 */
[----:B------:R-:W-:Y:S01]  /*2600*/  FSEL R95, R58, -INF , P2 ;  /* 0xff8000003a5f7808 */ /* 0x000fe20001000000 */
[----:B------:R-:W5:Y:S01]  /*2610*/  MUFU.EX2 R146, R146 ;  /* 0x0000009200927308 */ /* 0x000f620000000800 */
[----:B------:R-:W-:Y:S02]  /*2620*/  FMNMX.FTZ R14, R55, R14, !PT ;  /* 0x0000000e370e7209 */ /* 0x000fe40007810000 */
[C---:B------:R-:W-:Y:S02]  /*2630*/  ISETP.GT.AND P2, PT, R12.reuse, 0x48, PT ;  /* 0x000000480c00780c */ /* 0x040fe40003f44270 */
[----:B------:R-:W-:Y:S02]  /*2640*/  FSEL R59, R59, -INF , P1 ;  /* 0xff8000003b3b7808 */ /* 0x000fe40000800000 */
[----:B------:R-:W-:Y:S01]  /*2650*/  FMNMX.FTZ R14, R95, R14, !PT ;  /* 0x0000000e5f0e7209 */ /* 0x000fe20007810000 */
[----:B------:R-:W5:Y:S01]  /*2660*/  MUFU.EX2 R27, R27 ;  /* 0x0000001b001b7308 */ /* 0x000f620000000800 */
[----:B------:R-:W-:-:S02]  /*2670*/  ISETP.GT.AND P1, PT, R12, 0x49, PT ;  /* 0x000000490c00780c */ /* 0x000fc40003f24270 */
[----:B------:R-:W-:Y:S02]  /*2680*/  FSEL R91, R62, -INF , P2 ;  /* 0xff8000003e5b7808 */ /* 0x000fe40001000000 */
[----:B------:R-:W-:Y:S02]  /*2690*/  FMNMX.FTZ R14, R59, R14, !PT ;  /* 0x0000000e3b0e7209 */ /* 0x000fe40007810000 */
[C---:B------:R-:W-:Y:S01]  /*26a0*/  ISETP.GT.AND P2, PT, R12.reuse, 0x50, PT ;  /* 0x000000500c00780c */ /* 0x040fe20003f44270 */
[----:B------:R-:W5:Y:S01]  /*26b0*/  MUFU.EX2 R140, R140 ;  /* 0x0000008c008c7308 */ /* 0x000f620000000800 */
        /* <DEDUP_REMOVED lines=14> */
[----:B------:R-:W-:Y:S01]  /*27a0*/  MUFU.EX2 R45, R45 ;  /* 0x0000002d002d7308 */ /* 0x000fe20000000800 */
[----:B------:R-:W-:Y:S02]  /*27b0*/  FSEL R71, R71, -INF , P1 ;  /* 0xff80000047477808 */ /* 0x000fe40000800000 */
[----:B------:R-:W-:Y:S02]  /*27c0*/  FMNMX.FTZ R14, R111, R14, !PT ;  /* 0x0000000e6f0e7209 */ /* 0x000fe40007810000 */
[----:B------:R-:W-:-:S02]  /*27d0*/  ISETP.GT.AND P1, PT, R12, 0x61, PT ;  /* 0x000000610c00780c */ /* 0x000fc40003f24270 */
[----:B------:R-:W-:Y:S01]  /*27e0*/  FSEL R49, R74, -INF , P2 ;  /* 0xff8000004a317808 */ /* 0x000fe20001000000 */
[----:B------:R-:W-:Y:S01]  /*27f0*/  MUFU.EX2 R136, R136 ;  /* 0x0000008800887308 */ /* 0x000fe20000000800 */
[----:B------:R-:W-:Y:S02]  /*2800*/  FMNMX.FTZ R14, R71, R14, !PT ;  /* 0x0000000e470e7209 */ /* 0x000fe40007810000 */
[C---:B------:R-:W-:Y:S02]  /*2810*/  ISETP.GT.AND P2, PT, R12.reuse, 0x68, PT ;  /* 0x000000680c00780c */ /* 0x040fe40003f44270 */
[----:B------:R-:W-:Y:S02]  /*2820*/  FSEL R75, R75, -INF , P1 ;  /* 0xff8000004b4b7808 */ /* 0x000fe40000800000 */
[----:B------:R-:W-:Y:S01]  /*2830*/  FMNMX.FTZ R14, R49, R14, !PT ;  /* 0x0000000e310e7209 */ /* 0x000fe20007810000 */
[----:B------:R-:W-:Y:S01]  /*2840*/  MUFU.EX2 R37, R37 ;  /* 0x0000002500257308 */ /* 0x000fe20000000800 */
        /* <DEDUP_REMOVED lines=18> */
[----:B------:R-:W-:Y:S01]  /*2970*/  FSEL R87, R87, -INF , P1 ;  /* 0xff80000057577808 */ /* 0x000fe20000800000 */
        /* <DEDUP_REMOVED lines=16> */
[----:B------:R-:W-:-:S06]  /*2a80*/  FMUL.FTZ R12, R11, R0 ;  /* 0x000000000b0c7220 */ /* 0x000fcc0000410000 */
[----:B------:R-:W-:Y:S01]  /*2a90*/  MUFU.EX2 R126, R126 ;  /* 0x0000007e007e7308 */ /* 0x000fe20000000800 */
[----:B------:R-:W-:Y:S02]  /*2aa0*/  FSEL R4, R12, RZ, P1 ;  /* 0x000000ff0c047208 */ /* 0x000fe40000800000 */
[----:B------:R-:W-:-:S03]  /*2ab0*/  PLOP3.LUT P1, PT, PT, PT, UP0, 0x80, 0x0 ;  /* 0x000000000000781c */ /* 0x000fc60003f2f008 */
        /* <DEDUP_REMOVED lines=28> */
[--C-:B------:R-:W-:Y:S01]  /*2c80*/  FFMA.FTZ R135, R91, R0, -R4.reuse ;  /* 0x000000005b877223 */ /* 0x100fe20000010804 */
[----:B------:R-:W-:Y:S01]  /*2c90*/  FADD.FTZ R32, R140, R31 ;  /* 0x0000001f8c207221 */ /* 0x000fe20000010000 */
[----:B------:R-:W-:Y:S01]  /*2ca0*/  F2FP.BF16.F32.PACK_AB R148, R3, R148 ;  /* 0x000000940394723e */ /* 0x000fe200000010ff */
        /* <DEDUP_REMOVED lines=12> */
[-CC-:B------:R-:W-:Y:S01]  /*2d70*/  FFMA.FTZ R113, R113, R0.reuse, -R4.reuse ;  /* 0x0000000071717223 */ /* 0x180fe20000010804 */
[-CC-:B------:R-:W-:Y:S01]  /*2d80*/  FFMA.FTZ R79, R79, R0.reuse, -R4.reuse ;  /* 0x000000004f4f7223 */ /* 0x180fe20000010804 */
[-CC-:B------:R-:W-:Y:S01]  /*2d90*/  FFMA.FTZ R53, R53, R0.reuse, -R4.reuse ;  /* 0x0000000035357223 */ /* 0x180fe20000010804 */
[-C--:B------:R-:W-:Y:S01]  /*2da0*/  FFMA.FTZ R83, R83, R0.reuse, -R4 ;  /* 0x0000000053537223 */ /* 0x080fe20000010804 */
[----:B------:R-:W0:Y:S01]  /*2db0*/  MUFU.EX2 R14, R14 ;  /* 0x0000000e000e7308 */ /* 0x000e220000000800 */
[----:B-1----:R-:W-:Y:S01]  /*2dc0*/  FADD.FTZ R31, R151, R34 ;  /* 0x00000022971f7221 */ /* 0x002fe20000010000 */
[-CC-:B------:R-:W-:Y:S01]  /*2dd0*/  FFMA.FTZ R115, R115, R0.reuse, -R4.reuse ;  /* 0x0000000073737223 */ /* 0x180fe20000010804 */
[----:B------:R-:W-:Y:S01]  /*2de0*/  FFMA.FTZ R87, R87, R0, -R4 ;  /* 0x0000000057577223 */ /* 0x000fe20000010804 */
[----:B------:R-:W-:Y:S01]  /*2df0*/  F2FP.BF16.F32.PACK_AB R150, R9, R150 ;  /* 0x000000960996723e */ /* 0x000fe200000010ff */
[----:B------:R-:W-:Y:S01]  /*2e00*/  FADD.FTZ R34, R12, R31 ;  /* 0x0000001f0c227221 */ /* 0x000fe20000010000 */
[----:B------:R-:W-:-:S02]  /*2e10*/  F2FP.BF16.F32.PACK_AB R149, R10, R149 ;  /* 0x000000950a95723e */ /* 0x000fc400000010ff */
[----:B------:R-:W-:Y:S01]  /*2e20*/  CS2R R108, SRZ ;  /* 0x00000000006c7805 */ /* 0x000fe2000001ff00 */
[----:B------:R-:W1:Y:S01]  /*2e30*/  MUFU.EX2 R147, R147 ;  /* 0x0000009300937308 */ /* 0x000e620000000800 */
[----:B--2---:R-:W-:Y:S01]  /*2e40*/  FADD.FTZ R31, R145, R34 ;  /* 0x00000022911f7221 */ /* 0x004fe20000010000 */
[----:B------:R-:W-:Y:S01]  /*2e50*/  FADD.FTZ R34, R136, R35 ;  /* 0x0000002388227221 */ /* 0x000fe20000010000 */
[----:B------:R-:W-:Y:S02]  /*2e60*/  F2FP.BF16.F32.PACK_AB R151, R12, R151 ;  /* 0x000000970c97723e */ /* 0x000fe400000010ff */
[----:B------:R-:W-:Y:S02]  /*2e70*/  CS2R R106, SRZ ;  /* 0x00000000006a7805 */ /* 0x000fe4000001ff00 */
[----:B------:R-:W-:Y:S01]  /*2e80*/  F2FP.BF16.F32.PACK_AB R144, R13, R144 ;  /* 0x000000900d90723e */ /* 0x000fe200000010ff */
[----:B------:R-:W-:Y:S01]  /*2e90*/  FADD.FTZ R35, R37, R34 ;  /* 0x0000002225237221 */ /* 0x000fe20000010000 */
[----:B------:R-:W-:Y:S01]  /*2ea0*/  FFMA.FTZ R34, R67, R0, -R4 ;  /* 0x0000000043227223 */ /* 0x000fe20000010804 */
[----:B------:R-:W2:Y:S01]  /*2eb0*/  MUFU.EX2 R18, R18 ;  /* 0x0000001200127308 */ /* 0x000ea20000000800 */
[----:B0-----:R-:W-:Y:S01]  /*2ec0*/  FADD.FTZ R36, R14, R31 ;  /* 0x0000001f0e247221 */ /* 0x001fe20000010000 */
[----:B------:R-:W-:Y:S01]  /*2ed0*/  FADD.FTZ R38, R138, R35 ;  /* 0x000000238a267221 */ /* 0x000fe20000010000 */
[----:B------:R-:W-:-:S02]  /*2ee0*/  F2FP.BF16.F32.PACK_AB R146, R27, R146 ;  /* 0x000000921b92723e */ /* 0x000fc400000010ff */
[----:B------:R-:W-:Y:S02]  /*2ef0*/  CS2R R104, SRZ ;  /* 0x0000000000687805 */ /* 0x000fe4000001ff00 */
[----:B------:R-:W-:Y:S01]  /*2f00*/  F2FP.BF16.F32.PACK_AB R140, R43, R140 ;  /* 0x0000008c2b8c723e */ /* 0x000fe200000010ff */
[----:B------:R-:W-:Y:S01]  /*2f10*/  FADD.FTZ R35, R33, R38 ;  /* 0x0000002621237221 */ /* 0x000fe20000010000 */
[----:B------:R-:W-:Y:S01]  /*2f20*/  F2FP.BF16.F32.PACK_AB R142, R45, R142 ;  /* 0x0000008e2d8e723e */ /* 0x000fe200000010ff */
[----:B------:R-:W0:Y:S01]  /*2f30*/  MUFU.EX2 R141, R141 ;  /* 0x0000008d008d7308 */ /* 0x000e220000000800 */
[----:B-1----:R-:W-:Y:S01]  /*2f40*/  FADD.FTZ R31, R147, R36 ;  /* 0x00000024931f7221 */ /* 0x002fe20000010000 */
[----:B------:R-:W-:Y:S01]  /*2f50*/  FADD.FTZ R38, R132, R35 ;  /* 0x0000002384267221 */ /* 0x000fe20000010000 */
[----:B------:R-:W-:Y:S02]  /*2f60*/  F2FP.BF16.F32.PACK_AB R136, R37, R136 ;  /* 0x000000882588723e */ /* 0x000fe400000010ff */
[----:B------:R-:W-:-:S02]  /*2f70*/  CS2R R102, SRZ ;  /* 0x0000000000667805 */ /* 0x000fc4000001ff00 */
[----:B------:R-:W-:Y:S01]  /*2f80*/  F2FP.BF16.F32.PACK_AB R138, R33, R138 ;  /* 0x0000008a218a723e */ /* 0x000fe200000010ff */
[C---:B------:R-:W-:Y:S01]  /*2f90*/  FADD.FTZ R35, R29.reuse, R38 ;  /* 0x000000261d237221 */ /* 0x040fe20000010000 */
[----:B------:R-:W-:Y:S01]  /*2fa0*/  F2FP.BF16.F32.PACK_AB R132, R29, R132 ;  /* 0x000000841d84723e */ /* 0x000fe200000010ff */
[----:B------:R-:W1:Y:S01]  /*2fb0*/  MUFU.EX2 R20, R20 ;  /* 0x0000001400147308 */ /* 0x000e620000000800 */
[----:B--2---:R-:W-:Y:S01]  /*2fc0*/  FADD.FTZ R36, R18, R31 ;  /* 0x0000001f12247221 */ /* 0x004fe20000010000 */
[----:B------:R-:W-:Y:S01]  /*2fd0*/  FADD.FTZ R40, R134, R35 ;  /* 0x0000002386287221 */ /* 0x000fe20000010000 */
[C---:B------:R-:W-:Y:S02]  /*2fe0*/  F2FP.BF16.F32.PACK_AB R134, R15.reuse, R134 ;  /* 0x000000860f86723e */ /* 0x040fe400000010ff */
[----:B------:R-:W-:Y:S02]  /*2ff0*/  CS2R R100, SRZ ;  /* 0x0000000000647805 */ /* 0x000fe4000001ff00 */
[----:B------:R-:W-:Y:S01]  /*3000*/  F2FP.BF16.F32.PACK_AB R145, R14, R145 ;  /* 0x000000910e91723e */ /* 0x000fe200000010ff */
[----:B------:R-:W-:Y:S01]  /*3010*/  FADD.FTZ R35, R15, R40 ;  /* 0x000000280f237221 */ /* 0x000fe20000010000 */
[----:B------:R-:W-:Y:S01]  /*3020*/  F2FP.BF16.F32.PACK_AB R147, R18, R147 ;  /* 0x000000931293723e */ /* 0x000fe200000010ff */
[----:B------:R-:W2:Y:S01]  /*3030*/  MUFU.EX2 R143, R143 ;  /* 0x0000008f008f7308 */ /* 0x000ea20000000800 */
[----:B0-----:R-:W-:Y:S01]  /*3040*/  FADD.FTZ R31, R141, R36 ;  /* 0x000000248d1f7221 */ /* 0x001fe20000010000 */
[----:B------:R-:W-:Y:S01]  /*3050*/  FADD.FTZ R40, R128, R35 ;  /* 0x0000002380287221 */ /* 0x000fe20000010000 */
[----:B------:R-:W-:-:S02]  /*3060*/  F2FP.BF16.F32.PACK_AB R128, R57, R128 ;  /* 0x000000803980723e */ /* 0x000fc400000010ff */
[----:B------:R-:W-:Y:S02]  /*3070*/  CS2R R98, SRZ ;  /* 0x0000000000627805 */ /* 0x000fe4000001ff00 */
[----:B------:R-:W-:Y:S02]  /*3080*/  CS2R R96, SRZ ;  /* 0x0000000000607805 */ /* 0x000fe4000001ff00 */
[----:B------:R-:W-:Y:S02]  /*3090*/  CS2R R94, SRZ ;  /* 0x00000000005e7805 */ /* 0x000fe4000001ff00 */
[----:B------:R-:W-:Y:S01]  /*30a0*/  CS2R R92, SRZ ;  /* 0x00000000005c7805 */ /* 0x000fe2000001ff00 */
[----:B------:R-:W0:Y:S01]  /*30b0*/  MUFU.EX2 R24, R24 ;  /* 0x0000001800187308 */ /* 0x000e220000000800 */
[C---:B-1----:R-:W-:Y:S01]  /*30c0*/  FADD.FTZ R36, R20.reuse, R31 ;  /* 0x0000001f14247221 */ /* 0x042fe20000010000 */
[----:B------:R-:W-:Y:S02]  /*30d0*/  F2FP.BF16.F32.PACK_AB R141, R20, R141 ;  /* 0x0000008d148d723e */ /* 0x000fe400000010ff */
[----:B------:R-:W-:-:S02]  /*30e0*/  CS2R R90, SRZ ;  /* 0x00000000005a7805 */ /* 0x000fc4000001ff00 */
[----:B------:R-:W-:Y:S02]  /*30f0*/  CS2R R88, SRZ ;  /* 0x0000000000587805 */ /* 0x000fe4000001ff00 */
        /* <DEDUP_REMOVED lines=9> */
[----:B------:R-:W-:Y:S01]  /*3190*/  FADD.FTZ R31, R57, R40 ;  /* 0x00000028391f7221 */ /* 0x000fe20000010000 */
[----:B------:R-:W-:-:S03]  /*31a0*/  F2FP.BF16.F32.PACK_AB R137, R26, R137 ;  /* 0x000000891a89723e */ /* 0x000fc600000010ff */
[----:B------:R-:W-:Y:S01]  /*31b0*/  FADD.FTZ R40, R130, R31 ;  /* 0x0000001f82287221 */ /* 0x000fe20000010000 */
[----:B------:R-:W-:Y:S01]  /*31c0*/  F2FP.BF16.F32.PACK_AB R130, R23, R130 ;  /* 0x000000821782723e */ /* 0x000fe200000010ff */
[----:B------:R-:W2:Y:S01]  /*31d0*/  MUFU.EX2 R133, R133 ;  /* 0x0000008500857308 */ /* 0x000ea20000000800 */
[----:B0-----:R-:W-:Y:S01]  /*31e0*/  FADD.FTZ R3, R139, R38 ;  /* 0x000000268b037221 */ /* 0x001fe20000010000 */
[----:B------:R-:W-:-:S04]  /*31f0*/  FADD.FTZ R9, R23, R40 ;  /* 0x0000002817097221 */ /* 0x000fc80000010000 */
[----:B------:R-:W-:Y:S01]  /*3200*/  FADD.FTZ R40, R124, R9 ;  /* 0x000000097c287221 */ /* 0x000fe20000010000 */
[C---:B------:R-:W-:Y:S01]  /*3210*/  F2FP.BF16.F32.PACK_AB R124, R25.reuse, R124 ;  /* 0x0000007c197c723e */ /* 0x040fe200000010ff */
[----:B------:R-:W0:Y:S01]  /*3220*/  MUFU.EX2 R30, R30 ;  /* 0x0000001e001e7308 */ /* 0x000e220000000800 */
[C---:B-1----:R-:W-:Y:S01]  /*3230*/  FADD.FTZ R4, R28.reuse, R3 ;  /* 0x000000031c047221 */ /* 0x042fe20000010000 */
[----:B------:R-:W-:Y:S01]  /*3240*/  FADD.FTZ R9, R25, R40 ;  /* 0x0000002819097221 */ /* 0x000fe20000010000 */
[----:B------:R-:W-:-:S03]  /*3250*/  F2FP.BF16.F32.PACK_AB R139, R28, R139 ;  /* 0x0000008b1c8b723e */ /* 0x000fc600000010ff */
        /* <DEDUP_REMOVED lines=22> */
[C---:B-1----:R-:W-:Y:S01]  /*33c0*/  FADD.FTZ R44, R36.reuse, R3 ;  /* 0x00000003242c7221 */ /* 0x042fe20000010000 */
[----:B------:R-:W-:Y:S02]  /*33d0*/  F2FP.BF16.F32.PACK_AB R131, R36, R111 ;  /* 0x0000006f2483723e */ /* 0x000fe400000010ff */
[----:B------:R-:W-:-:S04]  /*33e0*/  CS2R R110, SRZ ;  /* 0x00000000006e7805 */ /* 0x000fc8000001ff00 */
        /* <DEDUP_REMOVED lines=14> */
[----:B------:R-:W-:Y:S02]  /*34d0*/  F2FP.BF16.F32.PACK_AB R127, R40, R113 ;  /* 0x00000071287f723e */ /* 0x000fe400000010ff */
[----:B------:R-:W-:-:S04]  /*34e0*/  CS2R R112, SRZ ;  /* 0x0000000000707805 */ /* 0x000fc8000001ff00 */
        /* <DEDUP_REMOVED lines=8> */
[----:B--2---:R-:W-:Y:S01]  /*3570*/  FADD.FTZ R3, R115, R12 ;  /* 0x0000000c73037221 */ /* 0x004fe20000010000 */
[----:B0-----:R-:W-:-:S03]  /*3580*/  F2FP.BF16.F32.PACK_AB R123, R10, R115 ;  /* 0x000000730a7b723e */ /* 0x001fc600000010ff */
[----:B------:R-:W-:Y:S01]  /*3590*/  FADD.FTZ R3, R10, R3 ;  /* 0x000000030a037221 */ /* 0x000fe20000010000 */
[----:B------:R-:W-:Y:S01]  /*35a0*/  CS2R R114, SRZ ;  /* 0x0000000000727805 */ /* 0x000fe2000001ff00 */
[C---:B-1----:R-:W-:Y:S01]  /*35b0*/  FADD.FTZ R4, R19.reuse, R4 ;  /* 0x0000000413047221 */ /* 0x042fe20000010000 */
[----:B------:R-:W-:Y:S01]  /*35c0*/  F2FP.BF16.F32.PACK_AB R122, R19, R122 ;  /* 0x0000007a137a723e */ /* 0x000fe200000010ff */
[----:B------:R-:W-:Y:S06]  /*35d0*/  @!P1 BRA `(.L_x_2171) ;  /* 0x0000002400c09947 */ /* 0x000fec0003800000 */
[----:B------:R-:W-:Y:S01]  /*35e0*/  IMAD.MOV.U32 R10, RZ, RZ, R11 ;  /* 0x000000ffff0a7224 */ /* 0x000fe200078e000b */
[----:B------:R-:W-:Y:S01]  /*35f0*/  UMOV UR7, URZ ;  /* 0x0000003f00077c82 */ /* 0x000fe20008000000 */
[----:B------:R-:W-:Y:S01]  /*3600*/  IMAD.MOV.U32 R9, RZ, RZ, R2 ;  /* 0x000000ffff097224 */ /* 0x000fe200078e0002 */
[----:B------:R-:W-:Y:S01]  /*3610*/  UMOV UR6, URZ ;  /* 0x0000003f00067c82 */ /* 0x000fe20008000000 */
[----:B------:R-:W-:Y:S01]  /*3620*/  IMAD.MOV.U32 R119, RZ, RZ, RZ ;  /* 0x000000ffff777224 */ /* 0x000fe200078e00ff */
[----:B------:R-:W-:Y:S01]  /*3630*/  ULDC UR28, c[0x0][0x288] ;  /* 0x0000a200001c7ab9 */ /* 0x000fe20000000800 */
[----:B------:R-:W-:-:S05]  /*3640*/  ULDC UR29, c[0x0][0x2f0] ;  /* 0x0000bc00001d7ab9 */ /* 0x000fca0000000800 */
.L_x_2182:
[----:B------:R-:W-:Y:S01]  /*3650*/  ISETP.NE.AND P2, PT, RZ, UR43, PT ;  /* 0x0000002bff007c0c */ /* 0x000fe2000bf45270 */
[----:B------:R-:W-:-:S04]  /*3660*/  UISETP.NE.AND UP0, UPT, UR6, 0x1, UPT ;  /* 0x000000010600788c */ /* 0x000fc8000bf05270 */
[----:B------:R-:W-:-:S04]  /*3670*/  USEL UR5, URZ, 0x1, UP0 ;  /* 0x000000013f057887 */ /* 0x000fc80008000000 */
[----:B------:R-:W-:-:S04]  /*3680*/  ULOP3.LUT UR5, UR7, UR5, URZ, 0x3c, !UPT ;  /* 0x0000000507057292 */ /* 0x000fc8000f8e3c3f */
[----:B------:R-:W-:Y:S08]  /*3690*/  @P2 BRA `(.L_x_2172) ;  /* 0x0000000000382947 */ /* 0x000ff00003800000 */
[----:B------:R-:W-:Y:S05]  /*36a0*/  @!P0 BRA `(.L_x_2173) ;  /* 0x0000000000048947 */ /* 0x000fea0003800000 */
[----:B------:R-:W-:Y:S01]  /*36b0*/  BPT.TRAP 0x1 ;  /* 0x000000040000795c */ /* 0x000fe20000300000 */
.L_x_2173:
        /* <DEDUP_REMOVED lines=9> */
.L_x_2174:
[----:B-1----:R-:W-:Y:S05]  /*3750*/  @P1 BRA `(.L_x_2172) ;  /* 0x0000000000081947 */ /* 0x002fea0003800000 */
[----:B------:R-:W1:Y:S02]  /*3760*/  SYNCS.PHASECHK.TRANS64.TRYWAIT P1, [UR4+0x16830], R0 ;  /* 0x01683000ff0075a7 */ /* 0x000e640008020144 */
[----:B-1----:R-:W-:Y:S05]  /*3770*/  @!P1 BRA `(.L_x_2175) ;  /* 0x0000009800ac9947 */ /* 0x002fea0003800000 */
.L_x_2172:
[----:B01----:R-:W-:Y:S01]  /*3780*/  IADD3 R0, R16, 0x8, RZ ;  /* 0x0000000810007810 */ /* 0x003fe20007ffe0ff */
        /* <DEDUP_REMOVED lines=29> */
.L_x_2177:
[----:B------:R-:W-:Y:S01]  /*3960*/  ULEA UR10, UR6, UR42, 0x3 ;  /* 0x0000002a060a7291 */ /* 0x000fe2000f8e183f */
[----:B------:R-:W-:-:S05]  /*3970*/  IMAD.U32 R0, RZ, RZ, UR7 ;  /* 0x00000007ff007e24 */ /* 0x000fca000f8e00ff */
[----:B------:R-:W-:-:S04]  /*3980*/  SHF.L.U32 R0, R0, 0x1f, RZ ;  /* 0x0000001f00007819 */ /* 0x000fc800000006ff */
[----:B------:R0:W1:Y:S01]  /*3990*/  SYNCS.PHASECHK.TRANS64.TRYWAIT P1, [UR10+0x16850], R0 ;  /* 0x01685000ff0075a7 */ /* 0x000062000802014a */
[----:B------:R-:W-:Y:S05]  /*39a0*/  @!P0 BRA `(.L_x_2178) ;  /* 0x0000000000048947 */ /* 0x000fea0003800000 */
[----:B------:R-:W-:Y:S01]  /*39b0*/  BPT.TRAP 0x1 ;  /* 0x000000040000795c */ /* 0x000fe20000300000 */
.L_x_2178:
[----:B-1----:R-:W-:Y:S05]  /*39c0*/  @P1 BRA `(.L_x_2176) ;  /* 0x0000000000081947 */ /* 0x002fea0003800000 */
[----:B------:R-:W1:Y:S02]  /*39d0*/  SYNCS.PHASECHK.TRANS64.TRYWAIT P1, [UR10+0x16850], R0 ;  /* 0x01685000ff0075a7 */ /* 0x000e64000802014a */
[----:B-1----:R-:W-:Y:S05]  /*39e0*/  @!P1 BRA `(.L_x_2179) ;  /* 0x0000009800289947 */ /* 0x002fea0003800000 */
.L_x_2176:
        /* <DEDUP_REMOVED lines=50> */
.L_x_2180:
[----:B------:R-:W-:Y:S01]  /*3d10*/  UISETP.NE.AND UP0, UPT, UR44, URZ, UPT ;  /* 0x0000003f2c00728c */ /* 0x000fe2000bf05270 */
[----:B------:R-:W-:Y:S02]  /*3d20*/  IMAD.MOV.U32 R19, RZ, RZ, R5 ;  /* 0x000000ffff137224 */ /* 0x000fe400078e0005 */
[----:B------:R-:W-:-:S03]  /*3d30*/  IMAD.U32 R2, RZ, RZ, UR29 ;  /* 0x0000001dff027e24 */ /* 0x000fc6000f8e00ff */
[----:B------:R-:W-:Y:S02]  /*3d40*/  PLOP3.LUT P1, PT, PT, PT, UP0, 0x80, 0x0 ;  /* 0x000000000000781c */ /* 0x000fe40003f2f008 */
[----:B------:R-:W-:-:S03]  /*3d50*/  PLOP3.LUT P2, PT, PT, PT, UP0, 0x80, 0x0 ;  /* 0x000000000000781c */ /* 0x000fc60003f4f008 */
[----:B------:R-:W-:-:S08]  /*3d60*/  @UP0 ULDC UR7, c[0x0][0x44c] ;  /* 0x0001130000070ab9 */ /* 0x000fd00000000800 */
[----:B0-----:R-:W-:Y:S01]  /*3d70*/  @P1 IMAD.HI.U32 R0, R5, UR7, RZ ;  /* 0x0000000705001c27 */ /* 0x001fe2000f8e00ff */
[----:B------:R-:W-:-:S04]  /*3d80*/  @UP0 ULDC UR7, c[0x0][0x450] ;  /* 0x0001140000070ab9 */ /* 0x000fc80000000800 */
[----:B------:R-:W-:Y:S01]  /*3d90*/  @P2 SHF.R.U32.HI R19, RZ, UR7, R0 ;  /* 0x00000007ff132c19 */ /* 0x000fe20008011600 */
[----:B------:R-:W-:Y:S02]  /*3da0*/  UMOV UR7, 0xffffff80 ;  /* 0xffffff8000077882 */ /* 0x000fe40000000000 */
[----:B------:R-:W-:Y:S02]  /*3db0*/  UIMAD UR7, UR27, UR7, 0x1 ;  /* 0x000000011b0774a4 */ /* 0x000fe4000f8e0207 */
[----:B------:R-:W0:Y:S04]  /*3dc0*/  SHFL.IDX PT, R0, R19, RZ, 0x1c1f ;  /* 0x001c1fff13007589 */ /* 0x000e2800000e0000 */
[----:B------:R-:W-:Y:S01]  /*3dd0*/  IMAD.U32 R11, RZ, RZ, UR7 ;  /* 0x00000007ff0b7e24 */ /* 0x000fe2000f8e00ff */
[----:B------:R-:W-:-:S03]  /*3de0*/  ULEA UR7, UR4, UR42, 0x3 ;  /* 0x0000002a04077291 */ /* 0x000fc6000f8e183f */
[----:B------:R-:W-:Y:S01]  /*3df0*/  IMAD R11, R8, -0x2, R11 ;  /* 0xfffffffe080b7824 */ /* 0x000fe200078e020b */
[----:B------:R-:W-:-:S03]  /*3e00*/  UIADD3 UR7, UR7, 0x16840, URZ ;  /* 0x0001684007077890 */ /* 0x000fc6000fffe03f */
[----:B------:R-:W-:Y:S01]  /*3e10*/  IMAD R11, R2, UR37, R11 ;  /* 0x00000025020b7c24 */ /* 0x000fe2000f8e020b */
[----:B------:R-:W-:-:S09]  /*3e20*/  UPRMT UR7, UR25, 0x654, UR7 ;  /* 0x0000065419077896 */ /* 0x000fd20008000007 */
[----:B------:R-:W-:Y:S01]  /*3e30*/  SYNCS.ARRIVE.TRANS64.RED.A1T0 RZ, [UR7], RZ ;  /* 0x000000ffffff79a7 */ /* 0x000fe20008100407 */
[----:B0-----:R-:W-:-:S04]  /*3e40*/  IADD3 R0, R0, -UR28, R11 ;  /* 0x8000001c00007c10 */ /* 0x001fc8000fffe00b */
[C---:B------:R-:W-:Y:S02]  /*3e50*/  ISETP.GT.AND P1, PT, R0.reuse, RZ, PT ;  /* 0x000000ff0000720c */ /* 0x040fe40003f24270 */
[----:B------:R-:W-:Y:S02]  /*3e60*/  ISETP.GT.AND P2, PT, R0, 0x1, PT ;  /* 0x000000010000780c */ /* 0x000fe40003f44270 */
[----:B------:R-:W-:Y:S02]  /*3e70*/  FSEL R140, R24, -INF , P1 ;  /* 0xff800000188c7808 */ /* 0x000fe40000800000 */
[----:B------:R-:W-:Y:S02]  /*3e80*/  ISETP.GT.AND P1, PT, R0, 0x8, PT ;  /* 0x000000080000780c */ /* 0x000fe40003f24270 */
[----:B------:R-:W-:Y:S02]  /*3e90*/  FSEL R138, R25, -INF , P2 ;  /* 0xff800000198a7808 */ /* 0x000fe40001000000 */
[----:B------:R-:W-:-:S02]  /*3ea0*/  FMNMX.FTZ R13, R140, R9, !PT ;  /* 0x000000098c0d7209 */ /* 0x000fc40007810000 */
[----:B------:R-:W-:Y:S02]  /*3eb0*/  ISETP.GT.AND P2, PT, R0, 0x9, PT ;  /* 0x000000090000780c */ /* 0x000fe40003f44270 */
[----:B------:R-:W-:Y:S02]  /*3ec0*/  FSEL R136, R28, -INF , P1 ;  /* 0xff8000001c887808 */ /* 0x000fe40000800000 */
[----:B------:R-:W-:Y:S02]  /*3ed0*/  FMNMX.FTZ R13, R138, R13, !PT ;  /* 0x0000000d8a0d7209 */ /* 0x000fe40007810000 */
        /* <DEDUP_REMOVED lines=83> */
[----:B------:R-:W-:Y:S01]  /*4410*/  FMNMX.FTZ R0, R28, R13, !PT ;  /* 0x0000000d1c007209 */ /* 0x000fe20007810000 */
[----:B------:R-:W0:Y:S01]  /*4420*/  SHFL.IDX PT, R84, R19, 0x1, 0x1c1f ;  /* 0x003c1f0013547f89 */ /* 0x000e2200000e0000 */
[----:B------:R-:W-:Y:S02]  /*4430*/  FSEL R85, R85, -INF , P2 ;  /* 0xff80000055557808 */ /* 0x000fe40001000000 */
[----:B------:R-:W-:-:S04]  /*4440*/  FMNMX.FTZ R0, R15, R0, !PT ;  /* 0x000000000f007209 */ /* 0x000fc80007810000 */
[----:B------:R-:W-:-:S05]  /*4450*/  FMNMX.FTZ R21, R85, R0, !PT ;  /* 0x0000000055157209 */ /* 0x000fca0007810000 */
[----:B------:R-:W1:Y:S01]  /*4460*/  SHFL.BFLY PT, R0, R21, 0x2, 0x1f ;  /* 0x0c401f0015007f89 */ /* 0x000e6200000e0000 */
[----:B0-----:R-:W-:-:S04]  /*4470*/  IADD3 R11, R84, -UR28, R11 ;  /* 0x8000001c540b7c10 */ /* 0x001fc8000fffe00b */
[C---:B------:R-:W-:Y:S02]  /*4480*/  ISETP.GT.AND P2, PT, R11.reuse, RZ, PT ;  /* 0x000000ff0b00720c */ /* 0x040fe40003f44270 */
[C---:B------:R-:W-:Y:S02]  /*4490*/  ISETP.GT.AND P3, PT, R11.reuse, 0x1, PT ;  /* 0x000000010b00780c */ /* 0x040fe40003f64270 */
[----:B------:R-:W-:Y:S02]  /*44a0*/  FSEL R19, R26, -INF , P2 ;  /* 0xff8000001a137808 */ /* 0x000fe40001000000 */
[----:B------:R-:W-:Y:S02]  /*44b0*/  ISETP.GT.AND P2, PT, R11, 0x8, PT ;  /* 0x000000080b00780c */ /* 0x000fe40003f44270 */
[----:B-1----:R-:W-:Y:S02]  /*44c0*/  FMNMX.FTZ R23, R21, R0, !PT ;  /* 0x0000000015177209 */ /* 0x002fe40007810000 */
[----:B------:R-:W-:Y:S01]  /*44d0*/  FSEL R27, R27, -INF , P3 ;  /* 0xff8000001b1b7808 */ /* 0x000fe20001800000 */
[----:B------:R-:W0:Y:S01]  /*44e0*/  LDC R0, c[0x0][0x988] ;  /* 0x00026200ff007b82 */ /* 0x000e220000000800 */
[----:B------:R-:W-:Y:S01]  /*44f0*/  FMNMX.FTZ R26, R19, R10, !PT ;  /* 0x0000000a131a7209 */ /* 0x000fe20007810000 */
[----:B------:R-:W1:Y:S01]  /*4500*/  SHFL.BFLY PT, R2, R23, 0x1, 0x1f ;  /* 0x0c201f0017027f89 */ /* 0x000e6200000e0000 */
[----:B------:R-:W-:-:S02]  /*4510*/  ISETP.GT.AND P3, PT, R11, 0x9, PT ;  /* 0x000000090b00780c */ /* 0x000fc40003f64270 */
[----:B------:R-:W-:Y:S02]  /*4520*/  FMNMX.FTZ R26, R27, R26, !PT ;  /* 0x0000001a1b1a7209 */ /* 0x000fe40007810000 */
[----:B------:R-:W-:Y:S02]  /*4530*/  FSEL R31, R31, -INF , P3 ;  /* 0xff8000001f1f7808 */ /* 0x000fe40001800000 */
[----:B------:R-:W-:-:S04]  /*4540*/  ISETP.GT.AND P3, PT, R11, 0x11, PT ;  /* 0x000000110b00780c */ /* 0x000fc80003f64270 */
[----:B------:R-:W-:Y:S02]  /*4550*/  FSEL R35, R35, -INF , P3 ;  /* 0xff80000023237808 */ /* 0x000fe40001800000 */
[----:B------:R-:W-:-:S04]  /*4560*/  ISETP.GT.AND P3, PT, R11, 0x19, PT ;  /* 0x000000190b00780c */ /* 0x000fc80003f64270 */
[----:B------:R-:W-:Y:S02]  /*4570*/  FSEL R39, R39, -INF , P3 ;  /* 0xff80000027277808 */ /* 0x000fe40001800000 */
[----:B------:R-:W-:-:S04]  /*4580*/  ISETP.GT.AND P3, PT, R11, 0x21, PT ;  /* 0x000000210b00780c */ /* 0x000fc80003f64270 */
[----:B------:R-:W-:Y:S02]  /*4590*/  FSEL R43, R43, -INF , P3 ;  /* 0xff8000002b2b7808 */ /* 0x000fe40001800000 */
[----:B-1----:R-:W-:Y:S02]  /*45a0*/  FMNMX.FTZ R2, R23, R2, !PT ;  /* 0x0000000217027209 */ /* 0x002fe40007810000 */
[----:B------:R-:W-:Y:S02]  /*45b0*/  FSEL R23, R30, -INF , P2 ;  /* 0xff8000001e177808 */ /* 0x000fe40001000000 */
[----:B------:R-:W-:Y:S01]  /*45c0*/  ISETP.GT.AND P2, PT, R11, 0x10, PT ;  /* 0x000000100b00780c */ /* 0x000fe20003f44270 */
[----:B0-----:R-:W-:Y:S01]  /*45d0*/  FMUL.FTZ R17, R2, R0 ;  /* 0x0000000002117220 */ /* 0x001fe20000410000 */
[----:B------:R-:W-:Y:S02]  /*45e0*/  FMNMX.FTZ R26, R23, R26, !PT ;  /* 0x0000001a171a7209 */ /* 0x000fe40007810000 */
[----:B------:R-:W-:-:S02]  /*45f0*/  FSEL R29, R34, -INF , P2 ;  /* 0xff800000221d7808 */ /* 0x000fc40001000000 */
[----:B------:R-:W-:Y:S02]  /*4600*/  FMNMX.FTZ R26, R31, R26, !PT ;  /* 0x0000001a1f1a7209 */ /* 0x000fe40007810000 */
[----:B------:R-:W-:Y:S02]  /*4610*/  ISETP.GT.AND P2, PT, R11, 0x18, PT ;  /* 0x000000180b00780c */ /* 0x000fe40003f44270 */
[----:B------:R-:W-:Y:S02]  /*4620*/  FMNMX.FTZ R26, R29, R26, !PT ;  /* 0x0000001a1d1a7209 */ /* 0x000fe40007810000 */
[----:B------:R-:W-:Y:S02]  /*4630*/  FSEL R37, R38, -INF , P2 ;  /* 0xff80000026257808 */ /* 0x000fe40001000000 */
[----:B------:R-:W-:Y:S02]  /*4640*/  FMNMX.FTZ R26, R35, R26, !PT ;  /* 0x0000001a231a7209 */ /* 0x000fe40007810000 */
[----:B------:R-:W-:-:S02]  /*4650*/  ISETP.GT.AND P2, PT, R11, 0x20, PT ;  /* 0x000000200b00780c */ /* 0x000fc40003f44270 */
[----:B------:R-:W-:Y:S02]  /*4660*/  FMNMX.FTZ R26, R37, R26, !PT ;  /* 0x0000001a251a7209 */ /* 0x000fe40007810000 */
[----:B------:R-:W-:Y:S02]  /*4670*/  FSEL R41, R42, -INF , P2 ;  /* 0xff8000002a297808 */ /* 0x000fe40001000000 */
[----:B------:R-:W-:Y:S02]  /*4680*/  FMNMX.FTZ R26, R39, R26, !PT ;  /* 0x0000001a271a7209 */ /* 0x000fe40007810000 */
[----:B------:R-:W-:Y:S02]  /*4690*/  ISETP.GT.AND P2, PT, R11, 0x28, PT ;  /* 0x000000280b00780c */ /* 0x000fe40003f44270 */
        /* <DEDUP_REMOVED lines=65> */
[----:B------:R-:W-:Y:S02]  /*4ab0*/  FMNMX.FTZ R26, R141, R26, !PT ;  /* 0x0000001a8d1a7209 */ /* 0x000fe40007810000 */
[----:B------:R-:W-:Y:S02]  /*4ac0*/  FSETP.NEU.FTZ.AND P1, PT, R2, -INF , PT ;  /* 0xff8000000200780b */ /* 0x000fe40003f3d000 */
[----:B------:R-:W-:-:S02]  /*4ad0*/  FMNMX.FTZ R26, R143, R26, !PT ;  /* 0x0000001a8f1a7209 */ /* 0x000fc40007810000 */
[----:B------:R-:W-:-:S03]  /*4ae0*/  FSEL R17, R17, RZ, P1 ;  /* 0x000000ff11117208 */ /* 0x000fc60000800000 */
[----:B------:R-:W0:Y:S02]  /*4af0*/  SHFL.BFLY PT, R11, R26, 0x2, 0x1f ;  /* 0x0c401f001a0b7f89 */ /* 0x000e2400000e0000 */
[-CC-:B------:R-:W-:Y:S01]  /*4b00*/  FFMA.FTZ R87, R14, R0.reuse, -R17.reuse ;  /* 0x000000000e577223 */ /* 0x180fe20000010811 */
        /* <DEDUP_REMOVED lines=21> */
[----:B0-----:R-:W-:Y:S01]  /*4c60*/  FMNMX.FTZ R14, R26, R11, !PT ;  /* 0x0000000b1a0e7209 */ /* 0x001fe20007810000 */
[-CC-:B------:R-:W-:Y:S01]  /*4c70*/  FFMA.FTZ R51, R44, R0.reuse, -R17.reuse ;  /* 0x000000002c337223 */ /* 0x180fe20000010811 */
[-CC-:B------:R-:W-:Y:S01]  /*4c80*/  FFMA.FTZ R136, R48, R0.reuse, -R17.reuse ;  /* 0x0000000030887223 */ /* 0x180fe20000010811 */
[-CC-:B------:R-:W-:Y:S01]  /*4c90*/  FFMA.FTZ R55, R40, R0.reuse, -R17.reuse ;  /* 0x0000000028377223 */ /* 0x180fe20000010811 */
[-CC-:B------:R-:W-:Y:S01]  /*4ca0*/  FFMA.FTZ R138, R52, R0.reuse, -R17.reuse ;  /* 0x00000000348a7223 */ /* 0x180fe20000010811 */
[----:B------:R-:W0:Y:S01]  /*4cb0*/  SHFL.BFLY PT, R11, R14, 0x1, 0x1f ;  /* 0x0c201f000e0b7f89 */ /* 0x000e2200000e0000 */
        /* <DEDUP_REMOVED lines=11> */
[----:B------:R-:W-:-:S05]  /*4d70*/  FFMA.FTZ R15, R85, R0, -R17 ;  /* 0x00000000550f7223 */ /* 0x000fca0000010811 */
[----:B------:R-:W-:Y:S01]  /*4d80*/  MUFU.EX2 R144, R144 ;  /* 0x0000009000907308 */ /* 0x000fe20000000800 */
[----:B0-----:R-:W-:-:S07]  /*4d90*/  FMNMX.FTZ R11, R14, R11, !PT ;  /* 0x0000000b0e0b7209 */ /* 0x001fce0007810000 */
[----:B------:R-:W-:Y:S01]  /*4da0*/  MUFU.EX2 R25, R25 ;  /* 0x0000001900197308 */ /* 0x000fe20000000800 */
[C---:B------:R-:W-:Y:S01]  /*4db0*/  FSETP.NEU.FTZ.AND P2, PT, R11.reuse, -INF , PT ;  /* 0xff8000000b00780b */ /* 0x040fe20003f5d000 */
[----:B------:R-:W-:-:S06]  /*4dc0*/  FMUL.FTZ R12, R11, R0 ;  /* 0x000000000b0c7220 */ /* 0x000fcc0000410000 */
[----:B------:R-:W-:Y:S01]  /*4dd0*/  MUFU.EX2 R146, R146 ;  /* 0x0000009200927308 */ /* 0x000fe20000000800 */
[----:B------:R-:W-:-:S05]  /*4de0*/  FSEL R12, R12, RZ, P2 ;  /* 0x000000ff0c0c7208 */ /* 0x000fca0001000000 */
[-CC-:B------:R-:W-:Y:S01]  /*4df0*/  FFMA.FTZ R145, R29, R0.reuse, -R12.reuse ;  /* 0x000000001d917223 */ /* 0x180fe2000001080c */
[----:B------:R-:W-:Y:S01]  /*4e00*/  FSEL R29, R11, RZ, P2 ;  /* 0x000000ff0b1d7208 */ /* 0x000fe20001000000 */
[-CC-:B------:R-:W-:Y:S01]  /*4e10*/  FFMA.FTZ R18, R31, R0.reuse, -R12.reuse ;  /* 0x000000001f127223 */ /* 0x180fe2000001080c */
[-C--:B------:R-:W-:Y:S01]  /*4e20*/  FMUL.FTZ R31, R9, R0.reuse ;  /* 0x00000000091f7220 */ /* 0x080fe20000410000 */
[-CC-:B------:R-:W-:Y:S01]  /*4e30*/  FFMA.FTZ R14, R19, R0.reuse, -R12.reuse ;  /* 0x00000000130e7223 */ /* 0x180fe2000001080c */
[-C--:B------:R-:W-:Y:S01]  /*4e40*/  FFMA.FTZ R149, R27, R0.reuse, -R12 ;  /* 0x000000001b957223 */ /* 0x080fe2000001080c */
[----:B------:R-:W-:Y:S01]  /*4e50*/  FADD.FTZ R29, -R29, R10 ;  /* 0x0000000a1d1d7221 */ /* 0x000fe20000010100 */
[-CC-:B------:R-:W-:Y:S01]  /*4e60*/  FFMA.FTZ R151, R23, R0.reuse, -R12.reuse ;  /* 0x0000000017977223 */ /* 0x180fe2000001080c */
[----:B------:R-:W0:Y:S01]  /*4e70*/  MUFU.EX2 R10, R31 ;  /* 0x0000001f000a7308 */ /* 0x000e220000000800 */
[-CC-:B------:R-:W-:Y:S01]  /*4e80*/  FFMA.FTZ R20, R35, R0.reuse, -R12.reuse ;  /* 0x0000000023147223 */ /* 0x180fe2000001080c */
[-C--:B------:R-:W-:Y:S01]  /*4e90*/  FMUL.FTZ R9, R29, R0.reuse ;  /* 0x000000001d097220 */ /* 0x080fe20000410000 */
        /* <DEDUP_REMOVED lines=12> */
[--C-:B------:R-:W-:Y:S01]  /*4f60*/  FFMA.FTZ R34, R59, R0, -R12.reuse ;  /* 0x000000003b227223 */ /* 0x100fe2000001080c */
[----:B------:R-:W1:Y:S01]  /*4f70*/  MUFU.EX2 R9, R9 ;  /* 0x0000000900097308 */ /* 0x000e620000000800 */
[----:B0-----:R-:W-:Y:S01]  /*4f80*/  FFMA.FTZ R35, R10, R4, R13 ;  /* 0x000000040a237223 */ /* 0x001fe2000001000d */
[-CC-:B------:R-:W-:Y:S01]  /*4f90*/  FFMA.FTZ R73, R73, R0.reuse, -R12.reuse ;  /* 0x0000000049497223 */ /* 0x180fe2000001080c */
[-CC-:B------:R-:W-:Y:S01]  /*4fa0*/  FFMA.FTZ R36, R77, R0.reuse, -R12.reuse ;  /* 0x000000004d247223 */ /* 0x180fe2000001080c */
[----:B------:R-:W-:Y:S01]  /*4fb0*/  FFMA.FTZ R141, R141, R0, -R12 ;  /* 0x000000008d8d7223 */ /* 0x000fe2000001080c */
[----:B------:R-:W-:-:S03]  /*4fc0*/  FADD.FTZ R35, R148, R35 ;  /* 0x0000002394237221 */ /* 0x000fc60000010000 */
[----:B------:R-:W0:Y:S01]  /*4fd0*/  MUFU.EX2 R149, R149 ;  /* 0x0000009500957308 */ /* 0x000e220000000800 */
[----:B------:R-:W-:Y:S01]  /*4fe0*/  FADD.FTZ R38, R150, R35 ;  /* 0x0000002396267221 */ /* 0x000fe20000010000 */
[----:B------:R-:W-:-:S03]  /*4ff0*/  FFMA.FTZ R35, R81, R0, -R12 ;  /* 0x0000000051237223 */ /* 0x000fc6000001080c */
[----:B------:R-:W-:-:S03]  /*5000*/  FADD.FTZ R37, R21, R38 ;  /* 0x0000002615257221 */ /* 0x000fc60000010000 */
[----:B------:R-:W2:Y:S01]  /*5010*/  MUFU.EX2 R151, R151 ;  /* 0x0000009700977308 */ /* 0x000ea20000000800 */
[----:B-1----:R-:W-:Y:S01]  /*5020*/  FFMA.FTZ R4, R9, R3, R14 ;  /* 0x0000000309047223 */ /* 0x002fe2000001000e */
[----:B------:R-:W-:-:S04]  /*5030*/  FADD.FTZ R38, R144, R37 ;  /* 0x0000002590267221 */ /* 0x000fc80000010000 */
[----:B------:R-:W-:Y:S01]  /*5040*/  FADD.FTZ R37, R25, R38 ;  /* 0x0000002619257221 */ /* 0x000fe20000010000 */
[-C--:B------:R-:W-:Y:S01]  /*5050*/  FFMA.FTZ R38, R123, R0.reuse, -R12 ;  /* 0x000000007b267223 */ /* 0x080fe2000001080c */
[----:B------:R-:W1:Y:S01]  /*5060*/  MUFU.EX2 R18, R18 ;  /* 0x0000001200127308 */ /* 0x000e620000000800 */
[----:B0-----:R-:W-:Y:S01]  /*5070*/  FADD.FTZ R4, R149, R4 ;  /* 0x0000000495047221 */ /* 0x001fe20000010000 */
[----:B------:R-:W-:Y:S01]  /*5080*/  FADD.FTZ R40, R146, R37 ;  /* 0x0000002592287221 */ /* 0x000fe20000010000 */
[-CC-:B------:R-:W-:Y:S01]  /*5090*/  FFMA.FTZ R37, R125, R0.reuse, -R12.reuse ;  /* 0x000000007d257223 */ /* 0x180fe2000001080c */
[----:B------:R-:W-:-:S04]  /*50a0*/  FFMA.FTZ R125, R129, R0, -R12 ;  /* 0x00000000817d7223 */ /* 0x000fc8000001080c */
        /* <DEDUP_REMOVED lines=117> */
.L_x_2181:
[----:B------:R-:W-:Y:S01]  /*5800*/  ULEA UR6, UR6, UR42, 0x3 ;  /* 0x0000002a06067291 */ /* 0x000fe2000f8e183f */
[----:B------:R-:W-:Y:S01]  /*5810*/  F2FP.BF16.F32.PACK_AB R132, R121, R132 ;  /* 0x000000847984723e */ /* 0x000fe200000010ff */
[----:B------:R-:W-:Y:S01]  /*5820*/  UISETP.GT.AND UP0, UPT, UR27, UR26, UPT ;  /* 0x0000001a1b00728c */ /* 0x000fe2000bf04270 */
[-C--:B------:R-:W-:Y:S01]  /*5830*/  FMUL.FTZ R88, R88, R10.reuse ;  /* 0x0000000a58587220 */ /* 0x080fe20000410000 */
[----:B------:R-:W-:Y:S01]  /*5840*/  UIADD3 UR6, UR6, 0x16860, URZ ;  /* 0x0001686006067890 */ /* 0x000fe2000fffe03f */
[-C--:B------:R-:W-:Y:S01]  /*5850*/  FMUL.FTZ R89, R89, R10.reuse ;  /* 0x0000000a59597220 */ /* 0x080fe20000410000 */
[----:B------:R-:W-:Y:S01]  /*5860*/  UIADD3 UR10, UR27, -0x1, URZ ;  /* 0xffffffff1b0a7890 */ /* 0x000fe2000fffe03f */
[-C--:B------:R-:W-:Y:S01]  /*5870*/  FMUL.FTZ R92, R92, R10.reuse ;  /* 0x0000000a5c5c7220 */ /* 0x080fe20000410000 */
[----:B------:R-:W-:Y:S01]  /*5880*/  PLOP3.LUT P1, PT, PT, PT, UP0, 0x80, 0x0 ;  /* 0x000000000000781c */ /* 0x000fe20003f2f008 */
[----:B------:R-:W-:Y:S01]  /*5890*/  UPRMT UR6, UR25, 0x654, UR6 ;  /* 0x0000065419067896 */ /* 0x000fe20008000006 */
[-C--:B------:R-:W-:Y:S01]  /*58a0*/  FMUL.FTZ R93, R93, R10.reuse ;  /* 0x0000000a5d5d7220 */ /* 0x080fe20000410000 */
[----:B------:R-:W-:Y:S01]  /*58b0*/  UMOV UR7, UR5 ;  /* 0x0000000500077c82 */ /* 0x000fe20008000000 */
[-C--:B------:R-:W-:Y:S01]  /*58c0*/  FMUL.FTZ R96, R96, R10.reuse ;  /* 0x0000000a60607220 */ /* 0x080fe20000410000 */
[----:B------:R-:W-:Y:S01]  /*58d0*/  UMOV UR27, UR10 ;  /* 0x0000000a001b7c82 */ /* 0x000fe20008000000 */
        /* <DEDUP_REMOVED lines=63> */
[----:B------:R-:W-:-:S05]  /*5cd0*/  UMOV UR27, UR10 ;  /* 0x0000000a001b7c82 */ /* 0x000fca0008000000 */
.L_x_2171:
[----:B------:R-:W-:-:S06]  /*5ce0*/  UISETP.GE.AND UP0, UPT, UR27, UR41, UPT ;  /* 0x000000291b00728c */ /* 0x000fcc000bf06270 */
[----:B------:R-:W-:-:S13]  /*5cf0*/  PLOP3.LUT P1, PT, PT, PT, UP0, 0x80, 0x0 ;  /* 0x000000000000781c */ /* 0x000fda0003f2f008 */
[----:B------:R-:W-:Y:S05]  /*5d00*/  @!P1 BRA `(.L_x_2183) ;  /* 0x0000001c003c9947 */ /* 0x000fea0003800000 */
[----:B------:R-:W-:Y:S01]  /*5d10*/  VIADD R9, R16, 0x9 ;  /* 0x0000000910097836 */ /* 0x000fe20000000000 */
[----:B------:R-:W-:Y:S01]  /*5d20*/  ISETP.GE.U32.AND P1, PT, R22, 0x180, PT ;  /* 0x000001801600780c */ /* 0x000fe20003f26070 */
[----:B------:R-:W-:Y:S01]  /*5d30*/  IMAD.MOV.U32 R8, RZ, RZ, R11 ;  /* 0x000000ffff087224 */ /* 0x000fe200078e000b */
[----:B------:R-:W-:Y:S01]  /*5d40*/  MOV R5, R2 ;  /* 0x0000000200057202 */ /* 0x000fe20000000f00 */
[----:B------:R-:W-:Y:S01]  /*5d50*/  VIADD R16, R16, 0x8 ;  /* 0x0000000810107836 */ /* 0x000fe20000000000 */
[----:B------:R-:W-:Y:S01]  /*5d60*/  SEL R9, R9, 0x9, !P1 ;  /* 0x0000000909097807 */ /* 0x000fe20004800000 */
[----:B------:R-:W-:Y:S01]  /*5d70*/  UMOV UR7, UR5 ;  /* 0x0000000500077c82 */ /* 0x000fe20008000000 */
[----:B------:R-:W-:-:S07]  /*5d80*/  UMOV UR6, UR4 ;  /* 0x0000000400067c82 */ /* 0x000fce0008000000 */
.L_x_2194:
        /* <DEDUP_REMOVED lines=9> */
.L_x_2185:
[----:B------:R-:W-:Y:S01]  /*5e20*/  ULEA UR10, UR4, UR42, 0x3 ;  /* 0x0000002a040a7291 */ /* 0x000fe2000f8e183f */
[----:B------:R-:W-:-:S05]  /*5e30*/  IMAD.U32 R0, RZ, RZ, UR5 ;  /* 0x00000005ff007e24 */ /* 0x000fca000f8e00ff */
[----:B------:R-:W-:-:S04]  /*5e40*/  SHF.L.U32 R0, R0, 0x1f, RZ ;  /* 0x0000001f00007819 */ /* 0x000fc800000006ff */
[----:B------:R0:W1:Y:S01]  /*5e50*/  SYNCS.PHASECHK.TRANS64.TRYWAIT P1, [UR10+0x16830], R0 ;  /* 0x01683000ff0075a7 */ /* 0x000062000802014a */
[----:B------:R-:W-:Y:S05]  /*5e60*/  @!P0 BRA `(.L_x_2186) ;  /* 0x0000000000048947 */ /* 0x000fea0003800000 */
[----:B------:R-:W-:Y:S01]  /*5e70*/  BPT.TRAP 0x1 ;  /* 0x000000040000795c */ /* 0x000fe20000300000 */
.L_x_2186:
[----:B-1----:R-:W-:Y:S05]  /*5e80*/  @P1 BRA `(.L_x_2184) ;  /* 0x0000000000081947 */ /* 0x002fea0003800000 */
[----:B------:R-:W1:Y:S02]  /*5e90*/  SYNCS.PHASECHK.TRANS64.TRYWAIT P1, [UR10+0x16830], R0 ;  /* 0x01683000ff0075a7 */ /* 0x000e64000802014a */
[----:B-1----:R-:W-:Y:S05]  /*5ea0*/  @!P1 BRA `(.L_x_2187) ;  /* 0x0000007400109947 */ /* 0x002fea0003800000 */
.L_x_2184:
        /* <DEDUP_REMOVED lines=26> */
.L_x_2189:
[----:B------:R-:W-:Y:S01]  /*6050*/  ULEA UR10, UR6, UR42, 0x3 ;  /* 0x0000002a060a7291 */ /* 0x000fe2000f8e183f */
[----:B01----:R-:W-:-:S05]  /*6060*/  IMAD.U32 R0, RZ, RZ, UR7 ;  /* 0x00000007ff007e24 */ /* 0x003fca000f8e00ff */
[----:B------:R-:W-:-:S04]  /*6070*/  SHF.L.U32 R0, R0, 0x1f, RZ ;  /* 0x0000001f00007819 */ /* 0x000fc800000006ff */
[----:B------:R0:W1:Y:S01]  /*6080*/  SYNCS.PHASECHK.TRANS64.TRYWAIT P1, [UR10+0x16850], R0 ;  /* 0x01685000ff0075a7 */ /* 0x000062000802014a */
[----:B------:R-:W-:Y:S05]  /*6090*/  @!P0 BRA `(.L_x_2190) ;  /* 0x0000000000048947 */ /* 0x000fea0003800000 */
[----:B------:R-:W-:Y:S01]  /*60a0*/  BPT.TRAP 0x1 ;  /* 0x000000040000795c */ /* 0x000fe20000300000 */
.L_x_2190:
[----:B-1----:R-:W-:Y:S05]  /*60b0*/  @P1 BRA `(.L_x_2188) ;  /* 0x0000000000081947 */ /* 0x002fea0003800000 */
[----:B------:R-:W1:Y:S02]  /*60c0*/  SYNCS.PHASECHK.TRANS64.TRYWAIT P1, [UR10+0x16850], R0 ;  /* 0x01685000ff0075a7 */ /* 0x000e64000802014a */
[----:B-1----:R-:W-:Y:S05]  /*60d0*/  @!P1 BRA `(.L_x_2191) ;  /* 0x00000070009c9947 */ /* 0x002fea0003800000 */
.L_x_2188:
[----:B------:R-:W-:Y:S01]  /*60e0*/  UIADD3 UR7, UR42, 0x400, URZ ;  /* 0x000004002a077890 */ /* 0x000fe2000fffe03f */
[----:B------:R-:W-:Y:S01]  /*60f0*/  WARPGROUP.ARRIVE ;  /* 0x00000000000079c5 */ /* 0x000fe20000000000 */
[----:B------:R-:W-:Y:S01]  /*6100*/  UMOV UR11, 0x40000040 ;  /* 0x40000040000b7882 */ /* 0x000fe20000000000 */
[----:B------:R-:W-:Y:S01]  /*6110*/  UMOV UR15, 0x40000040 ;  /* 0x40000040000f7882 */ /* 0x000fe20000000000 */
[----:B------:R-:W-:-:S04]  /*6120*/  USHF.R.U32.HI UR7, URZ, 0x4, UR7 ;  /* 0x000000043f077899 */ /* 0x000fc80008011607 */
[----:B------:R-:W-:-:S04]  /*6130*/  ULOP3.LUT UR7, UR7, 0x3fff, URZ, 0xc0, !UPT ;  /* 0x00003fff07077892 */ /* 0x000fc8000f8ec03f */
[----:B------:R-:W-:-:S04]  /*6140*/  ULEA UR10, UR6, UR7, 0xa ;  /* 0x00000007060a7291 */ /* 0x000fc8000f8e503f */
[----:B------:R-:W-:-:S05]  /*6150*/  UIADD3 UR14, UR10, 0x80, URZ ;  /* 0x000000800a0e7890 */ /* 0x000fca000fffe03f */
[----:B------:R-:W-:Y:S01]  /*6160*/  HGMMA.64x64x16.F32.BF16 R88, R148, gdesc[UR8].tnspB, R88, gsb0 ;  /* 0x40e0000894587df0 */ /* 0x000fe20008001858 */
[----:B------:R-:W-:Y:S02]  /*6170*/  UMOV UR11, 0x40000040 ;  /* 0x40000040000b7882 */ /* 0x000fe40000000000 */
        /* <DEDUP_REMOVED lines=28> */
[----:B------:R-:W-:Y:S03]  /*6340*/  HGMMA.64x64x16.F32.BF16 R88, R124, gdesc[UR12].tnspB, R88, gsb0 ;  /* 0x40e0000c7c587df0 */ /* 0x000fe60008001858 */
[----:B------:R-:W-:Y:S02]  /*6350*/  WARPGROUP.DEPBAR.LE gsb0, 0x0 ;  /* 0x00008000000079c5 */ /* 0x000fe40000010000 */
[----:B------:R-:W-:-:S06]  /*6360*/  WARPGROUP.ARRIVE ;  /* 0x00000000000079c5 */ /* 0x000fcc0000000000 */
[----:B------:R-:W-:Y:S03]  /*6370*/  HGMMA.64x64x16.F32.BF16 R88, R120, gdesc[UR8].tnspB, R88, gsb0 ;  /* 0x40e0000878587df0 */ /* 0x000fe60008001858 */
[----:B------:R-:W-:Y:S02]  /*6380*/  WARPGROUP.DEPBAR.LE gsb0, 0x0 ;  /* 0x00008000000079c5 */ /* 0x000fe40000010000 */
[----:B------:R2:W-:Y:S06]  /*6390*/  BAR.ARV R9, 0x100 ;  /* 0x000400090000751d */ /* 0x0005ec0000002000 */
[----:B------:R-:W-:Y:S05]  /*63a0*/  @!P0 BRA `(.L_x_2192) ;  /* 0x0000000000048947 */ /* 0x000fea0003800000 */
[----:B------:R-:W-:Y:S01]  /*63b0*/  BPT.TRAP 0x1 ;  /* 0x000000040000795c */ /* 0x000fe20000300000 */
.L_x_2192:
[----:B01----:R-:W-:Y:S01]  /*63c0*/  FMNMX.FTZ R0, R24, R5, !PT ;  /* 0x0000000518007209 */ /* 0x003fe20007810000 */
        /* <DEDUP_REMOVED lines=67> */
[----:B------:R-:W0:Y:S02]  /*6800*/  LDC R0, c[0x0][0x988] ;  /* 0x00026200ff007b82 */ /* 0x000e240000000800 */
[----:B------:R-:W1:Y:S04]  /*6810*/  SHFL.BFLY PT, R11, R10, 0x2, 0x1f ;  /* 0x0c401f000a0b7f89 */ /* 0x000e6800000e0000 */
[----:B------:R-:W3:Y:S01]  /*6820*/  SHFL.BFLY PT, R15, R12, 0x2, 0x1f ;  /* 0x0c401f000c0f7f89 */ /* 0x000ee200000e0000 */
[----:B-1----:R-:W-:-:S02]  /*6830*/  FMNMX.FTZ R13, R10, R11, !PT ;  /* 0x0000000b0a0d7209 */ /* 0x002fc40007810000 */
[----:B---3--:R-:W-:-:S03]  /*6840*/  FMNMX.FTZ R15, R12, R15, !PT ;  /* 0x0000000f0c0f7209 */ /* 0x008fc60007810000 */
[----:B------:R-:W1:Y:S04]  /*6850*/  SHFL.BFLY PT, R2, R13, 0x1, 0x1f ;  /* 0x0c201f000d027f89 */ /* 0x000e6800000e0000 */
[----:B------:R-:W3:Y:S01]  /*6860*/  SHFL.BFLY PT, R14, R15, 0x1, 0x1f ;  /* 0x0c201f000f0e7f89 */ /* 0x000ee200000e0000 */
[----:B-1----:R-:W-:Y:S02]  /*6870*/  FMNMX.FTZ R2, R13, R2, !PT ;  /* 0x000000020d027209 */ /* 0x002fe40007810000 */
[----:B---3--:R-:W-:-:S03]  /*6880*/  FMNMX.FTZ R11, R15, R14, !PT ;  /* 0x0000000e0f0b7209 */ /* 0x008fc60007810000 */
        /* <DEDUP_REMOVED lines=18> */
[-CC-:B------:R-:W-:Y:S01]  /*69b0*/  FFMA.FTZ R145, R34, R0.reuse, -R49.reuse ;  /* 0x0000000022917223 */ /* 0x180fe20000010831 */
        /* <DEDUP_REMOVED lines=16> */
[--C-:B------:R-:W-:Y:S01]  /*6ac0*/  FFMA.FTZ R137, R50, R0, -R49.reuse ;  /* 0x0000000032897223 */ /* 0x100fe20000010831 */
        /* <DEDUP_REMOVED lines=16> */
[----:B------:R-:W3:Y:S01]  /*6bd0*/  MUFU.EX2 R10, R10 ;  /* 0x0000000a000a7308 */ /* 0x000ee20000000800 */
        /* <DEDUP_REMOVED lines=16> */
[----:B---3--:R-:W-:Y:S01]  /*6ce0*/  FADD.FTZ R4, R10, R3 ;  /* 0x000000030a047221 */ /* 0x008fe20000010000 */
[-CC-:B------:R-:W-:Y:S01]  /*6cf0*/  FFMA.FTZ R129, R66, R0.reuse, -R49.reuse ;  /* 0x0000000042817223 */ /* 0x180fe20000010831 */
[-CC-:B------:R-:W-:Y:S01]  /*6d00*/  FFMA.FTZ R131, R70, R0.reuse, -R49.reuse ;  /* 0x0000000046837223 */ /* 0x180fe20000010831 */
[----:B------:R-:W-:-:S04]  /*6d10*/  FFMA.FTZ R86, R86, R0, -R49 ;  /* 0x0000000056567223 */ /* 0x000fc80000010831 */
[----:B------:R-:W3:Y:S01]  /*6d20*/  MUFU.EX2 R125, R125 ;  /* 0x0000007d007d7308 */ /* 0x000ee20000000800 */
[----:B-1----:R-:W-:-:S07]  /*6d30*/  FADD.FTZ R34, R150, R27 ;  /* 0x0000001b96227221 */ /* 0x002fce0000010000 */
[----:B------:R-:W1:Y:S01]  /*6d40*/  MUFU.EX2 R12, R12 ;  /* 0x0000000c000c7308 */ /* 0x000e620000000800 */
[----:B0-----:R-:W-:-:S07]  /*6d50*/  FADD.FTZ R3, R151, R4 ;  /* 0x0000000497037221 */ /* 0x001fce0000010000 */
[----:B------:R-:W0:Y:S01]  /*6d60*/  MUFU.EX2 R144, R144 ;  /* 0x0000009000907308 */ /* 0x000e220000000800 */
[----:B---3--:R-:W-:-:S07]  /*6d70*/  FADD.FTZ R27, R125, R34 ;  /* 0x000000227d1b7221 */ /* 0x008fce0000010000 */
[----:B------:R-:W3:Y:S01]  /*6d80*/  MUFU.EX2 R145, R145 ;  /* 0x0000009100917308 */ /* 0x000ee20000000800 */
[----:B-1----:R-:W-:-:S07]  /*6d90*/  FADD.FTZ R4, R12, R3 ;  /* 0x000000030c047221 */ /* 0x002fce0000010000 */
[----:B------:R-:W1:Y:S01]  /*6da0*/  MUFU.EX2 R123, R123 ;  /* 0x0000007b007b7308 */ /* 0x000e620000000800 */
[----:B0-----:R-:W-:-:S07]  /*6db0*/  FADD.FTZ R34, R144, R27 ;  /* 0x0000001b90227221 */ /* 0x001fce0000010000 */
[----:B------:R-:W0:Y:S01]  /*6dc0*/  MUFU.EX2 R14, R14 ;  /* 0x0000000e000e7308 */ /* 0x000e220000000800 */
[----:B---3--:R-:W-:-:S07]  /*6dd0*/  FADD.FTZ R3, R145, R4 ;  /* 0x0000000491037221 */ /* 0x008fce0000010000 */
[----:B------:R-:W3:Y:S01]  /*6de0*/  MUFU.EX2 R146, R146 ;  /* 0x0000009200927308 */ /* 0x000ee20000000800 */
[----:B-1----:R-:W-:Y:S01]  /*6df0*/  FADD.FTZ R27, R123, R34 ;  /* 0x000000227b1b7221 */ /* 0x002fe20000010000 */
[----:B------:R-:W-:-:S06]  /*6e00*/  FFMA.FTZ R34, R67, R0, -R49 ;  /* 0x0000000043227223 */ /* 0x000fcc0000010831 */
        /* <DEDUP_REMOVED lines=15> */
[----:B---3--:R-:W-:Y:S01]  /*6f00*/  FADD.FTZ R27, R41, R36 ;  /* 0x00000024291b7221 */ /* 0x008fe20000010000 */
[----:B------:R-:W-:-:S06]  /*6f10*/  FFMA.FTZ R36, R71, R0, -R49 ;  /* 0x0000000047247223 */ /* 0x000fcc0000010831 */
[----:B------:R-:W3:Y:S01]  /*6f20*/  MUFU.EX2 R143, R143 ;  /* 0x0000008f008f7308 */ /* 0x000ee20000000800 */
[----:B-1----:R-:W-:-:S07]  /*6f30*/  FADD.FTZ R4, R20, R3 ;  /* 0x0000000314047221 */ /* 0x002fce0000010000 */
[----:B------:R-:W1:Y:S01]  /*6f40*/  MUFU.EX2 R37, R37 ;  /* 0x0000002500257308 */ /* 0x000e620000000800 */
[----:B0-----:R-:W-:Y:S01]  /*6f50*/  FADD.FTZ R38, R142, R27 ;  /* 0x0000001b8e267221 */ /* 0x001fe20000010000 */
[----:B------:R-:W-:-:S06]  /*6f60*/  FFMA.FTZ R27, R74, R0, -R49 ;  /* 0x000000004a1b7223 */ /* 0x000fcc0000010831 */
        /* <DEDUP_REMOVED lines=48> */
[-CC-:B------:R-:W-:Y:S01]  /*7270*/  FFMA.FTZ R42, R83, R0.reuse, -R49.reuse ;  /* 0x00000000532a7223 */ /* 0x180fe20000010831 */
[----:B------:R-:W-:-:S05]  /*7280*/  FFMA.FTZ R49, R87, R0, -R49 ;  /* 0x0000000057317223 */ /* 0x000fca0000010831 */
        /* <DEDUP_REMOVED lines=38> */
[----:B0-----:R-:W-:-:S03]  /*74f0*/  FADD.FTZ R4, R45, R4 ;  /* 0x000000042d047221 */ /* 0x001fc60000010000 */
[----:B---3--:R-:W-:Y:S01]  /*7500*/  FADD.FTZ R3, R49, R3 ;  /* 0x0000000331037221 */ /* 0x008fe20000010000 */
[----:B------:R-:W-:Y:S06]  /*7510*/  @!P0 BRA `(.L_x_2193) ;  /* 0x0000000000048947 */ /* 0x000fec0003800000 */
[----:B------:R-:W-:Y:S01]  /*7520*/  BPT.TRAP 0x1 ;  /* 0x000000040000795c */ /* 0x000fe20000300000 */
.L_x_2193:
        /* <DEDUP_REMOVED lines=76> */
[----:B------:R-:W-:Y:S06]  /*79f0*/  @P1 BRA `(.L_x_2194) ;  /* 0xffffffe000e41947 */ /* 0x000fec000383ffff */
.L_x_2183:
[----:B------:R-:W-:Y:S06]  /*7a00*/  BAR.ARV 0x8, 0x200 ;  /* 0x0208000000007b1d */ /* 0x000fec0000002000 */
[----:B------:R-:W-:Y:S05]  /*7a10*/  @!P0 BRA `(.L_x_2195) ;  /* 0x0000000000048947 */ /* 0x000fea0003800000 */
[----:B------:R-:W-:Y:S01]  /*7a20*/  BPT.TRAP 0x1 ;  /* 0x000000040000795c */ /* 0x000fe20000300000 */
.L_x_2195:
[----:B------:R-:W-:Y:S01]  /*7a30*/  ULEA UR7, UR4, UR42, 0x3 ;  /* 0x0000002a04077291 */ /* 0x000fe2000f8e183f */
[----:B------:R-:W-:-:S05]  /*7a40*/  IMAD.U32 R5, RZ, RZ, UR5 ;  /* 0x00000005ff057e24 */ /* 0x000fca000f8e00ff */
[----:B------:R-:W-:-:S04]  /*7a50*/  SHF.L.U32 R5, R5, 0x1f, RZ ;  /* 0x0000001f05057819 */ /* 0x000fc800000006ff */
[----:B------:R0:W1:Y:S01]  /*7a60*/  SYNCS.PHASECHK.TRANS64.TRYWAIT P1, [UR7+0x16850], R5 ;  /* 0x01685005ff0075a7 */ /* 0x0000620008020147 */
[----:B------:R-:W-:Y:S05]  /*7a70*/  @!P0 BRA `(.L_x_2196) ;  /* 0x0000000000048947 */ /* 0x000fea0003800000 */
[----:B------:R-:W-:Y:S01]  /*7a80*/  BPT.TRAP 0x1 ;  /* 0x000000040000795c */ /* 0x000fe20000300000 */
.L_x_2196:
[----:B-1----:R-:W-:Y:S05]  /*7a90*/  @P1 BRA `(.L_x_2197) ;  /* 0x0000000000081947 */ /* 0x002fea0003800000 */
[----:B------:R-:W1:Y:S02]  /*7aa0*/  SYNCS.PHASECHK.TRANS64.TRYWAIT P1, [UR7+0x16850], R5 ;  /* 0x01685005ff0075a7 */ /* 0x000e640008020147 */
[----:B-1----:R-:W-:Y:S05]  /*7ab0*/  @!P1 BRA `(.L_x_2198) ;  /* 0x00000058003c9947 */ /* 0x002fea0003800000 */
.L_x_2197:
[----:B------:R-:W-:Y:S01]  /*7ac0*/  UIADD3 UR42, UR42, 0x400, URZ ;  /* 0x000004002a2a7890 */ /* 0x000fe2000fffe03f */
[----:B------:R-:W-:Y:S01]  /*7ad0*/  WARPGROUP.ARRIVE ;  /* 0x00000000000079c5 */ /* 0x000fe20000000000 */
[----:B------:R-:W-:Y:S01]  /*7ae0*/  UMOV UR11, 0x40000040 ;  /* 0x40000040000b7882 */ /* 0x000fe20000000000 */
[----:B01----:R-:W0:Y:S01]  /*7af0*/  SHFL.BFLY PT, R5, R4, 0x2, 0x1f ;  /* 0x0c401f0004057f89 */ /* 0x003e2200000e0000 */
[----:B------:R-:W-:-:S03]  /*7b00*/  USHF.R.U32.HI UR42, URZ, 0x4, UR42 ;  /* 0x000000043f2a7899 */ /* 0x000fc6000801162a */
[----:B------:R-:W1:Y:S01]  /*7b10*/  SHFL.BFLY PT, R6, R3, 0x2, 0x1f ;  /* 0x0c401f0003067f89 */ /* 0x000e6200000e0000 */
[----:B------:R-:W-:-:S04]  /*7b20*/  ULOP3.LUT UR42, UR42, 0x3fff, URZ, 0xc0, !UPT ;  /* 0x00003fff2a2a7892 */ /* 0x000fc8000f8ec03f */
[----:B------:R-:W-:-:S04]  /*7b30*/  ULEA UR4, UR4, UR42, 0xa ;  /* 0x0000002a04047291 */ /* 0x000fc8000f8e503f */
[----:B------:R-:W-:-:S03]  /*7b40*/  UIADD3 UR6, UR4, 0x80, URZ ;  /* 0x0000008004067890 */ /* 0x000fc6000fffe03f */
[----:B------:R-:W-:Y:S02]  /*7b50*/  UMOV UR10, UR4 ;  /* 0x00000004000a7c82 */ /* 0x000fe40008000000 */
[----:B------:R-:W-:Y:S01]  /*7b60*/  HGMMA.64x64x16.F32.BF16 R88, R148, gdesc[UR8].tnspB, R88, gsb0 ;  /* 0x40e0000894587df0 */ /* 0x000fe20008001858 */
[----:B------:R-:W-:Y:S01]  /*7b70*/  UMOV UR11, 0x40000040 ;  /* 0x40000040000b7882 */ /* 0x000fe20000000000 */
[----:B------:R-:W-:Y:S01]  /*7b80*/  UMOV UR10, UR6 ;  /* 0x00000006000a7c82 */ /* 0x000fe20008000000 */
[----:B------:R-:W-:Y:S01]  /*7b90*/  UIADD3 UR6, UR4, 0x100, URZ ;  /* 0x0000010004067890 */ /* 0x000fe2000fffe03f */
[----:B0-----:R-:W-:Y:S01]  /*7ba0*/  FADD.FTZ R5, R5, R4 ;  /* 0x0000000405057221 */ /* 0x001fe20000010000 */
[----:B------:R-:W-:Y:S02]  /*7bb0*/  IMAD.MOV.U32 R4, RZ, RZ, -0x800000 ;  /* 0xff800000ff047424 */ /* 0x000fe400078e00ff */
[----:B-1----:R-:W-:Y:S01]  /*7bc0*/  FADD.FTZ R7, R6, R3 ;  /* 0x0000000306077221 */ /* 0x002fe20000010000 */
[----:B------:R-:W-:Y:S01]  /*7bd0*/  IMAD.MOV.U32 R3, RZ, RZ, -0x800000 ;  /* 0xff800000ff037424 */ /* 0x000fe200078e00ff */
[----:B------:R-:W0:Y:S04]  /*7be0*/  SHFL.BFLY PT, R6, R5, 0x1, 0x1f ;  /* 0x0c201f0005067f89 */ /* 0x000e2800000e0000 */
[----:B------:R-:W1:Y:S01]  /*7bf0*/  SHFL.BFLY PT, R8, R7, 0x1, 0x1f ;  /* 0x0c201f0007087f89 */ /* 0x000e6200000e0000 */
[----:B0-----:R-:W-:Y:S01]  /*7c00*/  FADD.FTZ R10, R5, R6 ;  /* 0x00000006050a7221 */ /* 0x001fe20000010000 */
[----:B-1----:R-:W-:-:S04]  /*7c10*/  FADD.FTZ R12, R7, R8 ;  /* 0x00000008070c7221 */ /* 0x002fc80000010000 */
[----:B------:R-:W-:Y:S02]  /*7c20*/  FSETP.NE.FTZ.AND P1, PT, R10, RZ, PT ;  /* 0x000000ff0a00720b */ /* 0x000fe40003f35000 */
[----:B------:R-:W-:Y:S02]  /*7c30*/  CS2R R6, SRZ ;  /* 0x0000000000067805 */ /* 0x000fe4000001ff00 */
[----:B------:R-:W-:-:S09]  /*7c40*/  FSETP.NE.FTZ.AND P2, PT, R12, RZ, PT ;  /* 0x000000ff0c00720b */ /* 0x000fd20003f55000 */
[----:B------:R-:W0:Y:S01]  /*7c50*/  @P1 MUFU.LG2 R8, R10 ;  /* 0x0000000a00081308 */ /* 0x000e220000000c00 */
[----:B------:R-:W-:-:S03]  /*7c60*/  @P1 FMUL.FTZ R5, R0, 0.69314718246459960938 ;  /* 0x3f31721800051820 */ /* 0x000fc60000410000 */
[----:B------:R-:W-:-:S04]  /*7c70*/  @P2 FMUL.FTZ R13, R0, 0.69314718246459960938 ;  /* 0x3f317218000d2820 */ /* 0x000fc80000410000 */
[----:B--2---:R-:W1:Y:S08]  /*7c80*/  @P2 MUFU.LG2 R9, R12 ;  /* 0x0000000c00092308 */ /* 0x004e700000000c00 */
        /* <DEDUP_REMOVED lines=47> */
.L_x_2199:
        /* <DEDUP_REMOVED lines=36> */
.L_x_2163:
        /* <DEDUP_REMOVED lines=17> */
[----:B------:R-:W-:Y:S01]  /*82d0*/  IADD3 R23, R22, -R7, RZ ;  /* 0x8000000716177210 */ /* 0x000fe20007ffe0ff */
[----:B------:R-:W3:Y:S01]  /*82e0*/  LDC.64 R10, c[0x0][0xbd8] ;  /* 0x0002f600ff0a7b82 */ /* 0x000ee20000000a00 */
[----:B------:R-:W-:Y:S01]  /*82f0*/  LOP3.LUT R9, R5, 0xfffffffc, RZ, 0xc0, !PT ;  /* 0xfffffffc05097812 */ /* 0x000fe200078ec0ff */
[----:B------:R-:W-:Y:S01]  /*8300*/  IMAD.HI R2, R0, 0x55555556, RZ ;  /* 0x5555555600027827 */ /* 0x000fe200078e02ff */
[----:B------:R-:W-:Y:S01]  /*8310*/  SHF.R.S32.HI R6, RZ, 0x1f, R23 ;  /* 0x0000001fff067819 */ /* 0x000fe20000011417 */
[----:B------:R-:W-:Y:S02]  /*8320*/  UIADD3 UR6, UR5, UR6, URZ ;  /* 0x0000000605067290 */ /* 0x000fe4000fffe03f */
[----:B------:R-:W-:Y:S01]  /*8330*/  IMAD.IADD R22, R22, 0x1, -R9 ;  /* 0x0000000116167824 */ /* 0x000fe200078e0a09 */
[----:B------:R-:W-:Y:S01]  /*8340*/  LEA.HI R24, R6, R23, RZ, 0x2 ;  /* 0x0000001706187211 */ /* 0x000fe200078f10ff */
[----:B------:R-:W4:Y:S01]  /*8350*/  S2UR UR11, SR_CTAID.Y ;  /* 0x00000000000b79c3 */ /* 0x000f220000002600 */
[----:B0-----:R-:W-:Y:S01]  /*8360*/  ISETP.NE.AND P0, PT, R17, 0x1, PT ;  /* 0x000000011100780c */ /* 0x001fe20003f05270 */
[----:B------:R-:W-:Y:S01]  /*8370*/  ULDC.64 UR8, c[0x0][0xb38] ;  /* 0x0002ce0000087ab9 */ /* 0x000fe20000000a00 */
[--C-:B------:R-:W-:Y:S01]  /*8380*/  SHF.R.S32.HI R7, RZ, 0x2, R24.reuse ;  /* 0x00000002ff077819 */ /* 0x100fe20000011418 */
[----:B------:R-:W-:Y:S01]  /*8390*/  UIMAD UR7, UR7, UR8, URZ ;  /* 0x00000008070772a4 */ /* 0x000fe2000f8e023f */
[----:B------:R-:W-:-:S02]  /*83a0*/  SHF.R.S32.HI R8, RZ, 0x1f, R24 ;  /* 0x0000001fff087819 */ /* 0x000fc40000011418 */
[----:B------:R-:W-:Y:S01]  /*83b0*/  LEA.HI R5, R2, R2, RZ, 0x1 ;  /* 0x0000000202057211 */ /* 0x000fe200078f08ff */
[----:B------:R-:W4:Y:S01]  /*83c0*/  LDC R21, c[0x0][0xc50] ;  /* 0x00031400ff157b82 */ /* 0x000f220000000800 */
[----:B------:R-:W-:Y:S01]  /*83d0*/  LEA.HI R8, R8, R7, RZ, 0x3 ;  /* 0x0000000708087211 */ /* 0x000fe200078f18ff */
[----:B--2---:R-:W-:Y:S01]  /*83e0*/  USHF.R.S32.HI UR10, URZ, 0x1f, UR12 ;  /* 0x0000001f3f0a7899 */ /* 0x004fe2000801140c */
[----:B------:R-:W-:Y:S01]  /*83f0*/  LEA.HI R6, R6, R23, RZ, 0x5 ;  /* 0x0000001706067211 */ /* 0x000fe200078f28ff */
[----:B------:R-:W-:Y:S01]  /*8400*/  IMAD R9, R5, -0x3, R0 ;  /* 0xfffffffd05097824 */ /* 0x000fe200078e0200 */
[----:B------:R-:W-:Y:S02]  /*8410*/  LOP3.LUT R8, R8, 0xfffffff8, RZ, 0xc0, !PT ;  /* 0xfffffff808087812 */ /* 0x000fe400078ec0ff */
[----:B------:R-:W-:Y:S01]  /*8420*/  SHF.R.S32.HI R5, RZ, 0x5, R6 ;  /* 0x00000005ff057819 */ /* 0x000fe20000011406 */
[----:B------:R-:W0:Y:S01]  /*8430*/  LDC.64 R14, c[0x0][0xb40] ;  /* 0x0002d000ff0e7b82 */ /* 0x000e220000000a00 */
[----:B------:R-:W-:Y:S01]  /*8440*/  LEA.HI R2, R22, R22, RZ, 0x1 ;  /* 0x0000001616027211 */ /* 0x000fe200078f08ff */
[----:B------:R-:W-:Y:S01]  /*8450*/  IMAD.IADD R0, R7, 0x1, -R8 ;  /* 0x0000000107007824 */ /* 0x000fe200078e0a08 */
[----:B------:R-:W-:Y:S01]  /*8460*/  LOP3.LUT R24, R24, 0x7ffffffc, RZ, 0xc0, !PT ;  /* 0x7ffffffc18187812 */ /* 0x000fe200078ec0ff */
[----:B------:R-:W-:Y:S01]  /*8470*/  IMAD.U32 R6, RZ, RZ, UR4 ;  /* 0x00000004ff067e24 */ /* 0x000fe2000f8e00ff */
[----:B------:R-:W-:Y:S01]  /*8480*/  LOP3.LUT R7, R2, 0x1ffffffe, RZ, 0xc0, !PT ;  /* 0x1ffffffe02077812 */ /* 0x000fe200078ec0ff */
[----:B------:R-:W-:-:S02]  /*8490*/  IMAD R0, R5, 0x10, R0 ;  /* 0x0000001005007824 */ /* 0x000fc400078e0200 */
[----:B------:R-:W2:Y:S01]  /*84a0*/  @P0 LDC R5, c[0x0][0xbec] ;  /* 0x0002fb00ff050b82 */ /* 0x000ea20000000800 */
[----:B---3--:R-:W-:Y:S02]  /*84b0*/  IMAD R8, R10, UR10, RZ ;  /* 0x0000000a0a087c24 */ /* 0x008fe4000f8e02ff */
[----:B------:R-:W-:Y:S02]  /*84c0*/  IMAD.IADD R25, R22, 0x1, -R7 ;  /* 0x0000000116197824 */ /* 0x000fe400078e0a07 */
[----:B------:R-:W-:Y:S02]  /*84d0*/  IMAD R0, R9, 0x40, R0 ;  /* 0x0000004009007824 */ /* 0x000fe400078e0200 */
[----:B------:R-:W-:Y:S01]  /*84e0*/  IMAD.U32 R7, RZ, RZ, UR5 ;  /* 0x00000005ff077e24 */ /* 0x000fe2000f8e00ff */
[----:B------:R-:W3:Y:S01]  /*84f0*/  @P0 LDC R13, c[0x0][0xbf0] ;  /* 0x0002fc00ff0d0b82 */ /* 0x000ee20000000800 */
[----:B------:R-:W-:Y:S01]  /*8500*/  IMAD.U32 R7, RZ, RZ, UR6 ;  /* 0x00000006ff077e24 */ /* 0x000fe2000f8e00ff */
[----:B------:R-:W-:Y:S01]  /*8510*/  UIMAD.WIDE.U32 UR4, UR36, UR8, URZ ;  /* 0x00000008240472a5 */ /* 0x000fe2000f8e003f */
[----:B------:R-:W-:Y:S01]  /*8520*/  IMAD R2, R25, 0x8, R0 ;  /* 0x0000000819027824 */ /* 0x000fe200078e0200 */
[----:B------:R-:W-:Y:S01]  /*8530*/  UIMAD UR6, UR36, UR9, UR7 ;  /* 0x00000009240672a4 */ /* 0x000fe2000f8e0207 */
[----:B------:R-:W-:-:S02]  /*8540*/  IMAD.WIDE.U32 R6, R10, UR12, R6 ;  /* 0x0000000c0a067c25 */ /* 0x000fc4000f8e0006 */
[----:B------:R-:W-:Y:S01]  /*8550*/  ULDC.64 UR8, c[0x0][0xb28] ;  /* 0x0002ca0000087ab9 */ /* 0x000fe20000000a00 */
[----:B------:R-:W5:Y:S01]  /*8560*/  @P0 LDC R27, c[0x0][0xbec] ;  /* 0x0002fb00ff1b0b82 */ /* 0x000f620000000800 */
[----:B-1----:R-:W-:Y:S01]  /*8570*/  IMAD R2, R19, 0xc0, R2 ;  /* 0x000000c013027824 */ /* 0x002fe200078e0202 */
[----:B------:R-:W-:Y:S01]  /*8580*/  UIADD3 UR6, UR5, UR6, URZ ;  /* 0x0000000605067290 */ /* 0x000fe2000fffe03f */
[----:B------:R-:W-:Y:S01]  /*8590*/  IMAD R11, R11, UR12, R8 ;  /* 0x0000000c0b0b7c24 */ /* 0x000fe2000f8e0208 */
[----:B------:R-:W-:Y:S01]  /*85a0*/  MOV R8, UR4 ;  /* 0x0000000400087c02 */ /* 0x000fe20008000f00 */
[----:B------:R-:W-:Y:S01]  /*85b0*/  IMAD.U32 R9, RZ, RZ, UR5 ;  /* 0x00000005ff097e24 */ /* 0x000fe2000f8e00ff */
[----:B------:R-:W-:Y:S01]  /*85c0*/  ULDC.64 UR4, c[0x0][0xbe0] ;  /* 0x0002f80000047ab9 */ /* 0x000fe20000000a00 */
[----:B0-----:R-:W-:Y:S01]  /*85d0*/  IMAD R12, R14, UR10, RZ ;  /* 0x0000000a0e0c7c24 */ /* 0x001fe2000f8e02ff */
[----:B------:R-:W0:Y:S01]  /*85e0*/  @P0 LDC R18, c[0x0][0xbf0] ;  /* 0x0002fc00ff120b82 */ /* 0x000e220000000800 */
[----:B--2---:R-:W-:-:S04]  /*85f0*/  @P0 IMAD.HI.U32 R10, R2, R5, RZ ;  /* 0x00000005020a0227 */ /* 0x004fc800078e00ff */
[----:B----4-:R-:W-:Y:S02]  /*8600*/  IMAD R21, R21, R16, UR11 ;  /* 0x0000000b15157e24 */ /* 0x010fe4000f8e0210 */
[----:B------:R-:W-:Y:S01]  /*8610*/  IMAD.U32 R9, RZ, RZ, UR6 ;  /* 0x00000006ff097e24 */ /* 0x000fe2000f8e00ff */
[----:B------:R-:W-:Y:S01]  /*8620*/  ULDC.64 UR6, c[0x0][0xb48] ;  /* 0x0002d20000067ab9 */ /* 0x000fe20000000a00 */
[----:B------:R-:W-:Y:S01]  /*8630*/  IMAD.MOV.U32 R5, RZ, RZ, R2 ;  /* 0x000000ffff057224 */ /* 0x000fe200078e0002 */
[----:B---3--:R-:W-:Y:S01]  /*8640*/  @P0 SHF.R.U32.HI R5, RZ, R13, R10 ;  /* 0x0000000dff050219 */ /* 0x008fe2000001160a */
[----:B------:R-:W-:Y:S01]  /*8650*/  IMAD R13, R15, UR12, R12 ;  /* 0x0000000c0f0d7c24 */ /* 0x000fe2000f8e020c */
[----:B------:R-:W-:Y:S01]  /*8660*/  SHF.R.S32.HI R12, RZ, 0x1f, R21 ;  /* 0x0000001fff0c7819 */ /* 0x000fe20000011415 */
[----:B------:R-:W-:-:S04]  /*8670*/  IMAD.WIDE.U32 R8, R14, UR12, R8 ;  /* 0x0000000c0e087c25 */ /* 0x000fc8000f8e0008 */
[----:B------:R-:W-:Y:S02]  /*8680*/  IMAD.IADD R7, R7, 0x1, R11 ;  /* 0x0000000107077824 */ /* 0x000fe400078e020b */
[----:B-----5:R-:W-:-:S04]  /*8690*/  @P0 IMAD.HI.U32 R27, R2, R27, RZ ;  /* 0x0000001b021b0227 */ /* 0x020fc800078e00ff */
[----:B------:R-:W-:Y:S02]  /*86a0*/  IMAD.IADD R9, R9, 0x1, R13 ;  /* 0x0000000109097824 */ /* 0x000fe400078e020d */
[----:B------:R-:W-:Y:S02]  /*86b0*/  IMAD R13, R12, UR6, RZ ;  /* 0x000000060c0d7c24 */ /* 0x000fe4000f8e02ff */
[----:B------:R-:W-:-:S04]  /*86c0*/  IMAD.WIDE.U32 R6, R21, UR4, R6 ;  /* 0x0000000415067c25 */ /* 0x000fc8000f8e0006 */
[----:B------:R-:W-:Y:S01]  /*86d0*/  IMAD.MOV.U32 R11, RZ, RZ, R2 ;  /* 0x000000ffff0b7224 */ /* 0x000fe200078e0002 */
[----:B0-----:R-:W-:Y:S01]  /*86e0*/  @P0 SHF.R.U32.HI R11, RZ, R18, R27 ;  /* 0x00000012ff0b0219 */ /* 0x001fe2000001161b */
[----:B------:R-:W-:Y:S01]  /*86f0*/  IMAD R10, R12, UR4, RZ ;  /* 0x000000040c0a7c24 */ /* 0x000fe2000f8e02ff */
[----:B------:R-:W-:Y:S01]  /*8700*/  BAR.SYNC.DEFER_BLOCKING 0x1, 0x180 ;  /* 0x0046000000007b1d */ /* 0x000fe20000010000 */
[C---:B------:R-:W-:Y:S01]  /*8710*/  IMAD R15, R21.reuse, UR7, R13 ;  /* 0x00000007150f7c24 */ /* 0x040fe2000f8e020d */
[--C-:B------:R-:W-:Y:S01]  /*8720*/  SHF.R.S32.HI R13, RZ, 0x1f, R5.reuse ;  /* 0x0000001fff0d7819 */ /* 0x100fe20000011405 */
[----:B------:R-:W-:Y:S01]  /*8730*/  IMAD R12, R21, UR5, R10 ;  /* 0x00000005150c7c24 */ /* 0x000fe2000f8e020a */
[----:B------:R-:W-:Y:S01]  /*8740*/  IADD3 R6, P0, R5, R6, RZ ;  /* 0x0000000605067210 */ /* 0x000fe20007f1e0ff */
[----:B------:R-:W-:Y:S01]  /*8750*/  IMAD.MOV R5, RZ, RZ, -R5 ;  /* 0x000000ffff057224 */ /* 0x000fe200078e0a05 */
        /* <DEDUP_REMOVED lines=9> */
[----:B------:R-:W-:Y:S01]  /*87f0*/  IMAD R10, R10, UR4, RZ ;  /* 0x000000040a0a7c24 */ /* 0x000fe2000f8e02ff */
[----:B------:R-:W-:Y:S01]  /*8800*/  IADD3 R9, R9, R15, RZ ;  /* 0x0000000f09097210 */ /* 0x000fe20007ffe0ff */
[----:B------:R-:W-:-:S04]  /*8810*/  IMAD.WIDE.U32 R6, R5, UR6, R6 ;  /* 0x0000000605067c25 */ /* 0x000fc8000f8e0006 */
[C---:B------:R-:W-:Y:S01]  /*8820*/  IMAD R15, R11.reuse, UR5, R10 ;  /* 0x000000050b0f7c24 */ /* 0x040fe2000f8e020a */
[----:B------:R-:W0:Y:S01]  /*8830*/  S2UR UR5, SR_CgaCtaId ;  /* 0x00000000000579c3 */ /* 0x000e220000008800 */
[----:B------:R-:W-:Y:S01]  /*8840*/  SHF.R.S32.HI R10, RZ, 0x1f, R13 ;  /* 0x0000001fff0a7819 */ /* 0x000fe2000001140d */
[----:B------:R-:W-:Y:S02]  /*8850*/  IMAD R2, R2, UR6, RZ ;  /* 0x0000000602027c24 */ /* 0x000fe4000f8e02ff */
[----:B------:R-:W-:Y:S01]  /*8860*/  IMAD.WIDE.U32 R8, R11, UR4, R8 ;  /* 0x000000040b087c25 */ /* 0x000fe2000f8e0008 */
[----:B------:R-:W-:-:S03]  /*8870*/  UMOV UR4, 0x400 ;  /* 0x0000040000047882 */ /* 0x000fc60000000000 */
[----:B------:R-:W-:Y:S01]  /*8880*/  IMAD R11, R5, UR7, R2 ;  /* 0x00000007050b7c24 */ /* 0x000fe2000f8e0202 */
[----:B------:R-:W-:Y:S01]  /*8890*/  ULDC.64 UR6, c[0x0][0xba8] ;  /* 0x0002ea0000067ab9 */ /* 0x000fe20000000a00 */
        /* <DEDUP_REMOVED lines=8> */
[----:B------:R-:W-:-:S02]  /*8920*/  LEA.HI.X R10, R6, UR7, R7, 0x2, P0 ;  /* 0x00000007060a7c11 */ /* 0x000fc400080f1407 */
[----:B------:R-:W-:Y:S01]  /*8930*/  IMAD.IADD R5, R9, 0x1, R5 ;  /* 0x0000000109057824 */ /* 0x000fe200078e0205 */
[C---:B------:R-:W-:Y:S01]  /*8940*/  LEA R18, P1, R8.reuse, UR8, 0x2 ;  /* 0x0000000808127c11 */ /* 0x040fe2000f8210ff */
[----:B------:R-:W-:Y:S01]  /*8950*/  SHFL.IDX PT, R6, R2, RZ, 0x1c1f ;  /* 0x001c1fff02067589 */ /* 0x000fe200000e0000 */
[----:B------:R-:W-:Y:S01]  /*8960*/  IMAD R0, R19, 0xc0, R0 ;  /* 0x000000c013007824 */ /* 0x000fe200078e0200 */
[----:B0-----:R-:W-:Y:S01]  /*8970*/  ULEA UR4, UR5, UR4, 0x18 ;  /* 0x0000000405047291 */ /* 0x001fe2000f8ec03f */
[----:B------:R-:W-:Y:S01]  /*8980*/  LEA.HI.X R20, R8, UR9, R5, 0x2, P1 ;  /* 0x0000000908147c11 */ /* 0x000fe200088f1405 */
[----:B------:R-:W0:Y:S01]  /*8990*/  SHFL.IDX PT, R7, R10, RZ, 0x1c1f ;  /* 0x001c1fff0a077589 */ /* 0x000e2200000e0000 */
[----:B------:R-:W-:Y:S01]  /*89a0*/  IMAD R17, R17, UR6, RZ ;  /* 0x0000000611117c24 */ /* 0x000fe2000f8e02ff */
[C---:B------:R-:W-:Y:S01]  /*89b0*/  LOP3.LUT P0, RZ, R23.reuse, 0x3, RZ, 0xc0, !PT ;  /* 0x0000000317ff7812 */ /* 0x040fe2000780c0ff */
[C---:B------:R-:W-:Y:S01]  /*89c0*/  VIADD R16, R0.reuse, 0x8 ;  /* 0x0000000800107836 */ /* 0x040fe20000000000 */
[----:B------:R-:W-:Y:S01]  /*89d0*/  SHFL.IDX PT, R8, R2, 0x1, 0x1c1f ;  /* 0x003c1f0002087f89 */ /* 0x000fe200000e0000 */
[----:B------:R-:W-:Y:S01]  /*89e0*/  UIADD3 UR4, UR4, 0x16820, URZ ;  /* 0x0001682004047890 */ /* 0x000fe2000fffe03f */
[-C--:B------:R-:W-:Y:S01]  /*89f0*/  ISETP.GE.OR P1, PT, R0, R17.reuse, P0 ;  /* 0x000000110000720c */ /* 0x080fe20000726670 */
[----:B------:R-:W-:Y:S01]  /*8a00*/  IMAD.IADD R19, R23, 0x1, -R24 ;  /* 0x0000000117137824 */ /* 0x000fe200078e0a18 */
[----:B------:R-:W1:Y:S01]  /*8a10*/  SHFL.IDX PT, R9, R10, 0x1, 0x1c1f ;  /* 0x003c1f000a097f89 */ /* 0x000e6200000e0000 */
[-C--:B------:R-:W-:Y:S01]  /*8a20*/  ISETP.GE.OR P0, PT, R16, R17.reuse, P0 ;  /* 0x000000111000720c */ /* 0x080fe20000706670 */
[----:B------:R-:W-:Y:S01]  /*8a30*/  UPRMT UR4, URZ, 0x654, UR4 ;  /* 0x000006543f047896 */ /* 0x000fe20008000004 */
[----:B------:R-:W-:Y:S01]  /*8a40*/  ISETP.GE.AND P2, PT, R0, R17, PT ;  /* 0x000000110000720c */ /* 0x000fe20003f46270 */
[----:B------:R2:W3:Y:S01]  /*8a50*/  SHFL.IDX PT, R14, R18, RZ, 0x1c1f ;  /* 0x001c1fff120e7589 */ /* 0x0004e200000e0000 */
[----:B------:R-:W-:-:S03]  /*8a60*/  IMAD.SHL.U32 R19, R19, 0x2, RZ ;  /* 0x0000000213137824 */ /* 0x000fc600078e00ff */
[----:B------:R2:W4:Y:S03]  /*8a70*/  SHFL.IDX PT, R15, R20, RZ, 0x1c1f ;  /* 0x001c1fff140f7589 */ /* 0x00052600000e0000 */
[----:B------:R-:W-:Y:S01]  /*8a80*/  SYNCS.ARRIVE.TRANS64.RED.A1T0 RZ, [UR4], RZ ;  /* 0x000000ffffff79a7 */ /* 0x000fe20008100404 */
[----:B0-----:R2:W-:Y:S04]  /*8a90*/  @!P1 ST.E desc[UR38][R6.64], R4 ;  /* 0x0000000406009985 */ /* 0x0015e8000c101926 */
[----:B-1----:R2:W-:Y:S01]  /*8aa0*/  @!P0 ST.E desc[UR38][R8.64], R3 ;  /* 0x0000000308008985 */ /* 0x0025e2000c101926 */
[----:B------:R-:W-:Y:S05]  /*8ab0*/  @P2 BRA `(.L_x_2202) ;  /* 0x0000000000b82947 */ /* 0x000fea0003800000 */
[----:B------:R-:W-:Y:S01]  /*8ac0*/  ULDC UR4, c[0x0][0xac8] ;  /* 0x0002b20000047ab9 */ /* 0x000fe20000000800 */
[C---:B------:R-:W-:Y:S01]  /*8ad0*/  VIADD R0, R19.reuse, 0x8 ;  /* 0x0000000813007836 */ /* 0x040fe20000000000 */
[C---:B------:R-:W-:Y:S01]  /*8ae0*/  ISETP.GE.AND P0, PT, R19.reuse, UR4, PT ;  /* 0x0000000413007c0c */ /* 0x040fe2000bf06270 */
[C---:B--2---:R-:W-:Y:S01]  /*8af0*/  VIADD R4, R19.reuse, 0x10 ;  /* 0x0000001013047836 */ /* 0x044fe20000000000 */
[C---:B------:R-:W-:Y:S01]  /*8b00*/  IADD3 R6, R19.reuse, 0x20, RZ ;  /* 0x0000002013067810 */ /* 0x040fe20007ffe0ff */
[C---:B------:R-:W-:Y:S02]  /*8b10*/  VIADD R5, R19.reuse, 0x18 ;  /* 0x0000001813057836 */ /* 0x040fe40000000000 */
[C---:B------:R-:W-:Y:S01]  /*8b20*/  VIADD R7, R19.reuse, 0x28 ;  /* 0x0000002813077836 */ /* 0x040fe20000000000 */
[----:B------:R-:W-:Y:S01]  /*8b30*/  ISETP.GE.AND P1, PT, R4, UR4, PT ;  /* 0x0000000404007c0c */ /* 0x000fe2000bf26270 */
[----:B------:R-:W-:Y:S01]  /*8b40*/  VIADD R9, R19, 0x30 ;  /* 0x0000003013097836 */ /* 0x000fe20000000000 */
[----:B------:R-:W-:Y:S01]  /*8b50*/  ISETP.GE.AND P2, PT, R5, UR4, PT ;  /* 0x0000000405007c0c */ /* 0x000fe2000bf46270 */
[----:B------:R-:W-:Y:S01]  /*8b60*/  VIADD R11, R19, 0x38 ;  /* 0x00000038130b7836 */ /* 0x000fe20000000000 */
[----:B------:R-:W-:-:S02]  /*8b70*/  ISETP.GE.AND P3, PT, R6, UR4, PT ;  /* 0x0000000406007c0c */ /* 0x000fc4000bf66270 */
[----:B------:R-:W-:Y:S01]  /*8b80*/  ISETP.GE.AND P4, PT, R7, UR4, PT ;  /* 0x0000000407007c0c */ /* 0x000fe2000bf86270 */
[----:B---34-:R-:W-:Y:S01]  /*8b90*/  @!P0 IMAD.WIDE R2, R19, 0x4, R14 ;  /* 0x0000000413028825 */ /* 0x018fe200078e020e */
[----:B------:R-:W-:Y:S02]  /*8ba0*/  ISETP.GE.AND P5, PT, R9, UR4, PT ;  /* 0x0000000409007c0c */ /* 0x000fe4000bfa6270 */
[----:B------:R-:W-:Y:S02]  /*8bb0*/  ISETP.GE.AND P6, PT, R11, UR4, PT ;  /* 0x000000040b007c0c */ /* 0x000fe4000bfc6270 */
[----:B------:R0:W-:Y:S01]  /*8bc0*/  @!P0 ST.E.64 desc[UR38][R2.64], R88 ;  /* 0x0000005802008985 */ /* 0x0001e2000c101b26 */
[----:B------:R-:W-:Y:S02]  /*8bd0*/  ISETP.GE.AND P0, PT, R0, UR4, PT ;  /* 0x0000000400007c0c */ /* 0x000fe4000bf06270 */
[----:B------:R-:W-:Y:S02]  /*8be0*/  @!P1 LEA.HI R4, R4, R4, RZ, 0x1 ;  /* 0x0000000404049211 */ /* 0x000fe400078f08ff */
[----:B------:R-:W-:-:S02]  /*8bf0*/  @!P3 LEA.HI R6, R6, R6, RZ, 0x1 ;  /* 0x000000060606b211 */ /* 0x000fc400078f08ff */
[----:B------:R-:W-:Y:S02]  /*8c00*/  @!P4 LEA.HI R8, R7, R7, RZ, 0x1 ;  /* 0x000000070708c211 */ /* 0x000fe400078f08ff */
[----:B------:R-:W-:Y:S02]  /*8c10*/  @!P5 LEA.HI R10, R9, R9, RZ, 0x1 ;  /* 0x00000009090ad211 */ /* 0x000fe400078f08ff */
[----:B------:R-:W-:Y:S02]  /*8c20*/  @!P6 LEA.HI R12, R11, R11, RZ, 0x1 ;  /* 0x0000000b0b0ce211 */ /* 0x000fe400078f08ff */
[----:B------:R-:W-:Y:S02]  /*8c30*/  @!P3 LOP3.LUT R9, R6, 0xfffffffe, RZ, 0xc0, !PT ;  /* 0xfffffffe0609b812 */ /* 0x000fe400078ec0ff */
[----:B------:R-:W-:Y:S02]  /*8c40*/  @!P0 LEA.HI R0, R0, R0, RZ, 0x1 ;  /* 0x0000000000008211 */ /* 0x000fe400078f08ff */
[----:B0-----:R-:W-:-:S02]  /*8c50*/  @!P2 LEA.HI R2, R5, R5, RZ, 0x1 ;  /* 0x000000050502a211 */ /* 0x001fc400078f08ff */
[----:B------:R-:W-:Y:S02]  /*8c60*/  @!P0 LOP3.LUT R3, R0, 0xfffffffe, RZ, 0xc0, !PT ;  /* 0xfffffffe00038812 */ /* 0x000fe400078ec0ff */
[----:B------:R-:W-:Y:S02]  /*8c70*/  @!P1 LOP3.LUT R5, R4, 0xfffffffe, RZ, 0xc0, !PT ;  /* 0xfffffffe04059812 */ /* 0x000fe400078ec0ff */
[----:B------:R-:W-:Y:S01]  /*8c80*/  @!P2 LOP3.LUT R7, R2, 0xfffffffe, RZ, 0xc0, !PT ;  /* 0xfffffffe0207a812 */ /* 0x000fe200078ec0ff */
[--C-:B------:R-:W-:Y:S01]  /*8c90*/  @!P0 IMAD.WIDE R2, R3, 0x4, R14.reuse ;  /* 0x0000000403028825 */ /* 0x100fe200078e020e */
[----:B------:R-:W-:Y:S02]  /*8ca0*/  @!P4 LOP3.LUT R11, R8, 0xfffffffe, RZ, 0xc0, !PT ;  /* 0xfffffffe080bc812 */ /* 0x000fe400078ec0ff */
[----:B------:R-:W-:Y:S01]  /*8cb0*/  @!P5 LOP3.LUT R13, R10, 0xfffffffe, RZ, 0xc0, !PT ;  /* 0xfffffffe0a0dd812 */ /* 0x000fe200078ec0ff */
[--C-:B------:R-:W-:Y:S01]  /*8cc0*/  @!P1 IMAD.WIDE R4, R5, 0x4, R14.reuse ;  /* 0x0000000405049825 */ /* 0x100fe200078e020e */
[----:B------:R-:W-:Y:S01]  /*8cd0*/  @!P6 LOP3.LUT R21, R12, 0xfffffffe, RZ, 0xc0, !PT ;  /* 0xfffffffe0c15e812 */ /* 0x000fe200078ec0ff */
        /* <DEDUP_REMOVED lines=8> */
[----:B------:R0:W-:Y:S02]  /*8d60*/  @!P4 ST.E.64 desc[UR38][R10.64], R108 ;  /* 0x0000006c0a00c985 */ /* 0x0001e4000c101b26 */
[----:B------:R-:W-:Y:S02]  /*8d70*/  @!P6 IMAD.WIDE R14, R21, 0x4, R14 ;  /* 0x00000004150ee825 */ /* 0x000fe400078e020e */
[----:B------:R0:W-:Y:S04]  /*8d80*/  @!P5 ST.E.64 desc[UR38][R12.64], R112 ;  /* 0x000000700c00d985 */ /* 0x0001e8000c101b26 */
[----:B------:R0:W-:Y:S02]  /*8d90*/  @!P6 ST.E.64 desc[UR38][R14.64], R116 ;  /* 0x000000740e00e985 */ /* 0x0001e4000c101b26 */
.L_x_2202:
[----:B------:R-:W-:Y:S05]  /*8da0*/  BSYNC B0 ;  /* 0x0000000000007941 */ /* 0x000fea0003800000 */
.L_x_2201:
        /* <DEDUP_REMOVED lines=18> */
[C---:B01----:R-:W-:Y:S01]  /*8ed0*/  @!P0 IMAD.WIDE R2, R19.reuse, 0x4, R12 ;  /* 0x0000000413028825 */ /* 0x043fe200078e020c */
[----:B------:R-:W-:Y:S02]  /*8ee0*/  IADD3 R19, R19, 0x38, RZ ;  /* 0x0000003813137810 */ /* 0x000fe40007ffe0ff */
[----:B------:R-:W-:Y:S02]  /*8ef0*/  @!P1 LEA.HI R0, R0, R0, RZ, 0x1 ;  /* 0x0000000000009211 */ /* 0x000fe400078f08ff */
[----:B------:R-:W-:Y:S01]  /*8f00*/  @!P2 LEA.HI R6, R6, R6, RZ, 0x1 ;  /* 0x000000060606a211 */ /* 0x000fe200078f08ff */
[----:B------:R0:W-:Y:S01]  /*8f10*/  @!P0 ST.E.64 desc[UR38][R2.64], R90 ;  /* 0x0000005a02008985 */ /* 0x0001e2000c101b26 */
[----:B------:R-:W-:-:S02]  /*8f20*/  @!P1 LOP3.LUT R5, R0, 0xfffffffe, RZ, 0xc0, !PT ;  /* 0xfffffffe00059812 */ /* 0x000fc400078ec0ff */
[----:B------:R-:W-:Y:S02]  /*8f30*/  @!P3 LEA.HI R0, R7, R7, RZ, 0x1 ;  /* 0x000000070700b211 */ /* 0x000fe400078f08ff */
[----:B------:R-:W-:Y:S01]  /*8f40*/  @!P4 LEA.HI R8, R8, R8, RZ, 0x1 ;  /* 0x000000080808c211 */ /* 0x000fe200078f08ff */
[----:B------:R-:W-:Y:S01]  /*8f50*/  @!P1 IMAD.WIDE R4, R5, 0x4, R12 ;  /* 0x0000000405049825 */ /* 0x000fe200078e020c */
[----:B------:R-:W-:Y:S02]  /*8f60*/  @!P5 LEA.HI R10, R9, R9, RZ, 0x1 ;  /* 0x00000009090ad211 */ /* 0x000fe400078f08ff */
[----:B---3--:R-:W-:Y:S02]  /*8f70*/  @!P6 LEA.HI R14, R11, R11, RZ, 0x1 ;  /* 0x0000000b0b0ee211 */ /* 0x008fe400078f08ff */
[----:B------:R-:W-:Y:S01]  /*8f80*/  @!P2 LOP3.LUT R7, R6, 0xfffffffe, RZ, 0xc0, !PT ;  /* 0xfffffffe0607a812 */ /* 0x000fe200078ec0ff */
[----:B------:R1:W-:Y:S01]  /*8f90*/  @!P1 ST.E.64 desc[UR38][R4.64], R94 ;  /* 0x0000005e04009985 */ /* 0x0003e2000c101b26 */
[----:B------:R-:W-:-:S02]  /*8fa0*/  @!P3 LOP3.LUT R9, R0, 0xfffffffe, RZ, 0xc0, !PT ;  /* 0xfffffffe0009b812 */ /* 0x000fc400078ec0ff */
[----:B------:R-:W-:Y:S01]  /*8fb0*/  @!P4 LOP3.LUT R11, R8, 0xfffffffe, RZ, 0xc0, !PT ;  /* 0xfffffffe080bc812 */ /* 0x000fe200078ec0ff */
[--C-:B0-----:R-:W-:Y:S01]  /*8fc0*/  @!P2 IMAD.WIDE R2, R7, 0x4, R12.reuse ;  /* 0x000000040702a825 */ /* 0x101fe200078e020c */
[----:B----4-:R-:W-:Y:S02]  /*8fd0*/  @!P5 LOP3.LUT R15, R10, 0xfffffffe, RZ, 0xc0, !PT ;  /* 0xfffffffe0a0fd812 */ /* 0x010fe400078ec0ff */
        /* <DEDUP_REMOVED lines=17> */
.L_x_2200:
        /* <DEDUP_REMOVED lines=53> */
[----:B------:R-:W-:Y:S02]  /*9440*/  LEA R4, P0, R2, UR4, 0x2 ;  /* 0x0000000402047c11 */ /* 0x000fe4000f8010ff */
[----:B------:R-:W-:-:S04]  /*9450*/  IADD3 R3, R3, R5, RZ ;  /* 0x0000000503037210 */ /* 0x000fc80007ffe0ff */
[----:B------:R-:W-:Y:S01]  /*9460*/  LEA.HI.X R5, R2, UR5, R3, 0x2, P0 ;  /* 0x0000000502057c11 */ /* 0x000fe200080f1403 */
[----:B------:R-:W-:-:S05]  /*9470*/  IMAD.MOV.U32 R3, RZ, RZ, -0x800000 ;  /* 0xff800000ff037424 */ /* 0x000fca00078e00ff */
[----:B------:R0:W-:Y:S01]  /*9480*/  STG.E desc[UR38][R4.64], R3 ;  /* 0x0000000304007986 */ /* 0x0001e2000c101926 */
[----:B------:R-:W-:Y:S05]  /*9490*/  BRA `(.L_x_2161) ;  /* 0x0000003c002c7947 */ /* 0x000fea0003800000 */
.L_x_2159:
        /* <DEDUP_REMOVED lines=18> */
.L_x_2203:
[----:B------:R-:W-:Y:S01]  /*95c0*/  ULDC UR45, c[0x0][0xc50] ;  /* 0x00031400002d7ab9 */ /* 0x000fe20000000800 */
[----:B------:R-:W-:Y:S01]  /*95d0*/  UMOV UR42, UR6 ;  /* 0x00000006002a7c82 */ /* 0x000fe20008000000 */
[----:B------:R-:W-:-:S11]  /*95e0*/  UISETP.NE.AND UP0, UPT, UR45, 0x1, UPT ;  /* 0x000000012d00788c */ /* 0x000fd6000bf05270 */
[----:B------:R-:W-:Y:S01]  /*95f0*/  @UP0 ULDC UR4, c[0x0][0xc54] ;  /* 0x0003150000040ab9 */ /* 0x000fe20000000800 */
[----:B------:R-:W-:Y:S01]  /*9600*/  @UP0 ULDC UR7, c[0x0][0xc58] ;  /* 0x0003160000070ab9 */ /* 0x000fe20000000800 */
[----:B------:R-:W-:-:S04]  /*9610*/  UIMAD.WIDE.U32 UR4, UR6, UR4, URZ ;  /* 0x00000004060472a5 */ /* 0x000fc8000f8e003f */
[----:B------:R-:W-:-:S12]  /*9620*/  @UP0 USHF.R.U32.HI UR42, URZ, UR7, UR5 ;  /* 0x000000073f2a0299 */ /* 0x000fd80008011605 */
.L_x_2204:
        /* <DEDUP_REMOVED lines=8> */
[----:B------:R-:W-:Y:S01]  /*96b0*/  ULDC UR6, c[0x0][0x448] ;  /* 0x0001120000067ab9 */ /* 0x000fe20000000800 */
[----:B------:R-:W-:Y:S01]  /*96c0*/  ULDC.64 UR4, c[0x0][0x418] ;  /* 0x0001060000047ab9 */ /* 0x000fe20000000a00 */
[----:B------:R-:W-:-:S05]  /*96d0*/  IMAD.MOV.U32 R19, RZ, RZ, RZ ;  /* 0x000000ffff137224 */ /* 0x000fca00078e00ff */
[----:B------:R-:W1:Y:S01]  /*96e0*/  S2UR UR49, SR_CTAID.X ;  /* 0x00000000003179c3 */ /* 0x000e620000002500 */
[----:B------:R-:W-:Y:S02]  /*96f0*/  UISETP.NE.AND UP1, UPT, UR6, 0x1, UPT ;  /* 0x000000010600788c */ /* 0x000fe4000bf25270 */
[----:B------:R-:W-:Y:S01]  /*9700*/  UISETP.NE.U32.AND UP0, UPT, UR4, URZ, UPT ;  /* 0x0000003f0400728c */ /* 0x000fe2000bf05070 */
[----:B------:R-:W-:Y:S02]  /*9710*/  UMOV UR6, 0xc0 ;  /* 0x000000c000067882 */ /* 0x000fe40000000000 */
[----:B------:R-:W-:Y:S01]  /*9720*/  ULDC UR4, c[0x0][0x424] ;  /* 0x0001090000047ab9 */ /* 0x000fe20000000800 */
[----:B------:R-:W-:Y:S01]  /*9730*/  UISETP.NE.AND.EX UP0, UPT, UR5, URZ, UPT, UP0 ;  /* 0x0000003f0500728c */ /* 0x000fe2000bf05300 */
[----:B------:R-:W-:Y:S01]  /*9740*/  ULDC UR7, c[0x0][0x2f0] ;  /* 0x0000bc0000077ab9 */ /* 0x000fe20000000800 */
[----:B------:R-:W-:Y:S02]  /*9750*/  ULDC UR8, c[0x0][0x288] ;  /* 0x0000a20000087ab9 */ /* 0x000fe40000000800 */
[----:B------:R-:W-:Y:S01]  /*9760*/  USEL UR43, UR4, 0x1, UP0 ;  /* 0x00000001042b7887 */ /* 0x000fe20008000000 */
[----:B------:R-:W-:Y:S01]  /*9770*/  @UP1 ULDC UR5, c[0x0][0x44c] ;  /* 0x0001130000051ab9 */ /* 0x000fe20000000800 */
[----:B0-----:R-:W-:-:S04]  /*9780*/  ISETP.NE.U32.AND P0, PT, R2, RZ, PT ;  /* 0x000000ff0200720c */ /* 0x001fc80003f05070 */
[----:B------:R-:W-:Y:S01]  /*9790*/  ISETP.NE.AND.EX P0, PT, R3, RZ, PT, P0 ;  /* 0x000000ff0300720c */ /* 0x000fe20003f05300 */
[----:B-1----:R-:W-:Y:S02]  /*97a0*/  UIMAD UR6, UR49, UR6, 0xbf ;  /* 0x000000bf310674a4 */ /* 0x002fe4000f8e0206 */
[----:B------:R-:W-:Y:S02]  /*97b0*/  UIMAD UR43, UR43, UR7, URZ ;  /* 0x000000072b2b72a4 */ /* 0x000fe4000f8e023f */
[----:B------:R-:W-:Y:S01]  /*97c0*/  UIMAD.WIDE.U32 UR4, UR6, UR5, URZ ;  /* 0x00000005060472a5 */ /* 0x000fe2000f8e003f */
[----:B------:R-:W-:-:S03]  /*97d0*/  @UP1 ULDC UR7, c[0x0][0x450] ;  /* 0x0001140000071ab9 */ /* 0x000fc60000000800 */
[----:B------:R-:W-:-:S04]  /*97e0*/  @UP1 USHF.R.U32.HI UR6, URZ, UR7, UR5 ;  /* 0x000000073f061299 */ /* 0x000fc80008011605 */
[----:B------:R-:W0:Y:S01]  /*97f0*/  @P0 LDC.64 R2, c[0x0][0xa28] ;  /* 0x00028a00ff020b82 */ /* 0x000e220000000a00 */
[----:B------:R-:W-:Y:S02]  /*9800*/  UIADD3 UR5, UR43, 0x80, -UR8 ;  /* 0x000000802b057890 */ /* 0x000fe4000fffe808 */
[----:B------:R-:W-:Y:S02]  /*9810*/  UIADD3 UR4, UR43, 0x7f, URZ ;  /* 0x0000007f2b047890 */ /* 0x000fe4000fffe03f */
[----:B------:R-:W-:Y:S02]  /*9820*/  UIADD3 UR6, UR5, UR6, URZ ;  /* 0x0000000605067290 */ /* 0x000fe4000fffe03f */
[----:B------:R-:W-:Y:S02]  /*9830*/  USHF.R.S32.HI UR5, URZ, 0x1f, UR4 ;  /* 0x0000001f3f057899 */ /* 0x000fe40008011404 */
[----:B------:R-:W-:Y:S02]  /*9840*/  USHF.R.S32.HI UR7, URZ, 0x1f, UR6 ;  /* 0x0000001f3f077899 */ /* 0x000fe40008011406 */
[----:B------:R-:W-:-:S02]  /*9850*/  ULEA.HI UR5, UR5, UR4, URZ, 0x7 ;  /* 0x0000000405057291 */ /* 0x000fc4000f8f383f */
[----:B------:R-:W-:Y:S02]  /*9860*/  ULEA.HI UR7, UR7, UR6, URZ, 0x7 ;  /* 0x0000000607077291 */ /* 0x000fe4000f8f383f */
[----:B------:R-:W-:Y:S02]  /*9870*/  USHF.R.S32.HI UR44, URZ, 0x7, UR5 ;  /* 0x000000073f2c7899 */ /* 0x000fe40008011405 */
[----:B------:R-:W-:-:S04]  /*9880*/  USHF.R.S32.HI UR46, URZ, 0x7, UR7 ;  /* 0x000000073f2e7899 */ /* 0x000fc80008011407 */
[----:B------:R-:W-:Y:S02]  /*9890*/  UISETP.LT.AND UP0, UPT, UR44, UR46, UPT ;  /* 0x0000002e2c00728c */ /* 0x000fe4000bf01270 */
[----:B------:R-:W-:Y:S01]  /*98a0*/  UP2UR UR50, UPR, URZ, 0x2 ;  /* 0x000000023f327883 */ /* 0x000fe20008000000 */
[----:B0-----:R-:W-:Y:S01]  /*98b0*/  @P0 IMAD.WIDE R2, R24, 0x4, R2 ;  /* 0x0000000418020825 */ /* 0x001fe200078e0202 */
[----:B------:R-:W-:-:S04]  /*98c0*/  USEL UR11, UR44, UR46, UP0 ;  /* 0x0000002e2c0b7287 */ /* 0x000fc80008000000 */
[----:B------:R-:W-:Y:S01]  /*98d0*/  UISETP.GE.AND UP1, UPT, UR11, 0x1, UPT ;  /* 0x000000010b00788c */ /* 0x000fe2000bf26270 */
[----:B------:R0:W5:Y:S01]  /*98e0*/  @P0 LDG.E R19, desc[UR38][R2.64] ;  /* 0x0000002602130981 */ /* 0x000162000c1e1900 */
[----:B------:R-:W-:Y:S02]  /*98f0*/  USHF.R.U32.HI UR9, URZ, 0x10, UR45 ;  /* 0x000000103f097899 */ /* 0x000fe4000801162d */
[----:B------:R-:W-:Y:S02]  /*9900*/  ULOP3.LUT UR45, UR45, 0xffff, URZ, 0xc0, !UPT ;  /* 0x0000ffff2d2d7892 */ /* 0x000fe4000f8ec03f */
[----:B------:R-:W-:Y:S01]  /*9910*/  PLOP3.LUT P0, PT, PT, PT, UP1, 0x80, 0x0 ;  /* 0x000000000000781c */ /* 0x000fe20003f0f018 */
[----:B------:R-:W-:Y:S01]  /*9920*/  UISETP.NE.AND UP0, UPT, UR9, URZ, UPT ;  /* 0x0000003f0900728c */ /* 0x000fe2000bf05270 */
[----:B------:R-:W-:-:S10]  /*9930*/  UMOV UR41, URZ ;  /* 0x0000003f00297c82 */ /* 0x000fd40008000000 */
[----:B------:R-:W-:Y:S01]  /*9940*/  @!UP0 ULDC UR9, c[0x0][0x9f0] ;  /* 0x00027c0000098ab9 */ /* 0x000fe20000000800 */
[----:B0-----:R-:W-:Y:S05]  /*9950*/  @!P0 BRA `(.L_x_2206) ;  /* 0x0000000000788947 */ /* 0x001fea0003800000 */
[----:B------:R-:W-:Y:S01]  /*9960*/  IABS R2, UR9 ;  /* 0x0000000900027c13 */ /* 0x000fe20008000000 */
[----:B------:R-:W-:Y:S02]  /*9970*/  UIADD3 UR6, UR9, -0x1, UR11 ;  /* 0xffffffff09067890 */ /* 0x000fe4000fffe00b */
[----:B------:R-:W-:Y:S01]  /*9980*/  IABS R5, UR9 ;  /* 0x0000000900057c13 */ /* 0x000fe20008000000 */
[----:B------:R-:W-:Y:S01]  /*9990*/  UMOV UR4, URZ ;  /* 0x0000003f00047c82 */ /* 0x000fe20008000000 */
[----:B------:R-:W-:Y:S02]  /*99a0*/  R2UR UR10, R2 ;  /* 0x00000000020a72ca */ /* 0x000fe400000e0000 */
[----:B------:R-:W-:Y:S01]  /*99b0*/  IABS R4, UR6 ;  /* 0x0000000600047c13 */ /* 0x000fe20008000000 */
[----:B------:R-:W-:-:S03]  /*99c0*/  ULOP3.LUT UR6, UR6, UR9, URZ, 0x3c, !UPT ;  /* 0x0000000906067292 */ /* 0x000fc6000f8e3c3f */
[----:B------:R-:W-:-:S07]  /*99d0*/  R2UR UR8, R4 ;  /* 0x00000000040872ca */ /* 0x000fce00000e0000 */
        /* <DEDUP_REMOVED lines=22> */
.L_x_2206:
[----:B------:R-:W-:Y:S02]  /*9b40*/  UIMAD UR51, UR45, UR41, URZ ;  /* 0x000000292d3372a4 */ /* 0x000fe4000f8e023f */
[----:B------:R-:W-:Y:S02]  /*9b50*/  IMAD.U32 R3, RZ, RZ, UR41 ;  /* 0x00000029ff037e24 */ /* 0x000fe4000f8e00ff */
[----:B------:R-:W-:Y:S02]  /*9b60*/  IMAD.MOV.U32 R10, RZ, RZ, 0x1 ;  /* 0x00000001ff0a7424 */ /* 0x000fe400078e00ff */
[----:B------:R-:W-:-:S05]  /*9b70*/  IMAD.U32 R2, RZ, RZ, UR51 ;  /* 0x00000033ff027e24 */ /* 0x000fca000f8e00ff */
[----:B------:R-:W-:-:S04]  /*9b80*/  VIADDMNMX R2, R2, R3, UR11, PT ;  /* 0x0000000b02027e46 */ /* 0x000fc8000b800103 */
[----:B------:R-:W-:Y:S02]  /*9b90*/  R2UR UR52, R2 ;  /* 0x00000000023472ca */ /* 0x000fe400000e0000 */
[----:B------:R-:W-:-:S11]  /*9ba0*/  MOV R2, RZ ;  /* 0x000000ff00027202 */ /* 0x000fd60000000f00 */
        /* <DEDUP_REMOVED lines=14> */
[----:B------:R-:W-:Y:S01]  /*9c90*/  MOV R12, 0x1 ;  /* 0x00000001000c7802 */ /* 0x000fe20000000f00 */
        /* <DEDUP_REMOVED lines=8> */
[----:B------:R-:W-:-:S07]  /*9d20*/  IMAD.MOV.U32 R13, RZ, RZ, RZ ;  /* 0x000000ffff0d7224 */ /* 0x000fce00078e00ff */
[----:B------:R-:W-:-:S07]  /*9d30*/  LEPC R20, `(.L_x_2207) ;  /* 0x000000001014794e */ /* 0x000fce0000000000 */
[----:B0----5:R-:W-:Y:S05]  /*9d40*/  CALL.ABS.NOINC R2 ;  /* 0x0000000002007343 */ /* 0x021fea0003c00000 */
.L_x_2207:
        /* <DEDUP_REMOVED lines=20> */
.L_x_2209:
[----:B------:R0:W1:Y:S01]  /*9e90*/  LDC.64 R2, c[0x4][R16] ;  /* 0x0100000010027b82 */ /* 0x0000620000000a00 */
[----:B------:R-:W-:Y:S01]  /*9ea0*/  ULDC.64 UR4, c[0x4][0x88] ;  /* 0x0100220000047ab9 */ /* 0x000fe20000000a00 */
[----:B------:R-:W-:Y:S01]  /*9eb0*/  ULDC.64 UR6, c[0x4][0x90] ;  /* 0x0100240000067ab9 */ /* 0x000fe20000000a00 */
[----:B------:R-:W-:Y:S01]  /*9ec0*/  IMAD.U32 R4, RZ, RZ, UR4 ;  /* 0x00000004ff047e24 */ /* 0x000fe2000f8e00ff */
[----:B------:R-:W-:Y:S01]  /*9ed0*/  MOV R12, 0x1 ;  /* 0x00000001000c7802 */ /* 0x000fe20000000f00 */
[----:B------:R-:W-:Y:S01]  /*9ee0*/  IMAD.U32 R5, RZ, RZ, UR5 ;  /* 0x00000005ff057e24 */ /* 0x000fe2000f8e00ff */
[----:B------:R-:W-:Y:S01]  /*9ef0*/  ULDC.64 UR4, c[0x4][0x18] ;  /* 0x0100060000047ab9 */ /* 0x000fe20000000a00 */
[----:B------:R-:W-:Y:S02]  /*9f00*/  IMAD.U32 R6, RZ, RZ, UR6 ;  /* 0x00000006ff067e24 */ /* 0x000fe4000f8e00ff */
[----:B------:R-:W-:Y:S02]  /*9f10*/  IMAD.U32 R7, RZ, RZ, UR7 ;  /* 0x00000007ff077e24 */ /* 0x000fe4000f8e00ff */
[----:B------:R-:W-:-:S02]  /*9f20*/  IMAD.U32 R10, RZ, RZ, UR4 ;  /* 0x00000004ff0a7e24 */ /* 0x000fc4000f8e00ff */
[----:B------:R-:W-:Y:S02]  /*9f30*/  IMAD.U32 R11, RZ, RZ, UR5 ;  /* 0x00000005ff0b7e24 */ /* 0x000fe4000f8e00ff */
[----:B------:R-:W-:Y:S02]  /*9f40*/  IMAD.MOV.U32 R8, RZ, RZ, 0x70 ;  /* 0x00000070ff087424 */ /* 0x000fe400078e00ff */
[----:B0-----:R-:W-:-:S07]  /*9f50*/  IMAD.MOV.U32 R13, RZ, RZ, RZ ;  /* 0x000000ffff0d7224 */ /* 0x001fce00078e00ff */
[----:B------:R-:W-:-:S07]  /*9f60*/  LEPC R20, `(.L_x_2208) ;  /* 0x000000001014794e */ /* 0x000fce0000000000 */
[----:B-1----:R-:W-:Y:S05]  /*9f70*/  CALL.ABS.NOINC R2 ;  /* 0x0000000002007343 */ /* 0x002fea0003c00000 */
.L_x_2208:
        /* <DEDUP_REMOVED lines=8> */
[----:B------:R-:W-:Y:S01]  /*a000*/  LOP3.LUT R9, R22, 0x7f, RZ, 0xc0, !PT ;  /* 0x0000007f16097812 */ /* 0x000fe200078ec0ff */
[----:B------:R-:W-:Y:S01]  /*a010*/  IMAD.U32 R0, RZ, RZ, UR52 ;  /* 0x00000034ff007e24 */ /* 0x000fe2000f8e00ff */
[----:B-1----:R-:W-:Y:S01]  /*a020*/  ISETP.NE.AND P1, PT, R16, 0x1, PT ;  /* 0x000000011000780c */ /* 0x002fe20003f25270 */
[----:B------:R-:W-:Y:S01]  /*a030*/  IMAD.SHL.U32 R23, R22, 0x10, RZ ;  /* 0x0000001016177824 */ /* 0x000fe200078e00ff */
[----:B------:R-:W-:Y:S01]  /*a040*/  SHF.R.U32.HI R4, RZ, 0x3, R9 ;  /* 0x00000003ff047819 */ /* 0x000fe20000011609 */
[----:B------:R-:W-:Y:S02]  /*a050*/  VIADD R0, R0, 0xffffffff ;  /* 0xffffffff00007836 */ /* 0x000fe40000000000 */
[----:B------:R-:W-:Y:S01]  /*a060*/  IMAD.MOV.U32 R6, RZ, RZ, RZ ;  /* 0x000000ffff067224 */ /* 0x000fe200078e00ff */
[----:B------:R-:W-:Y:S01]  /*a070*/  LOP3.LUT R23, R23, 0x70, RZ, 0xc0, !PT ;  /* 0x0000007017177812 */ /* 0x000fe200078ec0ff */
[----:B------:R-:W-:-:S04]  /*a080*/  IMAD R4, R0, 0x80, R4 ;  /* 0x0000008000047824 */ /* 0x000fc800078e0204 */
[----:B------:R-:W-:Y:S02]  /*a090*/  IMAD.IADD R4, R23, 0x1, R4 ;  /* 0x0000000117047824 */ /* 0x000fe400078e0204 */
[----:B0-----:R-:W0:Y:S02]  /*a0a0*/  @P1 LDC R2, c[0x0][0x434] ;  /* 0x00010d00ff021b82 */ /* 0x001e240000000800 */
[C---:B-----5:R-:W-:Y:S01]  /*a0b0*/  IMAD.IADD R7, R4.reuse, 0x1, R19 ;  /* 0x0000000104077824 */ /* 0x060fe200078e0213 */
[----:B------:R-:W-:-:S04]  /*a0c0*/  ISETP.GE.AND P0, PT, R4, UR43, PT ;  /* 0x0000002b04007c0c */ /* 0x000fc8000bf06270 */
[----:B------:R-:W-:Y:S01]  /*a0d0*/  MOV R8, R7 ;  /* 0x0000000700087202 */ /* 0x000fe20000000f00 */
[----:B------:R-:W1:Y:S08]  /*a0e0*/  @P1 LDC R3, c[0x0][0x438] ;  /* 0x00010e00ff031b82 */ /* 0x000e700000000800 */
[----:B------:R-:W3:Y:S08]  /*a0f0*/  @!P0 LDC.64 R10, c[0x0][0x428] ;  /* 0x00010a00ff0a8b82 */ /* 0x000ef00000000a00 */
[----:B------:R-:W4:Y:S01]  /*a100*/  @!P0 LDC.64 R4, c[0x0][0x418] ;  /* 0x00010600ff048b82 */ /* 0x000f220000000a00 */
[----:B0-----:R-:W-:-:S05]  /*a110*/  @P1 IMAD.HI.U32 R2, R7, R2, RZ ;  /* 0x0000000207021227 */ /* 0x001fca00078e00ff */
[----:B-1----:R-:W-:-:S04]  /*a120*/  @P1 SHF.R.U32.HI R8, RZ, R3, R2 ;  /* 0x00000003ff081219 */ /* 0x002fc80000011602 */
[----:B------:R-:W-:Y:S02]  /*a130*/  @!P0 SHF.R.S32.HI R3, RZ, 0x1f, R8 ;  /* 0x0000001fff038819 */ /* 0x000fe40000011408 */
[----:B--2---:R-:W-:-:S05]  /*a140*/  SHF.R.S32.HI R29, RZ, 0x1f, R28 ;  /* 0x0000001fff1d7819 */ /* 0x004fca000001141c */
[----:B---3--:R-:W-:-:S04]  /*a150*/  @!P0 IMAD R2, R29, R10, RZ ;  /* 0x0000000a1d028224 */ /* 0x008fc800078e02ff */
[----:B------:R-:W-:Y:S02]  /*a160*/  @!P0 IMAD R11, R28, R11, R2 ;  /* 0x0000000b1c0b8224 */ /* 0x000fe400078e0202 */
[----:B------:R-:W-:-:S04]  /*a170*/  @!P0 IMAD.MOV.U32 R2, RZ, RZ, R8 ;  /* 0x000000ffff028224 */ /* 0x000fc800078e0008 */
[----:B------:R-:W-:-:S04]  /*a180*/  @!P0 IMAD.WIDE.U32 R2, R28, R10, R2 ;  /* 0x0000000a1c028225 */ /* 0x000fc800078e0002 */
[----:B------:R-:W-:Y:S01]  /*a190*/  @!P0 IMAD.IADD R3, R3, 0x1, R11 ;  /* 0x0000000103038824 */ /* 0x000fe200078e020b */
[----:B----4-:R-:W-:-:S04]  /*a1a0*/  @!P0 LEA R4, P1, R2, R4, 0x2 ;  /* 0x0000000402048211 */ /* 0x010fc800078210ff */
[----:B------:R-:W-:-:S05]  /*a1b0*/  @!P0 LEA.HI.X R5, R2, R5, R3, 0x2, P1 ;  /* 0x0000000502058211 */ /* 0x000fca00008f1403 */
[----:B------:R0:W5:Y:S01]  /*a1c0*/  @!P0 LDG.E R6, desc[UR38][R4.64] ;  /* 0x0000002604068981 */ /* 0x000162000c1e1900 */
[----:B------:R-:W-:-:S03]  /*a1d0*/  UMOV UR4, 0xffffffff ;  /* 0xffffffff00047882 */ /* 0x000fc60000000000 */
[----:B------:R-:W-:Y:S05]  /*a1e0*/  BRA.DIV UR4, `(.L_x_2210) ;  /* 0x0000003204887947 */ /* 0x000fea000b800000 */
.L_x_2250:
[----:B------:R-:W-:Y:S01]  /*a1f0*/  ULOP3.LUT UR4, UR40, 0x2, URZ, 0xfc, !UPT ;  /* 0x0000000228047892 */ /* 0x000fe2000f8efc3f */
[----:B------:R-:W-:Y:S02]  /*a200*/  IMAD.MOV R2, RZ, RZ, -R8 ;  /* 0x000000ffff027224 */ /* 0x000fe400078e0a08 */
[----:B------:R-:W-:Y:S02]  /*a210*/  IMAD.U32 R27, RZ, RZ, UR42 ;  /* 0x0000002aff1b7e24 */ /* 0x000fe4000f8e00ff */
[----:B0-----:R-:W-:Y:S02]  /*a220*/  IMAD.SHL.U32 R4, R22, 0x8, RZ ;  /* 0x0000000816047824 */ /* 0x001fe400078e00ff */
[----:B------:R-:W-:Y:S01]  /*a230*/  IMAD.U32 R3, RZ, RZ, UR4 ;  /* 0x00000004ff037e24 */ /* 0x000fe2000f8e00ff */
[----:B------:R-:W-:Y:S01]  /*a240*/  SHF.R.S32.HI R27, RZ, 0x1f, R27 ;  /* 0x0000001fff1b7819 */ /* 0x000fe2000001141b */
[----:B------:R-:W-:Y:S01]  /*a250*/  IMAD R7, R16, R2, R7 ;  /* 0x0000000210077224 */ /* 0x000fe200078e0207 */
[----:B------:R-:W-:Y:S01]  /*a260*/  LOP3.LUT R16, R4, 0x38, RZ, 0xc0, !PT ;  /* 0x0000003804107812 */ /* 0x000fe200078ec0ff */
[----:B------:R-:W-:Y:S01]  /*a270*/  IMAD.MOV.U32 R26, RZ, RZ, R0 ;  /* 0x000000ffff1a7224 */ /* 0x000fe200078e0000 */
[----:B------:R-:W-:-:S13]  /*a280*/  ISETP.NE.AND P0, PT, R3, 0x3, PT ;  /* 0x000000030300780c */ /* 0x000fda0003f05270 */
[----:B------:R-:W-:Y:S05]  /*a290*/  @!P0 BRA `(.L_x_2211) ;  /* 0x0000000000048947 */ /* 0x000fea0003800000 */
[----:B------:R-:W-:Y:S01]  /*a2a0*/  BPT.TRAP 0x1 ;  /* 0x000000040000795c */ /* 0x000fe20000300000 */
.L_x_2211:
[----:B------:R-:W-:Y:S01]  /*a2b0*/  IMAD.MOV.U32 R10, RZ, RZ, 0x1 ;  /* 0x00000001ff0a7424 */ /* 0x000fe200078e00ff */
[----:B------:R-:W-:Y:S01]  /*a2c0*/  SHF.R.S32.HI R8, RZ, 0x1f, R7 ;  /* 0x0000001fff087819 */ /* 0x000fe20000011407 */
[----:B------:R-:W-:Y:S01]  /*a2d0*/  ULDC.64 UR4, c[0x0][0x328] ;  /* 0x0000ca0000047ab9 */ /* 0x000fe20000000a00 */
[----:B------:R-:W-:Y:S02]  /*a2e0*/  R2UR UR6, R27 ;  /* 0x000000001b0672ca */ /* 0x000fe400000e0000 */
[----:B------:R-:W-:Y:S01]  /*a2f0*/  SHF.L.U32 R10, R10, 0x1f, RZ ;  /* 0x0000001f0a0a7819 */ /* 0x000fe200000006ff */
[----:B------:R-:W-:-:S03]  /*a300*/  IMAD R2, R8, UR4, RZ ;  /* 0x0000000408027c24 */ /* 0x000fc6000f8e02ff */
[----:B------:R-:W0:Y:S01]  /*a310*/  SYNCS.PHASECHK.TRANS64.TRYWAIT P0, [UR47+0x16840], R10 ;  /* 0x0168400aff0075a7 */ /* 0x000e22000800016f */
[C---:B------:R-:W-:Y:S02]  /*a320*/  IMAD R5, R7.reuse, UR5, R2 ;  /* 0x0000000507057c24 */ /* 0x040fe4000f8e0202 */
[----:B------:R-:W-:Y:S01]  /*a330*/  IMAD.WIDE.U32 R2, R7, UR4, RZ ;  /* 0x0000000407027c25 */ /* 0x000fe2000f8e00ff */
[----:B------:R-:W-:-:S04]  /*a340*/  ULDC.64 UR4, c[0x0][0x338] ;  /* 0x0000ce0000047ab9 */ /* 0x000fc80000000a00 */
[----:B------:R-:W-:Y:S02]  /*a350*/  IADD3 R3, R3, R5, RZ ;  /* 0x0000000503037210 */ /* 0x000fe40007ffe0ff */
[----:B-----5:R-:W-:Y:S01]  /*a360*/  SHF.R.S32.HI R5, RZ, 0x1f, R6 ;  /* 0x0000001fff057819 */ /* 0x020fe20000011406 */
[----:B------:R-:W-:-:S04]  /*a370*/  IMAD.WIDE.U32 R2, R6, UR4, R2 ;  /* 0x0000000406027c25 */ /* 0x000fc8000f8e0002 */
[----:B------:R-:W-:-:S04]  /*a380*/  IMAD R11, R5, UR4, RZ ;  /* 0x00000004050b7c24 */ /* 0x000fc8000f8e02ff */
        /* <DEDUP_REMOVED lines=12> */
.L_x_2251:
[----:B------:R-:W-:Y:S01]  /*a450*/  ULDC.64 UR4, c[0x0][0x300] ;  /* 0x0000c00000047ab9 */ /* 0x000fe20000000a00 */
[----:B------:R-:W-:Y:S01]  /*a460*/  R2UR UR6, R27 ;  /* 0x000000001b0672ca */ /* 0x000fe200000e0000 */
[----:B------:R-:W-:Y:S01]  /*a470*/  IMAD R8, R8, UR4, RZ ;  /* 0x0000000408087c24 */ /* 0x000fe2000f8e02ff */
[----:B------:R-:W-:Y:S01]  /*a480*/  SHF.R.U32.HI R12, RZ, 0x3, R9 ;  /* 0x00000003ff0c7819 */ /* 0x000fe20000011609 */
[----:B0-----:R-:W-:-:S04]  /*a490*/  IMAD.WIDE.U32 R2, R7, UR4, RZ ;  /* 0x0000000407027c25 */ /* 0x001fc8000f8e00ff */
[----:B------:R-:W-:Y:S01]  /*a4a0*/  IMAD R11, R7, UR5, R8 ;  /* 0x00000005070b7c24 */ /* 0x000fe2000f8e0208 */
[----:B------:R-:W-:Y:S01]  /*a4b0*/  ULDC.64 UR4, c[0x0][0x310] ;  /* 0x0000c40000047ab9 */ /* 0x000fe20000000a00 */
[----:B------:R-:W-:Y:S02]  /*a4c0*/  IMAD.MOV.U32 R7, RZ, RZ, -0x80 ;  /* 0xffffff80ff077424 */ /* 0x000fe400078e00ff */
[----:B------:R-:W-:Y:S02]  /*a4d0*/  IMAD.IADD R3, R3, 0x1, R11 ;  /* 0x0000000103037824 */ /* 0x000fe400078e020b */
[----:B------:R-:W-:Y:S02]  /*a4e0*/  IMAD R5, R5, UR4, RZ ;  /* 0x0000000405057c24 */ /* 0x000fe4000f8e02ff */
[----:B------:R-:W-:-:S04]  /*a4f0*/  IMAD.WIDE.U32 R2, R6, UR4, R2 ;  /* 0x0000000406027c25 */ /* 0x000fc8000f8e0002 */
[----:B------:R-:W-:Y:S01]  /*a500*/  IMAD R5, R6, UR5, R5 ;  /* 0x0000000506057c24 */ /* 0x000fe2000f8e0205 */
[----:B------:R-:W-:Y:S01]  /*a510*/  ULDC.64 UR4, c[0x0][0x308] ;  /* 0x0000c20000047ab9 */ /* 0x000fe20000000a00 */
[----:B------:R-:W-:Y:S02]  /*a520*/  IMAD R6, R0, R7, UR43 ;  /* 0x0000002b00067e24 */ /* 0x000fe4000f8e0207 */
[----:B------:R-:W-:Y:S02]  /*a530*/  IMAD.IADD R3, R3, 0x1, R5 ;  /* 0x0000000103037824 */ /* 0x000fe400078e0205 */
[----:B------:R-:W-:Y:S01]  /*a540*/  IMAD.U32 R5, RZ, RZ, UR4 ;  /* 0x00000004ff057e24 */ /* 0x000fe2000f8e00ff */
[----:B------:R-:W-:-:S03]  /*a550*/  UIMAD UR4, UR6, UR4, URZ ;  /* 0x00000004060472a4 */ /* 0x000fc6000f8e023f */
[----:B------:R-:W-:Y:S01]  /*a560*/  IMAD.WIDE.U32 R2, R5, UR42, R2 ;  /* 0x0000002a05027c25 */ /* 0x000fe2000f8e0002 */
[----:B------:R-:W-:Y:S01]  /*a570*/  UIMAD UR4, UR42, UR5, UR4 ;  /* 0x000000052a0472a4 */ /* 0x000fe2000f8e0204 */
[----:B------:R-:W-:Y:S01]  /*a580*/  LOP3.LUT R5, R4, 0x1c0, RZ, 0xc0, !PT ;  /* 0x000001c004057812 */ /* 0x000fe200078ec0ff */
[----:B------:R-:W-:Y:S02]  /*a590*/  ULDC.64 UR6, c[0x0][0x2e8] ;  /* 0x0000ba0000067ab9 */ /* 0x000fe40000000a00 */
[----:B------:R-:W-:Y:S02]  /*a5a0*/  LEA R0, P0, R2, UR6, 0x1 ;  /* 0x0000000602007c11 */ /* 0x000fe4000f8008ff */
[----:B------:R-:W-:Y:S01]  /*a5b0*/  IADD3 R3, R3, UR4, RZ ;  /* 0x0000000403037c10 */ /* 0x000fe2000fffe0ff */
[----:B------:R-:W-:Y:S01]  /*a5c0*/  ULDC UR4, c[0x0][0x2f4] ;  /* 0x0000bd0000047ab9 */ /* 0x000fe20000000800 */
[----:B------:R-:W-:Y:S02]  /*a5d0*/  LOP3.LUT R5, R5, 0x38, R4, 0xf8, !PT ;  /* 0x0000003805057812 */ /* 0x000fe400078ef804 */
[----:B------:R-:W-:Y:S01]  /*a5e0*/  ISETP.GE.AND P3, PT, R16, UR4, PT ;  /* 0x0000000410007c0c */ /* 0x000fe2000bf66270 */
[----:B------:R-:W-:Y:S01]  /*a5f0*/  UMOV UR4, 0xffffffff ;  /* 0xffffffff00047882 */ /* 0x000fe20000000000 */
[----:B------:R-:W-:-:S02]  /*a600*/  LEA.HI.X R4, R2, UR7, R3, 0x1, P0 ;  /* 0x0000000702047c11 */ /* 0x000fc400080f0c03 */
[----:B------:R-:W-:Y:S02]  /*a610*/  P2R R2, PR, RZ, 0x8 ;  /* 0x00000008ff027803 */ /* 0x000fe40000000000 */
[----:B------:R-:W-:Y:S01]  /*a620*/  LOP3.LUT R3, R5, 0x38, R22, 0x78, !PT ;  /* 0x0000003805037812 */ /* 0x000fe200078e7816 */
[----:B------:R-:W-:Y:S02]  /*a630*/  IMAD.IADD R5, R6, 0x1, -R12 ;  /* 0x0000000106057824 */ /* 0x000fe400078e0a0c */
[----:B------:R0:W-:Y:S01]  /*a640*/  STL [R1], R2 ;  /* 0x0000000201007387 */ /* 0x0001e20000100800 */
[----:B------:R-:W-:Y:S02]  /*a650*/  IMAD.SHL.U32 R22, R9, 0x8, RZ ;  /* 0x0000000809167824 */ /* 0x000fe400078e00ff */
[----:B------:R-:W-:-:S03]  /*a660*/  ISETP.GE.AND P0, PT, R5, 0x1, PT ;  /* 0x000000010500780c */ /* 0x000fc60003f06270 */
[----:B------:R-:W-:Y:S01]  /*a670*/  LOP3.LUT R22, R3, 0x200, R22, 0xf8, !PT ;  /* 0x0000020003167812 */ /* 0x000fe200078ef816 */
[----:B------:R-:W-:Y:S09]  /*a680*/  BRA.DIV UR4, `(.L_x_2213) ;  /* 0x0000002e04987947 */ /* 0x000ff2000b800000 */
[----:B------:R-:W1:Y:S01]  /*a690*/  SHFL.IDX PT, R14, R0, RZ, 0x181f ;  /* 0x00181fff000e7589 */ /* 0x000e6200000e0000 */
[----:B------:R-:W-:-:S03]  /*a6a0*/  @P0 LEA R7, R22, UR47, 0x1 ;  /* 0x0000002f16070c11 */ /* 0x000fc6000f8e08ff */
[----:B0-----:R-:W0:Y:S04]  /*a6b0*/  SHFL.IDX PT, R2, R4, RZ, 0x181f ;  /* 0x00181fff04027589 */ /* 0x001e2800000e0000 */
[----:B------:R-:W-:Y:S04]  /*a6c0*/  SHFL.IDX PT, R8, R4, 0x1, 0x181f ;  /* 0x00381f0004087f89 */ /* 0x000fe800000e0000 */
[----:B------:R-:W-:Y:S04]  /*a6d0*/  SHFL.IDX PT, R9, R0, 0x2, 0x181f ;  /* 0x00581f0000097f89 */ /* 0x000fe800000e0000 */
[----:B------:R-:W-:Y:S01]  /*a6e0*/  SHFL.IDX PT, R6, R4, 0x2, 0x181f ;  /* 0x00581f0004067f89 */ /* 0x000fe200000e0000 */
[----:B-1----:R-:W-:-:S05]  /*a6f0*/  @P0 LEA R14, P1, R16, R14, 0x1 ;  /* 0x0000000e100e0211 */ /* 0x002fca00078208ff */
[----:B0-----:R-:W-:Y:S01]  /*a700*/  @P0 IMAD.X R3, RZ, RZ, R2, P1 ;  /* 0x000000ffff030224 */ /* 0x001fe200008e0602 */
[C---:B------:R-:W-:Y:S01]  /*a710*/  ISETP.GE.AND P1, PT, R5.reuse, 0x21, PT ;  /* 0x000000210500780c */ /* 0x040fe20003f26270 */
[----:B------:R-:W-:Y:S02]  /*a720*/  @P0 IMAD.MOV.U32 R2, RZ, RZ, R14 ;  /* 0x000000ffff020224 */ /* 0x000fe400078e000e */
[----:B------:R-:W0:Y:S04]  /*a730*/  SHFL.IDX PT, R14, R0, 0x1, 0x181f ;  /* 0x00381f00000e7f89 */ /* 0x000e2800000e0000 */
[----:B------:R1:W-:Y:S01]  /*a740*/  @P0 LDGSTS.E.BYPASS.LTC128B.128 [R7+0xe400], desc[UR38][R2.64], !P3 ;  /* 0x0e40000002070fae */ /* 0x0003e2000d901d66 */
[----:B------:R-:W-:-:S05]  /*a750*/  ISETP.GE.AND P0, PT, R5, 0x11, PT ;  /* 0x000000110500780c */ /* 0x000fca0003f06270 */
[C---:B------:R-:W-:Y:S01]  /*a760*/  @P1 LEA R25, R22.reuse, UR47, 0x1 ;  /* 0x0000002f16191c11 */ /* 0x040fe2000f8e08ff */
[----:B-1----:R-:W-:Y:S07]  /*a770*/  SHFL.IDX PT, R7, R4, 0x3, 0x181f ;  /* 0x00781f0004077f89 */ /* 0x002fee00000e0000 */
[----:B------:R-:W-:Y:S02]  /*a780*/  @P0 LEA R21, R22, UR47, 0x1 ;  /* 0x0000002f16150c11 */ /* 0x000fe4000f8e08ff */
[----:B0-----:R-:W-:-:S02]  /*a790*/  @P0 LEA R2, P2, R16, R14, 0x1 ;  /* 0x0000000e10020211 */ /* 0x001fc400078408ff */
[----:B------:R-:W0:Y:S03]  /*a7a0*/  SHFL.IDX PT, R14, R0, 0x3, 0x181f ;  /* 0x00781f00000e7f89 */ /* 0x000e2600000e0000 */
[----:B------:R-:W-:-:S05]  /*a7b0*/  @P0 IMAD.X R3, RZ, RZ, R8, P2 ;  /* 0x000000ffff030224 */ /* 0x000fca00010e0608 */
[----:B------:R1:W-:Y:S02]  /*a7c0*/  @P0 LDGSTS.E.BYPASS.LTC128B.128 [R21+0xec00], desc[UR38][R2.64], !P3 ;  /* 0x0ec0000002150fae */ /* 0x0003e4000d901d66 */
[----:B-1----:R-:W-:Y:S02]  /*a7d0*/  @P1 LEA R2, P0, R16, R9, 0x1 ;  /* 0x0000000910021211 */ /* 0x002fe400078008ff */
[----:B------:R-:W1:Y:S03]  /*a7e0*/  SHFL.IDX PT, R9, R0, 0x4, 0x181f ;  /* 0x00981f0000097f89 */ /* 0x000e6600000e0000 */
        /* <DEDUP_REMOVED lines=9> */
[----:B------:R-:W-:Y:S02]  /*a880*/  @P0 IMAD.X R3, RZ, RZ, R7, P2 ;  /* 0x000000ffff030224 */ /* 0x000fe400010e0607 */
[----:B------:R-:W3:Y:S04]  /*a890*/  SHFL.IDX PT, R7, R4, 0x5, 0x181f ;  /* 0x00b81f0004077f89 */ /* 0x000ee800000e0000 */
[----:B------:R1:W-:Y:S02]  /*a8a0*/  @P0 LDGSTS.E.BYPASS.LTC128B.128 [R21+0xfc00], desc[UR38][R2.64], !P3 ;  /* 0x0fc0000002150fae */ /* 0x0003e4000d901d66 */
[----:B-1----:R-:W-:-:S02]  /*a8b0*/  @P1 LEA R2, P0, R16, R9, 0x1 ;  /* 0x0000000910021211 */ /* 0x002fc400078008ff */
[----:B------:R-:W1:Y:S03]  /*a8c0*/  SHFL.IDX PT, R9, R0, 0x6, 0x181f ;  /* 0x00d81f0000097f89 */ /* 0x000e6600000e0000 */
[----:B--2---:R-:W-:Y:S01]  /*a8d0*/  @P1 IMAD.X R3, RZ, RZ, R6, P0 ;  /* 0x000000ffff031224 */ /* 0x004fe200000e0606 */
[C---:B------:R-:W-:Y:S01]  /*a8e0*/  ISETP.GE.AND P0, PT, R5.reuse, 0x51, PT ;  /* 0x000000510500780c */ /* 0x040fe20003f06270 */
[----:B------:R-:W2:Y:S04]  /*a8f0*/  SHFL.IDX PT, R6, R4, 0x6, 0x181f ;  /* 0x00d81f0004067f89 */ /* 0x000ea800000e0000 */
[----:B------:R0:W-:Y:S01]  /*a900*/  @P1 LDGSTS.E.BYPASS.LTC128B.128 [R25+0x10400], desc[UR38][R2.64], !P3 ;  /* 0x1040000002191fae */ /* 0x0001e2000d901d66 */
[----:B------:R-:W-:-:S03]  /*a910*/  ISETP.GE.AND P1, PT, R5, 0x61, PT ;  /* 0x000000610500780c */ /* 0x000fc60003f26270 */
[----:B------:R-:W4:Y:S04]  /*a920*/  SHFL.IDX PT, R4, R4, 0x7, 0x181f ;  /* 0x00f81f0004047f89 */ /* 0x000f2800000e0000 */
[----:B0-----:R-:W-:Y:S02]  /*a930*/  @P0 LEA R2, P2, R16, R14, 0x1 ;  /* 0x0000000e10020211 */ /* 0x001fe400078408ff */
[----:B------:R0:W0:Y:S02]  /*a940*/  SHFL.IDX PT, R14, R0, 0x7, 0x181f ;  /* 0x00f81f00000e7f89 */ /* 0x00002400000e0000 */
[----:B---3--:R-:W-:Y:S02]  /*a950*/  @P0 IADD3.X R3, RZ, R7, RZ, P2, !PT ;  /* 0x00000007ff030210 */ /* 0x008fe400017fe4ff */
[----:B------:R-:W-:-:S05]  /*a960*/  @P0 LEA R7, R22, UR47, 0x1 ;  /* 0x0000002f16070c11 */ /* 0x000fca000f8e08ff */
[----:B------:R1:W-:Y:S02]  /*a970*/  @P0 LDGSTS.E.BYPASS.LTC128B.128 [R7+0x10c00], desc[UR38][R2.64], !P3 ;  /* 0x10c0000002070fae */ /* 0x0003e4000d901d66 */
[----:B-1----:R-:W-:Y:S02]  /*a980*/  @P1 LEA R2, P0, R16, R9, 0x1 ;  /* 0x0000000910021211 */ /* 0x002fe400078008ff */
[----:B------:R-:W-:-:S03]  /*a990*/  @P1 LEA R9, R22, UR47, 0x1 ;  /* 0x0000002f16091c11 */ /* 0x000fc6000f8e08ff */
[----:B--2---:R-:W-:-:S05]  /*a9a0*/  @P1 IMAD.X R3, RZ, RZ, R6, P0 ;  /* 0x000000ffff031224 */ /* 0x004fca00000e0606 */
[----:B0---4-:R1:W-:Y:S03]  /*a9b0*/  @P1 LDGSTS.E.BYPASS.LTC128B.128 [R9+0x11400], desc[UR38][R2.64], !P3 ;  /* 0x1140000002091fae */ /* 0x0113e6000d901d66 */
.L_x_2269:
        /* <DEDUP_REMOVED lines=17> */
.L_x_2214:
        /* <DEDUP_REMOVED lines=30> */
.L_x_2215:
[----:B------:R-:W-:Y:S01]  /*acb0*/  IMAD.U32 R4, RZ, RZ, UR36 ;  /* 0x00000024ff047e24 */ /* 0x000fe2000f8e00ff */
[----:B------:R-:W-:Y:S01]  /*acc0*/  ULDC.64 UR4, c[0x0][0x2e0] ;  /* 0x0000b80000047ab9 */ /* 0x000fe20000000a00 */
[----:B------:R-:W-:Y:S01]  /*acd0*/  IMAD.U32 R3, RZ, RZ, UR48 ;  /* 0x00000030ff037e24 */ /* 0x000fe2000f8e00ff */
[----:B------:R-:W-:Y:S01]  /*ace0*/  UISETP.NE.AND UP0, UPT, UR50, URZ, UPT ;  /* 0x0000003f3200728c */ /* 0x000fe2000bf05270 */
[----:B------:R-:W-:Y:S01]  /*acf0*/  IMAD R25, R25, UR4, RZ ;  /* 0x0000000419197c24 */ /* 0x000fe2000f8e02ff */
[----:B------:R-:W0:Y:S01]  /*ad00*/  LDC R9, c[0x0][0x448] ;  /* 0x00011200ff097b82 */ /* 0x000e220000000800 */
[----:B------:R-:W-:Y:S02]  /*ad10*/  IMAD.MOV.U32 R2, RZ, RZ, R4 ;  /* 0x000000ffff027224 */ /* 0x000fe400078e0004 */
[C---:B------:R-:W-:Y:S01]  /*ad20*/  IMAD R25, R24.reuse, UR5, R25 ;  /* 0x0000000518197c24 */ /* 0x040fe2000f8e0219 */
[----:B------:R-:W-:Y:S01]  /*ad30*/  PLOP3.LUT P0, PT, PT, PT, UP0, 0x80, 0x0 ;  /* 0x000000000000781c */ /* 0x000fe20003f0f008 */
[----:B------:R-:W-:Y:S01]  /*ad40*/  IMAD.WIDE.U32 R2, R24, UR4, R2 ;  /* 0x0000000418027c25 */ /* 0x000fe2000f8e0002 */
[----:B------:R-:W-:Y:S01]  /*ad50*/  PLOP3.LUT P1, PT, PT, PT, UP0, 0x80, 0x0 ;  /* 0x000000000000781c */ /* 0x000fe20003f2f008 */
[----:B------:R-:W1:Y:S01]  /*ad60*/  S2R R24, SR_TID.X ;  /* 0x0000000000187919 */ /* 0x000e620000002100 */
[----:B------:R-:W-:Y:S01]  /*ad70*/  PLOP3.LUT P2, PT, PT, PT, UP0, 0x80, 0x0 ;  /* 0x000000000000781c */ /* 0x000fe20003f4f008 */
[----:B------:R-:W-:Y:S01]  /*ad80*/  IMAD.U32 R5, RZ, RZ, UR37 ;  /* 0x00000025ff057e24 */ /* 0x000fe2000f8e00ff */
[----:B------:R-:W-:Y:S01]  /*ad90*/  @UP0 ULDC UR4, c[0x0][0x44c] ;  /* 0x0001130000040ab9 */ /* 0x000fe20000000800 */
[----:B------:R-:W-:Y:S01]  /*ada0*/  IMAD.U32 R5, RZ, RZ, UR49 ;  /* 0x00000031ff057e24 */ /* 0x000fe2000f8e00ff */
[----:B------:R-:W-:Y:S01]  /*adb0*/  @UP0 ULDC UR5, c[0x0][0x450] ;  /* 0x0001140000050ab9 */ /* 0x000fe20000000800 */
[----:B------:R-:W-:Y:S01]  /*adc0*/  IMAD.IADD R3, R3, 0x1, R25 ;  /* 0x0000000103037824 */ /* 0x000fe200078e0219 */
[----:B-1----:R-:W-:-:S04]  /*add0*/  LOP3.LUT R24, R24, 0x7f, RZ, 0xc0, !PT ;  /* 0x0000007f18187812 */ /* 0x002fc800078ec0ff */
[----:B------:R-:W-:-:S04]  /*ade0*/  SHF.R.U32.HI R24, RZ, 0x3, R24 ;  /* 0x00000003ff187819 */ /* 0x000fc80000011618 */
[----:B------:R-:W-:-:S05]  /*adf0*/  IADD3 R0, R23, R24, RZ ;  /* 0x0000001817007210 */ /* 0x000fca0007ffe0ff */
[----:B------:R-:W-:-:S04]  /*ae00*/  IMAD R4, R5, 0xc0, R0 ;  /* 0x000000c005047824 */ /* 0x000fc800078e0200 */
[C---:B------:R-:W-:Y:S01]  /*ae10*/  @P0 IMAD.HI.U32 R0, R4.reuse, UR4, RZ ;  /* 0x0000000404000c27 */ /* 0x040fe2000f8e00ff */
[----:B------:R-:W-:Y:S01]  /*ae20*/  PLOP3.LUT P0, PT, PT, PT, UP0, 0x80, 0x0 ;  /* 0x000000000000781c */ /* 0x000fe20003f0f008 */
[----:B------:R-:W-:Y:S02]  /*ae30*/  @UP0 ULDC UR4, c[0x0][0x44c] ;  /* 0x0001130000040ab9 */ /* 0x000fe40000000800 */
[----:B------:R-:W-:Y:S01]  /*ae40*/  IMAD.MOV.U32 R5, RZ, RZ, R4 ;  /* 0x000000ffff057224 */ /* 0x000fe200078e0004 */
[----:B------:R-:W-:Y:S01]  /*ae50*/  @P1 SHF.R.U32.HI R5, RZ, UR5, R0 ;  /* 0x00000005ff051c19 */ /* 0x000fe20008011600 */
[----:B------:R-:W-:-:S04]  /*ae60*/  VIADD R0, R4, 0x80 ;  /* 0x0000008004007836 */ /* 0x000fc80000000000 */
[----:B------:R-:W-:Y:S02]  /*ae70*/  IMAD.MOV R15, RZ, RZ, -R5 ;  /* 0x000000ffff0f7224 */ /* 0x000fe400078e0a05 */
[----:B------:R-:W-:Y:S01]  /*ae80*/  @P2 IMAD.HI.U32 R6, R0, UR4, RZ ;  /* 0x0000000400062c27 */ /* 0x000fe2000f8e00ff */
[----:B------:R-:W-:-:S03]  /*ae90*/  @UP0 ULDC UR4, c[0x0][0x450] ;  /* 0x0001140000040ab9 */ /* 0x000fc60000000800 */
[----:B0-----:R-:W-:Y:S01]  /*aea0*/  IMAD R15, R9, R15, R4 ;  /* 0x0000000f090f7224 */ /* 0x001fe200078e0204 */
[----:B------:R-:W-:Y:S01]  /*aeb0*/  SHF.R.S32.HI R4, RZ, 0x1f, R5 ;  /* 0x0000001fff047819 */ /* 0x000fe20000011405 */
[----:B------:R-:W-:Y:S01]  /*aec0*/  IMAD.MOV.U32 R11, RZ, RZ, R0 ;  /* 0x000000ffff0b7224 */ /* 0x000fe200078e0000 */
[----:B------:R-:W-:Y:S01]  /*aed0*/  @P0 SHF.R.U32.HI R11, RZ, UR4, R6 ;  /* 0x00000004ff0b0c19 */ /* 0x000fe20008011606 */
[----:B------:R-:W-:Y:S02]  /*aee0*/  ULDC.64 UR4, c[0x0][0x2d0] ;  /* 0x0000b40000047ab9 */ /* 0x000fe40000000a00 */
[----:B------:R-:W-:Y:S01]  /*aef0*/  IMAD R6, R4, UR4, RZ ;  /* 0x0000000404067c24 */ /* 0x000fe2000f8e02ff */
[--C-:B------:R-:W-:Y:S01]  /*af00*/  SHF.R.S32.HI R4, RZ, 0x1f, R11.reuse ;  /* 0x0000001fff047819 */ /* 0x100fe2000001140b */
[----:B------:R-:W-:Y:S02]  /*af10*/  IMAD.MOV R8, RZ, RZ, -R11 ;  /* 0x000000ffff087224 */ /* 0x000fe400078e0a0b */
[----:B------:R-:W-:-:S02]  /*af20*/  IMAD R13, R5, UR5, R6 ;  /* 0x00000005050d7c24 */ /* 0x000fc4000f8e0206 */
[----:B------:R-:W-:Y:S02]  /*af30*/  IMAD R10, R4, UR4, RZ ;  /* 0x00000004040a7c24 */ /* 0x000fe4000f8e02ff */
[----:B------:R-:W-:-:S04]  /*af40*/  IMAD.WIDE.U32 R6, R11, UR4, R2 ;  /* 0x000000040b067c25 */ /* 0x000fc8000f8e0002 */
[----:B------:R-:W-:Y:S02]  /*af50*/  IMAD R21, R11, UR5, R10 ;  /* 0x000000050b157c24 */ /* 0x000fe4000f8e020a */
[----:B------:R-:W-:Y:S01]  /*af60*/  IMAD R11, R9, R8, R0 ;  /* 0x00000008090b7224 */ /* 0x000fe200078e0200 */
[----:B------:R-:W-:Y:S01]  /*af70*/  SHF.R.S32.HI R0, RZ, 0x1f, R15 ;  /* 0x0000001fff007819 */ /* 0x000fe2000001140f */
[----:B------:R-:W-:Y:S01]  /*af80*/  IMAD.WIDE.U32 R4, R5, UR4, R2 ;  /* 0x0000000405047c25 */ /* 0x000fe2000f8e0002 */
[----:B------:R-:W-:-:S03]  /*af90*/  ULDC.64 UR4, c[0x0][0x2c8] ;  /* 0x0000b20000047ab9 */ /* 0x000fc60000000a00 */
[----:B------:R-:W-:Y:S02]  /*afa0*/  IMAD R0, R0, UR4, RZ ;  /* 0x0000000400007c24 */ /* 0x000fe4000f8e02ff */
[----:B------:R-:W-:Y:S02]  /*afb0*/  IMAD.IADD R3, R5, 0x1, R13 ;  /* 0x0000000105037824 */ /* 0x000fe400078e020d */
[----:B------:R-:W-:Y:S02]  /*afc0*/  IMAD.MOV.U32 R2, RZ, RZ, R4 ;  /* 0x000000ffff027224 */ /* 0x000fe400078e0004 */
[C---:B------:R-:W-:Y:S01]  /*afd0*/  IMAD R13, R15.reuse, UR5, R0 ;  /* 0x000000050f0d7c24 */ /* 0x040fe2000f8e0200 */
[----:B------:R-:W-:Y:S01]  /*afe0*/  SHF.R.S32.HI R0, RZ, 0x1f, R11 ;  /* 0x0000001fff007819 */ /* 0x000fe2000001140b */
[----:B------:R-:W-:Y:S01]  /*aff0*/  IMAD.WIDE.U32 R4, R15, UR4, R2 ;  /* 0x000000040f047c25 */ /* 0x000fe2000f8e0002 */
[----:B------:R-:W-:-:S03]  /*b000*/  IADD3 R3, R7, R21, RZ ;  /* 0x0000001507037210 */ /* 0x000fc60007ffe0ff */
        /* <DEDUP_REMOVED lines=15> */
[----:B------:R-:W0:Y:S01]  /*b100*/  SHFL.IDX PT, R14, R7, RZ, 0x181f ;  /* 0x00181fff070e7589 */ /* 0x000e2200000e0000 */
[----:B------:R-:W-:Y:S01]  /*b110*/  IMAD.U32 R5, RZ, RZ, UR49 ;  /* 0x00000031ff057e24 */ /* 0x000fe2000f8e00ff */
[----:B------:R-:W-:Y:S02]  /*b120*/  ULDC UR4, c[0x0][0x288] ;  /* 0x0000a20000047ab9 */ /* 0x000fe40000000800 */
[----:B------:R-:W1:Y:S01]  /*b130*/  SHFL.IDX PT, R2, R8, RZ, 0x181f ;  /* 0x00181fff08027589 */ /* 0x000e6200000e0000 */
[----:B------:R-:W-:Y:S02]  /*b140*/  IMAD R4, R9, UR4, RZ ;  /* 0x0000000409047c24 */ /* 0x000fe4000f8e02ff */
[----:B------:R-:W-:Y:S01]  /*b150*/  IMAD R5, R5, 0xc0, R24 ;  /* 0x000000c005057824 */ /* 0x000fe200078e0218 */
[----:B------:R-:W2:Y:S03]  /*b160*/  SHFL.IDX PT, R21, R7, 0x1, 0x181f ;  /* 0x00381f0007157f89 */ /* 0x000ea600000e0000 */
[C---:B------:R-:W-:Y:S01]  /*b170*/  VIADD R9, R5.reuse, 0x10 ;  /* 0x0000001005097836 */ /* 0x040fe20000000000 */
[C---:B------:R-:W-:Y:S01]  /*b180*/  ISETP.GE.AND P1, PT, R5.reuse, R4, PT ;  /* 0x000000040500720c */ /* 0x040fe20003f26270 */
[----:B------:R-:W3:Y:S01]  /*b190*/  SHFL.IDX PT, R10, R8, 0x1, 0x181f ;  /* 0x00381f00080a7f89 */ /* 0x000ee200000e0000 */
[----:B------:R-:W-:-:S02]  /*b1a0*/  VIADD R11, R5, 0x20 ;  /* 0x00000020050b7836 */ /* 0x000fc40000000000 */
[----:B------:R-:W-:Y:S02]  /*b1b0*/  ISETP.GE.AND P3, PT, R9, R4, PT ;  /* 0x000000040900720c */ /* 0x000fe40003f66270 */
[----:B------:R-:W-:Y:S07]  /*b1c0*/  SHFL.IDX PT, R9, R8, 0x2, 0x181f ;  /* 0x00581f0008097f89 */ /* 0x000fee00000e0000 */
[----:B0-----:R-:W-:Y:S02]  /*b1d0*/  @!P1 LEA R14, P2, R16, R14, 0x1 ;  /* 0x0000000e100e9211 */ /* 0x001fe400078408ff */
[----:B------:R-:W-:-:S03]  /*b1e0*/  @!P1 LEA R25, R22, UR47, 0x1 ;  /* 0x0000002f16199c11 */ /* 0x000fc6000f8e08ff */
[----:B-1----:R-:W-:Y:S02]  /*b1f0*/  @!P1 IMAD.X R3, RZ, RZ, R2, P2 ;  /* 0x000000ffff039224 */ /* 0x002fe400010e0602 */
[----:B------:R-:W-:Y:S02]  /*b200*/  @!P1 IMAD.MOV.U32 R2, RZ, RZ, R14 ;  /* 0x000000ffff029224 */ /* 0x000fe400078e000e */
[----:B------:R-:W0:Y:S04]  /*b210*/  SHFL.IDX PT, R14, R7, 0x2, 0x181f ;  /* 0x00581f00070e7f89 */ /* 0x000e2800000e0000 */
[----:B------:R2:W-:Y:S01]  /*b220*/  @!P1 LDGSTS.E.BYPASS.LTC128B.128 [R25+0x8400], desc[UR38][R2.64], !P0 ;  /* 0x0840000002199fae */ /* 0x0005e2000c101d66 */
[----:B------:R-:W-:Y:S01]  /*b230*/  ISETP.GE.AND P1, PT, R11, R4, PT ;  /* 0x000000040b00720c */ /* 0x000fe20003f26270 */
[----:B------:R-:W-:Y:S01]  /*b240*/  VIADD R11, R5, 0x40 ;  /* 0x00000040050b7836 */ /* 0x000fe20000000000 */
[----:B--2---:R-:W-:-:S02]  /*b250*/  @!P3 LEA R2, P2, R16, R21, 0x1 ;  /* 0x000000151002b211 */ /* 0x004fc400078408ff */
[----:B------:R-:W-:Y:S01]  /*b260*/  @!P3 LEA R25, R22, UR47, 0x1 ;  /* 0x0000002f1619bc11 */ /* 0x000fe2000f8e08ff */
[----:B------:R-:W1:Y:S01]  /*b270*/  SHFL.IDX PT, R21, R7, 0x3, 0x181f ;  /* 0x00781f0007157f89 */ /* 0x000e6200000e0000 */
[----:B---3--:R-:W-:-:S07]  /*b280*/  @!P3 IADD3.X R3, RZ, R10, RZ, P2, !PT ;  /* 0x0000000aff03b210 */ /* 0x008fce00017fe4ff */
[----:B------:R-:W-:Y:S01]  /*b290*/  @!P1 LEA R20, R22, UR47, 0x1 ;  /* 0x0000002f16149c11 */ /* 0x000fe2000f8e08ff */
[----:B------:R-:W2:Y:S04]  /*b2a0*/  SHFL.IDX PT, R10, R8, 0x3, 0x181f ;  /* 0x00781f00080a7f89 */ /* 0x000ea800000e0000 */
[----:B------:R0:W-:Y:S02]  /*b2b0*/  @!P3 LDGSTS.E.BYPASS.LTC128B.128 [R25+0x8c00], desc[UR38][R2.64], !P0 ;  /* 0x08c000000219bfae */ /* 0x0001e4000c101d66 */
[----:B0-----:R-:W-:Y:S02]  /*b2c0*/  @!P1 LEA R2, P2, R16, R14, 0x1 ;  /* 0x0000000e10029211 */ /* 0x001fe400078408ff */
[----:B------:R-:W0:Y:S03]  /*b2d0*/  SHFL.IDX PT, R14, R7, 0x4, 0x181f ;  /* 0x00981f00070e7f89 */ /* 0x000e2600000e0000 */
[----:B------:R-:W-:-:S02]  /*b2e0*/  @!P1 IMAD.X R3, RZ, RZ, R9, P2 ;  /* 0x000000ffff039224 */ /* 0x000fc400010e0609 */
[----:B------:R-:W-:-:S03]  /*b2f0*/  VIADD R9, R5, 0x30 ;  /* 0x0000003005097836 */ /* 0x000fc60000000000 */
[----:B------:R3:W-:Y:S01]  /*b300*/  @!P1 LDGSTS.E.BYPASS.LTC128B.128 [R20+0x9400], desc[UR38][R2.64], !P0 ;  /* 0x0940000002149fae */ /* 0x0007e2000c101d66 */
[-C--:B------:R-:W-:Y:S01]  /*b310*/  ISETP.GE.AND P1, PT, R11, R4.reuse, PT ;  /* 0x000000040b00720c */ /* 0x080fe20003f26270 */
[----:B------:R-:W-:Y:S01]  /*b320*/  VIADD R11, R5, 0x60 ;  /* 0x00000060050b7836 */ /* 0x000fe20000000000 */
[----:B------:R-:W-:Y:S02]  /*b330*/  ISETP.GE.AND P3, PT, R9, R4, PT ;  /* 0x000000040900720c */ /* 0x000fe40003f66270 */
[----:B------:R-:W4:Y:S09]  /*b340*/  SHFL.IDX PT, R9, R8, 0x4, 0x181f ;  /* 0x00981f0008097f89 */ /* 0x000f3200000e0000 */
[----:B---3--:R-:W-:-:S02]  /*b350*/  @!P1 LEA R20, R22, UR47, 0x1 ;  /* 0x0000002f16149c11 */ /* 0x008fc4000f8e08ff */
[----:B-1----:R-:W-:Y:S02]  /*b360*/  @!P3 LEA R2, P2, R16, R21, 0x1 ;  /* 0x000000151002b211 */ /* 0x002fe400078408ff */
[----:B------:R-:W-:Y:S01]  /*b370*/  @!P3 LEA R25, R22, UR47, 0x1 ;  /* 0x0000002f1619bc11 */ /* 0x000fe2000f8e08ff */
[----:B------:R-:W1:Y:S02]  /*b380*/  SHFL.IDX PT, R21, R7, 0x5, 0x181f ;  /* 0x00b81f0007157f89 */ /* 0x000e6400000e0000 */
[----:B--2---:R-:W-:Y:S02]  /*b390*/  @!P3 IMAD.X R3, RZ, RZ, R10, P2 ;  /* 0x000000ffff03b224 */ /* 0x004fe400010e060a */
[----:B------:R-:W2:Y:S04]  /*b3a0*/  SHFL.IDX PT, R10, R8, 0x5, 0x181f ;  /* 0x00b81f00080a7f89 */ /* 0x000ea800000e0000 */
[----:B------:R0:W-:Y:S02]  /*b3b0*/  @!P3 LDGSTS.E.BYPASS.LTC128B.128 [R25+0x9c00], desc[UR38][R2.64], !P0 ;  /* 0x09c000000219bfae */ /* 0x0001e4000c101d66 */
[----:B0-----:R-:W-:-:S02]  /*b3c0*/  @!P1 LEA R2, P2, R16, R14, 0x1 ;  /* 0x0000000e10029211 */ /* 0x001fc400078408ff */
[----:B------:R-:W0:Y:S03]  /*b3d0*/  SHFL.IDX PT, R14, R7, 0x6, 0x181f ;  /* 0x00d81f00070e7f89 */ /* 0x000e2600000e0000 */
[----:B----4-:R-:W-:Y:S02]  /*b3e0*/  @!P1 IMAD.X R3, RZ, RZ, R9, P2 ;  /* 0x000000ffff039224 */ /* 0x010fe400010e0609 */
        /* <DEDUP_REMOVED lines=14> */
[----:B------:R0:W1:Y:S02]  /*b4d0*/  SHFL.IDX PT, R14, R7, 0x7, 0x181f ;  /* 0x00f81f00070e7f89 */ /* 0x00006400000e0000 */
[----:B---3--:R-:W-:Y:S01]  /*b4e0*/  @!P1 IADD3.X R3, RZ, R9, RZ, P2, !PT ;  /* 0x00000009ff039210 */ /* 0x008fe200017fe4ff */
[----:B------:R-:W-:-:S04]  /*b4f0*/  VIADD R9, R5, 0x70 ;  /* 0x0000007005097836 */ /* 0x000fc80000000000 */
[----:B------:R1:W-:Y:S01]  /*b500*/  @!P1 LDGSTS.E.BYPASS.LTC128B.128 [R10+0xb400], desc[UR38][R2.64], !P0 ;  /* 0x0b400000020a9fae */ /* 0x0003e2000c101d66 */
[-C--:B------:R-:W-:Y:S01]  /*b510*/  ISETP.GE.AND P3, PT, R9, R4.reuse, PT ;  /* 0x000000040900720c */ /* 0x080fe20003f66270 */
[----:B0-----:R-:W-:Y:S01]  /*b520*/  VIADD R7, R5, 0x90 ;  /* 0x0000009005077836 */ /* 0x001fe20000000000 */
[----:B------:R-:W-:Y:S01]  /*b530*/  ISETP.GE.AND P1, PT, R11, R4, PT ;  /* 0x000000040b00720c */ /* 0x000fe20003f26270 */
[----:B------:R-:W0:Y:S01]  /*b540*/  SHFL.IDX PT, R9, R6, RZ, 0x181f ;  /* 0x00181fff06097589 */ /* 0x000e2200000e0000 */
[----:B------:R-:W-:-:S09]  /*b550*/  VIADD R11, R5, 0xa0 ;  /* 0x000000a0050b7836 */ /* 0x000fd20000000000 */
[----:B------:R-:W-:Y:S02]  /*b560*/  @!P3 LEA R25, R22, UR47, 0x1 ;  /* 0x0000002f1619bc11 */ /* 0x000fe4000f8e08ff */
[----:B-1----:R-:W-:Y:S02]  /*b570*/  @!P3 LEA R2, P2, R16, R14, 0x1 ;  /* 0x0000000e1002b211 */ /* 0x002fe400078408ff */
[----:B------:R-:W-:Y:S03]  /*b580*/  SHFL.IDX PT, R14, R0, 0x2, 0x181f ;  /* 0x00581f00000e7f89 */ /* 0x000fe600000e0000 */
[----:B------:R-:W-:Y:S02]  /*b590*/  @!P3 IMAD.X R3, RZ, RZ, R8, P2 ;  /* 0x000000ffff03b224 */ /* 0x000fe400010e0608 */
        /* <DEDUP_REMOVED lines=20> */
.L_x_2294:
[----:B------:R-:W-:Y:S01]  /*b6e0*/  IADD3 R5, R5, 0xb0, RZ ;  /* 0x000000b005057810 */ /* 0x000fe20007ffe0ff */
        /* <DEDUP_REMOVED lines=17> */
.L_x_2295:
[----:B------:R-:W-:Y:S01]  /*b800*/  UIADD3 UR4, UR52, -0x2, URZ ;  /* 0xfffffffe34047890 */ /* 0x000fe2000fffe03f */
[----:B------:R-:W-:Y:S02]  /*b810*/  IMAD.MOV.U32 R24, RZ, RZ, 0x1 ;  /* 0x00000001ff187424 */ /* 0x000fe400078e00ff */
[----:B------:R-:W-:Y:S01]  /*b820*/  IMAD.MOV.U32 R20, RZ, RZ, RZ ;  /* 0x000000ffff147224 */ /* 0x000fe200078e00ff */
[----:B------:R-:W-:-:S06]  /*b830*/  UISETP.GE.AND UP0, UPT, UR4, UR51, UPT ;  /* 0x000000330400728c */ /* 0x000fcc000bf06270 */
[----:B------:R-:W-:-:S13]  /*b840*/  PLOP3.LUT P0, PT, PT, PT, UP0, 0x80, 0x0 ;  /* 0x000000000000781c */ /* 0x000fda0003f0f008 */
[----:B------:R-:W-:Y:S05]  /*b850*/  @!P0 BRA `(.L_x_2218) ;  /* 0x0000000c00fc8947 */ /* 0x000fea0003800000 */
[----:B------:R-:W1:Y:S01]  /*b860*/  S2R R2, SR_TID.X ;  /* 0x0000000000027919 */ /* 0x000e620000002100 */
[----:B------:R-:W-:Y:S01]  /*b870*/  UIADD3 UR4, UR45, 0x1, URZ ;  /* 0x000000012d047890 */ /* 0x000fe2000fffe03f */
[----:B0-----:R-:W-:Y:S01]  /*b880*/  LOP3.LUT R0, RZ, UR44, RZ, 0x33, !PT ;  /* 0x0000002cff007c12 */ /* 0x001fe2000f8e33ff */
[----:B------:R-:W-:Y:S01]  /*b890*/  ULOP3.LUT UR5, URZ, UR46, URZ, 0x33, !UPT ;  /* 0x0000002e3f057292 */ /* 0x000fe2000f8e333f */
[----:B------:R-:W-:Y:S01]  /*b8a0*/  IMAD.SHL.U32 R4, R16, 0x2, RZ ;  /* 0x0000000210047824 */ /* 0x000fe200078e00ff */
[----:B------:R-:W-:Y:S01]  /*b8b0*/  UIMAD UR4, UR4, UR41, URZ ;  /* 0x00000029040472a4 */ /* 0x000fe2000f8e023f */
[----:B------:R-:W-:Y:S01]  /*b8c0*/  BSSY B0, `(.L_x_2218) ;  /* 0x00000f8000007945 */ /* 0x000fe20003800000 */
[----:B------:R-:W-:Y:S01]  /*b8d0*/  IMAD.MOV.U32 R21, RZ, RZ, 0x1 ;  /* 0x00000001ff157424 */ /* 0x000fe200078e00ff */
[----:B------:R-:W-:-:S03]  /*b8e0*/  MOV R8, RZ ;  /* 0x000000ff00087202 */ /* 0x000fc60000000f00 */
[----:B------:R-:W-:Y:S01]  /*b8f0*/  LOP3.LUT R3, RZ, UR4, RZ, 0x33, !PT ;  /* 0x00000004ff037c12 */ /* 0x000fe2000f8e33ff */
[----:B------:R-:W-:Y:S02]  /*b900*/  ULDC UR4, c[0x0][0x2f4] ;  /* 0x0000bd0000047ab9 */ /* 0x000fe40000000800 */
[----:B------:R-:W-:Y:S02]  /*b910*/  ISETP.GE.AND P1, PT, R16, UR4, PT ;  /* 0x0000000410007c0c */ /* 0x000fe4000bf26270 */
[----:B------:R-:W-:-:S04]  /*b920*/  VIMNMX3 R3, R0, UR5, R3, !PT ;  /* 0x0000000500037c0f */ /* 0x000fc8000f800103 */
        /* <DEDUP_REMOVED lines=9> */
.L_x_2231:
[----:B------:R-:W0:Y:S01]  /*b9c0*/  LDC R2, c[0x0][0x430] ;  /* 0x00010c00ff027b82 */ /* 0x000e220000000800 */
[----:B------:R-:W-:Y:S01]  /*b9d0*/  IMAD.MOV.U32 R9, RZ, RZ, R0 ;  /* 0x000000ffff097224 */ /* 0x000fe200078e0000 */
[----:B------:R-:W-:Y:S01]  /*b9e0*/  ULDC.64 UR4, c[0x0][0x428] ;  /* 0x00010a0000047ab9 */ /* 0x000fe20000000a00 */
[----:B0-----:R-:W-:-:S13]  /*b9f0*/  ISETP.NE.AND P0, PT, R2, 0x1, PT ;  /* 0x000000010200780c */ /* 0x001fda0003f05270 */
[----:B------:R-:W0:Y:S08]  /*ba00*/  @P0 LDC R3, c[0x0][0x434] ;  /* 0x00010d00ff030b82 */ /* 0x000e300000000800 */
[----:B------:R-:W1:Y:S01]  /*ba10*/  @P0 LDC R5, c[0x0][0x438] ;  /* 0x00010e00ff050b82 */ /* 0x000e620000000800 */
[----:B0-----:R-:W-:-:S05]  /*ba20*/  @P0 IMAD.HI.U32 R2, R0, R3, RZ ;  /* 0x0000000300020227 */ /* 0x001fca00078e00ff */
[----:B-1----:R-:W-:Y:S01]  /*ba30*/  @P0 SHF.R.U32.HI R9, RZ, R5, R2 ;  /* 0x00000005ff090219 */ /* 0x002fe20000011602 */
[----:B------:R-:W-:-:S03]  /*ba40*/  IMAD R5, R29, UR4, RZ ;  /* 0x000000041d057c24 */ /* 0x000fc6000f8e02ff */
[--C-:B------:R-:W-:Y:S01]  /*ba50*/  SHF.R.S32.HI R3, RZ, 0x1f, R9.reuse ;  /* 0x0000001fff037819 */ /* 0x100fe20000011409 */
[----:B------:R-:W-:Y:S02]  /*ba60*/  IMAD.MOV.U32 R2, RZ, RZ, R9 ;  /* 0x000000ffff027224 */ /* 0x000fe400078e0009 */
[C---:B------:R-:W-:Y:S02]  /*ba70*/  IMAD R5, R28.reuse, UR5, R5 ;  /* 0x000000051c057c24 */ /* 0x040fe4000f8e0205 */
[----:B------:R-:W-:Y:S01]  /*ba80*/  IMAD.WIDE.U32 R2, R28, UR4, R2 ;  /* 0x000000041c027c25 */ /* 0x000fe2000f8e0002 */
[----:B------:R-:W-:-:S03]  /*ba90*/  ULDC.64 UR4, c[0x0][0x418] ;  /* 0x0001060000047ab9 */ /* 0x000fc60000000a00 */
[----:B------:R-:W-:Y:S01]  /*baa0*/  IMAD.IADD R3, R5, 0x1, R3 ;  /* 0x0000000105037824 */ /* 0x000fe200078e0203 */
[----:B------:R-:W-:-:S04]  /*bab0*/  LEA R6, P0, R2, UR4, 0x2 ;  /* 0x0000000402067c11 */ /* 0x000fc8000f8010ff */
[----:B------:R-:W-:-:S05]  /*bac0*/  LEA.HI.X R7, R2, UR5, R3, 0x2, P0 ;  /* 0x0000000502077c11 */ /* 0x000fca00080f1403 */
[----:B------:R-:W2:Y:S01]  /*bad0*/  LDG.E R5, desc[UR38][R6.64] ;  /* 0x0000002606057981 */ /* 0x000ea2000c1e1900 */
[----:B------:R-:W-:Y:S01]  /*bae0*/  ULOP3.LUT UR6, UR40, 0x2, URZ, 0xfc, !UPT ;  /* 0x0000000228067892 */ /* 0x000fe2000f8efc3f */
[----:B------:R-:W-:-:S05]  /*baf0*/  VIADD R20, R8, 0x1 ;  /* 0x0000000108147836 */ /* 0x000fca0000000000 */
[----:B------:R-:W-:Y:S01]  /*bb00*/  IMAD.U32 R10, RZ, RZ, UR6 ;  /* 0x00000006ff0a7e24 */ /* 0x000fe2000f8e00ff */
[----:B------:R-:W-:-:S04]  /*bb10*/  ISETP.NE.AND P0, PT, R20, 0x2, PT ;  /* 0x000000021400780c */ /* 0x000fc80003f05270 */
[----:B------:R-:W-:Y:S02]  /*bb20*/  ISETP.NE.AND P2, PT, R10, 0x3, PT ;  /* 0x000000030a00780c */ /* 0x000fe40003f45270 */
[----:B------:R-:W-:Y:S02]  /*bb30*/  SEL R24, RZ, 0x1, P0 ;  /* 0x00000001ff187807 */ /* 0x000fe40000000000 */
[----:B------:R-:W-:Y:S02]  /*bb40*/  SEL R20, R20, RZ, P0 ;  /* 0x000000ff14147207 */ /* 0x000fe40000000000 */
[----:B------:R-:W-:Y:S02]  /*bb50*/  LOP3.LUT R24, R21, R24, RZ, 0x3c, !PT ;  /* 0x0000001815187212 */ /* 0x000fe400078e3cff */
[----:B--2---:R-:W-:-:S05]  /*bb60*/  SHF.R.S32.HI R25, RZ, 0x1f, R5 ;  /* 0x0000001fff197819 */ /* 0x004fca0000011405 */
[----:B------:R-:W-:Y:S05]  /*bb70*/  @!P2 BRA `(.L_x_2219) ;  /* 0x000000000004a947 */ /* 0x000fea0003800000 */
[----:B------:R-:W-:Y:S01]  /*bb80*/  BPT.TRAP 0x1 ;  /* 0x000000040000795c */ /* 0x000fe20000300000 */
.L_x_2219:
[----:B------:R-:W-:Y:S01]  /*bb90*/  LEA R7, R20, UR47, 0x3 ;  /* 0x0000002f14077c11 */ /* 0x000fe2000f8e18ff */
[----:B------:R-:W-:Y:S01]  /*bba0*/  BSSY B1, `(.L_x_2220) ;  /* 0x0000004000017945 */ /* 0x000fe20003800000 */
[----:B------:R-:W-:-:S04]  /*bbb0*/  SHF.L.U32 R2, R24, 0x1f, RZ ;  /* 0x0000001f18027819 */ /* 0x000fc800000006ff */
[----:B------:R-:W0:Y:S02]  /*bbc0*/  SYNCS.PHASECHK.TRANS64.TRYWAIT P0, [R7+URZ+0x16840], R2 ;  /* 0x01684002070075a7 */ /* 0x000e24000800017f */
[----:B0-----:R-:W-:Y:S05]  /*bbd0*/  @!P0 BRA `(.L_x_2221) ;  /* 0x0000003000448947 */ /* 0x001fea0003800000 */
.L_x_2296:
[----:B------:R-:W-:Y:S05]  /*bbe0*/  BSYNC B1 ;  /* 0x0000000000017941 */ /* 0x000fea0003800000 */
.L_x_2220:
[----:B------:R-:W2:Y:S01]  /*bbf0*/  LDL R3, [R1] ;  /* 0x0000000001037983 */ /* 0x000ea20000100800 */
[----:B------:R-:W-:Y:S01]  /*bc00*/  ULDC UR4, c[0x0][0x430] ;  /* 0x00010c0000047ab9 */ /* 0x000fe20000000800 */
[----:B------:R-:W-:Y:S01]  /*bc10*/  R2UR UR6, R27 ;  /* 0x000000001b0672ca */ /* 0x000fe200000e0000 */
[----:B------:R-:W-:-:S06]  /*bc20*/  UIADD3 UR4, -UR4, URZ, URZ ;  /* 0x0000003f04047290 */ /* 0x000fcc000fffe13f */
[----:B------:R-:W-:Y:S01]  /*bc30*/  IMAD R6, R9, UR4, R0 ;  /* 0x0000000409067c24 */ /* 0x000fe2000f8e0200 */
[----:B------:R-:W-:-:S04]  /*bc40*/  ULDC.64 UR4, c[0x0][0x300] ;  /* 0x0000c00000047ab9 */ /* 0x000fc80000000a00 */
[----:B------:R-:W-:Y:S02]  /*bc50*/  SHF.R.S32.HI R23, RZ, 0x1f, R6 ;  /* 0x0000001fff177819 */ /* 0x000fe40000011406 */
[----:B--2---:R-:W-:-:S03]  /*bc60*/  ISETP.NE.AND P2, PT, R3, RZ, PT ;  /* 0x000000ff0300720c */ /* 0x004fc60003f45270 */
        /* <DEDUP_REMOVED lines=9> */
[----:B------:R-:W-:Y:S01]  /*bd00*/  IMAD.IADD R3, R3, 0x1, R9 ;  /* 0x0000000103037824 */ /* 0x000fe200078e0209 */
[----:B------:R-:W-:Y:S01]  /*bd10*/  MOV R9, UR4 ;  /* 0x0000000400097c02 */ /* 0x000fe20008000f00 */
[----:B------:R-:W-:-:S03]  /*bd20*/  UIMAD UR4, UR6, UR4, URZ ;  /* 0x00000004060472a4 */ /* 0x000fc6000f8e023f */
[----:B------:R-:W-:Y:S01]  /*bd30*/  ULDC.64 UR6, c[0x0][0x2e8] ;  /* 0x0000ba0000067ab9 */ /* 0x000fe20000000a00 */
[----:B------:R-:W-:Y:S02]  /*bd40*/  UIMAD UR4, UR42, UR5, UR4 ;  /* 0x000000052a0472a4 */ /* 0x000fe4000f8e0204 */
[----:B------:R-:W-:-:S04]  /*bd50*/  IMAD.WIDE.U32 R2, R9, UR42, R2 ;  /* 0x0000002a09027c25 */ /* 0x000fc8000f8e0002 */
[----:B------:R-:W-:Y:S01]  /*bd60*/  IMAD R9, R20, 0x2000, R22 ;  /* 0x0000200014097824 */ /* 0x000fe200078e0216 */
[----:B------:R-:W-:Y:S01]  /*bd70*/  LEA R10, P0, R2, UR6, 0x1 ;  /* 0x00000006020a7c11 */ /* 0x000fe2000f8008ff */
        /* <DEDUP_REMOVED lines=38> */
[----:B------:R-:W1:Y:S04]  /*bfe0*/  SHFL.IDX PT, R3, R19, 0x6, 0x181f ;  /* 0x00d81f0013037f89 */ /* 0x000e6800000e0000 */
[----:B------:R-:W2:Y:S01]  /*bff0*/  SHFL.IDX PT, R19, R19, 0x7, 0x181f ;  /* 0x00f81f0013137f89 */ /* 0x000ea200000e0000 */
[----:B0-----:R-:W-:-:S05]  /*c000*/  IADD3 R2, P0, R2, R11, RZ ;  /* 0x0000000b02027210 */ /* 0x001fca0007f1e0ff */
[----:B-1----:R-:W-:-:S05]  /*c010*/  IMAD.X R3, RZ, RZ, R3, P0 ;  /* 0x000000ffff037224 */ /* 0x002fca00000e0603 */
[----:B--2---:R0:W-:Y:S03]  /*c020*/  LDGSTS.E.BYPASS.LTC128B.128 [R9+0x11400], desc[UR38][R2.64], !P2 ;  /* 0x1140000002097fae */ /* 0x0041e6000d101d66 */
.L_x_2314:
        /* <DEDUP_REMOVED lines=9> */
.L_x_2223:
        /* <DEDUP_REMOVED lines=12> */
.L_x_2224:
[----:B------:R0:W-:Y:S01]  /*c180*/  SYNCS.ARRIVE.TRANS64.A1T0 RZ, [R7+URZ+0x16830], RZ ;  /* 0x016830ff07ff79a7 */ /* 0x0001e2000810003f */
[----:B------:R-:W-:Y:S05]  /*c190*/  @!P3 BRA `(.L_x_2225) ;  /* 0x000000000004b947 */ /* 0x000fea0003800000 */
[----:B------:R-:W-:Y:S01]  /*c1a0*/  BPT.TRAP 0x1 ;  /* 0x000000040000795c */ /* 0x000fe20000300000 */
.L_x_2225:
[----:B------:R-:W-:Y:S01]  /*c1b0*/  SHF.L.U32 R2, R21, 0x1f, RZ ;  /* 0x0000001f15027819 */ /* 0x000fe200000006ff */
[----:B------:R-:W-:Y:S01]  /*c1c0*/  BSSY B1, `(.L_x_2226) ;  /* 0x0000004000017945 */ /* 0x000fe20003800000 */
[----:B0-----:R-:W-:-:S04]  /*c1d0*/  LEA R7, R8, UR47, 0x3 ;  /* 0x0000002f08077c11 */ /* 0x001fc8000f8e18ff */
[----:B------:R-:W0:Y:S02]  /*c1e0*/  SYNCS.PHASECHK.TRANS64.TRYWAIT P0, [R7+URZ+0x16860], R2 ;  /* 0x01686002070075a7 */ /* 0x000e24000800017f */
[----:B0-----:R-:W-:Y:S05]  /*c1f0*/  @!P0 BRA `(.L_x_2227) ;  /* 0x0000003400308947 */ /* 0x001fea0003800000 */
.L_x_2315:
[----:B------:R-:W-:Y:S05]  /*c200*/  BSYNC B1 ;  /* 0x0000000000017941 */ /* 0x000fea0003800000 */
.L_x_2226:
        /* <DEDUP_REMOVED lines=24> */
[----:B------:R-:W2:Y:S02]  /*c390*/  SHFL.IDX PT, R12, R17, 0x4, 0x181f ;  /* 0x00981f00110c7f89 */ /* 0x000ea400000e0000 */
[----:B-----5:R-:W-:Y:S02]  /*c3a0*/  IADD3.X R3, RZ, R10, RZ, P2, !PT ;  /* 0x0000000aff037210 */ /* 0x020fe400017fe4ff */
[----:B------:R-:W3:Y:S05]  /*c3b0*/  SHFL.IDX PT, R10, R18, 0x4, 0x181f ;  /* 0x00981f00120a7f89 */ /* 0x000eea00000e0000 */
        /* <DEDUP_REMOVED lines=22> */
.L_x_2333:
        /* <DEDUP_REMOVED lines=19> */
.L_x_2229:
        /* <DEDUP_REMOVED lines=12> */
.L_x_2230:
[----:B------:R-:W-:Y:S01]  /*c710*/  R2UR UR4, R27 ;  /* 0x000000001b0472ca */ /* 0x000fe200000e0000 */
[----:B------:R-:W-:Y:S01]  /*c720*/  ULDC.64 UR6, c[0x0][0x330] ;  /* 0x0000cc0000067ab9 */ /* 0x000fe20000000a00 */
[----:B------:R-:W-:Y:S01]  /*c730*/  VIADD R26, R26, 0xffffffff ;  /* 0xffffffff1a1a7836 */ /* 0x000fe20000000000 */
[----:B------:R-:W-:Y:S01]  /*c740*/  MOV R3, UR6 ;  /* 0x0000000600037c02 */ /* 0x000fe20008000f00 */
[----:B------:R-:W-:Y:S01]  /*c750*/  IMAD.MOV.U32 R18, RZ, RZ, R2 ;  /* 0x000000ffff127224 */ /* 0x000fe200078e0002 */
[----:B------:R0:W-:Y:S01]  /*c760*/  SYNCS.ARRIVE.TRANS64.A1T0 RZ, [R7+URZ+0x16850], RZ ;  /* 0x016850ff07ff79a7 */ /* 0x0001e2000810003f */
[----:B------:R-:W-:Y:S01]  /*c770*/  VIADD R4, R4, 0x80 ;  /* 0x0000008004047836 */ /* 0x000fe20000000000 */
[----:B------:R-:W-:Y:S01]  /*c780*/  ISETP.GT.AND P0, PT, R26, UR51, PT ;  /* 0x000000331a007c0c */ /* 0x000fe2000bf04270 */
[----:B------:R-:W-:-:S04]  /*c790*/  IMAD.WIDE.U32 R18, R3, UR42, R18 ;  /* 0x0000002a03127c25 */ /* 0x000fc8000f8e0012 */
[----:B------:R-:W-:Y:S01]  /*c7a0*/  VIADD R0, R0, 0xffffff80 ;  /* 0xffffff8000007836 */ /* 0x000fe20000000000 */
        /* <DEDUP_REMOVED lines=10> */
.L_x_2218:
[----:B------:R-:W-:-:S06]  /*c850*/  ULOP3.LUT UR4, UR40, 0x2, URZ, 0xfc, !UPT ;  /* 0x0000000228047892 */ /* 0x000fcc000f8efc3f */
[----:B0-----:R-:W-:-:S05]  /*c860*/  IMAD.U32 R0, RZ, RZ, UR4 ;  /* 0x00000004ff007e24 */ /* 0x001fca000f8e00ff */
[----:B------:R-:W-:-:S13]  /*c870*/  ISETP.NE.AND P0, PT, R0, 0x3, PT ;  /* 0x000000030000780c */ /* 0x000fda0003f05270 */
[----:B------:R-:W-:Y:S05]  /*c880*/  @!P0 BRA `(.L_x_2232) ;  /* 0x0000000000048947 */ /* 0x000fea0003800000 */
[----:B------:R-:W-:Y:S01]  /*c890*/  BPT.TRAP 0x1 ;  /* 0x000000040000795c */ /* 0x000fe20000300000 */
.L_x_2232:
        /* <DEDUP_REMOVED lines=12> */
.L_x_2334:
[----:B------:R-:W-:Y:S05]  /*c960*/  BSYNC B0 ;  /* 0x0000000000007941 */ /* 0x000fea0003800000 */
.L_x_2233:
        /* <DEDUP_REMOVED lines=22> */
[----:B------:R-:W1:Y:S01]  /*cad0*/  SHFL.IDX PT, R22, R18, 0x4, 0x181f ;  /* 0x00981f0012167f89 */ /* 0x000e6200000e0000 */
[----:B----4-:R-:W-:-:S03]  /*cae0*/  IMAD.X R7, RZ, RZ, R7, P4 ;  /* 0x000000ffff077224 */ /* 0x010fc600020e0607 */
[----:B------:R-:W2:Y:S01]  /*caf0*/  SHFL.IDX PT, R25, R17, 0x5, 0x181f ;  /* 0x00b81f0011197f89 */ /* 0x000ea200000e0000 */
[----:B-----5:R-:W-:-:S03]  /*cb00*/  IMAD.X R3, RZ, RZ, R19, P5 ;  /* 0x000000ffff037224 */ /* 0x020fc600028e0613 */
[----:B------:R-:W-:Y:S04]  /*cb10*/  SHFL.IDX PT, R27, R17, 0x6, 0x181f ;  /* 0x00d81f00111b7f89 */ /* 0x000fe800000e0000 */
[----:B------:R0:W-:Y:S01]  /*cb20*/  LDGSTS.E.BYPASS.LTC128B.128 [R4+0x400], desc[UR38][R8.64], !P3 ;  /* 0x0040000008047fae */ /* 0x0001e2000d901d66 */
[----:B------:R-:W-:-:S03]  /*cb30*/  ISETP.LT.OR P3, PT, R5, 0x41, P0 ;  /* 0x000000410500780c */ /* 0x000fc60000761670 */
[----:B------:R-:W3:Y:S04]  /*cb40*/  SHFL.IDX PT, R19, R18, 0x5, 0x181f ;  /* 0x00b81f0012137f89 */ /* 0x000ee800000e0000 */
[----:B------:R2:W-:Y:S04]  /*cb50*/  LDGSTS.E.BYPASS.LTC128B.128 [R4+0xc00], desc[UR38][R6.64], !P2 ;  /* 0x00c0000006047fae */ /* 0x0005e8000d101d66 */
[----:B------:R-:W4:Y:S01]  /*cb60*/  SHFL.IDX PT, R21, R18, 0x6, 0x181f ;  /* 0x00d81f0012157f89 */ /* 0x000f2200000e0000 */
[----:B0-----:R-:W-:-:S03]  /*cb70*/  IADD3 R8, P5, R23, R16, RZ ;  /* 0x0000001017087210 */ /* 0x001fc60007fbe0ff */
[----:B------:R0:W-:Y:S01]  /*cb80*/  LDGSTS.E.BYPASS.LTC128B.128 [R4+0x1400], desc[UR38][R2.64], !P1 ;  /* 0x0140000002047fae */ /* 0x0001e2000c901d66 */
[----:B------:R-:W-:Y:S01]  /*cb90*/  ISETP.LT.OR P1, PT, R5, 0x31, P0 ;  /* 0x000000310500780c */ /* 0x000fe20000721670 */
[----:B-1----:R-:W-:Y:S01]  /*cba0*/  IMAD.X R9, RZ, RZ, R22, P5 ;  /* 0x000000ffff097224 */ /* 0x002fe200028e0616 */
[-C--:B--2---:R-:W-:Y:S01]  /*cbb0*/  IADD3 R6, P4, R25, R16.reuse, RZ ;  /* 0x0000001019067210 */ /* 0x084fe20007f9e0ff */
[----:B------:R-:W1:Y:S01]  /*cbc0*/  SHFL.IDX PT, R18, R18, 0x7, 0x181f ;  /* 0x00f81f0012127f89 */ /* 0x000e6200000e0000 */
[----:B0-----:R-:W-:Y:S02]  /*cbd0*/  IADD3 R2, P2, R14, R16, RZ ;  /* 0x000000100e027210 */ /* 0x001fe40007f5e0ff */
[----:B---3--:R-:W-:Y:S01]  /*cbe0*/  IADD3.X R7, RZ, R19, RZ, P4, !PT ;  /* 0x00000013ff077210 */ /* 0x008fe200027fe4ff */
[----:B------:R0:W2:Y:S02]  /*cbf0*/  SHFL.IDX PT, R14, R17, 0x7, 0x181f ;  /* 0x00f81f00110e7f89 */ /* 0x0000a400000e0000 */
[----:B------:R-:W-:Y:S01]  /*cc00*/  IMAD.X R3, RZ, RZ, R10, P2 ;  /* 0x000000ffff037224 */ /* 0x000fe200010e060a */
[----:B------:R-:W-:Y:S01]  /*cc10*/  ISETP.LT.OR P2, PT, R5, 0x51, P0 ;  /* 0x000000510500780c */ /* 0x000fe20000741670 */
[----:B------:R-:W-:-:S03]  /*cc20*/  IMAD.MOV.U32 R10, RZ, RZ, RZ ;  /* 0x000000ffff0a7224 */ /* 0x000fc600078e00ff */
[----:B------:R3:W-:Y:S01]  /*cc30*/  LDGSTS.E.BYPASS.LTC128B.128 [R4+0x1c00], desc[UR38][R2.64], !P1 ;  /* 0x01c0000002047fae */ /* 0x0007e2000c901d66 */
[----:B------:R-:W-:-:S03]  /*cc40*/  ISETP.LT.OR P1, PT, R5, 0x61, P0 ;  /* 0x000000610500780c */ /* 0x000fc60000721670 */
[----:B------:R0:W-:Y:S05]  /*cc50*/  LDGSTS.E.BYPASS.LTC128B.128 [R4+0x2400], desc[UR38][R8.64], !P3 ;  /* 0x0240000008047fae */ /* 0x0001ea000d901d66 */
[----:B------:R0:W-:Y:S01]  /*cc60*/  LDGSTS.E.BYPASS.LTC128B.128 [R4+0x2c00], desc[UR38][R6.64], !P2 ;  /* 0x02c0000006047fae */ /* 0x0001e2000d101d66 */
[----:B---3--:R-:W-:-:S05]  /*cc70*/  IADD3 R2, P5, R27, R16, RZ ;  /* 0x000000101b027210 */ /* 0x008fca0007fbe0ff */
[----:B----4-:R-:W-:-:S05]  /*cc80*/  IMAD.X R3, RZ, RZ, R21, P5 ;  /* 0x000000ffff037224 */ /* 0x010fca00028e0615 */
[----:B-12---:R0:W-:Y:S03]  /*cc90*/  LDGSTS.E.BYPASS.LTC128B.128 [R4+0x3400], desc[UR38][R2.64], !P1 ;  /* 0x0340000002047fae */ /* 0x0061e6000c901d66 */
.L_x_2352:
        /* <DEDUP_REMOVED lines=9> */
.L_x_2236:
        /* <DEDUP_REMOVED lines=12> */
.L_x_2237:
[----:B------:R-:W-:Y:S01]  /*cdf0*/  VIADD R2, R20, 0x1 ;  /* 0x0000000114027836 */ /* 0x000fe20000000000 */
[----:B------:R0:W-:Y:S04]  /*ce00*/  SYNCS.ARRIVE.TRANS64.A1T0 RZ, [R0+URZ+0x16850], RZ ;  /* 0x016850ff00ff79a7 */ /* 0x0001e8000810003f */
[----:B------:R-:W-:-:S04]  /*ce10*/  ISETP.NE.AND P0, PT, R2, 0x2, PT ;  /* 0x000000020200780c */ /* 0x000fc80003f05270 */
[----:B------:R-:W-:Y:S02]  /*ce20*/  SEL R3, RZ, 0x1, P0 ;  /* 0x00000001ff037807 */ /* 0x000fe40000000000 */
[----:B------:R-:W-:Y:S02]  /*ce30*/  SEL R2, R2, RZ, P0 ;  /* 0x000000ff02027207 */ /* 0x000fe40000000000 */
[----:B0-----:R-:W-:-:S07]  /*ce40*/  LOP3.LUT R0, R24, R3, RZ, 0x3c, !PT ;  /* 0x0000000318007212 */ /* 0x001fce00078e3cff */
.L_x_2205:
[----:B------:R-:W0:Y:S01]  /*ce50*/  S2R R4, SR_CgaCtaId ;  /* 0x0000000000047919 */ /* 0x000e220000008800 */
[----:B------:R-:W-:Y:S02]  /*ce60*/  MOV R3, 0x400 ;  /* 0x0000040000037802 */ /* 0x000fe40000000f00 */
[----:B------:R-:W-:Y:S02]  /*ce70*/  SHF.L.U32 R10, R10, 0x1f, RZ ;  /* 0x0000001f0a0a7819 */ /* 0x000fe400000006ff */
[----:B0-----:R-:W-:-:S04]  /*ce80*/  LEA R7, R4, R3, 0x18 ;  /* 0x0000000304077211 */ /* 0x001fc800078ec0ff */
[----:B------:R-:W0:Y:S02]  /*ce90*/  SYNCS.PHASECHK.TRANS64.TRYWAIT P0, [R7+URZ+0x16820], R10 ;  /* 0x0168200a070075a7 */ /* 0x000e24000800017f */
[----:B0-----:R-:W-:Y:S05]  /*cea0*/  @!P0 BRA `(.L_x_2238) ;  /* 0x0000003800bc8947 */ /* 0x001fea0003800000 */
.L_x_2353:
[----:B------:R-:W-:-:S03]  /*ceb0*/  UMOV UR4, 0xffffffff ;  /* 0xffffffff00047882 */ /* 0x000fc60000000000 */
[----:B------:R-:W-:Y:S05]  /*cec0*/  BRA.DIV UR4, `(.L_x_2239) ;  /* 0x0000003a04c87947 */ /* 0x000fea000b800000 */
[----:B------:R-:W1:Y:S02]  /*ced0*/  S2R R3, SR_TID.X ;  /* 0x0000000000037919 */ /* 0x000e640000002100 */
[----:B-1----:R-:W-:-:S04]  /*cee0*/  SHF.R.U32.HI R3, RZ, 0x5, R3 ;  /* 0x00000005ff037819 */ /* 0x002fc80000011603 */
[----:B------:R-:W-:-:S05]  /*cef0*/  LOP3.LUT R3, R3, 0x3, RZ, 0xc0, !PT ;  /* 0x0000000303037812 */ /* 0x000fca00078ec0ff */
[----:B------:R1:W2:Y:S02]  /*cf00*/  SHFL.IDX PT, R14, R3, RZ, 0x1f ;  /* 0x00001fff030e7589 */ /* 0x0002a400000e0000 */
.L_x_2356:
[----:B--2---:R-:W-:-:S13]  /*cf10*/  ISETP.NE.AND P0, PT, R14, RZ, PT ;  /* 0x000000ff0e00720c */ /* 0x004fda0003f05270 */
[----:B------:R-:W-:Y:S05]  /*cf20*/  @P0 BRA `(.L_x_2161) ;  /* 0x0000000000880947 */ /* 0x000fea0003800000 */
[----:B------:R-:W-:-:S03]  /*cf30*/  UMOV UR4, 0xffffffff ;  /* 0xffffffff00047882 */ /* 0x000fc60000000000 */
[----:B------:R-:W-:Y:S05]  /*cf40*/  BRA.DIV UR4, `(.L_x_2240) ;  /* 0x0000003a04dc7947 */ /* 0x000fea000b800000 */
[----:B------:R-:W-:-:S13]  /*cf50*/  ELECT P6, URZ, PT ;  /* 0x00000000003f782f */ /* 0x000fda00038c0000 */
.L_x_2359:
[----:B------:R-:W-:Y:S05]  /*cf60*/  @!P6 BRA `(.L_x_2161) ;  /* 0x000000000078e947 */ /* 0x000fea0003800000 */
[----:B------:R-:W-:-:S06]  /*cf70*/  ULOP3.LUT UR4, UR40, 0x2, URZ, 0xfc, !UPT ;  /* 0x0000000228047892 */ /* 0x000fcc000f8efc3f */
[----:B-1----:R-:W-:-:S05]  /*cf80*/  IMAD.U32 R3, RZ, RZ, UR4 ;  /* 0x00000004ff037e24 */ /* 0x002fca000f8e00ff */
[----:B------:R-:W-:-:S13]  /*cf90*/  ISETP.NE.AND P0, PT, R3, 0x3, PT ;  /* 0x000000030300780c */ /* 0x000fda0003f05270 */
[----:B------:R-:W-:Y:S05]  /*cfa0*/  @!P0 BRA `(.L_x_2241) ;  /* 0x0000000000048947 */ /* 0x000fea0003800000 */
[----:B------:R-:W-:Y:S01]  /*cfb0*/  BPT.TRAP 0x1 ;  /* 0x000000040000795c */ /* 0x000fe20000300000 */
.L_x_2241:
[----:B------:R-:W-:Y:S01]  /*cfc0*/  IMAD R5, R2, 0x8, R7 ;  /* 0x0000000802057824 */ /* 0x000fe200078e0207 */
[----:B------:R-:W-:Y:S01]  /*cfd0*/  SHF.L.U32 R4, R0, 0x1f, RZ ;  /* 0x0000001f00047819 */ /* 0x000fe200000006ff */
[----:B------:R-:W-:-:S03]  /*cfe0*/  VIADD R2, R2, 0x1 ;  /* 0x0000000102027836 */ /* 0x000fc60000000000 */
[----:B------:R-:W1:Y:S02]  /*cff0*/  SYNCS.PHASECHK.TRANS64.TRYWAIT P1, [R5+URZ+0x16840], R4 ;  /* 0x01684004050075a7 */ /* 0x000e64000802017f */
[----:B------:R-:W-:-:S04]  /*d000*/  ISETP.NE.AND P2, PT, R2, 0x2, PT ;  /* 0x000000020200780c */ /* 0x000fc80003f45270 */
[----:B------:R-:W-:Y:S01]  /*d010*/  SEL R3, RZ, 0x1, P2 ;  /* 0x00000001ff037807 */ /* 0x000fe20001000000 */
[----:B-1----:R-:W-:Y:S08]  /*d020*/  @!P1 BRA `(.L_x_2242) ;  /* 0x0000003800c49947 */ /* 0x002ff00003800000 */
.L_x_2360:
[----:B------:R-:W-:Y:S02]  /*d030*/  SEL R2, R2, RZ, P2 ;  /* 0x000000ff02027207 */ /* 0x000fe40001000000 */
[----:B------:R-:W-:Y:S01]  /*d040*/  LOP3.LUT R0, R0, R3, RZ, 0x3c, !PT ;  /* 0x0000000300007212 */ /* 0x000fe200078e3cff */
[----:B------:R-:W-:Y:S06]  /*d050*/  @!P0 BRA `(.L_x_2243) ;  /* 0x0000000000048947 */ /* 0x000fec0003800000 */
[----:B------:R-:W-:Y:S01]  /*d060*/  BPT.TRAP 0x1 ;  /* 0x000000040000795c */ /* 0x000fe20000300000 */
.L_x_2243:
[----:B------:R-:W-:Y:S02]  /*d070*/  LEA R3, R2, R7, 0x3 ;  /* 0x0000000702037211 */ /* 0x000fe400078e18ff */
[----:B------:R-:W-:-:S04]  /*d080*/  SHF.L.U32 R0, R0, 0x1f, RZ ;  /* 0x0000001f00007819 */ /* 0x000fc800000006ff */
[----:B------:R-:W2:Y:S02]  /*d090*/  SYNCS.PHASECHK.TRANS64.TRYWAIT P1, [R3+URZ+0x16840], R0 ;  /* 0x01684000030075a7 */ /* 0x000ea4000802017f */
[----:B--2---:R-:W-:Y:S05]  /*d0a0*/  @!P1 BRA `(.L_x_2244) ;  /* 0x0000003800b89947 */ /* 0x004fea0003800000 */
.L_x_2361:
[----:B------:R-:W-:Y:S05]  /*d0b0*/  @!P0 BRA `(.L_x_2245) ;  /* 0x0000000000048947 */ /* 0x000fea0003800000 */
[----:B------:R-:W-:Y:S01]  /*d0c0*/  BPT.TRAP 0x1 ;  /* 0x000000040000795c */ /* 0x000fe20000300000 */
.L_x_2245:
[----:B------:R-:W3:Y:S02]  /*d0d0*/  SYNCS.PHASECHK.TRANS64.TRYWAIT P1, [R5+URZ+0x16860], R4 ;  /* 0x01686004050075a7 */ /* 0x000ee4000802017f */
[----:B---3--:R-:W-:Y:S05]  /*d0e0*/  @!P1 BRA `(.L_x_2246) ;  /* 0x0000003800bc9947 */ /* 0x008fea0003800000 */
.L_x_2362:
[----:B------:R-:W-:Y:S05]  /*d0f0*/  @!P0 BRA `(.L_x_2247) ;  /* 0x0000000000048947 */ /* 0x000fea0003800000 */
[----:B------:R-:W-:Y:S01]  /*d100*/  BPT.TRAP 0x1 ;  /* 0x000000040000795c */ /* 0x000fe20000300000 */
.L_x_2247:
[----:B----4-:R4:W0:Y:S02]  /*d110*/  SYNCS.PHASECHK.TRANS64.TRYWAIT P0, [R3+URZ+0x16860], R0 ;  /* 0x01686000030075a7 */ /* 0x010824000800017f */
[----:B0-----:R-:W-:Y:S05]  /*d120*/  @!P0 NANOSLEEP.SYNCS 0x989680 ;  /* 0x009896800000895d */ /* 0x001fea0003900000 */
[----:B------:R-:W0:Y:S02]  /*d130*/  @!P0 SYNCS.PHASECHK.TRANS64 P0, [R3+URZ+0x16860], R0 ;  /* 0x01686000030085a7 */ /* 0x000e24000800007f */
[----:B0-----:R-:W-:Y:S05]  /*d140*/  @!P0 BRA `(.L_x_2247) ;  /* 0xfffffffc00f08947 */ /* 0x001fea000383ffff */
.L_x_2161:
[----:B------:R-:W-:Y:S05]  /*d150*/  BSYNC B6 ;  /* 0x0000000000067941 */ /* 0x000fea0003800000 */
.L_x_2158:
[----:B------:R-:W-:Y:S05]  /*d160*/  EXIT ;  /* 0x000000000000794d */ /* 0x000fea0003800000 */
.L_x_2165:
[----:B0-----:R-:W-:-:S04]  /*d170*/  IMAD.U32 R3, RZ, RZ, UR42 ;  /* 0x0000002aff037e24 */ /* 0x001fc8000f8e00ff */
[----:B------:R0:W1:Y:S03]  /*d180*/  SYNCS.PHASECHK.TRANS64.TRYWAIT P0, [R3+URZ+0x16800], R0 ;  /* 0x01680000030075a7 */ /* 0x000066000800017f */
[----:B-1----:R-:W-:Y:S05]  /*d190*/  @!P0 NANOSLEEP.SYNCS 0x989680 ;  /* 0x009896800000895d */ /* 0x002fea0003900000 */
[----:B------:R-:W1:Y:S02]  /*d1a0*/  @!P0 SYNCS.PHASECHK.TRANS64 P0, [R3+URZ+0x16800], R0 ;  /* 0x01680000030085a7 */ /* 0x000e64000800007f */
[----:B-1----:R-:W-:Y:S05]  /*d1b0*/  @!P0 BRA `(.L_x_2165) ;  /* 0xfffffffc00ec8947 */ /* 0x002fea000383ffff */
[----:B------:R-:W-:Y:S05]  /*d1c0*/  BRA `(.L_x_2248) ;  /* 0xffffff40002c7947 */ /* 0x000fea000383ffff */
.L_x_2169:
[----:B0-----:R-:W-:-:S04]  /*d1d0*/  IMAD.U32 R3, RZ, RZ, UR42 ;  /* 0x0000002aff037e24 */ /* 0x001fc8000f8e00ff */
[----:B------:R0:W2:Y:S03]  /*d1e0*/  SYNCS.PHASECHK.TRANS64.TRYWAIT P1, [R3+URZ+0x16830], R0 ;  /* 0x01683000030075a7 */ /* 0x0000a6000802017f */
[----:B--2---:R-:W-:Y:S05]  /*d1f0*/  @!P1 NANOSLEEP.SYNCS 0x989680 ;  /* 0x009896800000995d */ /* 0x004fea0003900000 */
[----:B------:R-:W2:Y:S02]  /*d200*/  @!P1 SYNCS.PHASECHK.TRANS64 P1, [R3+URZ+0x16830], R0 ;  /* 0x01683000030095a7 */ /* 0x000ea4000802007f */
[----:B--2---:R-:W-:Y:S05]  /*d210*/  @!P1 BRA `(.L_x_2169) ;  /* 0xfffffffc00ec9947 */ /* 0x004fea000383ffff */
[----:B------:R-:W-:Y:S05]  /*d220*/  BRA `(.L_x_2168) ;  /* 0xffffff4000487947 */ /* 0x000fea000383ffff */
.L_x_2175:
[----:B-1----:R-:W-:-:S04]  /*d230*/  IMAD.U32 R11, RZ, RZ, UR4 ;  /* 0x00000004ff0b7e24 */ /* 0x002fc8000f8e00ff */
[----:B------:R1:W2:Y:S03]  /*d240*/  SYNCS.PHASECHK.TRANS64.TRYWAIT P1, [R11+URZ+0x16830], R0 ;  /* 0x016830000b0075a7 */ /* 0x0002a6000802017f */
[----:B--2---:R-:W-:Y:S05]  /*d250*/  @!P1 NANOSLEEP.SYNCS 0x989680 ;  /* 0x009896800000995d */ /* 0x004fea0003900000 */
[----:B------:R-:W2:Y:S02]  /*d260*/  @!P1 SYNCS.PHASECHK.TRANS64 P1, [R11+URZ+0x16830], R0 ;  /* 0x016830000b0095a7 */ /* 0x000ea4000802007f */
[----:B--2---:R-:W-:Y:S05]  /*d270*/  @!P1 BRA `(.L_x_2175) ;  /* 0xfffffffc00ec9947 */ /* 0x004fea000383ffff */
[----:B------:R-:W-:Y:S05]  /*d280*/  BRA `(.L_x_2172) ;  /* 0xffffff64003c7947 */ /* 0x000fea000383ffff */
.L_x_2179:
[----:B-1----:R-:W-:-:S04]  /*d290*/  IMAD.U32 R11, RZ, RZ, UR10 ;  /* 0x0000000aff0b7e24 */ /* 0x002fc8000f8e00ff */
[----:B------:R1:W2:Y:S03]  /*d2a0*/  SYNCS.PHASECHK.TRANS64.TRYWAIT P1, [R11+URZ+0x16850], R0 ;  /* 0x016850000b0075a7 */ /* 0x0002a6000802017f */
[----:B--2---:R-:W-:Y:S05]  /*d2b0*/  @!P1 NANOSLEEP.SYNCS 0x989680 ;  /* 0x009896800000995d */ /* 0x004fea0003900000 */
[----:B------:R-:W2:Y:S02]  /*d2c0*/  @!P1 SYNCS.PHASECHK.TRANS64 P1, [R11+URZ+0x16850], R0 ;  /* 0x016850000b0095a7 */ /* 0x000ea4000802007f */
[----:B--2---:R-:W-:Y:S05]  /*d2d0*/  @!P1 BRA `(.L_x_2179) ;  /* 0xfffffffc00ec9947 */ /* 0x004fea000383ffff */
[----:B------:R-:W-:Y:S05]  /*d2e0*/  BRA `(.L_x_2176) ;  /* 0xffffff6400c07947 */ /* 0x000fea000383ffff */
.L_x_2187:
[----:B-1----:R-:W-:-:S04]  /*d2f0*/  IMAD.U32 R11, RZ, RZ, UR10 ;  /* 0x0000000aff0b7e24 */ /* 0x002fc8000f8e00ff */
[----:B------:R1:W2:Y:S03]  /*d300*/  SYNCS.PHASECHK.TRANS64.TRYWAIT P1, [R11+URZ+0x16830], R0 ;  /* 0x016830000b0075a7 */ /* 0x0002a6000802017f */
[----:B--2---:R-:W-:Y:S05]  /*d310*/  @!P1 NANOSLEEP.SYNCS 0x989680 ;  /* 0x009896800000995d */ /* 0x004fea0003900000 */
[----:B------:R-:W2:Y:S02]  /*d320*/  @!P1 SYNCS.PHASECHK.TRANS64 P1, [R11+URZ+0x16830], R0 ;  /* 0x016830000b0095a7 */ /* 0x000ea4000802007f */
[----:B--2---:R-:W-:Y:S05]  /*d330*/  @!P1 BRA `(.L_x_2187) ;  /* 0xfffffffc00ec9947 */ /* 0x004fea000383ffff */
[----:B------:R-:W-:Y:S05]  /*d340*/  BRA `(.L_x_2184) ;  /* 0xffffff8800d87947 */ /* 0x000fea000383ffff */
.L_x_2191:
[----:B-1----:R-:W-:-:S04]  /*d350*/  IMAD.U32 R11, RZ, RZ, UR10 ;  /* 0x0000000aff0b7e24 */ /* 0x002fc8000f8e00ff */
[----:B------:R1:W2:Y:S03]  /*d360*/  SYNCS.PHASECHK.TRANS64.TRYWAIT P1, [R11+URZ+0x16850], R0 ;  /* 0x016850000b0075a7 */ /* 0x0002a6000802017f */
[----:B--2---:R-:W-:Y:S05]  /*d370*/  @!P1 NANOSLEEP.SYNCS 0x989680 ;  /* 0x009896800000995d */ /* 0x004fea0003900000 */
[----:B------:R-:W2:Y:S02]  /*d380*/  @!P1 SYNCS.PHASECHK.TRANS64 P1, [R11+URZ+0x16850], R0 ;  /* 0x016850000b0095a7 */ /* 0x000ea4000802007f */
[----:B--2---:R-:W-:Y:S05]  /*d390*/  @!P1 BRA `(.L_x_2191) ;  /* 0xfffffffc00ec9947 */ /* 0x004fea000383ffff */
[----:B------:R-:W-:Y:S05]  /*d3a0*/  BRA `(.L_x_2188) ;  /* 0xffffff8c004c7947 */ /* 0x000fea000383ffff */
.L_x_2198:
[----:B-1----:R-:W-:-:S04]  /*d3b0*/  IMAD.U32 R6, RZ, RZ, UR7 ;  /* 0x00000007ff067e24 */ /* 0x002fc8000f8e00ff */
[----:B------:R1:W3:Y:S03]  /*d3c0*/  SYNCS.PHASECHK.TRANS64.TRYWAIT P1, [R6+URZ+0x16850], R5 ;  /* 0x01685005060075a7 */ /* 0x0002e6000802017f */
[----:B---3--:R-:W-:Y:S05]  /*d3d0*/  @!P1 NANOSLEEP.SYNCS 0x989680 ;  /* 0x009896800000995d */ /* 0x008fea0003900000 */
[----:B------:R-:W3:Y:S02]  /*d3e0*/  @!P1 SYNCS.PHASECHK.TRANS64 P1, [R6+URZ+0x16850], R5 ;  /* 0x01685005060095a7 */ /* 0x000ee4000802007f */
[----:B---3--:R-:W-:Y:S05]  /*d3f0*/  @!P1 BRA `(.L_x_2198) ;  /* 0xfffffffc00ec9947 */ /* 0x008fea000383ffff */
[----:B------:R-:W-:Y:S05]  /*d400*/  BRA `(.L_x_2197) ;  /* 0xffffffa400ac7947 */ /* 0x000fea000383ffff */
.L_x_2210:
[----:B------:R-:W-:Y:S01]  /*d410*/  IMAD.MOV.U32 R13, RZ, RZ, R17 ;  /* 0x000000ffff0d7224 */ /* 0x000fe200078e0011 */
[----:B------:R-:W-:Y:S01]  /*d420*/  MOV R12, RZ ;  /* 0x000000ff000c7202 */ /* 0x000fe20000000f00 */
[----:B------:R-:W-:Y:S02]  /*d430*/  IMAD.MOV.U32 R11, RZ, RZ, 0x1f ;  /* 0x0000001fff0b7424 */ /* 0x000fe400078e00ff */
[----:B------:R-:W-:-:S07]  /*d440*/  IMAD.MOV.U32 R15, RZ, RZ, -0x1 ;  /* 0xffffffffff0f7424 */ /* 0x000fce00078e00ff */
[----:B0----5:R-:W-:Y:S05]  /*d450*/  WARPSYNC.COLLECTIVE R15, `(.L_x_2249) ;  /* 0x000000000f087348 */ /* 0x021fea0003c00000 */
[----:B------:R1:W2:Y:S02]  /*d460*/  SHFL.IDX P6, R14, R13, R12, R11 ;  /* 0x0000000c0d0e7389 */ /* 0x0002a400000c000b */
[----:B012--5:R-:W-:Y:S01]  /*d470*/  ENDCOLLECTIVE ;  /* 0x000000000000791b */ /* 0x027fe20003800000 */
.L_x_2249:
[----:B------:R-:W-:Y:S05]  /*d480*/  BRA `(.L_x_2250) ;  /* 0xffffffcc00587947 */ /* 0x000fea000383ffff */
.L_x_2212:
[----:B0-----:R-:W-:-:S04]  /*d490*/  IMAD.U32 R3, RZ, RZ, UR47 ;  /* 0x0000002fff037e24 */ /* 0x001fc8000f8e00ff */
[----:B------:R0:W1:Y:S03]  /*d4a0*/  SYNCS.PHASECHK.TRANS64.TRYWAIT P0, [R3+URZ+0x16840], R10 ;  /* 0x0168400a030075a7 */ /* 0x000066000800017f */
[----:B-1----:R-:W-:Y:S05]  /*d4b0*/  @!P0 NANOSLEEP.SYNCS 0x989680 ;  /* 0x009896800000895d */ /* 0x002fea0003900000 */
[----:B------:R-:W1:Y:S02]  /*d4c0*/  @!P0 SYNCS.PHASECHK.TRANS64 P0, [R3+URZ+0x16840], R10 ;  /* 0x0168400a030085a7 */ /* 0x000e64000800007f */
[----:B-1----:R-:W-:Y:S05]  /*d4d0*/  @!P0 BRA `(.L_x_2212) ;  /* 0xfffffffc00ec8947 */ /* 0x002fea000383ffff */
[----:B------:R-:W-:Y:S05]  /*d4e0*/  BRA `(.L_x_2251) ;  /* 0xffffffcc00d87947 */ /* 0x000fea000383ffff */
.L_x_2213:
        /* <DEDUP_REMOVED lines=8> */
.L_x_2253:
[----:B------:R-:W-:Y:S05]  /*d570*/  BSYNC B0 ;  /* 0x0000000000007941 */ /* 0x000fea0003800000 */
.L_x_2252:
[----:B------:R-:W-:Y:S01]  /*d580*/  MOV R13, R0 ;  /* 0x00000000000d7202 */ /* 0x000fe20000000f00 */
[----:B------:R-:W-:Y:S01]  /*d590*/  IMAD.MOV.U32 R12, RZ, RZ, RZ ;  /* 0x000000ffff0c7224 */ /* 0x000fe200078e00ff */
[----:B------:R-:W-:Y:S01]  /*d5a0*/  @P0 LEA R7, R22, UR47, 0x1 ;  /* 0x0000002f16070c11 */ /* 0x000fe2000f8e08ff */
[----:B------:R-:W-:Y:S02]  /*d5b0*/  IMAD.MOV.U32 R11, RZ, RZ, 0x181f ;  /* 0x0000181fff0b7424 */ /* 0x000fe400078e00ff */
[----:B------:R-:W-:Y:S02]  /*d5c0*/  IMAD.MOV.U32 R15, RZ, RZ, -0x1 ;  /* 0xffffffffff0f7424 */ /* 0x000fe400078e00ff */
[----:B------:R-:W-:-:S07]  /*d5d0*/  IMAD.MOV.U32 R2, RZ, RZ, R14 ;  /* 0x000000ffff027224 */ /* 0x000fce00078e000e */
[----:B------:R-:W-:Y:S05]  /*d5e0*/  WARPSYNC.COLLECTIVE R15, `(.L_x_2254) ;  /* 0x000000000f087348 */ /* 0x000fea0003c00000 */
[----:B------:R0:W1:Y:S02]  /*d5f0*/  SHFL.IDX P6, R14, R13, R12, R11 ;  /* 0x0000000c0d0e7389 */ /* 0x00006400000c000b */
[----:B01----:R-:W-:Y:S01]  /*d600*/  ENDCOLLECTIVE ;  /* 0x000000000000791b */ /* 0x003fe20003800000 */
.L_x_2254:
        /* <DEDUP_REMOVED lines=9> */
.L_x_2255:
[----:B------:R-:W-:Y:S01]  /*d6a0*/  @!PT LDS RZ, [RZ] ;  /* 0x00000000fffff984 */ /* 0x000fe20000000800 */
[----:B------:R-:W-:Y:S01]  /*d6b0*/  @!PT LDS RZ, [RZ] ;  /* 0x00000000fffff984 */ /* 0x000fe20000000800 */
[----:B------:R-:W-:Y:S01]  /*d6c0*/  @!PT LDS RZ, [RZ] ;  /* 0x00000000fffff984 */ /* 0x000fe20000000800 */
[----:B------:R0:W-:Y:S01]  /*d6d0*/  @P0 LDGSTS.E.BYPASS.LTC128B.128 [R7+0xe400], desc[UR38][R2.64], !P3 ;  /* 0x0e40000002070fae */ /* 0x0001e2000d901d66 */
[----:B------:R-:W-:Y:S02]  /*d6e0*/  ISETP.GE.AND P0, PT, R5, 0x11, PT ;  /* 0x000000110500780c */ /* 0x000fe40003f06270 */
[----:B------:R-:W-:Y:S02]  /*d6f0*/  @P1 LEA R25, R22, UR47, 0x1 ;  /* 0x0000002f16191c11 */ /* 0x000fe4000f8e08ff */
[----:B------:R-:W-:-:S09]  /*d700*/  MOV R13, R0 ;  /* 0x00000000000d7202 */ /* 0x000fd20000000f00 */
[----:B------:R-:W-:Y:S01]  /*d710*/  @P0 LEA R21, R22, UR47, 0x1 ;  /* 0x0000002f16150c11 */ /* 0x000fe2000f8e08ff */
[----:B0-----:R-:W-:-:S07]  /*d720*/  IMAD.MOV.U32 R8, RZ, RZ, R14 ;  /* 0x000000ffff087224 */ /* 0x001fce00078e000e */
[----:B------:R-:W-:Y:S05]  /*d730*/  WARPSYNC.COLLECTIVE R15, `(.L_x_2256) ;  /* 0x000000000f087348 */ /* 0x000fea0003c00000 */
[----:B------:R0:W1:Y:S02]  /*d740*/  SHFL.IDX P6, R14, R13, R12, R11 ;  /* 0x0000000c0d0e7389 */ /* 0x00006400000c000b */
[----:B01----:R-:W-:Y:S01]  /*d750*/  ENDCOLLECTIVE ;  /* 0x000000000000791b */ /* 0x003fe20003800000 */
.L_x_2256:
[----:B------:R-:W-:Y:S02]  /*d760*/  IMAD.MOV.U32 R13, RZ, RZ, R4 ;  /* 0x000000ffff0d7224 */ /* 0x000fe400078e0004 */
[----:B------:R-:W-:Y:S01]  /*d770*/  IMAD.MOV.U32 R12, RZ, RZ, 0x2 ;  /* 0x00000002ff0c7424 */ /* 0x000fe200078e00ff */
[----:B------:R-:W-:-:S13]  /*d780*/  @P0 LEA R2, P2, R16, R14, 0x1 ;  /* 0x0000000e10020211 */ /* 0x000fda00078408ff */
[----:B------:R-:W-:Y:S05]  /*d790*/  WARPSYNC.COLLECTIVE R15, `(.L_x_2257) ;  /* 0x000000000f087348 */ /* 0x000fea0003c00000 */
[----:B------:R0:W1:Y:S02]  /*d7a0*/  SHFL.IDX P6, R14, R13, R12, R11 ;  /* 0x0000000c0d0e7389 */ /* 0x00006400000c000b */
[----:B01----:R-:W-:Y:S01]  /*d7b0*/  ENDCOLLECTIVE ;  /* 0x000000000000791b */ /* 0x003fe20003800000 */
.L_x_2257:
        /* <DEDUP_REMOVED lines=10> */
.L_x_2258:
[----:B------:R-:W-:Y:S01]  /*d860*/  IMAD.MOV.U32 R13, RZ, RZ, R4 ;  /* 0x000000ffff0d7224 */ /* 0x000fe200078e0004 */
[----:B------:R-:W-:Y:S01]  /*d870*/  MOV R12, 0x3 ;  /* 0x00000003000c7802 */ /* 0x000fe20000000f00 */
[----:B------:R-:W-:-:S07]  /*d880*/  IMAD.MOV.U32 R9, RZ, RZ, R14 ;  /* 0x000000ffff097224 */ /* 0x000fce00078e000e */
[----:B------:R-:W-:Y:S05]  /*d890*/  WARPSYNC.COLLECTIVE R15, `(.L_x_2259) ;  /* 0x000000000f087348 */ /* 0x000fea0003c00000 */
[----:B------:R0:W1:Y:S02]  /*d8a0*/  SHFL.IDX P6, R14, R13, R12, R11 ;  /* 0x0000000c0d0e7389 */ /* 0x00006400000c000b */
[----:B01----:R-:W-:Y:S01]  /*d8b0*/  ENDCOLLECTIVE ;  /* 0x000000000000791b */ /* 0x003fe20003800000 */
.L_x_2259:
        /* <DEDUP_REMOVED lines=14> */
.L_x_2260:
[----:B------:R-:W-:Y:S01]  /*d9a0*/  @P1 LEA R25, R22, UR47, 0x1 ;  /* 0x0000002f16191c11 */ /* 0x000fe2000f8e08ff */
[----:B------:R-:W-:Y:S02]  /*d9b0*/  IMAD.MOV.U32 R13, RZ, RZ, R4 ;  /* 0x000000ffff0d7224 */ /* 0x000fe400078e0004 */
[----:B------:R-:W-:Y:S01]  /*d9c0*/  IMAD.MOV.U32 R12, RZ, RZ, 0x4 ;  /* 0x00000004ff0c7424 */ /* 0x000fe200078e00ff */
[----:B------:R-:W-:-:S13]  /*d9d0*/  @P0 LEA R2, P2, R16, R14, 0x1 ;  /* 0x0000000e10020211 */ /* 0x000fda00078408ff */
[----:B------:R-:W-:Y:S05]  /*d9e0*/  WARPSYNC.COLLECTIVE R15, `(.L_x_2261) ;  /* 0x000000000f087348 */ /* 0x000fea0003c00000 */
[----:B------:R0:W1:Y:S02]  /*d9f0*/  SHFL.IDX P6, R14, R13, R12, R11 ;  /* 0x0000000c0d0e7389 */ /* 0x00006400000c000b */
[----:B01----:R-:W-:Y:S01]  /*da00*/  ENDCOLLECTIVE ;  /* 0x000000000000791b */ /* 0x003fe20003800000 */
.L_x_2261:
        /* <DEDUP_REMOVED lines=10> */
.L_x_2262:
[----:B------:R-:W-:Y:S02]  /*dab0*/  IMAD.MOV.U32 R13, RZ, RZ, R4 ;  /* 0x000000ffff0d7224 */ /* 0x000fe400078e0004 */
[----:B------:R-:W-:Y:S02]  /*dac0*/  IMAD.MOV.U32 R12, RZ, RZ, 0x5 ;  /* 0x00000005ff0c7424 */ /* 0x000fe400078e00ff */
[----:B------:R-:W-:-:S07]  /*dad0*/  IMAD.MOV.U32 R9, RZ, RZ, R14 ;  /* 0x000000ffff097224 */ /* 0x000fce00078e000e */
[----:B------:R-:W-:Y:S05]  /*dae0*/  WARPSYNC.COLLECTIVE R15, `(.L_x_2263) ;  /* 0x000000000f087348 */ /* 0x000fea0003c00000 */
[----:B------:R0:W1:Y:S02]  /*daf0*/  SHFL.IDX P6, R14, R13, R12, R11 ;  /* 0x0000000c0d0e7389 */ /* 0x00006400000c000b */
[----:B01----:R-:W-:Y:S01]  /*db00*/  ENDCOLLECTIVE ;  /* 0x000000000000791b */ /* 0x003fe20003800000 */
.L_x_2263:
[----:B------:R-:W-:-:S04]  /*db10*/  @P1 LEA R2, P0, R16, R9, 0x1 ;  /* 0x0000000910021211 */ /* 0x000fc800078008ff */
[----:B------:R-:W-:Y:S02]  /*db20*/  @P1 IADD3.X R3, RZ, R6, RZ, P0, !PT ;  /* 0x00000006ff031210 */ /* 0x000fe400007fe4ff */
[----:B------:R-:W-:-:S03]  /*db30*/  ISETP.GE.AND P0, PT, R5, 0x51, PT ;  /* 0x000000510500780c */ /* 0x000fc60003f06270 */
[----:B------:R-:W-:Y:S01]  /*db40*/  @!PT LDS RZ, [RZ] ;  /* 0x00000000fffff984 */ /* 0x000fe20000000800 */
[----:B------:R-:W-:Y:S01]  /*db50*/  @!PT LDS RZ, [RZ] ;  /* 0x00000000fffff984 */ /* 0x000fe20000000800 */
[----:B------:R-:W-:Y:S01]  /*db60*/  @!PT LDS RZ, [RZ] ;  /* 0x00000000fffff984 */ /* 0x000fe20000000800 */
[----:B------:R0:W-:Y:S01]  /*db70*/  @P1 LDGSTS.E.BYPASS.LTC128B.128 [R25+0x10400], desc[UR38][R2.64], !P3 ;  /* 0x1040000002191fae */ /* 0x0001e2000d901d66 */
[----:B------:R-:W-:Y:S01]  /*db80*/  ISETP.GE.AND P1, PT, R5, 0x61, PT ;  /* 0x000000610500780c */ /* 0x000fe20003f26270 */
[----:B------:R-:W-:Y:S02]  /*db90*/  IMAD.MOV.U32 R13, RZ, RZ, R0 ;  /* 0x000000ffff0d7224 */ /* 0x000fe400078e0000 */
[----:B------:R-:W-:-:S10]  /*dba0*/  IMAD.MOV.U32 R7, RZ, RZ, R14 ;  /* 0x000000ffff077224 */ /* 0x000fd400078e000e */
[----:B0-----:R-:W-:Y:S05]  /*dbb0*/  WARPSYNC.COLLECTIVE R15, `(.L_x_2264) ;  /* 0x000000000f087348 */ /* 0x001fea0003c00000 */
[----:B------:R1:W2:Y:S02]  /*dbc0*/  SHFL.IDX P6, R14, R13, R12, R11 ;  /* 0x0000000c0d0e7389 */ /* 0x0002a400000c000b */
[----:B012---:R-:W-:Y:S01]  /*dbd0*/  ENDCOLLECTIVE ;  /* 0x000000000000791b */ /* 0x007fe20003800000 */
.L_x_2264:
[----:B------:R-:W-:Y:S02]  /*dbe0*/  IMAD.MOV.U32 R13, RZ, RZ, R4 ;  /* 0x000000ffff0d7224 */ /* 0x000fe400078e0004 */
[----:B------:R-:W-:Y:S01]  /*dbf0*/  IMAD.MOV.U32 R12, RZ, RZ, 0x6 ;  /* 0x00000006ff0c7424 */ /* 0x000fe200078e00ff */
[----:B------:R-:W-:-:S13]  /*dc00*/  @P0 LEA R2, P2, R16, R14, 0x1 ;  /* 0x0000000e10020211 */ /* 0x000fda00078408ff */
[----:B------:R-:W-:Y:S05]  /*dc10*/  WARPSYNC.COLLECTIVE R15, `(.L_x_2265) ;  /* 0x000000000f087348 */ /* 0x000fea0003c00000 */
[----:B------:R0:W1:Y:S02]  /*dc20*/  SHFL.IDX P6, R14, R13, R12, R11 ;  /* 0x0000000c0d0e7389 */ /* 0x00006400000c000b */
[----:B01----:R-:W-:Y:S01]  /*dc30*/  ENDCOLLECTIVE ;  /* 0x000000000000791b */ /* 0x003fe20003800000 */
.L_x_2265:
        /* <DEDUP_REMOVED lines=11> */
.L_x_2266:
[----:B------:R-:W-:Y:S02]  /*dcf0*/  IMAD.MOV.U32 R13, RZ, RZ, R4 ;  /* 0x000000ffff0d7224 */ /* 0x000fe400078e0004 */
[----:B------:R-:W-:Y:S02]  /*dd00*/  IMAD.MOV.U32 R12, RZ, RZ, 0x7 ;  /* 0x00000007ff0c7424 */ /* 0x000fe400078e00ff */
[----:B------:R-:W-:-:S07]  /*dd10*/  IMAD.MOV.U32 R9, RZ, RZ, R14 ;  /* 0x000000ffff097224 */ /* 0x000fce00078e000e */
[----:B------:R-:W-:Y:S05]  /*dd20*/  WARPSYNC.COLLECTIVE R15, `(.L_x_2267) ;  /* 0x000000000f087348 */ /* 0x000fea0003c00000 */
[----:B------:R0:W1:Y:S02]  /*dd30*/  SHFL.IDX P6, R14, R13, R12, R11 ;  /* 0x0000000c0d0e7389 */ /* 0x00006400000c000b */
[----:B01----:R-:W-:Y:S01]  /*dd40*/  ENDCOLLECTIVE ;  /* 0x000000000000791b */ /* 0x003fe20003800000 */
.L_x_2267:
        /* <DEDUP_REMOVED lines=12> */
.L_x_2268:
[----:B------:R-:W-:Y:S05]  /*de10*/  BRA `(.L_x_2269) ;  /* 0xffffffc800e87947 */ /* 0x000fea000383ffff */
.L_x_2216:
[----:B------:R-:W-:Y:S01]  /*de20*/  IMAD.MOV.U32 R13, RZ, RZ, R8 ;  /* 0x000000ffff0d7224 */ /* 0x000fe200078e0008 */
[----:B------:R-:W-:Y:S01]  /*de30*/  MOV R11, 0x181f ;  /* 0x0000181f000b7802 */ /* 0x000fe20000000f00 */
[----:B------:R-:W-:Y:S02]  /*de40*/  IMAD.MOV.U32 R12, RZ, RZ, RZ ;  /* 0x000000ffff0c7224 */ /* 0x000fe400078e00ff */
[----:B------:R-:W-:Y:S02]  /*de50*/  IMAD.MOV.U32 R15, RZ, RZ, -0x1 ;  /* 0xffffffffff0f7424 */ /* 0x000fe400078e00ff */
[----:B------:R-:W-:-:S07]  /*de60*/  IMAD.U32 R5, RZ, RZ, UR49 ;  /* 0x00000031ff057e24 */ /* 0x000fce000f8e00ff */
[----:B------:R-:W-:Y:S05]  /*de70*/  WARPSYNC.COLLECTIVE R15, `(.L_x_2270) ;  /* 0x000000000f087348 */ /* 0x000fea0003c00000 */
[----:B------:R0:W1:Y:S02]  /*de80*/  SHFL.IDX P6, R14, R13, R12, R11 ;  /* 0x0000000c0d0e7389 */ /* 0x00006400000c000b */
[----:B01----:R-:W-:Y:S01]  /*de90*/  ENDCOLLECTIVE ;  /* 0x000000000000791b */ /* 0x003fe20003800000 */
.L_x_2270:
[----:B------:R-:W-:Y:S02]  /*dea0*/  IMAD R5, R5, 0xc0, R24 ;  /* 0x000000c005057824 */ /* 0x000fe400078e0218 */
[----:B------:R-:W-:Y:S02]  /*deb0*/  IMAD.MOV.U32 R13, RZ, RZ, R7 ;  /* 0x000000ffff0d7224 */ /* 0x000fe400078e0007 */
[----:B------:R-:W-:-:S07]  /*dec0*/  IMAD.MOV.U32 R2, RZ, RZ, R14 ;  /* 0x000000ffff027224 */ /* 0x000fce00078e000e */
[----:B------:R-:W-:Y:S05]  /*ded0*/  WARPSYNC.COLLECTIVE R15, `(.L_x_2271) ;  /* 0x000000000f087348 */ /* 0x000fea0003c00000 */
[----:B------:R0:W1:Y:S02]  /*dee0*/  SHFL.IDX P6, R14, R13, R12, R11 ;  /* 0x0000000c0d0e7389 */ /* 0x00006400000c000b */
[----:B01----:R-:W-:Y:S01]  /*def0*/  ENDCOLLECTIVE ;  /* 0x000000000000791b */ /* 0x003fe20003800000 */
.L_x_2271:
[----:B------:R-:W-:Y:S02]  /*df00*/  ULDC UR4, c[0x0][0x288] ;  /* 0x0000a20000047ab9 */ /* 0x000fe40000000800 */
[----:B------:R-:W-:Y:S02]  /*df10*/  IMAD R4, R9, UR4, RZ ;  /* 0x0000000409047c24 */ /* 0x000fe4000f8e02ff */
[----:B------:R-:W-:-:S03]  /*df20*/  VIADD R9, R5, 0x10 ;  /* 0x0000001005097836 */ /* 0x000fc60000000000 */
[----:B------:R-:W-:Y:S01]  /*df30*/  ISETP.GE.AND P1, PT, R5, R4, PT ;  /* 0x000000040500720c */ /* 0x000fe20003f26270 */
[----:B------:R-:W-:Y:S01]  /*df40*/  IMAD.MOV.U32 R13, RZ, RZ, R8 ;  /* 0x000000ffff0d7224 */ /* 0x000fe200078e0008 */
[----:B------:R-:W-:-:S11]  /*df50*/  MOV R12, 0x1 ;  /* 0x00000001000c7802 */ /* 0x000fd60000000f00 */
[----:B------:R-:W-:Y:S02]  /*df60*/  @!P1 LEA R25, R22, UR47, 0x1 ;  /* 0x0000002f16199c11 */ /* 0x000fe4000f8e08ff */
[----:B------:R-:W-:-:S05]  /*df70*/  @!P1 LEA R14, P2, R16, R14, 0x1 ;  /* 0x0000000e100e9211 */ /* 0x000fca00078408ff */
[----:B------:R-:W-:Y:S02]  /*df80*/  @!P1 IMAD.X R3, RZ, RZ, R2, P2 ;  /* 0x000000ffff039224 */ /* 0x000fe400010e0602 */
[----:B------:R-:W-:-:S07]  /*df90*/  @!P1 IMAD.MOV.U32 R2, RZ, RZ, R14 ;  /* 0x000000ffff029224 */ /* 0x000fce00078e000e */
[----:B------:R-:W-:Y:S05]  /*dfa0*/  WARPSYNC.COLLECTIVE R15, `(.L_x_2272) ;  /* 0x000000000f087348 */ /* 0x000fea0003c00000 */
[----:B------:R0:W1:Y:S02]  /*dfb0*/  SHFL.IDX P6, R14, R13, R12, R11 ;  /* 0x0000000c0d0e7389 */ /* 0x00006400000c000b */
[----:B01----:R-:W-:Y:S01]  /*dfc0*/  ENDCOLLECTIVE ;  /* 0x000000000000791b */ /* 0x003fe20003800000 */
.L_x_2272:
        /* <DEDUP_REMOVED lines=12> */
.L_x_2273:
[----:B------:R-:W-:Y:S02]  /*e090*/  IMAD.MOV.U32 R13, RZ, RZ, R8 ;  /* 0x000000ffff0d7224 */ /* 0x000fe400078e0008 */
[----:B------:R-:W-:Y:S02]  /*e0a0*/  IMAD.MOV.U32 R12, RZ, RZ, 0x2 ;  /* 0x00000002ff0c7424 */ /* 0x000fe400078e00ff */
[----:B------:R-:W-:-:S07]  /*e0b0*/  IMAD.MOV.U32 R21, RZ, RZ, R14 ;  /* 0x000000ffff157224 */ /* 0x000fce00078e000e */
[----:B------:R-:W-:Y:S05]  /*e0c0*/  WARPSYNC.COLLECTIVE R15, `(.L_x_2274) ;  /* 0x000000000f087348 */ /* 0x000fea0003c00000 */
[----:B------:R0:W1:Y:S02]  /*e0d0*/  SHFL.IDX P6, R14, R13, R12, R11 ;  /* 0x0000000c0d0e7389 */ /* 0x00006400000c000b */
[----:B01----:R-:W-:Y:S01]  /*e0e0*/  ENDCOLLECTIVE ;  /* 0x000000000000791b */ /* 0x003fe20003800000 */
.L_x_2274:
[----:B------:R-:W-:-:S05]  /*e0f0*/  @!P1 LEA R2, P2, R16, R21, 0x1 ;  /* 0x0000001510029211 */ /* 0x000fca00078408ff */
[----:B------:R-:W-:-:S05]  /*e100*/  @!P1 IMAD.X R3, RZ, RZ, R10, P2 ;  /* 0x000000ffff039224 */ /* 0x000fca00010e060a */
[----:B------:R-:W-:Y:S01]  /*e110*/  @!PT LDS RZ, [RZ] ;  /* 0x00000000fffff984 */ /* 0x000fe20000000800 */
[----:B------:R-:W-:Y:S01]  /*e120*/  @!PT LDS RZ, [RZ] ;  /* 0x00000000fffff984 */ /* 0x000fe20000000800 */
[----:B------:R-:W-:Y:S01]  /*e130*/  @!PT LDS RZ, [RZ] ;  /* 0x00000000fffff984 */ /* 0x000fe20000000800 */
[----:B------:R0:W-:Y:S01]  /*e140*/  @!P1 LDGSTS.E.BYPASS.LTC128B.128 [R25+0x8c00], desc[UR38][R2.64], !P0 ;  /* 0x08c0000002199fae */ /* 0x0001e2000c101d66 */
[----:B------:R-:W-:Y:S02]  /*e150*/  MOV R13, R7 ;  /* 0x00000007000d7202 */ /* 0x000fe40000000f00 */
[----:B------:R-:W-:Y:S01]  /*e160*/  ISETP.GE.AND P1, PT, R9, R4, PT ;  /* 0x000000040900720c */ /* 0x000fe20003f26270 */
[----:B------:R-:W-:-:S12]  /*e170*/  IMAD.MOV.U32 R9, RZ, RZ, R14 ;  /* 0x000000ffff097224 */ /* 0x000fd800078e000e */
[----:B0-----:R-:W-:Y:S05]  /*e180*/  WARPSYNC.COLLECTIVE R15, `(.L_x_2275) ;  /* 0x000000000f087348 */ /* 0x001fea0003c00000 */
[----:B------:R1:W2:Y:S02]  /*e190*/  SHFL.IDX P6, R14, R13, R12, R11 ;  /* 0x0000000c0d0e7389 */ /* 0x0002a400000c000b */
[----:B012---:R-:W-:Y:S01]  /*e1a0*/  ENDCOLLECTIVE ;  /* 0x000000000000791b */ /* 0x007fe20003800000 */
.L_x_2275:
[----:B------:R-:W-:Y:S01]  /*e1b0*/  @!P1 LEA R20, R22, UR47, 0x1 ;  /* 0x0000002f16149c11 */ /* 0x000fe2000f8e08ff */
[----:B------:R-:W-:Y:S02]  /*e1c0*/  IMAD.MOV.U32 R13, RZ, RZ, R8 ;  /* 0x000000ffff0d7224 */ /* 0x000fe400078e0008 */
[----:B------:R-:W-:Y:S01]  /*e1d0*/  IMAD.MOV.U32 R12, RZ, RZ, 0x3 ;  /* 0x00000003ff0c7424 */ /* 0x000fe200078e00ff */
[----:B------:R-:W-:-:S13]  /*e1e0*/  @!P1 LEA R2, P2, R16, R14, 0x1 ;  /* 0x0000000e10029211 */ /* 0x000fda00078408ff */
[----:B------:R-:W-:Y:S05]  /*e1f0*/  WARPSYNC.COLLECTIVE R15, `(.L_x_2276) ;  /* 0x000000000f087348 */ /* 0x000fea0003c00000 */
[----:B------:R0:W1:Y:S02]  /*e200*/  SHFL.IDX P6, R14, R13, R12, R11 ;  /* 0x0000000c0d0e7389 */ /* 0x00006400000c000b */
[----:B01----:R-:W-:Y:S01]  /*e210*/  ENDCOLLECTIVE ;  /* 0x000000000000791b */ /* 0x003fe20003800000 */
.L_x_2276:
        /* <DEDUP_REMOVED lines=14> */
.L_x_2277:
[----:B------:R-:W-:Y:S02]  /*e300*/  IMAD.MOV.U32 R13, RZ, RZ, R8 ;  /* 0x000000ffff0d7224 */ /* 0x000fe400078e0008 */
[----:B------:R-:W-:Y:S02]  /*e310*/  IMAD.MOV.U32 R12, RZ, RZ, 0x4 ;  /* 0x00000004ff0c7424 */ /* 0x000fe400078e00ff */
[----:B------:R-:W-:-:S07]  /*e320*/  IMAD.MOV.U32 R21, RZ, RZ, R14 ;  /* 0x000000ffff157224 */ /* 0x000fce00078e000e */
[----:B------:R-:W-:Y:S05]  /*e330*/  WARPSYNC.COLLECTIVE R15, `(.L_x_2278) ;  /* 0x000000000f087348 */ /* 0x000fea0003c00000 */
[----:B------:R0:W1:Y:S02]  /*e340*/  SHFL.IDX P6, R14, R13, R12, R11 ;  /* 0x0000000c0d0e7389 */ /* 0x00006400000c000b */
[----:B01----:R-:W-:Y:S01]  /*e350*/  ENDCOLLECTIVE ;  /* 0x000000000000791b */ /* 0x003fe20003800000 */
.L_x_2278:
        /* <DEDUP_REMOVED lines=12> */
.L_x_2279:
[----:B------:R-:W-:Y:S01]  /*e420*/  @!P1 LEA R20, R22, UR47, 0x1 ;  /* 0x0000002f16149c11 */ /* 0x000fe2000f8e08ff */
[----:B------:R-:W-:Y:S02]  /*e430*/  IMAD.MOV.U32 R13, RZ, RZ, R8 ;  /* 0x000000ffff0d7224 */ /* 0x000fe400078e0008 */
[----:B------:R-:W-:Y:S01]  /*e440*/  IMAD.MOV.U32 R12, RZ, RZ, 0x5 ;  /* 0x00000005ff0c7424 */ /* 0x000fe200078e00ff */
[----:B------:R-:W-:-:S13]  /*e450*/  @!P1 LEA R2, P2, R16, R14, 0x1 ;  /* 0x0000000e10029211 */ /* 0x000fda00078408ff */
[----:B------:R-:W-:Y:S05]  /*e460*/  WARPSYNC.COLLECTIVE R15, `(.L_x_2280) ;  /* 0x000000000f087348 */ /* 0x000fea0003c00000 */
[----:B------:R0:W1:Y:S02]  /*e470*/  SHFL.IDX P6, R14, R13, R12, R11 ;  /* 0x0000000c0d0e7389 */ /* 0x00006400000c000b */
[----:B01----:R-:W-:Y:S01]  /*e480*/  ENDCOLLECTIVE ;  /* 0x000000000000791b */ /* 0x003fe20003800000 */
.L_x_2280:
[----:B------:R-:W-:Y:S02]  /*e490*/  @!P1 IMAD.X R3, RZ, RZ, R9, P2 ;  /* 0x000000ffff039224 */ /* 0x000fe400010e0609 */
[----:B------:R-:W-:-:S03]  /*e4a0*/  VIADD R9, R5, 0x50 ;  /* 0x0000005005097836 */ /* 0x000fc60000000000 */
[----:B------:R-:W-:Y:S01]  /*e4b0*/  @!PT LDS RZ, [RZ] ;  /* 0x00000000fffff984 */ /* 0x000fe20000000800 */
[----:B------:R-:W-:Y:S01]  /*e4c0*/  @!PT LDS RZ, [RZ] ;  /* 0x00000000fffff984 */ /* 0x000fe20000000800 */
[----:B------:R-:W-:Y:S01]  /*e4d0*/  @!PT LDS RZ, [RZ] ;  /* 0x00000000fffff984 */ /* 0x000fe20000000800 */
[----:B------:R0:W-:Y:S02]  /*e4e0*/  @!P1 LDGSTS.E.BYPASS.LTC128B.128 [R20+0xa400], desc[UR38][R2.64], !P0 ;  /* 0x0a40000002149fae */ /* 0x0001e4000c101d66 */
[----:B------:R-:W-:Y:S01]  /*e4f0*/  ISETP.GE.AND P1, PT, R9, R4, PT ;  /* 0x000000040900720c */ /* 0x000fe20003f26270 */
[----:B------:R-:W-:Y:S02]  /*e500*/  VIADD R9, R5, 0x60 ;  /* 0x0000006005097836 */ /* 0x000fe40000000000 */
[----:B------:R-:W-:-:S10]  /*e510*/  IMAD.MOV.U32 R13, RZ, RZ, R7 ;  /* 0x000000ffff0d7224 */ /* 0x000fd400078e0007 */
[----:B------:R-:W-:Y:S02]  /*e520*/  @!P1 LEA R25, R22, UR47, 0x1 ;  /* 0x0000002f16199c11 */ /* 0x000fe4000f8e08ff */
[----:B0-----:R-:W-:-:S07]  /*e530*/  MOV R10, R14 ;  /* 0x0000000e000a7202 */ /* 0x001fce0000000f00 */
[----:B------:R-:W-:Y:S05]  /*e540*/  WARPSYNC.COLLECTIVE R15, `(.L_x_2281) ;  /* 0x000000000f087348 */ /* 0x000fea0003c00000 */
[----:B------:R0:W1:Y:S02]  /*e550*/  SHFL.IDX P6, R14, R13, R12, R11 ;  /* 0x0000000c0d0e7389 */ /* 0x00006400000c000b */
[----:B01----:R-:W-:Y:S01]  /*e560*/  ENDCOLLECTIVE ;  /* 0x000000000000791b */ /* 0x003fe20003800000 */
.L_x_2281:
[----:B------:R-:W-:Y:S02]  /*e570*/  IMAD.MOV.U32 R13, RZ, RZ, R8 ;  /* 0x000000ffff0d7224 */ /* 0x000fe400078e0008 */
[----:B------:R-:W-:Y:S02]  /*e580*/  IMAD.MOV.U32 R12, RZ, RZ, 0x6 ;  /* 0x00000006ff0c7424 */ /* 0x000fe400078e00ff */
[----:B------:R-:W-:-:S07]  /*e590*/  IMAD.MOV.U32 R21, RZ, RZ, R14 ;  /* 0x000000ffff157224 */ /* 0x000fce00078e000e */
[----:B------:R-:W-:Y:S05]  /*e5a0*/  WARPSYNC.COLLECTIVE R15, `(.L_x_2282) ;  /* 0x000000000f087348 */ /* 0x000fea0003c00000 */
[----:B------:R0:W1:Y:S02]  /*e5b0*/  SHFL.IDX P6, R14, R13, R12, R11 ;  /* 0x0000000c0d0e7389 */ /* 0x00006400000c000b */
[----:B01----:R-:W-:Y:S01]  /*e5c0*/  ENDCOLLECTIVE ;  /* 0x000000000000791b */ /* 0x003fe20003800000 */
.L_x_2282:
        /* <DEDUP_REMOVED lines=12> */
.L_x_2283:
[----:B------:R-:W-:Y:S01]  /*e690*/  @!P1 LEA R10, R22, UR47, 0x1 ;  /* 0x0000002f160a9c11 */ /* 0x000fe2000f8e08ff */
[----:B------:R-:W-:Y:S02]  /*e6a0*/  IMAD.MOV.U32 R13, RZ, RZ, R8 ;  /* 0x000000ffff0d7224 */ /* 0x000fe400078e0008 */
[----:B------:R-:W-:Y:S01]  /*e6b0*/  IMAD.MOV.U32 R12, RZ, RZ, 0x7 ;  /* 0x00000007ff0c7424 */ /* 0x000fe200078e00ff */
[----:B------:R-:W-:-:S13]  /*e6c0*/  @!P1 LEA R2, P2, R16, R14, 0x1 ;  /* 0x0000000e10029211 */ /* 0x000fda00078408ff */
[----:B------:R-:W-:Y:S05]  /*e6d0*/  WARPSYNC.COLLECTIVE R15, `(.L_x_2284) ;  /* 0x000000000f087348 */ /* 0x000fea0003c00000 */
[----:B------:R0:W1:Y:S02]  /*e6e0*/  SHFL.IDX P6, R14, R13, R12, R11 ;  /* 0x0000000c0d0e7389 */ /* 0x00006400000c000b */
[----:B01----:R-:W-:Y:S01]  /*e6f0*/  ENDCOLLECTIVE ;  /* 0x000000000000791b */ /* 0x003fe20003800000 */
.L_x_2284:
[----:B------:R-:W-:-:S05]  /*e700*/  @!P1 IADD3.X R3, RZ, R9, RZ, P2, !PT ;  /* 0x00000009ff039210 */ /* 0x000fca00017fe4ff */
[----:B------:R-:W-:Y:S01]  /*e710*/  @!PT LDS RZ, [RZ] ;  /* 0x00000000fffff984 */ /* 0x000fe20000000800 */
[----:B------:R-:W-:Y:S01]  /*e720*/  @!PT LDS RZ, [RZ] ;  /* 0x00000000fffff984 */ /* 0x000fe20000000800 */
[----:B------:R-:W-:Y:S01]  /*e730*/  @!PT LDS RZ, [RZ] ;  /* 0x00000000fffff984 */ /* 0x000fe20000000800 */
[----:B------:R0:W-:Y:S01]  /*e740*/  @!P1 LDGSTS.E.BYPASS.LTC128B.128 [R10+0xb400], desc[UR38][R2.64], !P0 ;  /* 0x0b400000020a9fae */ /* 0x0001e2000c101d66 */
[----:B------:R-:W-:Y:S02]  /*e750*/  IMAD.MOV.U32 R13, RZ, RZ, R7 ;  /* 0x000000ffff0d7224 */ /* 0x000fe400078e0007 */
[C---:B------:R-:W-:Y:S02]  /*e760*/  VIADD R7, R5.reuse, 0x80 ;  /* 0x0000008005077836 */ /* 0x040fe40000000000 */
[----:B0-----:R-:W-:Y:S02]  /*e770*/  VIADD R3, R5, 0x70 ;  /* 0x0000007005037836 */ /* 0x001fe40000000000 */
[----:B------:R-:W-:-:S03]  /*e780*/  IMAD.MOV.U32 R8, RZ, RZ, R14 ;  /* 0x000000ffff087224 */ /* 0x000fc600078e000e */
[----:B------:R-:W-:-:S13]  /*e790*/  ISETP.GE.AND P1, PT, R3, R4, PT ;  /* 0x000000040300720c */ /* 0x000fda0003f26270 */
[----:B------:R-:W-:Y:S05]  /*e7a0*/  WARPSYNC.COLLECTIVE R15, `(.L_x_2285) ;  /* 0x000000000f087348 */ /* 0x000fea0003c00000 */
[----:B------:R0:W1:Y:S02]  /*e7b0*/  SHFL.IDX P6, R14, R13, R12, R11 ;  /* 0x0000000c0d0e7389 */ /* 0x00006400000c000b */
[----:B01----:R-:W-:Y:S01]  /*e7c0*/  ENDCOLLECTIVE ;  /* 0x000000000000791b */ /* 0x003fe20003800000 */
.L_x_2285:
[----:B------:R-:W-:Y:S01]  /*e7d0*/  @!P1 LEA R25, R22, UR47, 0x1 ;  /* 0x0000002f16199c11 */ /* 0x000fe2000f8e08ff */
[----:B------:R-:W-:Y:S01]  /*e7e0*/  IMAD.MOV.U32 R13, RZ, RZ, R6 ;  /* 0x000000ffff0d7224 */ /* 0x000fe200078e0006 */
[----:B------:R-:W-:Y:S02]  /*e7f0*/  MOV R12, RZ ;  /* 0x000000ff000c7202 */ /* 0x000fe40000000f00 */
[----:B------:R-:W-:-:S13]  /*e800*/  @!P1 LEA R2, P2, R16, R14, 0x1 ;  /* 0x0000000e10029211 */ /* 0x000fda00078408ff */
[----:B------:R-:W-:Y:S05]  /*e810*/  WARPSYNC.COLLECTIVE R15, `(.L_x_2286) ;  /* 0x000000000f087348 */ /* 0x000fea0003c00000 */
[----:B------:R0:W1:Y:S02]  /*e820*/  SHFL.IDX P6, R14, R13, R12, R11 ;  /* 0x0000000c0d0e7389 */ /* 0x00006400000c000b */
[----:B01----:R-:W-:Y:S01]  /*e830*/  ENDCOLLECTIVE ;  /* 0x000000000000791b */ /* 0x003fe20003800000 */
.L_x_2286:
        /* <DEDUP_REMOVED lines=12> */
.L_x_2287:
[----:B------:R-:W-:Y:S02]  /*e900*/  IMAD.MOV.U32 R13, RZ, RZ, R6 ;  /* 0x000000ffff0d7224 */ /* 0x000fe400078e0006 */
[----:B------:R-:W-:Y:S02]  /*e910*/  IMAD.MOV.U32 R12, RZ, RZ, 0x1 ;  /* 0x00000001ff0c7424 */ /* 0x000fe400078e00ff */
[----:B------:R-:W-:-:S07]  /*e920*/  IMAD.MOV.U32 R21, RZ, RZ, R14 ;  /* 0x000000ffff157224 */ /* 0x000fce00078e000e */
[----:B------:R-:W-:Y:S05]  /*e930*/  WARPSYNC.COLLECTIVE R15, `(.L_x_2288) ;  /* 0x000000000f087348 */ /* 0x000fea0003c00000 */
[----:B------:R0:W1:Y:S02]  /*e940*/  SHFL.IDX P6, R14, R13, R12, R11 ;  /* 0x0000000c0d0e7389 */ /* 0x00006400000c000b */
[----:B01----:R-:W-:Y:S01]  /*e950*/  ENDCOLLECTIVE ;  /* 0x000000000000791b */ /* 0x003fe20003800000 */
.L_x_2288:
[----:B------:R-:W-:Y:S02]  /*e960*/  @!P1 LEA R2, P2, R16, R21, 0x1 ;  /* 0x0000001510029211 */ /* 0x000fe400078408ff */
[----:B------:R-:W-:-:S03]  /*e970*/  @!P1 LEA R21, R22, UR47, 0x1 ;  /* 0x0000002f16159c11 */ /* 0x000fc6000f8e08ff */
        /* <DEDUP_REMOVED lines=11> */
.L_x_2289:
[----:B------:R-:W-:Y:S02]  /*ea30*/  IMAD.MOV.U32 R13, RZ, RZ, R6 ;  /* 0x000000ffff0d7224 */ /* 0x000fe400078e0006 */
[----:B------:R-:W-:Y:S02]  /*ea40*/  IMAD.MOV.U32 R12, RZ, RZ, 0x2 ;  /* 0x00000002ff0c7424 */ /* 0x000fe400078e00ff */
[----:B------:R-:W-:-:S07]  /*ea50*/  IMAD.MOV.U32 R9, RZ, RZ, R14 ;  /* 0x000000ffff097224 */ /* 0x000fce00078e000e */
[----:B------:R-:W-:Y:S05]  /*ea60*/  WARPSYNC.COLLECTIVE R15, `(.L_x_2290) ;  /* 0x000000000f087348 */ /* 0x000fea0003c00000 */
[----:B------:R0:W1:Y:S02]  /*ea70*/  SHFL.IDX P6, R14, R13, R12, R11 ;  /* 0x0000000c0d0e7389 */ /* 0x00006400000c000b */
[----:B01----:R-:W-:Y:S01]  /*ea80*/  ENDCOLLECTIVE ;  /* 0x000000000000791b */ /* 0x003fe20003800000 */
.L_x_2290:
        /* <DEDUP_REMOVED lines=12> */
.L_x_2291:
        /* <DEDUP_REMOVED lines=8> */
.L_x_2292:
        /* <DEDUP_REMOVED lines=11> */
.L_x_2293:
[----:B------:R-:W-:Y:S05]  /*ec80*/  BRA `(.L_x_2294) ;  /* 0xffffffc800947947 */ /* 0x000fea000383ffff */
.L_x_2217:
[----:B0-----:R-:W-:-:S04]  /*ec90*/  IMAD.U32 R3, RZ, RZ, UR47 ;  /* 0x0000002fff037e24 */ /* 0x001fc8000f8e00ff */
[----:B------:R0:W1:Y:S03]  /*eca0*/  SYNCS.PHASECHK.TRANS64.TRYWAIT P0, [R3+URZ+0x16820], R0 ;  /* 0x01682000030075a7 */ /* 0x000066000800017f */
[----:B-1----:R-:W-:Y:S05]  /*ecb0*/  @!P0 NANOSLEEP.SYNCS 0x989680 ;  /* 0x009896800000895d */ /* 0x002fea0003900000 */
[----:B------:R-:W1:Y:S02]  /*ecc0*/  @!P0 SYNCS.PHASECHK.TRANS64 P0, [R3+URZ+0x16820], R0 ;  /* 0x01682000030085a7 */ /* 0x000e64000800007f */
[----:B-1----:R-:W-:Y:S05]  /*ecd0*/  @!P0 BRA `(.L_x_2217) ;  /* 0xfffffffc00ec8947 */ /* 0x002fea000383ffff */
[----:B------:R-:W-:Y:S05]  /*ece0*/  BRA `(.L_x_2295) ;  /* 0xffffffc800c47947 */ /* 0x000fea000383ffff */
.L_x_2221:
[----:B0-----:R0:W1:Y:S02]  /*ecf0*/  SYNCS.PHASECHK.TRANS64.TRYWAIT P0, [R7+URZ+0x16840], R2 ;  /* 0x01684002070075a7 */ /* 0x001064000800017f */
[----:B-1----:R-:W-:Y:S05]  /*ed00*/  @!P0 NANOSLEEP.SYNCS 0x989680 ;  /* 0x009896800000895d */ /* 0x002fea0003900000 */
[----:B------:R-:W1:Y:S02]  /*ed10*/  @!P0 SYNCS.PHASECHK.TRANS64 P0, [R7+URZ+0x16840], R2 ;  /* 0x01684002070085a7 */ /* 0x000e64000800007f */
[----:B-1----:R-:W-:Y:S05]  /*ed20*/  @!P0 BRA `(.L_x_2221) ;  /* 0xfffffffc00f08947 */ /* 0x002fea000383ffff */
[----:B------:R-:W-:Y:S05]  /*ed30*/  BRA `(.L_x_2296) ;  /* 0xffffffcc00a87947 */ /* 0x000fea000383ffff */
.L_x_2222:
        /* <DEDUP_REMOVED lines=8> */
.L_x_2298:
[----:B------:R-:W-:Y:S05]  /*edc0*/  BSYNC B1 ;  /* 0x0000000000017941 */ /* 0x000fea0003800000 */
.L_x_2297:
[----:B------:R-:W-:Y:S01]  /*edd0*/  IMAD.MOV.U32 R13, RZ, RZ, R10 ;  /* 0x000000ffff0d7224 */ /* 0x000fe200078e000a */
[----:B------:R-:W-:Y:S01]  /*ede0*/  MOV R3, R14 ;  /* 0x0000000e00037202 */ /* 0x000fe20000000f00 */
[----:B------:R-:W-:Y:S01]  /*edf0*/  IMAD.MOV.U32 R12, RZ, RZ, RZ ;  /* 0x000000ffff0c7224 */ /* 0x000fe200078e00ff */
[----:B------:R-:W-:Y:S01]  /*ee00*/  LEA R9, R9, UR47, 0x1 ;  /* 0x0000002f09097c11 */ /* 0x000fe2000f8e08ff */
[----:B------:R-:W-:Y:S02]  /*ee10*/  IMAD.MOV.U32 R11, RZ, RZ, 0x181f ;  /* 0x0000181fff0b7424 */ /* 0x000fe400078e00ff */
[----:B------:R-:W-:-:S07]  /*ee20*/  IMAD.MOV.U32 R15, RZ, RZ, -0x1 ;  /* 0xffffffffff0f7424 */ /* 0x000fce00078e00ff */
[----:B------:R-:W-:Y:S05]  /*ee30*/  WARPSYNC.COLLECTIVE R15, `(.L_x_2299) ;  /* 0x000000000f087348 */ /* 0x000fea0003c00000 */
[----:B------:R0:W1:Y:S02]  /*ee40*/  SHFL.IDX P6, R14, R13, R12, R11 ;  /* 0x0000000c0d0e7389 */ /* 0x00006400000c000b */
[----:B01----:R-:W-:Y:S01]  /*ee50*/  ENDCOLLECTIVE ;  /* 0x000000000000791b */ /* 0x003fe20003800000 */
.L_x_2299:
        /* <DEDUP_REMOVED lines=10> */
.L_x_2300:
        /* <DEDUP_REMOVED lines=9> */
.L_x_2301:
[----:B------:R-:W-:Y:S02]  /*ef90*/  IMAD.SHL.U32 R15, R16, 0x2, RZ ;  /* 0x00000002100f7824 */ /* 0x000fe400078e00ff */
        /* <DEDUP_REMOVED lines=9> */
.L_x_2302:
        /* <DEDUP_REMOVED lines=9> */
.L_x_2303:
        /* <DEDUP_REMOVED lines=10> */
.L_x_2304:
        /* <DEDUP_REMOVED lines=9> */
.L_x_2305:
        /* <DEDUP_REMOVED lines=10> */
.L_x_2306:
        /* <DEDUP_REMOVED lines=9> */
.L_x_2307:
        /* <DEDUP_REMOVED lines=10> */
.L_x_2308:
        /* <DEDUP_REMOVED lines=9> */
.L_x_2309:
[----:B------:R-:W-:Y:S01]  /*f450*/  SHF.L.U32 R15, R16, 0x1, RZ ;  /* 0x00000001100f7819 */ /* 0x000fe200000006ff */
        /* <DEDUP_REMOVED lines=9> */
.L_x_2310:
        /* <DEDUP_REMOVED lines=9> */
.L_x_2311:
        /* <DEDUP_REMOVED lines=10> */
.L_x_2312:
        /* <DEDUP_REMOVED lines=9> */
.L_x_2313:
[----:B------:R-:W-:Y:S05]  /*f6b0*/  BRA `(.L_x_2314) ;  /* 0xffffffc8005c7947 */ /* 0x000fea000383ffff */
.L_x_2227:
[----:B0-----:R0:W1:Y:S02]  /*f6c0*/  SYNCS.PHASECHK.TRANS64.TRYWAIT P0, [R7+URZ+0x16860], R2 ;  /* 0x01686002070075a7 */ /* 0x001064000800017f */
[----:B-1----:R-:W-:Y:S05]  /*f6d0*/  @!P0 NANOSLEEP.SYNCS 0x989680 ;  /* 0x009896800000895d */ /* 0x002fea0003900000 */
[----:B------:R-:W1:Y:S02]  /*f6e0*/  @!P0 SYNCS.PHASECHK.TRANS64 P0, [R7+URZ+0x16860], R2 ;  /* 0x01686002070085a7 */ /* 0x000e64000800007f */
[----:B-1----:R-:W-:Y:S05]  /*f6f0*/  @!P0 BRA `(.L_x_2227) ;  /* 0xfffffffc00f08947 */ /* 0x002fea000383ffff */
[----:B------:R-:W-:Y:S05]  /*f700*/  BRA `(.L_x_2315) ;  /* 0xffffffc800bc7947 */ /* 0x000fea000383ffff */
.L_x_2228:
        /* <DEDUP_REMOVED lines=8> */
.L_x_2317:
[----:B------:R-:W-:Y:S05]  /*f790*/  BSYNC B1 ;  /* 0x0000000000017941 */ /* 0x000fea0003800000 */
.L_x_2316:
        /* <DEDUP_REMOVED lines=10> */
.L_x_2318:
[----:B------:R-:W-:Y:S01]  /*f840*/  IMAD.MOV.U32 R13, RZ, RZ, R18 ;  /* 0x000000ffff0d7224 */ /* 0x000fe200078e0012 */
[----:B------:R-:W-:Y:S02]  /*f850*/  MOV R12, 0x1 ;  /* 0x00000001000c7802 */ /* 0x000fe40000000f00 */
[----:B------:R-:W-:-:S13]  /*f860*/  IADD3 R2, P0, R14, R19, RZ ;  /* 0x000000130e027210 */ /* 0x000fda0007f1e0ff */
[----:B------:R-:W-:Y:S05]  /*f870*/  WARPSYNC.COLLECTIVE R15, `(.L_x_2319) ;  /* 0x000000000f087348 */ /* 0x000fea0003c00000 */
[----:B------:R0:W1:Y:S02]  /*f880*/  SHFL.IDX P6, R14, R13, R12, R11 ;  /* 0x0000000c0d0e7389 */ /* 0x00006400000c000b */
[----:B01----:R-:W-:Y:S01]  /*f890*/  ENDCOLLECTIVE ;  /* 0x000000000000791b */ /* 0x003fe20003800000 */
.L_x_2319:
        /* <DEDUP_REMOVED lines=11> */
.L_x_2320:
        /* <DEDUP_REMOVED lines=9> */
.L_x_2321:
        /* <DEDUP_REMOVED lines=10> */
.L_x_2322:
        /* <DEDUP_REMOVED lines=8> */
.L_x_2323:
        /* <DEDUP_REMOVED lines=10> */
.L_x_2324:
[----:B------:R-:W-:Y:S01]  /*fba0*/  MOV R13, R18 ;  /* 0x00000012000d7202 */ /* 0x000fe20000000f00 */
        /* <DEDUP_REMOVED lines=8> */
.L_x_2325:
        /* <DEDUP_REMOVED lines=10> */
.L_x_2326:
        /* <DEDUP_REMOVED lines=8> */
.L_x_2327:
        /* <DEDUP_REMOVED lines=10> */
.L_x_2328:
        /* <DEDUP_REMOVED lines=9> */
.L_x_2329:
        /* <DEDUP_REMOVED lines=10> */
.L_x_2330:
[----:B------:R-:W-:Y:S01]  /*ff20*/  IMAD.MOV.U32 R13, RZ, RZ, R18 ;  /* 0x000000ffff0d7224 */ /* 0x000fe200078e0012 */
[----:B------:R-:W-:-:S04]  /*ff30*/  MOV R12, R14 ;  /* 0x0000000e000c7202 */ /* 0x000fc80000000f00 */
[----:B------:R-:W-:Y:S01]  /*ff40*/  IADD3 R2, P0, R12, R19, RZ ;  /* 0x000000130c027210 */ /* 0x000fe20007f1e0ff */
[----:B------:R-:W-:-:S04]  /*ff50*/  IMAD.MOV.U32 R12, RZ, RZ, 0x7 ;  /* 0x00000007ff0c7424 */ /* 0x000fc800078e00ff */
[----:B------:R-:W-:-:S08]  /*ff60*/  IMAD.X R3, RZ, RZ, R10, P0 ;  /* 0x000000ffff037224 */ /* 0x000fd000000e060a */
[----:B------:R-:W-:Y:S05]  /*ff70*/  WARPSYNC.COLLECTIVE R15, `(.L_x_2331) ;  /* 0x000000000f087348 */ /* 0x000fea0003c00000 */
[----:B------:R0:W1:Y:S02]  /*ff80*/  SHFL.IDX P6, R14, R13, R12, R11 ;  /* 0x0000000c0d0e7389 */ /* 0x00006400000c000b */
[----:B01----:R-:W-:Y:S01]  /*ff90*/  ENDCOLLECTIVE ;  /* 0x000000000000791b */ /* 0x003fe20003800000 */
.L_x_2331:
        /* <DEDUP_REMOVED lines=9> */
.L_x_2332:
[----:B------:R-:W-:Y:S05]  /*10030*/  BRA `(.L_x_2333) ;  /* 0xffffffc400387947 */ /* 0x000fea000383ffff */
.L_x_2234:
[----:B0-----:R0:W1:Y:S02]  /*10040*/  SYNCS.PHASECHK.TRANS64.TRYWAIT P0, [R0+URZ+0x16860], R3 ;  /* 0x01686003000075a7 */ /* 0x001064000800017f */
[----:B-1----:R-:W-:Y:S05]  /*10050*/  @!P0 NANOSLEEP.SYNCS 0x989680 ;  /* 0x009896800000895d */ /* 0x002fea0003900000 */
[----:B------:R-:W1:Y:S02]  /*10060*/  @!P0 SYNCS.PHASECHK.TRANS64 P0, [R0+URZ+0x16860], R3 ;  /* 0x01686003000085a7 */ /* 0x000e64000800007f */
[----:B-1----:R-:W-:Y:S05]  /*10070*/  @!P0 BRA `(.L_x_2234) ;  /* 0xfffffffc00f08947 */ /* 0x002fea000383ffff */
[----:B------:R-:W-:Y:S05]  /*10080*/  BRA `(.L_x_2334) ;  /* 0xffffffc800347947 */ /* 0x000fea000383ffff */
.L_x_2235:
        /* <DEDUP_REMOVED lines=8> */
.L_x_2336:
[----:B------:R-:W-:Y:S05]  /*10110*/  BSYNC B0 ;  /* 0x0000000000007941 */ /* 0x000fea0003800000 */
.L_x_2335:
        /* <DEDUP_REMOVED lines=11> */
.L_x_2337:
[----:B------:R-:W-:Y:S01]  /*101d0*/  IMAD.MOV.U32 R13, RZ, RZ, R18 ;  /* 0x000000ffff0d7224 */ /* 0x000fe200078e0012 */
[----:B------:R-:W-:Y:S02]  /*101e0*/  MOV R12, 0x1 ;  /* 0x00000001000c7802 */ /* 0x000fe40000000f00 */
[----:B------:R-:W-:-:S13]  /*101f0*/  IADD3 R2, P1, R14, R16, RZ ;  /* 0x000000100e027210 */ /* 0x000fda0007f3e0ff */
[----:B------:R-:W-:Y:S05]  /*10200*/  WARPSYNC.COLLECTIVE R15, `(.L_x_2338) ;  /* 0x000000000f087348 */ /* 0x000fea0003c00000 */
[----:B------:R0:W1:Y:S02]  /*10210*/  SHFL.IDX P6, R14, R13, R12, R11 ;  /* 0x0000000c0d0e7389 */ /* 0x00006400000c000b */
[----:B01----:R-:W-:Y:S01]  /*10220*/  ENDCOLLECTIVE ;  /* 0x000000000000791b */ /* 0x003fe20003800000 */
.L_x_2338:
        /* <DEDUP_REMOVED lines=11> */
.L_x_2339:
[----:B------:R-:W-:Y:S02]  /*102e0*/  IMAD.MOV.U32 R13, RZ, RZ, R18 ;  /* 0x000000ffff0d7224 */ /* 0x000fe400078e0012 */
[----:B------:R-:W-:Y:S02]  /*102f0*/  IMAD.MOV.U32 R12, RZ, RZ, 0x2 ;  /* 0x00000002ff0c7424 */ /* 0x000fe400078e00ff */
[----:B------:R-:W-:-:S07]  /*10300*/  IMAD.MOV.U32 R9, RZ, RZ, R14 ;  /* 0x000000ffff097224 */ /* 0x000fce00078e000e */
[----:B------:R-:W-:Y:S05]  /*10310*/  WARPSYNC.COLLECTIVE R15, `(.L_x_2340) ;  /* 0x000000000f087348 */ /* 0x000fea0003c00000 */
[----:B------:R0:W1:Y:S02]  /*10320*/  SHFL.IDX P6, R14, R13, R12, R11 ;  /* 0x0000000c0d0e7389 */ /* 0x00006400000c000b */
[----:B01----:R-:W-:Y:S01]  /*10330*/  ENDCOLLECTIVE ;  /* 0x000000000000791b */ /* 0x003fe20003800000 */
.L_x_2340:
        /* <DEDUP_REMOVED lines=12> */
.L_x_2341:
[----:B------:R-:W-:Y:S02]  /*10400*/  IMAD.MOV.U32 R13, RZ, RZ, R18 ;  /* 0x000000ffff0d7224 */ /* 0x000fe400078e0012 */
[----:B------:R-:W-:Y:S01]  /*10410*/  IMAD.MOV.U32 R12, RZ, RZ, 0x3 ;  /* 0x00000003ff0c7424 */ /* 0x000fe200078e00ff */
[----:B------:R-:W-:-:S07]  /*10420*/  MOV R21, R14 ;  /* 0x0000000e00157202 */ /* 0x000fce0000000f00 */
[----:B------:R-:W-:Y:S05]  /*10430*/  WARPSYNC.COLLECTIVE R15, `(.L_x_2342) ;  /* 0x000000000f087348 */ /* 0x000fea0003c00000 */
[----:B------:R0:W1:Y:S02]  /*10440*/  SHFL.IDX P6, R14, R13, R12, R11 ;  /* 0x0000000c0d0e7389 */ /* 0x00006400000c000b */
[----:B01----:R-:W-:Y:S01]  /*10450*/  ENDCOLLECTIVE ;  /* 0x000000000000791b */ /* 0x003fe20003800000 */
.L_x_2342:
        /* <DEDUP_REMOVED lines=12> */
.L_x_2343:
[----:B------:R-:W-:Y:S02]  /*10520*/  IMAD.MOV.U32 R13, RZ, RZ, R18 ;  /* 0x000000ffff0d7224 */ /* 0x000fe400078e0012 */
[----:B------:R-:W-:Y:S01]  /*10530*/  IMAD.MOV.U32 R12, RZ, RZ, 0x4 ;  /* 0x00000004ff0c7424 */ /* 0x000fe200078e00ff */
[----:B------:R-:W-:-:S13]  /*10540*/  IADD3 R2, P1, R14, R16, RZ ;  /* 0x000000100e027210 */ /* 0x000fda0007f3e0ff */
[----:B------:R-:W-:Y:S05]  /*10550*/  WARPSYNC.COLLECTIVE R15, `(.L_x_2344) ;  /* 0x000000000f087348 */ /* 0x000fea0003c00000 */
[----:B------:R0:W1:Y:S02]  /*10560*/  SHFL.IDX P6, R14, R13, R12, R11 ;  /* 0x0000000c0d0e7389 */ /* 0x00006400000c000b */
[----:B01----:R-:W-:Y:S01]  /*10570*/  ENDCOLLECTIVE ;  /* 0x000000000000791b */ /* 0x003fe20003800000 */
.L_x_2344:
[----:B------:R-:W-:Y:S02]  /*10580*/  IMAD.X R3, RZ, RZ, R10, P1 ;  /* 0x000000ffff037224 */ /* 0x000fe400008e060a */
[----:B------:R-:W-:-:S03]  /*10590*/  IMAD.MOV.U32 R10, RZ, RZ, RZ ;  /* 0x000000ffff0a7224 */ /* 0x000fc600078e00ff */
        /* <DEDUP_REMOVED lines=10> */
.L_x_2345:
[----:B------:R-:W-:Y:S02]  /*10640*/  IMAD.MOV.U32 R13, RZ, RZ, R18 ;  /* 0x000000ffff0d7224 */ /* 0x000fe400078e0012 */
[----:B------:R-:W-:Y:S02]  /*10650*/  IMAD.MOV.U32 R12, RZ, RZ, 0x5 ;  /* 0x00000005ff0c7424 */ /* 0x000fe400078e00ff */
[----:B------:R-:W-:-:S07]  /*10660*/  IMAD.MOV.U32 R23, RZ, RZ, R14 ;  /* 0x000000ffff177224 */ /* 0x000fce00078e000e */
[----:B------:R-:W-:Y:S05]  /*10670*/  WARPSYNC.COLLECTIVE R15, `(.L_x_2346) ;  /* 0x000000000f087348 */ /* 0x000fea0003c00000 */
[----:B------:R0:W1:Y:S02]  /*10680*/  SHFL.IDX P6, R14, R13, R12, R11 ;  /* 0x0000000c0d0e7389 */ /* 0x00006400000c000b */
[----:B01----:R-:W-:Y:S01]  /*10690*/  ENDCOLLECTIVE ;  /* 0x000000000000791b */ /* 0x003fe20003800000 */
.L_x_2346:
        /* <DEDUP_REMOVED lines=12> */
.L_x_2347:
[----:B------:R-:W-:Y:S02]  /*10760*/  IMAD.MOV.U32 R13, RZ, RZ, R18 ;  /* 0x000000ffff0d7224 */ /* 0x000fe400078e0012 */
[----:B------:R-:W-:Y:S02]  /*10770*/  IMAD.MOV.U32 R12, RZ, RZ, 0x6 ;  /* 0x00000006ff0c7424 */ /* 0x000fe400078e00ff */
[----:B------:R-:W-:-:S07]  /*10780*/  IMAD.MOV.U32 R25, RZ, RZ, R14 ;  /* 0x000000ffff197224 */ /* 0x000fce00078e000e */
[----:B------:R-:W-:Y:S05]  /*10790*/  WARPSYNC.COLLECTIVE R15, `(.L_x_2348) ;  /* 0x000000000f087348 */ /* 0x000fea0003c00000 */
[----:B------:R0:W1:Y:S02]  /*107a0*/  SHFL.IDX P6, R14, R13, R12, R11 ;  /* 0x0000000c0d0e7389 */ /* 0x00006400000c000b */
[----:B01----:R-:W-:Y:S01]  /*107b0*/  ENDCOLLECTIVE ;  /* 0x000000000000791b */ /* 0x003fe20003800000 */
.L_x_2348:
        /* <DEDUP_REMOVED lines=12> */
.L_x_2349:
[----:B------:R-:W-:Y:S02]  /*10880*/  IMAD.MOV.U32 R13, RZ, RZ, R18 ;  /* 0x000000ffff0d7224 */ /* 0x000fe400078e0012 */
[----:B------:R-:W-:Y:S02]  /*10890*/  IMAD.MOV.U32 R12, RZ, RZ, 0x7 ;  /* 0x00000007ff0c7424 */ /* 0x000fe400078e00ff */
[----:B------:R-:W-:-:S07]  /*108a0*/  IMAD.MOV.U32 R27, RZ, RZ, R14 ;  /* 0x000000ffff1b7224 */ /* 0x000fce00078e000e */
[----:B------:R-:W-:Y:S05]  /*108b0*/  WARPSYNC.COLLECTIVE R15, `(.L_x_2350) ;  /* 0x000000000f087348 */ /* 0x000fea0003c00000 */
[----:B------:R0:W1:Y:S02]  /*108c0*/  SHFL.IDX P6, R14, R13, R12, R11 ;  /* 0x0000000c0d0e7389 */ /* 0x00006400000c000b */
[----:B01----:R-:W-:Y:S01]  /*108d0*/  ENDCOLLECTIVE ;  /* 0x000000000000791b */ /* 0x003fe20003800000 */
.L_x_2350:
[----:B------:R-:W-:-:S05]  /*108e0*/  IADD3 R2, P1, R27, R16, RZ ;  /* 0x000000101b027210 */ /* 0x000fca0007f3e0ff */
[----:B------:R-:W-:-:S05]  /*108f0*/  IMAD.X R3, RZ, RZ, R21, P1 ;  /* 0x000000ffff037224 */ /* 0x000fca00008e0615 */
[----:B------:R-:W-:Y:S01]  /*10900*/  @!PT LDS RZ, [RZ] ;  /* 0x00000000fffff984 */ /* 0x000fe20000000800 */
[----:B------:R-:W-:Y:S01]  /*10910*/  @!PT LDS RZ, [RZ] ;  /* 0x00000000fffff984 */ /* 0x000fe20000000800 */
[----:B------:R-:W-:Y:S01]  /*10920*/  @!PT LDS RZ, [RZ] ;  /* 0x00000000fffff984 */ /* 0x000fe20000000800 */
[----:B------:R0:W-:Y:S01]  /*10930*/  LDGSTS.E.BYPASS.LTC128B.128 [R4+0x3400], desc[UR38][R2.64], !P2 ;  /* 0x0340000002047fae */ /* 0x0001e2000d101d66 */
[----:B------:R-:W-:Y:S01]  /*10940*/  IMAD.MOV.U32 R13, RZ, RZ, R17 ;  /* 0x000000ffff0d7224 */ /* 0x000fe200078e0011 */
[----:B------:R-:W-:-:S07]  /*10950*/  MOV R18, R14 ;  /* 0x0000000e00127202 */ /* 0x000fce0000000f00 */
[----:B0-----:R-:W-:Y:S05]  /*10960*/  WARPSYNC.COLLECTIVE R15, `(.L_x_2351) ;  /* 0x000000000f087348 */ /* 0x001fea0003c00000 */
[----:B------:R1:W2:Y:S02]  /*10970*/  SHFL.IDX P6, R14, R13, R12, R11 ;  /* 0x0000000c0d0e7389 */ /* 0x0002a400000c000b */
[----:B012---:R-:W-:Y:S01]  /*10980*/  ENDCOLLECTIVE ;  /* 0x000000000000791b */ /* 0x007fe20003800000 */
.L_x_2351:
[----:B------:R-:W-:Y:S05]  /*10990*/  BRA `(.L_x_2352) ;  /* 0xffffffc000c07947 */ /* 0x000fea000383ffff */
.L_x_2238:
[----:B0-----:R0:W1:Y:S02]  /*109a0*/  SYNCS.PHASECHK.TRANS64.TRYWAIT P0, [R7+URZ+0x16820], R10 ;  /* 0x0168200a070075a7 */ /* 0x001064000800017f */
[----:B-1----:R-:W-:Y:S05]  /*109b0*/  @!P0 NANOSLEEP.SYNCS 0x989680 ;  /* 0x009896800000895d */ /* 0x002fea0003900000 */
[----:B------:R-:W1:Y:S02]  /*109c0*/  @!P0 SYNCS.PHASECHK.TRANS64 P0, [R7+URZ+0x16820], R10 ;  /* 0x0168200a070085a7 */ /* 0x000e64000800007f */
[----:B-1----:R-:W-:Y:S05]  /*109d0*/  @!P0 BRA `(.L_x_2238) ;  /* 0xfffffffc00f08947 */ /* 0x002fea000383ffff */
[----:B------:R-:W-:Y:S05]  /*109e0*/  BRA `(.L_x_2353) ;  /* 0xffffffc400307947 */ /* 0x000fea000383ffff */
.L_x_2239:
        /* <DEDUP_REMOVED lines=11> */
.L_x_2355:
[----:B------:R-:W-:Y:S05]  /*10aa0*/  BSYNC B0 ;  /* 0x0000000000007941 */ /* 0x000fea0003800000 */
.L_x_2354:
[----:B------:R-:W-:Y:S05]  /*10ab0*/  BRA `(.L_x_2356) ;  /* 0xffffffc400147947 */ /* 0x000fea000383ffff */
.L_x_2240:
[----:B------:R-:W-:Y:S01]  /*10ac0*/  BSSY B0, `(.L_x_2357) ;  /* 0x0000006000007945 */ /* 0x000fe20003800000 */
[----:B------:R-:W-:-:S07]  /*10ad0*/  IMAD.MOV.U32 R15, RZ, RZ, -0x1 ;  /* 0xffffffffff0f7424 */ /* 0x000fce00078e00ff */
[----:B01---5:R-:W-:Y:S05]  /*10ae0*/  WARPSYNC.COLLECTIVE R15, `(.L_x_2358) ;  /* 0x000000000f0c7348 */ /* 0x023fea0003c00000 */
[----:B------:R-:W-:Y:S02]  /*10af0*/  ELECT P6, UR62, PT ;  /* 0x00000000003e782f */ /* 0x000fe400038c0000 */
[----:B------:R-:W-:Y:S01]  /*10b00*/  MOV R14, UR62 ;  /* 0x0000003e000e7c02 */ /* 0x000fe20008000f00 */
[----:B01---5:R-:W-:Y:S10]  /*10b10*/  ENDCOLLECTIVE ;  /* 0x000000000000791b */ /* 0x023ff40003800000 */
.L_x_2358:
[----:B------:R-:W-:Y:S05]  /*10b20*/  BSYNC B0 ;  /* 0x0000000000007941 */ /* 0x000fea0003800000 */
.L_x_2357:
[----:B------:R-:W-:Y:S05]  /*10b30*/  BRA `(.L_x_2359) ;  /* 0xffffffc400087947 */ /* 0x000fea000383ffff */
.L_x_2242:
[----:B-1----:R1:W2:Y:S02]  /*10b40*/  SYNCS.PHASECHK.TRANS64.TRYWAIT P1, [R5+URZ+0x16840], R4 ;  /* 0x01684004050075a7 */ /* 0x0022a4000802017f */
[----:B--2---:R-:W-:Y:S05]  /*10b50*/  @!P1 NANOSLEEP.SYNCS 0x989680 ;  /* 0x009896800000995d */ /* 0x004fea0003900000 */
[----:B------:R-:W2:Y:S02]  /*10b60*/  @!P1 SYNCS.PHASECHK.TRANS64 P1, [R5+URZ+0x16840], R4 ;  /* 0x01684004050095a7 */ /* 0x000ea4000802007f */
[----:B--2---:R-:W-:Y:S05]  /*10b70*/  @!P1 BRA `(.L_x_2242) ;  /* 0xfffffffc00f09947 */ /* 0x004fea000383ffff */
[----:B------:R-:W-:Y:S05]  /*10b80*/  BRA `(.L_x_2360) ;  /* 0xffffffc400287947 */ /* 0x000fea000383ffff */
.L_x_2244:
[----:B--2---:R2:W3:Y:S02]  /*10b90*/  SYNCS.PHASECHK.TRANS64.TRYWAIT P1, [R3+URZ+0x16840], R0 ;  /* 0x01684000030075a7 */ /* 0x0044e4000802017f */
[----:B---3--:R-:W-:Y:S05]  /*10ba0*/  @!P1 NANOSLEEP.SYNCS 0x989680 ;  /* 0x009896800000995d */ /* 0x008fea0003900000 */
[----:B------:R-:W3:Y:S02]  /*10bb0*/  @!P1 SYNCS.PHASECHK.TRANS64 P1, [R3+URZ+0x16840], R0 ;  /* 0x01684000030095a7 */ /* 0x000ee4000802007f */
[----:B---3--:R-:W-:Y:S05]  /*10bc0*/  @!P1 BRA `(.L_x_2244) ;  /* 0xfffffffc00f09947 */ /* 0x008fea000383ffff */
[----:B------:R-:W-:Y:S05]  /*10bd0*/  BRA `(.L_x_2361) ;  /* 0xffffffc400347947 */ /* 0x000fea000383ffff */
.L_x_2246:
[----:B---3--:R3:W4:Y:S02]  /*10be0*/  SYNCS.PHASECHK.TRANS64.TRYWAIT P1, [R5+URZ+0x16860], R4 ;  /* 0x01686004050075a7 */ /* 0x008724000802017f */
[----:B----4-:R-:W-:Y:S05]  /*10bf0*/  @!P1 NANOSLEEP.SYNCS 0x989680 ;  /* 0x009896800000995d */ /* 0x010fea0003900000 */
[----:B------:R-:W4:Y:S02]  /*10c00*/  @!P1 SYNCS.PHASECHK.TRANS64 P1, [R5+URZ+0x16860], R4 ;  /* 0x01686004050095a7 */ /* 0x000f24000802007f */
[----:B----4-:R-:W-:Y:S05]  /*10c10*/  @!P1 BRA `(.L_x_2246) ;  /* 0xfffffffc00f09947 */ /* 0x010fea000383ffff */
[----:B------:R-:W-:Y:S05]  /*10c20*/  BRA `(.L_x_2362) ;  /* 0xffffffc400307947 */ /* 0x000fea000383ffff */
.L_x_2363:
        /* <DEDUP_REMOVED lines=13> */
.L_x_3172:


//--------------------- .text._ZN7cutlass13device_kernelIN5flash11enable_sm90INS1_16FlashAttnFwdSm90INS1_25CollectiveMainloopFwdSm90ILi2EN4cute5tupleIJNS5_1CILi1EEES8_S8_EEENS6_IJNS7_ILi192EEENS7_ILi128EEENS7_ILi64EEEEEELi64ENS_10bfloat16_tEfNS_4arch4Sm90ELb1ELb0ELb0ELb1ELb1ELb0ELb0ELb1ELb1ELb1ELb1ELb0EEENS1_21CollectiveEpilogueFwdINS6_IJSA_SC_SB_EEES9_SE_SG_Li384ELb1ELb1ELb1ELb0EEENS1_36VarlenDynamicPersistentTileSchedulerILi192ELi128ELi384ELi128ELb1ELb1ELb1ELb1ELb1ELb1EEEEEEEEEvNT_6ParamsE --------------------------
	.section	.text._ZN7cutlass13device_kernelIN5flash11enable_sm90INS1_16FlashAttnFwdSm90INS1_25CollectiveMainloopFwdSm90ILi2EN4cute5tupleIJNS5_1CILi1EEES8_S8_EEENS6_IJNS7_ILi192EEENS7_ILi128EEENS7_ILi64EEEEEELi64ENS_10bfloat16_tEfNS_4arch4Sm90ELb1ELb0ELb0ELb1ELb1ELb0ELb0ELb1ELb1ELb1ELb1ELb0EEENS1_21CollectiveEpilogueFwdINS6_IJSA_SC_SB_EEES9_SE_SG_Li384ELb1ELb1ELb1ELb0EEENS1_36VarlenDynamicPersistentTileSchedulerILi192ELi128ELi384ELi128ELb1ELb1ELb1ELb1ELb1ELb1EEEEEEEEEvNT_6ParamsE,"ax",@progbits
	.align	128
.text._ZN7cutlass13device_kernelIN5flash11enable_sm90INS1_16FlashAttnFwdSm90INS1_25CollectiveMainloopFwdSm90ILi2EN4cute5tupleIJNS5_1CILi1EEES8_S8_EEENS6_IJNS7_ILi192EEENS7_ILi128EEENS7_ILi64EEEEEELi64ENS_10bfloat16_tEfNS_4arch4Sm90ELb1ELb0ELb0ELb1ELb1ELb0ELb0ELb1ELb1ELb1ELb1ELb0EEENS1_21CollectiveEpilogueFwdINS6_IJSA_SC_SB_EEES9_SE_SG_Li384ELb1ELb1ELb1ELb0EEENS1_36VarlenDynamicPersistentTileSchedulerILi192ELi128ELi384ELi128ELb1ELb1ELb1ELb1ELb1ELb1EEEEEEEEEvNT_6ParamsE:
        .type           _ZN7cutlass13device_kernelIN5flash11enable_sm90INS1_16FlashAttnFwdSm90INS1_25CollectiveMainloopFwdSm90ILi2EN4cute5tupleIJNS5_1CILi1EEES8_S8_EEENS6_IJNS7_ILi192EEENS7_ILi128EEENS7_ILi64EEEEEELi64ENS_10bfloat16_tEfNS_4arch4Sm90ELb1ELb0ELb0ELb1ELb1ELb0ELb0ELb1ELb1ELb1ELb1ELb0EEENS1_21CollectiveEpilogueFwdINS6_IJSA_SC_SB_EEES9_SE_SG_Li384ELb1ELb1ELb1ELb0EEENS1_36VarlenDynamicPersistentTileSchedulerILi192ELi128ELi384ELi128ELb1ELb1ELb1ELb1ELb1ELb1EEEEEEEEEvNT_6ParamsE,@function
        .size           _ZN7cutlass13device_kernelIN5flash11enable_sm90INS1_16FlashAttnFwdSm90INS1_25CollectiveMainloopFwdSm90ILi2EN4cute5tupleIJNS5_1CILi1EEES8_S8_EEENS6_IJNS7_ILi192EEENS7_ILi128EEENS7_ILi64EEEEEELi64ENS_10bfloat16_tEfNS_4arch4Sm90ELb1ELb0ELb0ELb1ELb1ELb0ELb0ELb1ELb1ELb1ELb1ELb0EEENS1_21CollectiveEpilogueFwdINS6_IJSA_SC_SB_EEES9_SE_SG_Li384ELb1ELb1ELb1ELb0EEENS1_36VarlenDynamicPersistentTileSchedulerILi192ELi128ELi384ELi128ELb1ELb1ELb1ELb1ELb1ELb1EEEEEEEEEvNT_6ParamsE,(.L_x_3173 - _ZN7cutlass13device_kernelIN5flash11enable_sm90INS1_16FlashAttnFwdSm90INS1_25CollectiveMainloopFwdSm90ILi2EN4cute5tupleIJNS5_1CILi1EEES8_S8_EEENS6_IJNS7_ILi192EEENS7_ILi128EEENS7_ILi64EEEEEELi64ENS_10bfloat16_tEfNS_4arch4Sm90ELb1ELb0ELb0ELb1ELb1ELb0ELb0ELb1ELb1ELb1ELb1ELb0EEENS1_21CollectiveEpilogueFwdINS6_IJSA_SC_SB_EEES9_SE_SG_Li384ELb1ELb1ELb1ELb0EEENS1_36VarlenDynamicPersistentTileSchedulerILi192ELi128ELi384ELi128ELb1ELb1ELb1ELb1ELb1ELb1EEEEEEEEEvNT_6ParamsE)
        .other          _ZN7cutlass13device_kernelIN5flash11enable_sm90INS1_16FlashAttnFwdSm90INS1_25CollectiveMainloopFwdSm90ILi2EN4cute5tupleIJNS5_1CILi1EEES8_S8_EEENS6_IJNS7_ILi192EEENS7_ILi128EEENS7_ILi64EEEEEELi64ENS_10bfloat16_tEfNS_4arch4Sm90ELb1ELb0ELb0ELb1ELb1ELb0ELb0ELb1ELb1ELb1ELb1ELb0EEENS1_21CollectiveEpilogueFwdINS6_IJSA_SC_SB_EEES9_SE_SG_Li384ELb1ELb1ELb1ELb0EEENS1_36VarlenDynamicPersistentTileSchedulerILi192ELi128ELi384ELi128ELb1ELb1ELb1ELb1ELb1ELb1EEEEEEEEEvNT_6ParamsE,@"STO_CUDA_ENTRY STV_DEFAULT"
_ZN7cutlass13device_kernelIN5flash11enable_sm90INS1_16FlashAttnFwdSm90INS1_25CollectiveMainloopFwdSm90ILi2EN4cute5tupleIJNS5_1CILi1EEES8_S8_EEENS6_IJNS7_ILi192EEENS7_ILi128EEENS7_ILi64EEEEEELi64ENS_10bfloat16_tEfNS_4arch4Sm90ELb1ELb0ELb0ELb1ELb1ELb0ELb0ELb1ELb1ELb1ELb1ELb0EEENS1_21CollectiveEpilogueFwdINS6_IJSA_SC_SB_EEES9_SE_SG_Li384ELb1ELb1ELb1ELb0EEENS1_36VarlenDynamicPersistentTileSchedulerILi192ELi128ELi384ELi128ELb1ELb1ELb1ELb1ELb1ELb1EEEEEEEEEvNT_6ParamsE:
        /* <DEDUP_REMOVED lines=45> */
.L_x_2364:
        /* <DEDUP_REMOVED lines=22> */
.L_x_2365:
        /* <DEDUP_REMOVED lines=18> */
.L_x_2366:
        /* <DEDUP_REMOVED lines=22> */
.L_x_2367:
        /* <DEDUP_REMOVED lines=23> */
.L_x_2368:
        /* <DEDUP_REMOVED lines=8> */
.L_x_2370:
        /* <DEDUP_REMOVED lines=25> */
[----:B------:R-:W-:Y:S02]  /*0a30*/  UMOV UR47, URZ ;  /* 0x0000003f002f7c82 */ /* 0x000fe40008000000 */
[CC--:B------:R-:W-:Y:S02]  /*0a40*/  LEA.HI R2, R0.reuse, R13.reuse, RZ, 0x7 ;  /* 0x0000000d00027211 */ /* 0x0c0fe400078f38ff */
[----:B------:R-:W-:-:S02]  /*0a50*/  LEA.HI R3, R0, R13, RZ, 0x4 ;  /* 0x0000000d00037211 */ /* 0x000fc400078f20ff */
[----:B------:R-:W-:Y:S02]  /*0a60*/  LOP3.LUT R4, R2, 0xffffff80, RZ, 0xc0, !PT ;  /* 0xffffff8002047812 */ /* 0x000fe400078ec0ff */
[----:B------:R-:W-:Y:S02]  /*0a70*/  SHF.R.S32.HI R14, RZ, 0x7, R2 ;  /* 0x00000007ff0e7819 */ /* 0x000fe40000011402 */
[----:B------:R-:W-:Y:S01]  /*0a80*/  SHF.R.S32.HI R6, RZ, 0x4, R3 ;  /* 0x00000004ff067819 */ /* 0x000fe20000011403 */
[----:B------:R-:W-:Y:S01]  /*0a90*/  IMAD.IADD R12, R13, 0x1, -R4 ;  /* 0x000000010d0c7824 */ /* 0x000fe200078e0a04 */
[-C--:B------:R-:W-:Y:S01]  /*0aa0*/  LEA.HI R4, R0, R13.reuse, RZ, 0x5 ;  /* 0x0000000d00047211 */ /* 0x080fe200078f28ff */
[----:B------:R-:W-:Y:S01]  /*0ab0*/  IMAD.HI R2, R14, 0x55555556, RZ ;  /* 0x555555560e027827 */ /* 0x000fe200078e02ff */
[----:B------:R-:W-:Y:S02]  /*0ac0*/  LEA.HI R11, R0, R13, RZ, 0x2 ;  /* 0x0000000d000b7211 */ /* 0x000fe400078f10ff */
[----:B------:R-:W-:Y:S01]  /*0ad0*/  SHF.R.S32.HI R7, RZ, 0x1f, R12 ;  /* 0x0000001fff077819 */ /* 0x000fe2000001140c */
[----:B------:R-:W-:Y:S01]  /*0ae0*/  IMAD.SHL.U32 R5, R4, 0x20, RZ ;  /* 0x0000002004057824 */ /* 0x000fe200078e00ff */
[----:B------:R-:W-:-:S02]  /*0af0*/  LOP3.LUT R4, R3, 0x3fffff0, RZ, 0xc0, !PT ;  /* 0x03fffff003047812 */ /* 0x000fc400078ec0ff */
[----:B------:R-:W-:Y:S02]  /*0b00*/  LEA.HI R8, R7, R12, RZ, 0x2 ;  /* 0x0000000c07087211 */ /* 0x000fe400078f10ff */
[----:B------:R-:W-:Y:S01]  /*0b10*/  LEA.HI R3, R3, R6, RZ, 0x1 ;  /* 0x0000000603037211 */ /* 0x000fe200078f08ff */
[----:B------:R-:W-:Y:S01]  /*0b20*/  IMAD.IADD R4, R13, 0x1, -R4 ;  /* 0x000000010d047824 */ /* 0x000fe200078e0a04 */
[--C-:B------:R-:W-:Y:S02]  /*0b30*/  SHF.R.S32.HI R9, RZ, 0x2, R8.reuse ;  /* 0x00000002ff097819 */ /* 0x100fe40000011408 */
[----:B------:R-:W-:Y:S02]  /*0b40*/  SHF.R.S32.HI R10, RZ, 0x1f, R8 ;  /* 0x0000001fff0a7819 */ /* 0x000fe40000011408 */
[----:B------:R-:W-:Y:S02]  /*0b50*/  LEA.HI R7, R7, R12, RZ, 0x5 ;  /* 0x0000000c07077211 */ /* 0x000fe400078f28ff */
[----:B------:R-:W-:-:S02]  /*0b60*/  LEA.HI R10, R10, R9, RZ, 0x3 ;  /* 0x000000090a0a7211 */ /* 0x000fc400078f18ff */
[----:B------:R-:W-:Y:S02]  /*0b70*/  LOP3.LUT R5, R5, 0xfffffc00, RZ, 0xc0, !PT ;  /* 0xfffffc0005057812 */ /* 0x000fe400078ec0ff */
[----:B------:R-:W-:Y:S02]  /*0b80*/  LOP3.LUT R10, R10, 0xfffffff8, RZ, 0xc0, !PT ;  /* 0xfffffff80a0a7812 */ /* 0x000fe400078ec0ff */
[----:B------:R-:W-:Y:S01]  /*0b90*/  LOP3.LUT R3, R3, 0x1ffffffe, RZ, 0xc0, !PT ;  /* 0x1ffffffe03037812 */ /* 0x000fe200078ec0ff */
[----:B------:R-:W-:Y:S01]  /*0ba0*/  IMAD R4, R4, 0x40, R5 ;  /* 0x0000004004047824 */ /* 0x000fe200078e0205 */
[----:B------:R-:W-:Y:S01]  /*0bb0*/  LEA.HI R2, R2, R2, RZ, 0x1 ;  /* 0x0000000202027211 */ /* 0x000fe200078f08ff */
[----:B------:R-:W-:Y:S01]  /*0bc0*/  IMAD.IADD R10, R9, 0x1, -R10 ;  /* 0x00000001090a7824 */ /* 0x000fe200078e0a0a */
[----:B------:R-:W-:Y:S01]  /*0bd0*/  SHF.R.S32.HI R7, RZ, 0x5, R7 ;  /* 0x00000005ff077819 */ /* 0x000fe20000011407 */
[----:B------:R-:W-:Y:S01]  /*0be0*/  IMAD.IADD R3, R6, 0x1, -R3 ;  /* 0x0000000106037824 */ /* 0x000fe200078e0a03 */
[----:B------:R-:W-:Y:S01]  /*0bf0*/  LOP3.LUT R11, R11, 0xfffffffc, RZ, 0xc0, !PT ;  /* 0xfffffffc0b0b7812 */ /* 0x000fe200078ec0ff */
[----:B------:R-:W-:Y:S01]  /*0c00*/  IMAD R2, R2, -0x3, R14 ;  /* 0xfffffffd02027824 */ /* 0x000fe200078e020e */
[----:B------:R-:W-:Y:S01]  /*0c10*/  LEA.HI R0, R0, R13, RZ, 0x3 ;  /* 0x0000000d00007211 */ /* 0x000fe200078f18ff */
[----:B------:R-:W-:Y:S01]  /*0c20*/  IMAD R7, R7, 0x10, R10 ;  /* 0x0000001007077824 */ /* 0x000fe200078e020a */
[----:B------:R-:W-:Y:S01]  /*0c30*/  LOP3.LUT R8, R8, 0x7ffffffc, RZ, 0xc0, !PT ;  /* 0x7ffffffc08087812 */ /* 0x000fe200078ec0ff */
[----:B------:R-:W-:Y:S01]  /*0c40*/  IMAD R3, R3, 0x8, R4 ;  /* 0x0000000803037824 */ /* 0x000fe200078e0204 */
[----:B------:R-:W-:Y:S01]  /*0c50*/  LOP3.LUT R18, R0, 0xfffffff8, RZ, 0xc0, !PT ;  /* 0xfffffff800127812 */ /* 0x000fe200078ec0ff */
[----:B------:R-:W-:Y:S01]  /*0c60*/  IMAD R5, R2, 0x40, R7 ;  /* 0x0000004002057824 */ /* 0x000fe200078e0207 */
[----:B------:R-:W-:Y:S01]  /*0c70*/  SHF.R.S32.HI R157, RZ, 0x3, R0 ;  /* 0x00000003ff9d7819 */ /* 0x000fe20000011400 */
[----:B------:R-:W-:Y:S01]  /*0c80*/  IMAD.IADD R11, R13, 0x1, -R11 ;  /* 0x000000010d0b7824 */ /* 0x000fe200078e0a0b */
[----:B------:R0:W-:Y:S01]  /*0c90*/  STL [R1+0x2c], R3 ;  /* 0x00002c0301007387 */ /* 0x0001e20000100800 */
[----:B------:R-:W-:-:S02]  /*0ca0*/  IMAD.IADD R8, R12, 0x1, -R8 ;  /* 0x000000010c087824 */ /* 0x000fc400078e0a08 */
[----:B------:R-:W-:Y:S01]  /*0cb0*/  IMAD.IADD R18, R13, 0x1, -R18 ;  /* 0x000000010d127824 */ /* 0x000fe200078e0a12 */
[----:B------:R1:W-:Y:S01]  /*0cc0*/  STL [R1+0x28], R5 ;  /* 0x0000280501007387 */ /* 0x0003e20000100800 */
[----:B------:R-:W-:Y:S02]  /*0cd0*/  IMAD.SHL.U32 R16, R8, 0x2, RZ ;  /* 0x0000000208107824 */ /* 0x000fe400078e00ff */
[----:B------:R-:W-:Y:S02]  /*0ce0*/  IMAD.SHL.U32 R19, R18, 0x8, RZ ;  /* 0x0000000812137824 */ /* 0x000fe400078e00ff */
[C---:B------:R-:W-:Y:S01]  /*0cf0*/  VIADD R156, R16.reuse, 0x8 ;  /* 0x00000008109c7836 */ /* 0x040fe20000000000 */
[----:B0-----:R-:W-:Y:S01]  /*0d00*/  LEA.HI R3, R11, R11, RZ, 0x1 ;  /* 0x0000000b0b037211 */ /* 0x001fe200078f08ff */
[C---:B------:R-:W-:Y:S01]  /*0d10*/  VIADD R155, R16.reuse, 0x10 ;  /* 0x00000010109b7836 */ /* 0x040fe20000000000 */
        /* <DEDUP_REMOVED lines=16> */
.L_x_2422:
[----:B01--4-:R-:W0:Y:S01]  /*0e20*/  LDC.64 R2, c[0x0][0xc88] ;  /* 0x00032200ff027b82 */ /* 0x013e220000000a00 */
[----:B------:R-:W-:Y:S01]  /*0e30*/  ULDC.64 UR8, c[0x0][0xa28] ;  /* 0x00028a0000087ab9 */ /* 0x000fe20000000a00 */
[----:B------:R-:W-:Y:S01]  /*0e40*/  ULDC.64 UR10, c[0x0][0xa18] ;  /* 0x00028600000a7ab9 */ /* 0x000fe20000000a00 */
[----:B------:R-:W-:Y:S01]  /*0e50*/  ULDC UR4, c[0x0][0x424] ;  /* 0x0001090000047ab9 */ /* 0x000fe20000000800 */
[----:B------:R-:W-:Y:S01]  /*0e60*/  ULDC UR7, c[0x0][0x2f0] ;  /* 0x0000bc0000077ab9 */ /* 0x000fe20000000800 */
[----:B0-----:R-:W-:-:S06]  /*0e70*/  IMAD.WIDE R2, R31, 0x4, R2 ;  /* 0x000000041f027825 */ /* 0x001fcc00078e0202 */
[----:B--2---:R-:W2:Y:S01]  /*0e80*/  LDG.E R2, desc[UR54][R2.64] ;  /* 0x0000003602027981 */ /* 0x004ea2000c1e1900 */
[----:B------:R-:W-:Y:S02]  /*0e90*/  UISETP.NE.U32.AND UP0, UPT, UR8, URZ, UPT ;  /* 0x0000003f0800728c */ /* 0x000fe4000bf05070 */
[----:B------:R-:W-:Y:S02]  /*0ea0*/  UISETP.NE.U32.AND UP1, UPT, UR10, URZ, UPT ;  /* 0x0000003f0a00728c */ /* 0x000fe4000bf25070 */
[----:B------:R-:W-:Y:S02]  /*0eb0*/  UISETP.NE.AND.EX UP0, UPT, UR9, URZ, UPT, UP0 ;  /* 0x0000003f0900728c */ /* 0x000fe4000bf05300 */
[----:B------:R-:W-:-:S04]  /*0ec0*/  UISETP.NE.AND.EX UP1, UPT, UR11, URZ, UPT, UP1 ;  /* 0x0000003f0b00728c */ /* 0x000fc8000bf25310 */
[----:B------:R-:W-:Y:S02]  /*0ed0*/  PLOP3.LUT P0, PT, PT, PT, UP0, 0x80, 0x0 ;  /* 0x000000000000781c */ /* 0x000fe40003f0f008 */
[----:B------:R-:W-:Y:S02]  /*0ee0*/  PLOP3.LUT P2, PT, PT, PT, UP1, 0x80, 0x0 ;  /* 0x000000000000781c */ /* 0x000fe40003f4f018 */
[----:B--2---:R-:W-:-:S13]  /*0ef0*/  R2UR UR37, R2 ;  /* 0x00000000022572ca */ /* 0x004fda00000e0000 */
[----:B------:R-:W-:Y:S02]  /*0f00*/  USHF.R.S32.HI UR38, URZ, 0x1f, UR37 ;  /* 0x0000001f3f267899 */ /* 0x000fe40008011425 */
[----:B------:R-:W-:-:S04]  /*0f10*/  @UP0 ULEA UR8, UP2, UR37, UR8, 0x2 ;  /* 0x0000000825080291 */ /* 0x000fc8000f84103f */
[----:B------:R-:W-:Y:S02]  /*0f20*/  @UP0 ULEA.HI.X UR9, UR37, UR9, UR38, 0x2, UP2 ;  /* 0x0000000925090291 */ /* 0x000fe400090f1426 */
[----:B------:R-:W-:Y:S01]  /*0f30*/  @UP1 ULEA UR10, UP0, UR37, UR10, 0x2 ;  /* 0x0000000a250a1291 */ /* 0x000fe2000f80103f */
[----:B------:R-:W-:-:S03]  /*0f40*/  IMAD.U32 R2, RZ, RZ, UR8 ;  /* 0x00000008ff027e24 */ /* 0x000fc6000f8e00ff */
[----:B------:R-:W-:Y:S01]  /*0f50*/  @UP1 ULEA.HI.X UR11, UR37, UR11, UR38, 0x2, UP0 ;  /* 0x0000000b250b1291 */ /* 0x000fe200080f1426 */
[----:B------:R-:W-:Y:S01]  /*0f60*/  IMAD.U32 R3, RZ, RZ, UR9 ;  /* 0x00000009ff037e24 */ /* 0x000fe2000f8e00ff */
[----:B------:R-:W-:Y:S01]  /*0f70*/  ULDC.64 UR8, c[0x0][0x418] ;  /* 0x0001060000087ab9 */ /* 0x000fe20000000a00 */
[----:B------:R-:W-:-:S03]  /*0f80*/  IMAD.U32 R4, RZ, RZ, UR10 ;  /* 0x0000000aff047e24 */ /* 0x000fc6000f8e00ff */
[----:B---3--:R-:W-:Y:S01]  /*0f90*/  MOV R5, UR11 ;  /* 0x0000000b00057c02 */ /* 0x008fe20008000f00 */
[----:B------:R-:W2:Y:S01]  /*0fa0*/  @P0 LDG.E R2, desc[UR54][R2.64] ;  /* 0x0000003602020981 */ /* 0x000ea2000c1e1900 */
[----:B------:R-:W-:Y:S01]  /*0fb0*/  UISETP.NE.U32.AND UP0, UPT, UR8, URZ, UPT ;  /* 0x0000003f0800728c */ /* 0x000fe2000bf05070 */
[----:B------:R-:W-:Y:S02]  /*0fc0*/  ULDC.64 UR10, c[0x0][0xa20] ;  /* 0x00028800000a7ab9 */ /* 0x000fe40000000a00 */
[----:B------:R-:W3:Y:S01]  /*0fd0*/  @P2 LDG.E R4, desc[UR54][R4.64] ;  /* 0x0000003604042981 */ /* 0x000ee2000c1e1900 */
[----:B------:R-:W-:Y:S01]  /*0fe0*/  UISETP.NE.AND.EX UP0, UPT, UR9, URZ, UPT, UP0 ;  /* 0x0000003f0900728c */ /* 0x000fe2000bf05300 */
[----:B------:R-:W-:Y:S01]  /*0ff0*/  ISETP.NE.U32.AND P1, PT, RZ, UR10, PT ;  /* 0x0000000aff007c0c */ /* 0x000fe2000bf25070 */
[----:B------:R-:W-:Y:S01]  /*1000*/  UMOV UR51, URZ ;  /* 0x0000003f00337c82 */ /* 0x000fe20008000000 */
[----:B------:R-:W-:Y:S02]  /*1010*/  ULOP3.LUT UR39, UR5, 0xffff, URZ, 0xc0, !UPT ;  /* 0x0000ffff05277892 */ /* 0x000fe4000f8ec03f */
[----:B------:R-:W-:Y:S01]  /*1020*/  USEL UR4, UR4, 0x1, UP0 ;  /* 0x0000000104047887 */ /* 0x000fe20008000000 */
[----:B------:R-:W-:-:S03]  /*1030*/  ISETP.NE.AND.EX P1, PT, RZ, UR11, PT, P1 ;  /* 0x0000000bff007c0c */ /* 0x000fc6000bf25310 */
[----:B------:R-:W-:Y:S01]  /*1040*/  UIMAD UR4, UR4, UR7, URZ ;  /* 0x00000007040472a4 */ /* 0x000fe2000f8e023f */
[----:B--2---:R-:W-:Y:S02]  /*1050*/  @P0 R2UR UR51, R2 ;  /* 0x00000000023302ca */ /* 0x004fe400000e0000 */
[----:B---3--:R-:W-:Y:S01]  /*1060*/  @P2 R2UR UR52, R4 ;  /* 0x00000000043422ca */ /* 0x008fe200000e0000 */
[----:B-----5:R-:W-:-:S14]  /*1070*/  @P2 BRA `(.L_x_2371) ;  /* 0x0000000000382947 */ /* 0x020fdc0003800000 */
        /* <DEDUP_REMOVED lines=14> */
.L_x_2371:
[----:B------:R-:W-:Y:S05]  /*1160*/  @!P1 BRA `(.L_x_2372) ;  /* 0x00000000001c9947 */ /* 0x000fea0003800000 */
[----:B------:R-:W-:-:S04]  /*1170*/  ULEA UR4, UP0, UR37, UR10, 0x2 ;  /* 0x0000000a25047291 */ /* 0x000fc8000f80103f */
[----:B------:R-:W-:Y:S02]  /*1180*/  ULEA.HI.X UR7, UR37, UR11, UR38, 0x2, UP0 ;  /* 0x0000000b25077291 */ /* 0x000fe400080f1426 */
[----:B------:R-:W-:-:S04]  /*1190*/  IMAD.U32 R2, RZ, RZ, UR4 ;  /* 0x00000004ff027e24 */ /* 0x000fc8000f8e00ff */
[----:B------:R-:W-:-:S05]  /*11a0*/  IMAD.U32 R3, RZ, RZ, UR7 ;  /* 0x00000007ff037e24 */ /* 0x000fca000f8e00ff */
[----:B------:R-:W2:Y:S02]  /*11b0*/  LDG.E R2, desc[UR54][R2.64] ;  /* 0x0000003602027981 */ /* 0x000ea4000c1e1900 */
[----:B--2---:R-:W-:Y:S01]  /*11c0*/  R2UR UR4, R2 ;  /* 0x00000000020472ca */ /* 0x004fe200000e0000 */
[----:B------:R-:W-:-:S14]  /*11d0*/  BRA `(.L_x_2373) ;  /* 0x0000000000347947 */ /* 0x000fdc0003800000 */
.L_x_2372:
        /* <DEDUP_REMOVED lines=13> */
.L_x_2373:
[----:B------:R-:W-:Y:S01]  /*12b0*/  ULDC UR7, c[0x0][0x448] ;  /* 0x0001120000077ab9 */ /* 0x000fe20000000800 */
[----:B------:R-:W-:Y:S02]  /*12c0*/  UIMAD UR40, UR6, 0xc0, URZ ;  /* 0x000000c0062878a4 */ /* 0x000fe4000f8e023f */
[----:B------:R-:W-:Y:S02]  /*12d0*/  UISETP.NE.AND UP0, UPT, UR7, 0x1, UPT ;  /* 0x000000010700788c */ /* 0x000fe4000bf05270 */
[----:B------:R-:W-:Y:S02]  /*12e0*/  UIADD3 UR8, UR40, 0xbf, URZ ;  /* 0x000000bf28087890 */ /* 0x000fe4000fffe03f */
[----:B------:R-:W-:Y:S02]  /*12f0*/  UIADD3 UR51, -UR51, UR4, URZ ;  /* 0x0000000433337290 */ /* 0x000fe4000fffe13f */
[----:B------:R-:W-:Y:S02]  /*1300*/  UP2UR UR53, UPR, URZ, 0x1 ;  /* 0x000000013f357883 */ /* 0x000fe40008000000 */
[----:B------:R-:W-:-:S03]  /*1310*/  UIADD3 UR9, UR51, 0x80, -UR52 ;  /* 0x0000008033097890 */ /* 0x000fc6000fffe834 */
[----:B------:R-:W-:Y:S01]  /*1320*/  @UP0 ULDC UR6, c[0x0][0x44c] ;  /* 0x0001130000060ab9 */ /* 0x000fe20000000800 */
[----:B------:R-:W-:Y:S01]  /*1330*/  @UP0 ULDC UR4, c[0x0][0x450] ;  /* 0x0001140000040ab9 */ /* 0x000fe20000000800 */
[----:B------:R-:W-:-:S04]  /*1340*/  UIMAD.WIDE.U32 UR6, UR8, UR6, URZ ;  /* 0x00000006080672a5 */ /* 0x000fc8000f8e003f */
[----:B------:R-:W-:Y:S02]  /*1350*/  @UP0 USHF.R.U32.HI UR8, URZ, UR4, UR7 ;  /* 0x000000043f080299 */ /* 0x000fe40008011607 */
[----:B------:R-:W-:Y:S02]  /*1360*/  UIADD3 UR4, UR51, 0x7f, URZ ;  /* 0x0000007f33047890 */ /* 0x000fe4000fffe03f */
[----:B------:R-:W-:Y:S02]  /*1370*/  UIADD3 UR8, UR9, UR8, URZ ;  /* 0x0000000809087290 */ /* 0x000fe4000fffe03f */
[----:B------:R-:W-:Y:S02]  /*1380*/  USHF.R.S32.HI UR6, URZ, 0x1f, UR4 ;  /* 0x0000001f3f067899 */ /* 0x000fe40008011404 */
[----:B------:R-:W-:Y:S02]  /*1390*/  USHF.R.S32.HI UR7, URZ, 0x1f, UR8 ;  /* 0x0000001f3f077899 */ /* 0x000fe40008011408 */
[----:B------:R-:W-:-:S02]  /*13a0*/  ULEA.HI UR6, UR6, UR4, URZ, 0x7 ;  /* 0x0000000406067291 */ /* 0x000fc4000f8f383f */
[----:B------:R-:W-:Y:S02]  /*13b0*/  ULEA.HI UR7, UR7, UR8, URZ, 0x7 ;  /* 0x0000000807077291 */ /* 0x000fe4000f8f383f */
[----:B------:R-:W-:Y:S02]  /*13c0*/  USHF.R.S32.HI UR6, URZ, 0x7, UR6 ;  /* 0x000000073f067899 */ /* 0x000fe40008011406 */
[----:B------:R-:W-:Y:S02]  /*13d0*/  USHF.R.S32.HI UR7, URZ, 0x7, UR7 ;  /* 0x000000073f077899 */ /* 0x000fe40008011407 */
[----:B------:R-:W-:Y:S02]  /*13e0*/  ULOP3.LUT UR4, UR5, 0xff000000, URZ, 0xc0, !UPT ;  /* 0xff00000005047892 */ /* 0x000fe4000f8ec03f */
[----:B------:R-:W-:Y:S02]  /*13f0*/  UISETP.LT.AND UP0, UPT, UR6, UR7, UPT ;  /* 0x000000070600728c */ /* 0x000fe4000bf01270 */
[----:B------:R-:W-:-:S02]  /*1400*/  ULOP3.LUT UR5, UR5, 0xff0000, URZ, 0xc0, !UPT ;  /* 0x00ff000005057892 */ /* 0x000fc4000f8ec03f */
[----:B------:R-:W-:Y:S02]  /*1410*/  USEL UR9, UR6, UR7, UP0 ;  /* 0x0000000706097287 */ /* 0x000fe40008000000 */
[----:B------:R-:W-:Y:S02]  /*1420*/  USHF.R.U32.HI UR4, URZ, 0x8, UR4 ;  /* 0x000000083f047899 */ /* 0x000fe40008011604 */
[----:B------:R-:W-:Y:S02]  /*1430*/  UISETP.GE.AND UP0, UPT, UR9, 0x1, UPT ;  /* 0x000000010900788c */ /* 0x000fe4000bf06270 */
        /* <DEDUP_REMOVED lines=8> */
[----:B------:R-:W-:-:S03]  /*14c0*/  USEL UR10, UR46, UR4, UP0 ;  /* 0x000000042e0a7287 */ /* 0x000fc60008000000 */
[----:B------:R-:W-:Y:S01]  /*14d0*/  UMOV UR4, URZ ;  /* 0x0000003f00047c82 */ /* 0x000fe20008000000 */
[----:B------:R-:W-:Y:S02]  /*14e0*/  UIADD3 UR6, UR10, -0x1, UR9 ;  /* 0xffffffff0a067890 */ /* 0x000fe4000fffe009 */
[----:B------:R-:W-:-:S04]  /*14f0*/  IMAD.U32 R3, RZ, RZ, UR10 ;  /* 0x0000000aff037e24 */ /* 0x000fc8000f8e00ff */
[----:B------:R-:W-:Y:S01]  /*1500*/  IMAD.U32 R4, RZ, RZ, UR6 ;  /* 0x00000006ff047e24 */ /* 0x000fe2000f8e00ff */
[-C--:B------:R-:W-:Y:S01]  /*1510*/  IABS R0, R3.reuse ;  /* 0x0000000300007213 */ /* 0x080fe20000000000 */
[----:B------:R-:W-:Y:S01]  /*1520*/  ULOP3.LUT UR6, UR6, UR10, URZ, 0x3c, !UPT ;  /* 0x0000000a06067292 */ /* 0x000fe2000f8e3c3f */
[----:B------:R-:W-:Y:S02]  /*1530*/  IABS R5, R3 ;  /* 0x0000000300057213 */ /* 0x000fe40000000000 */
        /* <DEDUP_REMOVED lines=26> */
.L_x_2374:
[----:B------:R-:W-:Y:S01]  /*16e0*/  UIMAD UR42, UR41, UR4, URZ ;  /* 0x00000004292a72a4 */ /* 0x000fe2000f8e023f */
[----:B------:R-:W-:Y:S01]  /*16f0*/  IMAD.U32 R0, RZ, RZ, UR9 ;  /* 0x00000009ff007e24 */ /* 0x000fe2000f8e00ff */
[----:B------:R-:W-:Y:S01]  /*1700*/  PLOP3.LUT P0, PT, PT, PT, PT, 0x80, 0x0 ;  /* 0x000000000000781c */ /* 0x000fe20003f0f070 */
[----:B------:R-:W-:Y:S01]  /*1710*/  IMAD.U32 R3, RZ, RZ, UR4 ;  /* 0x00000004ff037e24 */ /* 0x000fe2000f8e00ff */
[----:B------:R-:W-:Y:S01]  /*1720*/  CS2R R118, SRZ ;  /* 0x0000000000767805 */ /* 0x000fe2000001ff00 */
[----:B------:R-:W-:Y:S01]  /*1730*/  IMAD.MOV.U32 R20, RZ, RZ, RZ ;  /* 0x000000ffff147224 */ /* 0x000fe200078e00ff */
[----:B------:R-:W-:Y:S02]  /*1740*/  CS2R R116, SRZ ;  /* 0x0000000000747805 */ /* 0x000fe4000001ff00 */
[----:B------:R-:W-:Y:S02]  /*1750*/  CS2R R114, SRZ ;  /* 0x0000000000727805 */ /* 0x000fe4000001ff00 */
[----:B------:R-:W-:Y:S01]  /*1760*/  VIADDMNMX R0, R3, UR42, R0, PT ;  /* 0x0000002a03007c46 */ /* 0x000fe2000b800100 */
[----:B------:R-:W-:Y:S01]  /*1770*/  IMAD.MOV.U32 R3, RZ, RZ, RZ ;  /* 0x000000ffff037224 */ /* 0x000fe200078e00ff */
[----:B------:R-:W-:-:S02]  /*1780*/  CS2R R112, SRZ ;  /* 0x0000000000707805 */ /* 0x000fc4000001ff00 */
[----:B------:R-:W-:Y:S02]  /*1790*/  CS2R R110, SRZ ;  /* 0x00000000006e7805 */ /* 0x000fe4000001ff00 */
[----:B------:R-:W-:Y:S02]  /*17a0*/  R2UR UR56, R0 ;  /* 0x00000000003872ca */ /* 0x000fe400000e0000 */
        /* <DEDUP_REMOVED lines=10> */
[----:B------:R-:W-:Y:S01]  /*1850*/  CS2R R88, SRZ ;  /* 0x0000000000587805 */ /* 0x000fe2000001ff00 */
[----:B------:R-:W-:-:S06]  /*1860*/  UISETP.GT.AND UP0, UPT, UR56, UR42, UPT ;  /* 0x0000002a3800728c */ /* 0x000fcc000bf04270 */
[----:B------:R-:W-:-:S13]  /*1870*/  PLOP3.LUT P1, PT, PT, PT, UP0, 0x80, 0x0 ;  /* 0x000000000000781c */ /* 0x000fda0003f2f008 */
[----:B------:R-:W-:Y:S05]  /*1880*/  @!P1 BRA `(.L_x_2375) ;  /* 0x0000006c00fc9947 */ /* 0x000fea0003800000 */
[----:B------:R-:W0:Y:S01]  /*1890*/  S2R R2, SR_TID.X ;  /* 0x0000000000027919 */ /* 0x000e220000002100 */
[----:B------:R-:W1:Y:S01]  /*18a0*/  S2UR UR43, SR_CgaCtaId ;  /* 0x00000000002b79c3 */ /* 0x000e620000008800 */
[----:B------:R-:W-:Y:S02]  /*18b0*/  UMOV UR45, 0x400 ;  /* 0x00000400002d7882 */ /* 0x000fe40000000000 */
[----:B-1----:R-:W-:Y:S01]  /*18c0*/  ULEA UR45, UR43, UR45, 0x18 ;  /* 0x0000002d2b2d7291 */ /* 0x002fe2000f8ec03f */
[----:B0-----:R-:W-:-:S05]  /*18d0*/  VIADD R4, R2, 0xffffff80 ;  /* 0xffffff8002047836 */ /* 0x001fca0000000000 */
[----:B------:R-:W-:-:S04]  /*18e0*/  SHF.R.S32.HI R2, RZ, 0x1f, R4 ;  /* 0x0000001fff027819 */ /* 0x000fc80000011404 */
[----:B------:R-:W-:-:S04]  /*18f0*/  LEA.HI R2, R2, R4, RZ, 0x7 ;  /* 0x0000000402027211 */ /* 0x000fc800078f38ff */
[----:B------:R-:W-:-:S05]  /*1900*/  SHF.R.S32.HI R2, RZ, 0x7, R2 ;  /* 0x00000007ff027819 */ /* 0x000fca0000011402 */
        /* <DEDUP_REMOVED lines=28> */
.L_x_2376:
        /* <DEDUP_REMOVED lines=9> */
.L_x_2509:
[----:B------:R-:W-:Y:S05]  /*1b60*/  @!P0 BRA `(.L_x_2378) ;  /* 0x0000000000048947 */ /* 0x000fea0003800000 */
[----:B------:R-:W-:Y:S01]  /*1b70*/  BPT.TRAP 0x1 ;  /* 0x000000040000795c */ /* 0x000fe20000300000 */
.L_x_2378:
[----:B0-----:R-:W-:Y:S01]  /*1b80*/  IMAD.U32 R0, RZ, RZ, UR48 ;  /* 0x00000030ff007e24 */ /* 0x001fe2000f8e00ff */
[----:B------:R-:W-:-:S04]  /*1b90*/  MOV R3, UR47 ;  /* 0x0000002f00037c02 */ /* 0x000fc80008000f00 */
[----:B------:R-:W-:Y:S02]  /*1ba0*/  LEA R3, R3, UR45, 0x3 ;  /* 0x0000002d03037c11 */ /* 0x000fe4000f8e18ff */
[----:B------:R-:W-:-:S04]  /*1bb0*/  SHF.L.U32 R0, R0, 0x1f, RZ ;  /* 0x0000001f00007819 */ /* 0x000fc800000006ff */
[----:B------:R0:W1:Y:S01]  /*1bc0*/  SYNCS.PHASECHK.TRANS64.TRYWAIT P1, [R3+URZ+0x16830], R0 ;  /* 0x01683000030075a7 */ /* 0x000062000802017f */
[----:B------:R-:W-:Y:S05]  /*1bd0*/  @!P0 BRA `(.L_x_2379) ;  /* 0x0000000000048947 */ /* 0x000fea0003800000 */
[----:B------:R-:W-:Y:S01]  /*1be0*/  BPT.TRAP 0x1 ;  /* 0x000000040000795c */ /* 0x000fe20000300000 */
.L_x_2379:
[----:B-1----:R-:W-:Y:S05]  /*1bf0*/  @P1 BRA `(.L_x_2380) ;  /* 0x0000000000081947 */ /* 0x002fea0003800000 */
[----:B------:R-:W1:Y:S02]  /*1c00*/  SYNCS.PHASECHK.TRANS64.TRYWAIT P1, [R3+URZ+0x16830], R0 ;  /* 0x01683000030075a7 */ /* 0x000e64000802017f */
[----:B-1----:R-:W-:Y:S05]  /*1c10*/  @!P1 BRA `(.L_x_2381) ;  /* 0x000000f400d49947 */ /* 0x002fea0003800000 */
.L_x_2380:
        /* <DEDUP_REMOVED lines=35> */
.L_x_2382:
[----:B------:R-:W-:Y:S01]  /*1e50*/  UISETP.NE.AND UP0, UPT, UR53, URZ, UPT ;  /* 0x0000003f3500728c */ /* 0x000fe2000bf05270 */
[----:B------:R-:W-:Y:S01]  /*1e60*/  VIADD R6, R17, UR40 ;  /* 0x0000002811067c36 */ /* 0x000fe20008000000 */
[----:B------:R-:W-:Y:S01]  /*1e70*/  ULDC UR21, c[0x0][0x988] ;  /* 0x0002620000157ab9 */ /* 0x000fe20000000800 */
[----:B------:R-:W-:Y:S01]  /*1e80*/  IMAD.U32 R4, RZ, RZ, UR52 ;  /* 0x00000034ff047e24 */ /* 0x000fe2000f8e00ff */
[----:B------:R-:W-:Y:S01]  /*1e90*/  R2UR UR11, R3 ;  /* 0x00000000030b72ca */ /* 0x000fe200000e0000 */
[----:B------:R-:W-:Y:S01]  /*1ea0*/  UMOV UR10, UR40 ;  /* 0x00000028000a7c82 */ /* 0x000fe20008000000 */
[----:B------:R-:W-:Y:S01]  /*1eb0*/  PLOP3.LUT P1, PT, PT, PT, UP0, 0x80, 0x0 ;  /* 0x000000000000781c */ /* 0x000fe20003f2f008 */
[----:B------:R-:W-:Y:S01]  /*1ec0*/  UIADD3 UR24, UR56, -0x2, URZ ;  /* 0xfffffffe38187890 */ /* 0x000fe2000fffe03f */
[----:B------:R-:W-:Y:S02]  /*1ed0*/  PLOP3.LUT P2, PT, PT, PT, UP0, 0x80, 0x0 ;  /* 0x000000000000781c */ /* 0x000fe40003f4f008 */
[----:B------:R-:W-:-:S02]  /*1ee0*/  CS2R R118, SRZ ;  /* 0x0000000000767805 */ /* 0x000fc4000001ff00 */
[----:B------:R-:W-:Y:S01]  /*1ef0*/  CS2R R116, SRZ ;  /* 0x0000000000747805 */ /* 0x000fe2000001ff00 */
[----:B------:R-:W-:Y:S01]  /*1f00*/  @UP0 ULDC UR6, c[0x0][0x44c] ;  /* 0x0001130000060ab9 */ /* 0x000fe20000000800 */
[----:B------:R-:W-:Y:S01]  /*1f10*/  @UP0 ULDC UR14, c[0x0][0x450] ;  /* 0x00011400000e0ab9 */ /* 0x000fe20000000800 */
[----:B------:R-:W-:Y:S02]  /*1f20*/  CS2R R114, SRZ ;  /* 0x0000000000727805 */ /* 0x000fe4000001ff00 */
[----:B------:R-:W-:Y:S02]  /*1f30*/  CS2R R112, SRZ ;  /* 0x0000000000707805 */ /* 0x000fe4000001ff00 */
[----:B------:R-:W-:Y:S02]  /*1f40*/  CS2R R110, SRZ ;  /* 0x00000000006e7805 */ /* 0x000fe4000001ff00 */
[----:B------:R-:W-:Y:S02]  /*1f50*/  CS2R R108, SRZ ;  /* 0x00000000006c7805 */ /* 0x000fe4000001ff00 */
[----:B------:R-:W-:-:S02]  /*1f60*/  CS2R R106, SRZ ;  /* 0x00000000006a7805 */ /* 0x000fc4000001ff00 */
[----:B------:R-:W-:Y:S01]  /*1f70*/  CS2R R104, SRZ ;  /* 0x0000000000687805 */ /* 0x000fe2000001ff00 */
[----:B01----:R-:W-:Y:S01]  /*1f80*/  @P1 IMAD.HI.U32 R0, R6, UR6, RZ ;  /* 0x0000000606001c27 */ /* 0x003fe2000f8e00ff */
[----:B------:R-:W-:-:S04]  /*1f90*/  @UP0 ULDC UR6, c[0x0][0x450] ;  /* 0x0001140000060ab9 */ /* 0x000fc80000000800 */
[----:B------:R-:W-:Y:S01]  /*1fa0*/  @P2 SHF.R.U32.HI R6, RZ, UR6, R0 ;  /* 0x00000006ff062c19 */ /* 0x000fe20008011600 */
[----:B------:R-:W-:Y:S02]  /*1fb0*/  UMOV UR6, 0xffffff80 ;  /* 0xffffff8000067882 */ /* 0x000fe40000000000 */
[----:B------:R-:W-:Y:S02]  /*1fc0*/  UIMAD UR6, UR56, UR6, 0x80 ;  /* 0x00000080380674a4 */ /* 0x000fe4000f8e0206 */
[----:B------:R-:W0:Y:S04]  /*1fd0*/  SHFL.IDX PT, R0, R6, 0x1, 0x1c1f ;  /* 0x003c1f0006007f89 */ /* 0x000e2800000e0000 */
[----:B------:R-:W-:Y:S01]  /*1fe0*/  IMAD.U32 R5, RZ, RZ, UR6 ;  /* 0x00000006ff057e24 */ /* 0x000fe2000f8e00ff */
[----:B------:R-:W1:Y:S01]  /*1ff0*/  SHFL.IDX PT, R6, R6, RZ, 0x1c1f ;  /* 0x001c1fff06067589 */ /* 0x000e6200000e0000 */
[----:B------:R-:W-:-:S02]  /*2000*/  @UP0 ULDC UR6, c[0x0][0x44c] ;  /* 0x0001130000060ab9 */ /* 0x000fc40000000800 */
[----:B------:R-:W-:Y:S01]  /*2010*/  UIMAD.WIDE.U32 UR6, UR40, UR6, URZ ;  /* 0x00000006280672a5 */ /* 0x000fe2000f8e003f */
[C-C-:B------:R-:W-:Y:S01]  /*2020*/  IADD3 R97, -R16.reuse, 0x1, R5.reuse ;  /* 0x0000000110617810 */ /* 0x140fe20007ffe105 */
[----:B------:R-:W-:Y:S01]  /*2030*/  UIADD3 UR6, UR11, 0x16840, URZ ;  /* 0x000168400b067890 */ /* 0x000fe2000fffe03f */
[----:B------:R-:W-:Y:S01]  /*2040*/  IADD3 R2, -R16, UR51, R5 ;  /* 0x0000003310027c10 */ /* 0x000fe2000fffe105 */
[----:B------:R-:W-:Y:S01]  /*2050*/  @UP0 USHF.R.U32.HI UR10, URZ, UR14, UR7 ;  /* 0x0000000e3f0a0299 */ /* 0x000fe20008011607 */
[----:B------:R-:W-:Y:S01]  /*2060*/  IADD3 R97, -R4, UR51, R97 ;  /* 0x0000003304617c10 */ /* 0x000fe2000fffe161 */
[----:B------:R-:W-:Y:S02]  /*2070*/  UPRMT UR6, UR43, 0x654, UR6 ;  /* 0x000006542b067896 */ /* 0x000fe40008000006 */
[----:B------:R-:W-:-:S04]  /*2080*/  UIADD3 UR7, UR10, UR51, -UR52 ;  /* 0x000000330a077290 */ /* 0x000fc8000fffe834 */
[----:B------:R-:W-:-:S03]  /*2090*/  USHF.R.S32.HI UR10, URZ, 0x1f, UR7 ;  /* 0x0000001f3f0a7899 */ /* 0x000fc60008011407 */
[----:B------:R-:W-:Y:S01]  /*20a0*/  SYNCS.ARRIVE.TRANS64.RED.A1T0 RZ, [UR6], RZ ;  /* 0x000000ffffff79a7 */ /* 0x000fe20008100406 */
[----:B0-----:R-:W-:Y:S01]  /*20b0*/  VIADDMNMX R0, R0, R97, R2, PT ;  /* 0x0000006100007246 */ /* 0x001fe20003800102 */
[----:B------:R-:W-:-:S03]  /*20c0*/  ULEA.HI UR10, UR10, UR7, URZ, 0x7 ;  /* 0x000000070a0a7291 */ /* 0x000fc6000f8f383f */
[C---:B------:R-:W-:Y:S01]  /*20d0*/  ISETP.GT.AND P1, PT, R0.reuse, RZ, PT ;  /* 0x000000ff0000720c */ /* 0x040fe20003f24270 */
[----:B------:R-:W-:Y:S01]  /*20e0*/  USHF.R.S32.HI UR10, URZ, 0x7, UR10 ;  /* 0x000000073f0a7899 */ /* 0x000fe2000801140a */
[C---:B------:R-:W-:Y:S02]  /*20f0*/  ISETP.GT.AND P2, PT, R0.reuse, 0x1, PT ;  /* 0x000000010000780c */ /* 0x040fe40003f44270 */
[----:B------:R-:W-:Y:S01]  /*2100*/  ISETP.GT.AND P3, PT, R0, 0x8, PT ;  /* 0x000000080000780c */ /* 0x000fe20003f64270 */
[----:B------:R-:W-:Y:S01]  /*2110*/  UISETP.LT.AND UP0, UPT, UR42, UR10, UPT ;  /* 0x0000000a2a00728c */ /* 0x000fe2000bf01270 */
[----:B------:R-:W-:Y:S02]  /*2120*/  FSEL R101, R26, -INF , P1 ;  /* 0xff8000001a657808 */ /* 0x000fe40000800000 */
[----:B------:R-:W-:Y:S01]  /*2130*/  FSEL R99, R27, -INF , P2 ;  /* 0xff8000001b637808 */ /* 0x000fe20001000000 */
[----:B------:R-:W-:Y:S01]  /*2140*/  USEL UR22, UR42, UR10, !UP0 ;  /* 0x0000000a2a167287 */ /* 0x000fe2000c000000 */
[----:B------:R-:W-:-:S02]  /*2150*/  ISETP.GT.AND P1, PT, R0, 0x9, PT ;  /* 0x000000090000780c */ /* 0x000fc40003f24270 */
[----:B------:R-:W-:Y:S01]  /*2160*/  FSEL R95, R30, -INF , P3 ;  /* 0xff8000001e5f7808 */ /* 0x000fe20001800000 */
[----:B------:R-:W-:Y:S01]  /*2170*/  UISETP.GE.AND UP0, UPT, UR24, UR22, UPT ;  /* 0x000000161800728c */ /* 0x000fe2000bf06270 */
        /* <DEDUP_REMOVED lines=87> */
[----:B-1----:R-:W-:Y:S02]  /*26f0*/  VIADDMNMX R2, R6, R97, R2, PT ;  /* 0x0000006106027246 */ /* 0x002fe40003800102 */
[----:B------:R-:W-:-:S02]  /*2700*/  FMNMX.FTZ R8, R87, R0, !PT ;  /* 0x0000000057087209 */ /* 0x000fc40007810000 */
[C---:B------:R-:W-:Y:S02]  /*2710*/  ISETP.GT.AND P2, PT, R2.reuse, 0x1, PT ;  /* 0x000000010200780c */ /* 0x040fe40003f44270 */
[----:B------:R-:W-:Y:S01]  /*2720*/  ISETP.GT.AND P3, PT, R2, 0x8, PT ;  /* 0x000000080200780c */ /* 0x000fe20003f64270 */
[----:B------:R-:W0:Y:S01]  /*2730*/  SHFL.BFLY PT, R103, R8, 0x2, 0x1f ;  /* 0x0c401f0008677f89 */ /* 0x000e2200000e0000 */
[----:B------:R-:W-:Y:S02]  /*2740*/  FSEL R25, R25, -INF , P2 ;  /* 0xff80000019197808 */ /* 0x000fe40001000000 */
[----:B------:R-:W-:Y:S02]  /*2750*/  FSEL R28, R28, -INF , P3 ;  /* 0xff8000001c1c7808 */ /* 0x000fe40001800000 */
[----:B------:R-:W-:-:S04]  /*2760*/  ISETP.GT.AND P2, PT, R2, 0x10, PT ;  /* 0x000000100200780c */ /* 0x000fc80003f44270 */
[----:B------:R-:W-:Y:S02]  /*2770*/  FSEL R32, R32, -INF , P2 ;  /* 0xff80000020207808 */ /* 0x000fe40001000000 */
[----:B------:R-:W-:-:S04]  /*2780*/  ISETP.GT.AND P2, PT, R2, 0x18, PT ;  /* 0x000000180200780c */ /* 0x000fc80003f44270 */
[----:B------:R-:W-:Y:S02]  /*2790*/  FSEL R36, R36, -INF , P2 ;  /* 0xff80000024247808 */ /* 0x000fe40001000000 */
[----:B------:R-:W-:-:S04]  /*27a0*/  ISETP.GT.AND P2, PT, R2, 0x20, PT ;  /* 0x000000200200780c */ /* 0x000fc80003f44270 */
[----:B------:R-:W-:Y:S02]  /*27b0*/  FSEL R40, R40, -INF , P2 ;  /* 0xff80000028287808 */ /* 0x000fe40001000000 */
[----:B------:R-:W-:Y:S02]  /*27c0*/  ISETP.GT.AND P2, PT, R2, 0x28, PT ;  /* 0x000000280200780c */ /* 0x000fe40003f44270 */
[----:B0-----:R-:W-:Y:S02]  /*27d0*/  FMNMX.FTZ R103, R8, R103, !PT ;  /* 0x0000006708677209 */ /* 0x001fe40007810000 */
[----:B------:R-:W-:Y:S02]  /*27e0*/  FSEL R44, R44, -INF , P2 ;  /* 0xff8000002c2c7808 */ /* 0x000fe40001000000 */
[----:B------:R-:W-:Y:S01]  /*27f0*/  ISETP.GT.AND P2, PT, R2, 0x30, PT ;  /* 0x000000300200780c */ /* 0x000fe20003f44270 */
[----:B------:R-:W0:Y:S03]  /*2800*/  SHFL.BFLY PT, R0, R103, 0x1, 0x1f ;  /* 0x0c201f0067007f89 */ /* 0x000e2600000e0000 */
[----:B------:R-:W-:-:S02]  /*2810*/  FSEL R48, R48, -INF , P2 ;  /* 0xff80000030307808 */ /* 0x000fc40001000000 */
        /* <DEDUP_REMOVED lines=8> */
[----:B------:R-:W-:Y:S02]  /*28a0*/  CS2R R102, SRZ ;  /* 0x0000000000667805 */ /* 0x000fe4000001ff00 */
[----:B------:R-:W-:Y:S02]  /*28b0*/  FSEL R64, R64, -INF , P2 ;  /* 0xff80000040407808 */ /* 0x000fe40001000000 */
[C---:B------:R-:W-:Y:S01]  /*28c0*/  FSETP.NEU.FTZ.AND P1, PT, R0.reuse, -INF , PT ;  /* 0xff8000000000780b */ /* 0x040fe20003f3d000 */
[----:B------:R-:W-:Y:S01]  /*28d0*/  FMUL.FTZ R4, R0, UR21 ;  /* 0x0000001500047c20 */ /* 0x000fe20008410000 */
[----:B------:R-:W-:-:S04]  /*28e0*/  ISETP.GT.AND P2, PT, R2, 0x58, PT ;  /* 0x000000580200780c */ /* 0x000fc80003f44270 */
[----:B------:R-:W-:Y:S02]  /*28f0*/  FSEL R4, R4, RZ, P1 ;  /* 0x000000ff04047208 */ /* 0x000fe40000800000 */
[----:B------:R-:W-:Y:S02]  /*2900*/  ISETP.GT.AND P1, PT, R2, RZ, PT ;  /* 0x000000ff0200720c */ /* 0x000fe40003f24270 */
[----:B------:R-:W-:Y:S01]  /*2910*/  FSEL R68, R68, -INF , P2 ;  /* 0xff80000044447808 */ /* 0x000fe20001000000 */
[--C-:B------:R-:W-:Y:S01]  /*2920*/  FFMA.FTZ R151, R95, UR21, -R4.reuse ;  /* 0x000000155f977c23 */ /* 0x100fe20008010804 */
[----:B------:R-:W-:Y:S01]  /*2930*/  FSEL R24, R24, -INF , P1 ;  /* 0xff80000018187808 */ /* 0x000fe20000800000 */
[--C-:B------:R-:W-:Y:S01]  /*2940*/  FFMA.FTZ R145, R91, UR21, -R4.reuse ;  /* 0x000000155b917c23 */ /* 0x100fe20008010804 */
[----:B------:R-:W-:Y:S01]  /*2950*/  ISETP.GT.AND P1, PT, R2, 0x9, PT ;  /* 0x000000090200780c */ /* 0x000fe20003f24270 */
[--C-:B------:R-:W-:Y:S01]  /*2960*/  FFMA.FTZ R147, R35, UR21, -R4.reuse ;  /* 0x0000001523937c23 */ /* 0x100fe20008010804 */
[----:B------:R-:W-:Y:S01]  /*2970*/  FMNMX.FTZ R97, R24, R25, !PT ;  /* 0x0000001918617209 */ /* 0x000fe20007810000 */
[--C-:B------:R-:W-:Y:S01]  /*2980*/  FFMA.FTZ R141, R31, UR21, -R4.reuse ;  /* 0x000000151f8d7c23 */ /* 0x100fe20008010804 */
[----:B------:R-:W-:Y:S01]  /*2990*/  FSEL R29, R29, -INF , P1 ;  /* 0xff8000001d1d7808 */ /* 0x000fe20000800000 */
[--C-:B------:R-:W-:Y:S01]  /*29a0*/  FFMA.FTZ R143, R27, UR21, -R4.reuse ;  /* 0x000000151b8f7c23 */ /* 0x100fe20008010804 */
[----:B------:R-:W-:Y:S01]  /*29b0*/  FMNMX.FTZ R8, R28, R97, !PT ;  /* 0x000000611c087209 */ /* 0x000fe20007810000 */
        /* <DEDUP_REMOVED lines=18> */
[----:B------:R-:W-:Y:S01]  /*2ae0*/  MUFU.EX2 R149, R149 ;  /* 0x0000009500957308 */ /* 0x000fe20000000800 */
[----:B------:R-:W-:Y:S01]  /*2af0*/  FMNMX.FTZ R91, R37, R10, !PT ;  /* 0x0000000a255b7209 */ /* 0x000fe20007810000 */
[--C-:B------:R-:W-:Y:S01]  /*2b00*/  FFMA.FTZ R10, R89, UR21, -R4.reuse ;  /* 0x00000015590a7c23 */ /* 0x100fe20008010804 */
[----:B------:R-:W-:Y:S01]  /*2b10*/  FSEL R41, R41, -INF , P1 ;  /* 0xff80000029297808 */ /* 0x000fe20000800000 */
[--C-:B------:R-:W-:Y:S01]  /*2b20*/  FFMA.FTZ R131, R11, UR21, -R4.reuse ;  /* 0x000000150b837c23 */ /* 0x100fe20008010804 */
[----:B------:R-:W-:Y:S01]  /*2b30*/  FMNMX.FTZ R12, R40, R91, !PT ;  /* 0x0000005b280c7209 */ /* 0x000fe20007810000 */
[--C-:B------:R-:W-:Y:S01]  /*2b40*/  FFMA.FTZ R26, R47, UR21, -R4.reuse ;  /* 0x000000152f1a7c23 */ /* 0x100fe20008010804 */
[----:B------:R-:W-:Y:S01]  /*2b50*/  ISETP.GT.AND P1, PT, R2, 0x29, PT ;  /* 0x000000290200780c */ /* 0x000fe20003f24270 */
[----:B------:R-:W0:Y:S01]  /*2b60*/  MUFU.EX2 R6, R6 ;  /* 0x0000000600067308 */ /* 0x000e220000000800 */
        /* <DEDUP_REMOVED lines=27> */
[----:B------:R-:W-:Y:S01]  /*2d20*/  FFMA.FTZ R123, R86, UR21, -R4 ;  /* 0x00000015567b7c23 */ /* 0x000fe20008010804 */
[----:B------:R-:W-:-:S02]  /*2d30*/  FMNMX.FTZ R20, R56, R31, !PT ;  /* 0x0000001f38147209 */ /* 0x000fc40007810000 */
[----:B------:R-:W-:Y:S02]  /*2d40*/  CS2R R100, SRZ ;  /* 0x0000000000647805 */ /* 0x000fe4000001ff00 */
[----:B------:R-:W-:Y:S01]  /*2d50*/  ISETP.GT.AND P1, PT, R2, 0x49, PT ;  /* 0x000000490200780c */ /* 0x000fe20003f24270 */
[----:B------:R-:W-:Y:S01]  /*2d60*/  MUFU.EX2 R10, R10 ;  /* 0x0000000a000a7308 */ /* 0x000fe20000000800 */
[----:B------:R-:W-:Y:S02]  /*2d70*/  FMNMX.FTZ R31, R57, R20, !PT ;  /* 0x00000014391f7209 */ /* 0x000fe40007810000 */
[----:B------:R-:W-:Y:S02]  /*2d80*/  CS2R R98, SRZ ;  /* 0x0000000000627805 */ /* 0x000fe4000001ff00 */
[----:B------:R-:W-:Y:S02]  /*2d90*/  FSEL R61, R61, -INF , P1 ;  /* 0xff8000003d3d7808 */ /* 0x000fe40000800000 */
[----:B------:R-:W-:-:S02]  /*2da0*/  CS2R R96, SRZ ;  /* 0x0000000000607805 */ /* 0x000fc4000001ff00 */
[----:B------:R-:W-:Y:S02]  /*2db0*/  FMNMX.FTZ R20, R60, R31, !PT ;  /* 0x0000001f3c147209 */ /* 0x000fe40007810000 */
[----:B------:R-:W-:Y:S02]  /*2dc0*/  CS2R R94, SRZ ;  /* 0x00000000005e7805 */ /* 0x000fe4000001ff00 */
[----:B------:R-:W-:Y:S01]  /*2dd0*/  ISETP.GT.AND P1, PT, R2, 0x51, PT ;  /* 0x000000510200780c */ /* 0x000fe20003f24270 */
[----:B------:R-:W-:Y:S01]  /*2de0*/  MUFU.EX2 R147, R147 ;  /* 0x0000009300937308 */ /* 0x000fe20000000800 */
[----:B------:R-:W-:Y:S02]  /*2df0*/  FMNMX.FTZ R27, R61, R20, !PT ;  /* 0x000000143d1b7209 */ /* 0x000fe40007810000 */
[----:B------:R-:W-:Y:S02]  /*2e00*/  CS2R R92, SRZ ;  /* 0x00000000005c7805 */ /* 0x000fe4000001ff00 */
[----:B------:R-:W-:-:S02]  /*2e10*/  FSEL R65, R65, -INF , P1 ;  /* 0xff80000041417808 */ /* 0x000fc40000800000 */
[----:B------:R-:W-:Y:S02]  /*2e20*/  CS2R R90, SRZ ;  /* 0x00000000005a7805 */ /* 0x000fe4000001ff00 */
[----:B------:R-:W-:Y:S02]  /*2e30*/  FMNMX.FTZ R20, R64, R27, !PT ;  /* 0x0000001b40147209 */ /* 0x000fe40007810000 */
[----:B------:R-:W-:Y:S02]  /*2e40*/  CS2R R88, SRZ ;  /* 0x0000000000587805 */ /* 0x000fe4000001ff00 */
[C---:B------:R-:W-:Y:S01]  /*2e50*/  ISETP.GT.AND P1, PT, R2.reuse, 0x59, PT ;  /* 0x000000590200780c */ /* 0x040fe20003f24270 */
[----:B------:R-:W-:Y:S01]  /*2e60*/  MUFU.EX2 R12, R12 ;  /* 0x0000000c000c7308 */ /* 0x000fe20000000800 */
[----:B------:R-:W-:Y:S02]  /*2e70*/  FMNMX.FTZ R27, R65, R20, !PT ;  /* 0x00000014411b7209 */ /* 0x000fe40007810000 */
[----:B------:R-:W-:-:S02]  /*2e80*/  ISETP.GT.AND P2, PT, R2, 0x60, PT ;  /* 0x000000600200780c */ /* 0x000fc40003f44270 */
[----:B------:R-:W-:Y:S02]  /*2e90*/  FSEL R69, R69, -INF , P1 ;  /* 0xff80000045457808 */ /* 0x000fe40000800000 */
[----:B------:R-:W-:Y:S01]  /*2ea0*/  FMNMX.FTZ R20, R68, R27, !PT ;  /* 0x0000001b44147209 */ /* 0x000fe20007810000 */
[----:B------:R-:W-:Y:S01]  /*2eb0*/  MUFU.EX2 R141, R141 ;  /* 0x0000008d008d7308 */ /* 0x000fe20000000800 */
[----:B------:R-:W-:Y:S02]  /*2ec0*/  ISETP.GT.AND P1, PT, R2, 0x61, PT ;  /* 0x000000610200780c */ /* 0x000fe40003f24270 */
[----:B------:R-:W-:Y:S02]  /*2ed0*/  FSEL R72, R72, -INF , P2 ;  /* 0xff80000048487808 */ /* 0x000fe40001000000 */
[----:B------:R-:W-:Y:S01]  /*2ee0*/  FMNMX.FTZ R21, R69, R20, !PT ;  /* 0x0000001445157209 */ /* 0x000fe20007810000 */
[----:B------:R-:W-:Y:S01]  /*2ef0*/  FFMA.FTZ R20, R51, UR21, -R4 ;  /* 0x0000001533147c23 */ /* 0x000fe20008010804 */
[----:B------:R-:W-:Y:S01]  /*2f00*/  ISETP.GT.AND P2, PT, R2, 0x68, PT ;  /* 0x000000680200780c */ /* 0x000fe20003f44270 */
[----:B------:R-:W-:Y:S01]  /*2f10*/  MUFU.EX2 R14, R14 ;  /* 0x0000000e000e7308 */ /* 0x000fe20000000800 */
[----:B------:R-:W-:-:S02]  /*2f20*/  FSEL R73, R73, -INF , P1 ;  /* 0xff80000049497808 */ /* 0x000fc40000800000 */
[----:B------:R-:W-:Y:S02]  /*2f30*/  FMNMX.FTZ R30, R72, R21, !PT ;  /* 0x00000015481e7209 */ /* 0x000fe40007810000 */
[----:B------:R-:W-:Y:S02]  /*2f40*/  ISETP.GT.AND P1, PT, R2, 0x69, PT ;  /* 0x000000690200780c */ /* 0x000fe40003f24270 */
[----:B------:R-:W-:Y:S01]  /*2f50*/  FSEL R76, R76, -INF , P2 ;  /* 0xff8000004c4c7808 */ /* 0x000fe20001000000 */
[----:B------:R-:W-:Y:S01]  /*2f60*/  MUFU.EX2 R143, R143 ;  /* 0x0000008f008f7308 */ /* 0x000fe20000000800 */
[----:B------:R-:W-:Y:S02]  /*2f70*/  FMNMX.FTZ R21, R73, R30, !PT ;  /* 0x0000001e49157209 */ /* 0x000fe40007810000 */
[----:B------:R-:W-:Y:S02]  /*2f80*/  ISETP.GT.AND P2, PT, R2, 0x70, PT ;  /* 0x000000700200780c */ /* 0x000fe40003f44270 */
[----:B------:R-:W-:-:S02]  /*2f90*/  FSEL R77, R77, -INF , P1 ;  /* 0xff8000004d4d7808 */ /* 0x000fc40000800000 */
        /* <DEDUP_REMOVED lines=13> */
[----:B------:R-:W-:Y:S01]  /*3070*/  FMNMX.FTZ R15, R81, R34, !PT ;  /* 0x00000022510f7209 */ /* 0x000fe20007810000 */
[--C-:B------:R-:W-:Y:S01]  /*3080*/  FFMA.FTZ R34, R63, UR21, -R4.reuse ;  /* 0x000000153f227c23 */ /* 0x100fe20008010804 */
[----:B------:R-:W-:Y:S01]  /*3090*/  FSEL R85, R85, -INF , P1 ;  /* 0xff80000055557808 */ /* 0x000fe20000800000 */
[----:B------:R-:W-:Y:S01]  /*30a0*/  FFMA.FTZ R4, R87, UR21, -R4 ;  /* 0x0000001557047c23 */ /* 0x000fe20008010804 */
[----:B------:R-:W-:-:S03]  /*30b0*/  FMNMX.FTZ R2, R84, R15, !PT ;  /* 0x0000000f54027209 */ /* 0x000fc60007810000 */
[----:B------:R-:W-:Y:S01]  /*30c0*/  MUFU.EX2 R139, R139 ;  /* 0x0000008b008b7308 */ /* 0x000fe20000000800 */
[----:B------:R-:W-:-:S05]  /*30d0*/  FMNMX.FTZ R2, R85, R2, !PT ;  /* 0x0000000255027209 */ /* 0x000fca0007810000 */
[----:B------:R-:W1:Y:S02]  /*30e0*/  SHFL.BFLY PT, R13, R2, 0x2, 0x1f ;  /* 0x0c401f00020d7f89 */ /* 0x000e6400000e0000 */
[----:B------:R-:W-:Y:S08]  /*30f0*/  MUFU.EX2 R30, R30 ;  /* 0x0000001e001e7308 */ /* 0x000ff00000000800 */
[----:B------:R-:W-:Y:S08]  /*3100*/  MUFU.EX2 R133, R133 ;  /* 0x0000008500857308 */ /* 0x000ff00000000800 */
[----:B------:R-:W-:Y:S01]  /*3110*/  MUFU.EX2 R38, R38 ;  /* 0x0000002600267308 */ /* 0x000fe20000000800 */
[----:B-1----:R-:W-:-:S07]  /*3120*/  FMNMX.FTZ R13, R2, R13, !PT ;  /* 0x0000000d020d7209 */ /* 0x002fce0007810000 */
[----:B------:R-:W-:Y:S01]  /*3130*/  MUFU.EX2 R135, R135 ;  /* 0x0000008700877308 */ /* 0x000fe20000000800 */
[----:B------:R-:W1:Y:S07]  /*3140*/  SHFL.BFLY PT, R2, R13, 0x1, 0x1f ;  /* 0x0c201f000d027f89 */ /* 0x000e6e00000e0000 */
[----:B------:R-:W-:Y:S08]  /*3150*/  MUFU.EX2 R34, R34 ;  /* 0x0000002200227308 */ /* 0x000ff00000000800 */
[----:B------:R-:W-:Y:S08]  /*3160*/  MUFU.EX2 R129, R129 ;  /* 0x0000008100817308 */ /* 0x000ff00000000800 */
[----:B------:R-:W-:Y:S01]  /*3170*/  MUFU.EX2 R42, R42 ;  /* 0x0000002a002a7308 */ /* 0x000fe20000000800 */
[----:B-1----:R-:W-:-:S04]  /*3180*/  FMNMX.FTZ R2, R13, R2, !PT ;  /* 0x000000020d027209 */ /* 0x002fc80007810000 */
[C---:B------:R-:W-:Y:S01]  /*3190*/  FSETP.NEU.FTZ.AND P1, PT, R2.reuse, -INF , PT ;  /* 0xff8000000200780b */ /* 0x040fe20003f3d000 */
[----:B------:R-:W-:Y:S02]  /*31a0*/  FMUL.FTZ R9, R2, UR21 ;  /* 0x0000001502097c20 */ /* 0x000fe40008410000 */
[----:B------:R-:W-:Y:S03]  /*31b0*/  MUFU.EX2 R131, R131 ;  /* 0x0000008300837308 */ /* 0x000fe60000000800 */
[----:B------:R-:W-:Y:S02]  /*31c0*/  FSEL R9, R9, RZ, P1 ;  /* 0x000000ff09097208 */ /* 0x000fe40000800000 */
[----:B------:R-:W-:-:S03]  /*31d0*/  PLOP3.LUT P1, PT, PT, PT, UP0, 0x80, 0x0 ;  /* 0x000000000000781c */ /* 0x000fc60003f2f008 */
        /* <DEDUP_REMOVED lines=10> */
[----:B0-----:R-:W-:Y:S01]  /*3280*/  FADD.FTZ R24, R149, R6 ;  /* 0x0000000695187221 */ /* 0x001fe20000010000 */
        /* <DEDUP_REMOVED lines=12> */
[----:B------:R-:W-:Y:S01]  /*3350*/  F2FP.BF16.F32.PACK_AB R149, R6, R149 ;  /* 0x000000950695723e */ /* 0x000fe200000010ff */
[----:B------:R-:W1:Y:S01]  /*3360*/  MUFU.EX2 R150, R150 ;  /* 0x0000009600967308 */ /* 0x000e620000000800 */
[--C-:B------:R-:W-:Y:S01]  /*3370*/  FFMA.FTZ R31, R61, UR21, -R9.reuse ;  /* 0x000000153d1f7c23 */ /* 0x100fe20008010809 */
[--C-:B------:R-:W-:Y:S01]  /*3380*/  FFMA.FTZ R128, R64, UR21, -R9.reuse ;  /* 0x0000001540807c23 */ /* 0x100fe20008010809 */
[--C-:B------:R-:W-:Y:S01]  /*3390*/  FFMA.FTZ R3, R65, UR21, -R9.reuse ;  /* 0x0000001541037c23 */ /* 0x100fe20008010809 */
[--C-:B------:R-:W-:Y:S01]  /*33a0*/  FFMA.FTZ R130, R68, UR21, -R9.reuse ;  /* 0x0000001544827c23 */ /* 0x100fe20008010809 */
[--C-:B------:R-:W-:Y:S01]  /*33b0*/  FFMA.FTZ R124, R72, UR21, -R9.reuse ;  /* 0x00000015487c7c23 */ /* 0x100fe20008010809 */
[--C-:B------:R-:W-:Y:S01]  /*33c0*/  FFMA.FTZ R73, R73, UR21, -R9.reuse ;  /* 0x0000001549497c23 */ /* 0x100fe20008010809 */
[----:B------:R-:W-:Y:S01]  /*33d0*/  FFMA.FTZ R76, R76, UR21, -R9 ;  /* 0x000000154c4c7c23 */ /* 0x000fe20008010809 */
[----:B------:R-:W2:Y:S01]  /*33e0*/  MUFU.EX2 R7, R7 ;  /* 0x0000000700077308 */ /* 0x000ea20000000800 */
[----:B0-----:R-:W-:Y:S01]  /*33f0*/  FADD.FTZ R33, R148, R5 ;  /* 0x0000000594217221 */ /* 0x001fe20000010000 */
[----:B------:R-:W-:Y:S01]  /*3400*/  F2FP.BF16.F32.PACK_AB R148, R5, R148 ;  /* 0x000000940594723e */ /* 0x000fe200000010ff */
[--C-:B------:R-:W-:Y:S01]  /*3410*/  FFMA.FTZ R77, R77, UR21, -R9.reuse ;  /* 0x000000154d4d7c23 */ /* 0x100fe20008010809 */
[--C-:B------:R-:W-:Y:S01]  /*3420*/  FFMA.FTZ R80, R80, UR21, -R9.reuse ;  /* 0x0000001550507c23 */ /* 0x100fe20008010809 */
[--C-:B------:R-:W-:Y:S01]  /*3430*/  FFMA.FTZ R81, R81, UR21, -R9.reuse ;  /* 0x0000001551517c23 */ /* 0x100fe20008010809 */
[----:B------:R-:W-:-:S02]  /*3440*/  FFMA.FTZ R84, R84, UR21, -R9 ;  /* 0x0000001554547c23 */ /* 0x000fc40008010809 */
[----:B------:R-:W0:Y:S01]  /*3450*/  MUFU.EX2 R144, R144 ;  /* 0x0000009000907308 */ /* 0x000e220000000800 */
[----:B-1----:R-:W-:Y:S01]  /*3460*/  FADD.FTZ R28, R150, R33 ;  /* 0x00000021961c7221 */ /* 0x002fe20000010000 */
[----:B------:R-:W-:Y:S01]  /*3470*/  FADD.FTZ R33, R151, R24 ;  /* 0x0000001897217221 */ /* 0x000fe20000010000 */
[----:B------:R-:W-:-:S03]  /*3480*/  F2FP.BF16.F32.PACK_AB R151, R8, R151 ;  /* 0x000000970897723e */ /* 0x000fc600000010ff */
[----:B------:R-:W-:Y:S02]  /*3490*/  FADD.FTZ R24, R8, R33 ;  /* 0x0000002108187221 */ /* 0x000fe40000010000 */
[----:B------:R-:W1:Y:S01]  /*34a0*/  MUFU.EX2 R11, R11 ;  /* 0x0000000b000b7308 */ /* 0x000e620000000800 */
[----:B--2---:R-:W-:Y:S01]  /*34b0*/  FADD.FTZ R35, R7, R28 ;  /* 0x0000001c07237221 */ /* 0x004fe20000010000 */
[----:B------:R-:W-:Y:S01]  /*34c0*/  FADD.FTZ R33, R145, R24 ;  /* 0x0000001891217221 */ /* 0x000fe20000010000 */
[----:B------:R-:W-:Y:S02]  /*34d0*/  F2FP.BF16.F32.PACK_AB R150, R7, R150 ;  /* 0x000000960796723e */ /* 0x000fe400000010ff */
[C---:B------:R-:W-:Y:S01]  /*34e0*/  F2FP.BF16.F32.PACK_AB R145, R10.reuse, R145 ;  /* 0x000000910a91723e */ /* 0x040fe200000010ff */
[----:B------:R-:W-:Y:S01]  /*34f0*/  FADD.FTZ R24, R10, R33 ;  /* 0x000000210a187221 */ /* 0x000fe20000010000 */
[----:B------:R-:W-:Y:S01]  /*3500*/  FFMA.FTZ R33, R69, UR21, -R9 ;  /* 0x0000001545217c23 */ /* 0x000fe20008010809 */
[----:B------:R-:W2:Y:S01]  /*3510*/  MUFU.EX2 R146, R146 ;  /* 0x0000009200927308 */ /* 0x000ea20000000800 */
[----:B0-----:R-:W-:Y:S01]  /*3520*/  FADD.FTZ R28, R144, R35 ;  /* 0x00000023901c7221 */ /* 0x001fe20000010000 */
[----:B------:R-:W-:-:S06]  /*3530*/  FFMA.FTZ R9, R85, UR21, -R9 ;  /* 0x0000001555097c23 */ /* 0x000fcc0008010809 */
[----:B------:R-:W0:Y:S01]  /*3540*/  MUFU.EX2 R13, R13 ;  /* 0x0000000d000d7308 */ /* 0x000e220000000800 */
[C---:B-1----:R-:W-:Y:S01]  /*3550*/  FADD.FTZ R35, R11.reuse, R28 ;  /* 0x0000001c0b237221 */ /* 0x042fe20000010000 */
[----:B------:R-:W-:-:S06]  /*3560*/  F2FP.BF16.F32.PACK_AB R144, R11, R144 ;  /* 0x000000900b90723e */ /* 0x000fcc00000010ff */
[----:B------:R-:W1:Y:S01]  /*3570*/  MUFU.EX2 R140, R140 ;  /* 0x0000008c008c7308 */ /* 0x000e620000000800 */
[----:B--2---:R-:W-:Y:S01]  /*3580*/  FADD.FTZ R28, R146, R35 ;  /* 0x00000023921c7221 */ /* 0x004fe20000010000 */
[----:B------:R-:W-:Y:S01]  /*3590*/  FADD.FTZ R35, R147, R24 ;  /* 0x0000001893237221 */ /* 0x000fe20000010000 */
[----:B------:R-:W-:-:S03]  /*35a0*/  F2FP.BF16.F32.PACK_AB R147, R12, R147 ;  /* 0x000000930c93723e */ /* 0x000fc600000010ff */
[----:B------:R-:W-:Y:S02]  /*35b0*/  FADD.FTZ R24, R12, R35 ;  /* 0x000000230c187221 */ /* 0x000fe40000010000 */
[----:B------:R-:W2:Y:S01]  /*35c0*/  MUFU.EX2 R15, R15 ;  /* 0x0000000f000f7308 */ /* 0x000ea20000000800 */
[----:B0-----:R-:W-:Y:S01]  /*35d0*/  FADD.FTZ R37, R13, R28 ;  /* 0x0000001c0d257221 */ /* 0x001fe20000010000 */
[----:B------:R-:W-:Y:S01]  /*35e0*/  FADD.FTZ R35, R141, R24 ;  /* 0x000000188d237221 */ /* 0x000fe20000010000 */
[C---:B------:R-:W-:Y:S02]  /*35f0*/  F2FP.BF16.F32.PACK_AB R141, R14.reuse, R141 ;  /* 0x0000008d0e8d723e */ /* 0x040fe400000010ff */
[----:B------:R-:W-:Y:S01]  /*3600*/  F2FP.BF16.F32.PACK_AB R146, R13, R146 ;  /* 0x000000920d92723e */ /* 0x000fe200000010ff */
[----:B------:R-:W-:Y:S02]  /*3610*/  FADD.FTZ R24, R14, R35 ;  /* 0x000000230e187221 */ /* 0x000fe40000010000 */
        /* <DEDUP_REMOVED lines=10> */
[----:B------:R-:W-:Y:S02]  /*36c0*/  FADD.FTZ R6, R20, R35 ;  /* 0x0000002314067221 */ /* 0x000fe40000010000 */
[----:B------:R-:W2:Y:S01]  /*36d0*/  MUFU.EX2 R136, R136 ;  /* 0x0000008800887308 */ /* 0x000ea20000000800 */
[----:B0-----:R-:W-:Y:S01]  /*36e0*/  FADD.FTZ R28, R142, R37 ;  /* 0x000000258e1c7221 */ /* 0x001fe20000010000 */
[----:B------:R-:W-:Y:S01]  /*36f0*/  FADD.FTZ R35, R139, R6 ;  /* 0x000000068b237221 */ /* 0x000fe20000010000 */
[----:B------:R-:W-:-:S03]  /*3700*/  F2FP.BF16.F32.PACK_AB R139, R30, R139 ;  /* 0x0000008b1e8b723e */ /* 0x000fc600000010ff */
[----:B------:R-:W-:Y:S02]  /*3710*/  FADD.FTZ R6, R30, R35 ;  /* 0x000000231e067221 */ /* 0x000fe40000010000 */
[----:B------:R-:W0:Y:S01]  /*3720*/  MUFU.EX2 R25, R25 ;  /* 0x0000001900197308 */ /* 0x000e220000000800 */
[----:B-1----:R-:W-:Y:S01]  /*3730*/  FADD.FTZ R37, R21, R28 ;  /* 0x0000001c15257221 */ /* 0x002fe20000010000 */
[----:B------:R-:W-:Y:S01]  /*3740*/  FADD.FTZ R5, R133, R6 ;  /* 0x0000000685057221 */ /* 0x000fe20000010000 */
[----:B------:R-:W-:Y:S02]  /*3750*/  F2FP.BF16.F32.PACK_AB R142, R21, R142 ;  /* 0x0000008e158e723e */ /* 0x000fe400000010ff */
[C---:B------:R-:W-:Y:S01]  /*3760*/  F2FP.BF16.F32.PACK_AB R133, R38.reuse, R133 ;  /* 0x000000852685723e */ /* 0x040fe200000010ff */
[----:B------:R-:W-:Y:S02]  /*3770*/  FADD.FTZ R6, R38, R5 ;  /* 0x0000000526067221 */ /* 0x000fe40000010000 */
        /* <DEDUP_REMOVED lines=8> */
[----:B------:R-:W-:Y:S02]  /*3800*/  F2FP.BF16.F32.PACK_AB R136, R25, R136 ;  /* 0x000000881988723e */ /* 0x000fe400000010ff */
[C---:B------:R-:W-:Y:S01]  /*3810*/  F2FP.BF16.F32.PACK_AB R129, R42.reuse, R129 ;  /* 0x000000812a81723e */ /* 0x040fe200000010ff */
[----:B------:R-:W-:Y:S02]  /*3820*/  FADD.FTZ R6, R42, R5 ;  /* 0x000000052a067221 */ /* 0x000fe40000010000 */
        /* <DEDUP_REMOVED lines=60> */
[----:B------:R1:W2:Y:S01]  /*3bf0*/  MUFU.EX2 R6, R4 ;  /* 0x0000000400067308 */ /* 0x0002a20000000800 */
[----:B0-----:R-:W-:-:S04]  /*3c00*/  FADD.FTZ R10, R84, R5 ;  /* 0x00000005540a7221 */ /* 0x001fc80000010000 */
[C---:B-1----:R-:W-:Y:S01]  /*3c10*/  FADD.FTZ R4, R9.reuse, R10 ;  /* 0x0000000a09047221 */ /* 0x042fe20000010000 */
[----:B------:R-:W-:Y:S01]  /*3c20*/  F2FP.BF16.F32.PACK_AB R122, R9, R84 ;  /* 0x00000054097a723e */ /* 0x000fe200000010ff */
[C---:B--2---:R-:W-:Y:S01]  /*3c30*/  FADD.FTZ R3, R6.reuse, R3 ;  /* 0x0000000306037221 */ /* 0x044fe20000010000 */
[----:B------:R-:W-:Y:S01]  /*3c40*/  F2FP.BF16.F32.PACK_AB R123, R6, R123 ;  /* 0x0000007b067b723e */ /* 0x000fe200000010ff */
[----:B------:R-:W-:Y:S06]  /*3c50*/  @!P1 BRA `(.L_x_2383) ;  /* 0x0000002400bc9947 */ /* 0x000fec0003800000 */
[----:B------:R-:W-:Y:S01]  /*3c60*/  IMAD.MOV.U32 R5, RZ, RZ, R0 ;  /* 0x000000ffff057224 */ /* 0x000fe200078e0000 */
[----:B------:R-:W-:Y:S01]  /*3c70*/  UMOV UR25, UR48 ;  /* 0x0000003000197c82 */ /* 0x000fe20008000000 */
[----:B------:R-:W-:Y:S01]  /*3c80*/  IMAD.MOV.U32 R6, RZ, RZ, R2 ;  /* 0x000000ffff067224 */ /* 0x000fe200078e0002 */
[----:B------:R-:W-:Y:S01]  /*3c90*/  UMOV UR23, UR47 ;  /* 0x0000002f00177c82 */ /* 0x000fe20008000000 */
[----:B------:R-:W-:Y:S01]  /*3ca0*/  IMAD.MOV.U32 R119, RZ, RZ, RZ ;  /* 0x000000ffff777224 */ /* 0x000fe200078e00ff */
[----:B------:R-:W-:-:S06]  /*3cb0*/  ULDC UR21, c[0x0][0x988] ;  /* 0x0002620000157ab9 */ /* 0x000fcc0000000800 */
.L_x_2394:
[----:B------:R-:W-:Y:S01]  /*3cc0*/  ISETP.NE.AND P2, PT, RZ, UR44, PT ;  /* 0x0000002cff007c0c */ /* 0x000fe2000bf45270 */
[----:B------:R-:W-:-:S04]  /*3cd0*/  UISETP.NE.AND UP0, UPT, UR23, 0x1, UPT ;  /* 0x000000011700788c */ /* 0x000fc8000bf05270 */
[----:B------:R-:W-:-:S04]  /*3ce0*/  USEL UR48, URZ, 0x1, UP0 ;  /* 0x000000013f307887 */ /* 0x000fc80008000000 */
[----:B------:R-:W-:-:S04]  /*3cf0*/  ULOP3.LUT UR48, UR25, UR48, URZ, 0x3c, !UPT ;  /* 0x0000003019307292 */ /* 0x000fc8000f8e3c3f */
[----:B------:R-:W-:Y:S08]  /*3d00*/  @P2 BRA `(.L_x_2384) ;  /* 0x0000000000382947 */ /* 0x000ff00003800000 */
[----:B------:R-:W-:Y:S05]  /*3d10*/  @!P0 BRA `(.L_x_2385) ;  /* 0x0000000000048947 */ /* 0x000fea0003800000 */
[----:B------:R-:W-:Y:S01]  /*3d20*/  BPT.TRAP 0x1 ;  /* 0x000000040000795c */ /* 0x000fe20000300000 */
.L_x_2385:
        /* <DEDUP_REMOVED lines=9> */
.L_x_2386:
[----:B-1----:R-:W-:Y:S05]  /*3dc0*/  @P1 BRA `(.L_x_2384) ;  /* 0x0000000000081947 */ /* 0x002fea0003800000 */
[----:B------:R-:W1:Y:S02]  /*3dd0*/  SYNCS.PHASECHK.TRANS64.TRYWAIT P1, [UR6+0x16830], R0 ;  /* 0x01683000ff0075a7 */ /* 0x000e640008020146 */
[----:B-1----:R-:W-:Y:S05]  /*3de0*/  @!P1 BRA `(.L_x_2387) ;  /* 0x000000d400749947 */ /* 0x002fea0003800000 */
.L_x_2384:
[----:B------:R-:W2:Y:S01]  /*3df0*/  S2R R2, SR_TID.X ;  /* 0x0000000000027919 */ /* 0x000ea20000002100 */
        /* <DEDUP_REMOVED lines=11> */
[----:B--2---:R-:W-:-:S05]  /*3eb0*/  SHF.R.U32.HI R2, RZ, 0x7, R2 ;  /* 0x00000007ff027819 */ /* 0x004fca0000011602 */
[----:B01----:R-:W-:-:S05]  /*3ec0*/  VIADD R0, R2, 0x8 ;  /* 0x0000000802007836 */ /* 0x003fca0000000000 */
        /* <DEDUP_REMOVED lines=16> */
.L_x_2389:
[----:B------:R-:W-:Y:S01]  /*3fd0*/  ULEA UR6, UR23, UR45, 0x3 ;  /* 0x0000002d17067291 */ /* 0x000fe2000f8e183f */
[----:B------:R-:W-:-:S05]  /*3fe0*/  IMAD.U32 R0, RZ, RZ, UR25 ;  /* 0x00000019ff007e24 */ /* 0x000fca000f8e00ff */
[----:B------:R-:W-:-:S04]  /*3ff0*/  SHF.L.U32 R0, R0, 0x1f, RZ ;  /* 0x0000001f00007819 */ /* 0x000fc800000006ff */
[----:B------:R0:W1:Y:S01]  /*4000*/  SYNCS.PHASECHK.TRANS64.TRYWAIT P1, [UR6+0x16850], R0 ;  /* 0x01685000ff0075a7 */ /* 0x0000620008020146 */
[----:B------:R-:W-:Y:S05]  /*4010*/  @!P0 BRA `(.L_x_2390) ;  /* 0x0000000000048947 */ /* 0x000fea0003800000 */
[----:B------:R-:W-:Y:S01]  /*4020*/  BPT.TRAP 0x1 ;  /* 0x000000040000795c */ /* 0x000fe20000300000 */
.L_x_2390:
[----:B-1----:R-:W-:Y:S05]  /*4030*/  @P1 BRA `(.L_x_2388) ;  /* 0x0000000000081947 */ /* 0x002fea0003800000 */
[----:B------:R-:W1:Y:S02]  /*4040*/  SYNCS.PHASECHK.TRANS64.TRYWAIT P1, [UR6+0x16850], R0 ;  /* 0x01685000ff0075a7 */ /* 0x000e640008020146 */
[----:B-1----:R-:W-:Y:S05]  /*4050*/  @!P1 BRA `(.L_x_2391) ;  /* 0x000000d000f09947 */ /* 0x002fea0003800000 */
.L_x_2388:
        /* <DEDUP_REMOVED lines=52> */
.L_x_2392:
[----:B------:R-:W-:Y:S01]  /*43a0*/  UISETP.NE.AND UP0, UPT, UR53, URZ, UPT ;  /* 0x0000003f3500728c */ /* 0x000fe2000bf05270 */
[----:B------:R-:W-:Y:S02]  /*43b0*/  VIADD R2, R17, UR40 ;  /* 0x0000002811027c36 */ /* 0x000fe40008000000 */
        /* <DEDUP_REMOVED lines=10> */
[----:B------:R-:W-:Y:S01]  /*4460*/  IADD3 R0, R9, UR6, -R16 ;  /* 0x0000000609007c10 */ /* 0x000fe2000fffe810 */
[----:B------:R-:W-:-:S04]  /*4470*/  ULEA UR6, UR47, UR45, 0x3 ;  /* 0x0000002d2f067291 */ /* 0x000fc8000f8e183f */
[----:B------:R-:W-:Y:S01]  /*4480*/  VIADD R0, R0, -UR52 ;  /* 0x8000003400007c36 */ /* 0x000fe20008000000 */
[----:B------:R-:W-:-:S04]  /*4490*/  UIADD3 UR6, UR6, 0x16840, URZ ;  /* 0x0001684006067890 */ /* 0x000fc8000fffe03f */
[----:B------:R-:W-:-:S09]  /*44a0*/  UPRMT UR6, UR43, 0x654, UR6 ;  /* 0x000006542b067896 */ /* 0x000fd20008000006 */
[----:B------:R-:W-:Y:S01]  /*44b0*/  SYNCS.ARRIVE.TRANS64.RED.A1T0 RZ, [UR6], RZ ;  /* 0x000000ffffff79a7 */ /* 0x000fe20008100406 */
[----:B0-----:R-:W-:-:S05]  /*44c0*/  IMAD.IADD R7, R0, 0x1, R7 ;  /* 0x0000000100077824 */ /* 0x001fca00078e0207 */
[C---:B------:R-:W-:Y:S02]  /*44d0*/  ISETP.GT.AND P1, PT, R7.reuse, RZ, PT ;  /* 0x000000ff0700720c */ /* 0x040fe40003f24270 */
[C---:B------:R-:W-:Y:S02]  /*44e0*/  ISETP.GT.AND P2, PT, R7.reuse, 0x1, PT ;  /* 0x000000010700780c */ /* 0x040fe40003f44270 */
        /* <DEDUP_REMOVED lines=88> */
[----:B------:R-:W-:Y:S01]  /*4a70*/  ISETP.GT.AND P2, PT, R7, 0x79, PT ;  /* 0x000000790700780c */ /* 0x000fe20003f44270 */
[----:B------:R-:W0:Y:S01]  /*4a80*/  SHFL.IDX PT, R9, R2, 0x1, 0x1c1f ;  /* 0x003c1f0002097f89 */ /* 0x000e2200000e0000 */
[----:B------:R-:W-:Y:S02]  /*4a90*/  FSEL R84, R84, -INF , P1 ;  /* 0xff80000054547808 */ /* 0x000fe40000800000 */
[----:B------:R-:W-:Y:S02]  /*4aa0*/  FMNMX.FTZ R7, R81, R8, !PT ;  /* 0x0000000851077209 */ /* 0x000fe40007810000 */
[----:B------:R-:W-:Y:S02]  /*4ab0*/  FSEL R85, R85, -INF , P2 ;  /* 0xff80000055557808 */ /* 0x000fe40001000000 */
[----:B------:R-:W-:-:S04]  /*4ac0*/  FMNMX.FTZ R8, R84, R7, !PT ;  /* 0x0000000754087209 */ /* 0x000fc80007810000 */
[----:B------:R-:W-:-:S05]  /*4ad0*/  FMNMX.FTZ R8, R85, R8, !PT ;  /* 0x0000000855087209 */ /* 0x000fca0007810000 */
[----:B------:R-:W1:Y:S01]  /*4ae0*/  SHFL.BFLY PT, R7, R8, 0x2, 0x1f ;  /* 0x0c401f0008077f89 */ /* 0x000e6200000e0000 */
[----:B0-----:R-:W-:-:S05]  /*4af0*/  IMAD.IADD R0, R0, 0x1, R9 ;  /* 0x0000000100007824 */ /* 0x001fca00078e0209 */
[C---:B------:R-:W-:Y:S02]  /*4b00*/  ISETP.GT.AND P2, PT, R0.reuse, RZ, PT ;  /* 0x000000ff0000720c */ /* 0x040fe40003f44270 */
[----:B------:R-:W-:Y:S02]  /*4b10*/  ISETP.GT.AND P3, PT, R0, 0x1, PT ;  /* 0x000000010000780c */ /* 0x000fe40003f64270 */
[----:B------:R-:W-:Y:S02]  /*4b20*/  FSEL R26, R26, -INF , P2 ;  /* 0xff8000001a1a7808 */ /* 0x000fe40001000000 */
[C---:B------:R-:W-:Y:S02]  /*4b30*/  ISETP.GT.AND P2, PT, R0.reuse, 0x8, PT ;  /* 0x000000080000780c */ /* 0x040fe40003f44270 */
[----:B------:R-:W-:Y:S02]  /*4b40*/  FSEL R27, R27, -INF , P3 ;  /* 0xff8000001b1b7808 */ /* 0x000fe40001800000 */
[----:B------:R-:W-:-:S02]  /*4b50*/  ISETP.GT.AND P3, PT, R0, 0x9, PT ;  /* 0x000000090000780c */ /* 0x000fc40003f64270 */
[----:B-1----:R-:W-:Y:S02]  /*4b60*/  FMNMX.FTZ R10, R8, R7, !PT ;  /* 0x00000007080a7209 */ /* 0x002fe40007810000 */
[----:B------:R-:W-:Y:S02]  /*4b70*/  FSEL R30, R30, -INF , P2 ;  /* 0xff8000001e1e7808 */ /* 0x000fe40001000000 */
[C---:B------:R-:W-:Y:S01]  /*4b80*/  ISETP.GT.AND P2, PT, R0.reuse, 0x10, PT ;  /* 0x000000100000780c */ /* 0x040fe20003f44270 */
[----:B------:R-:W0:Y:S01]  /*4b90*/  SHFL.BFLY PT, R7, R10, 0x1, 0x1f ;  /* 0x0c201f000a077f89 */ /* 0x000e2200000e0000 */
[----:B------:R-:W-:Y:S02]  /*4ba0*/  FSEL R31, R31, -INF , P3 ;  /* 0xff8000001f1f7808 */ /* 0x000fe40001800000 */
[----:B------:R-:W-:Y:S02]  /*4bb0*/  ISETP.GT.AND P3, PT, R0, 0x11, PT ;  /* 0x000000110000780c */ /* 0x000fe40003f64270 */
[----:B------:R-:W-:-:S02]  /*4bc0*/  FSEL R34, R34, -INF , P2 ;  /* 0xff80000022227808 */ /* 0x000fc40001000000 */
[C---:B------:R-:W-:Y:S02]  /*4bd0*/  ISETP.GT.AND P2, PT, R0.reuse, 0x18, PT ;  /* 0x000000180000780c */ /* 0x040fe40003f44270 */
[----:B------:R-:W-:Y:S02]  /*4be0*/  FSEL R35, R35, -INF , P3 ;  /* 0xff80000023237808 */ /* 0x000fe40001800000 */
[----:B------:R-:W-:Y:S02]  /*4bf0*/  ISETP.GT.AND P3, PT, R0, 0x19, PT ;  /* 0x000000190000780c */ /* 0x000fe40003f64270 */
[----:B------:R-:W-:Y:S02]  /*4c00*/  FSEL R38, R38, -INF , P2 ;  /* 0xff80000026267808 */ /* 0x000fe40001000000 */
[----:B------:R-:W-:Y:S02]  /*4c10*/  ISETP.GT.AND P2, PT, R0, 0x20, PT ;  /* 0x000000200000780c */ /* 0x000fe40003f44270 */
[----:B------:R-:W-:-:S02]  /*4c20*/  FSEL R39, R39, -INF , P3 ;  /* 0xff80000027277808 */ /* 0x000fc40001800000 */
[----:B------:R-:W-:Y:S02]  /*4c30*/  ISETP.GT.AND P3, PT, R0, 0x21, PT ;  /* 0x000000210000780c */ /* 0x000fe40003f64270 */
[----:B------:R-:W-:Y:S02]  /*4c40*/  FSEL R42, R42, -INF , P2 ;  /* 0xff8000002a2a7808 */ /* 0x000fe40001000000 */
[----:B------:R-:W-:Y:S02]  /*4c50*/  ISETP.GT.AND P2, PT, R0, 0x28, PT ;  /* 0x000000280000780c */ /* 0x000fe40003f44270 */
[----:B0-----:R-:W-:Y:S02]  /*4c60*/  FMNMX.FTZ R2, R10, R7, !PT ;  /* 0x000000070a027209 */ /* 0x001fe40007810000 */
[----:B------:R-:W-:Y:S02]  /*4c70*/  FMNMX.FTZ R10, R26, R5, !PT ;  /* 0x000000051a0a7209 */ /* 0x000fe40007810000 */
[----:B------:R-:W-:Y:S01]  /*4c80*/  FSEL R43, R43, -INF , P3 ;  /* 0xff8000002b2b7808 */ /* 0x000fe20001800000 */
[----:B------:R-:W-:Y:S01]  /*4c90*/  FMUL.FTZ R7, R2, UR21 ;  /* 0x0000001502077c20 */ /* 0x000fe20008410000 */
[----:B------:R-:W-:-:S02]  /*4ca0*/  FMNMX.FTZ R11, R27, R10, !PT ;  /* 0x0000000a1b0b7209 */ /* 0x000fc40007810000 */
[----:B------:R-:W-:Y:S02]  /*4cb0*/  ISETP.GT.AND P3, PT, R0, 0x29, PT ;  /* 0x000000290000780c */ /* 0x000fe40003f64270 */
[----:B------:R-:W-:Y:S02]  /*4cc0*/  FMNMX.FTZ R10, R30, R11, !PT ;  /* 0x0000000b1e0a7209 */ /* 0x000fe40007810000 */
[----:B------:R-:W-:Y:S02]  /*4cd0*/  FSEL R46, R46, -INF , P2 ;  /* 0xff8000002e2e7808 */ /* 0x000fe40001000000 */
[----:B------:R-:W-:Y:S02]  /*4ce0*/  FMNMX.FTZ R11, R31, R10, !PT ;  /* 0x0000000a1f0b7209 */ /* 0x000fe40007810000 */
[----:B------:R-:W-:Y:S02]  /*4cf0*/  ISETP.GT.AND P2, PT, R0, 0x30, PT ;  /* 0x000000300000780c */ /* 0x000fe40003f44270 */
[----:B------:R-:W-:-:S02]  /*4d00*/  FMNMX.FTZ R10, R34, R11, !PT ;  /* 0x0000000b220a7209 */ /* 0x000fc40007810000 */
[----:B------:R-:W-:Y:S02]  /*4d10*/  FSEL R47, R47, -INF , P3 ;  /* 0xff8000002f2f7808 */ /* 0x000fe40001800000 */
[----:B------:R-:W-:Y:S02]  /*4d20*/  FMNMX.FTZ R11, R35, R10, !PT ;  /* 0x0000000a230b7209 */ /* 0x000fe40007810000 */
[----:B------:R-:W-:Y:S02]  /*4d30*/  ISETP.GT.AND P3, PT, R0, 0x31, PT ;  /* 0x000000310000780c */ /* 0x000fe40003f64270 */
[----:B------:R-:W-:Y:S02]  /*4d40*/  FMNMX.FTZ R12, R38, R11, !PT ;  /* 0x0000000b260c7209 */ /* 0x000fe40007810000 */
[----:B------:R-:W-:Y:S02]  /*4d50*/  FSEL R50, R50, -INF , P2 ;  /* 0xff80000032327808 */ /* 0x000fe40001000000 */
        /* <DEDUP_REMOVED lines=18> */
[----:B------:R-:W-:-:S02]  /*4e80*/  FSEL R59, R59, -INF , P3 ;  /* 0xff8000003b3b7808 */ /* 0x000fc40001800000 */
[----:B------:R-:W-:Y:S02]  /*4e90*/  FMNMX.FTZ R14, R58, R13, !PT ;  /* 0x0000000d3a0e7209 */ /* 0x000fe40007810000 */
[----:B------:R-:W-:Y:S02]  /*4ea0*/  ISETP.GT.AND P3, PT, R0, 0x49, PT ;  /* 0x000000490000780c */ /* 0x000fe40003f64270 */
        /* <DEDUP_REMOVED lines=38> */
[----:B------:R-:W-:Y:S02]  /*5110*/  FSEL R87, R87, -INF , P3 ;  /* 0xff80000057577808 */ /* 0x000fe40001800000 */
[----:B------:R-:W-:-:S02]  /*5120*/  FMNMX.FTZ R0, R86, R21, !PT ;  /* 0x0000001556007209 */ /* 0x000fc40007810000 */
[----:B------:R-:W-:Y:S02]  /*5130*/  FSETP.NEU.FTZ.AND P1, PT, R2, -INF , PT ;  /* 0xff8000000200780b */ /* 0x000fe40003f3d000 */
[----:B------:R-:W-:Y:S02]  /*5140*/  FMNMX.FTZ R0, R87, R0, !PT ;  /* 0x0000000057007209 */ /* 0x000fe40007810000 */
[----:B------:R-:W-:-:S03]  /*5150*/  FSEL R7, R7, RZ, P1 ;  /* 0x000000ff07077208 */ /* 0x000fc60000800000 */
[----:B------:R-:W0:Y:S02]  /*5160*/  SHFL.BFLY PT, R21, R0, 0x2, 0x1f ;  /* 0x0c401f0000157f89 */ /* 0x000e2400000e0000 */
[--C-:B------:R-:W-:Y:S01]  /*5170*/  FFMA.FTZ R33, R33, UR21, -R7.reuse ;  /* 0x0000001521217c23 */ /* 0x100fe20008010807 */
[--C-:B------:R-:W-:Y:S01]  /*5180*/  FFMA.FTZ R148, R24, UR21, -R7.reuse ;  /* 0x0000001518947c23 */ /* 0x100fe20008010807 */
[--C-:B------:R-:W-:Y:S01]  /*5190*/  FFMA.FTZ R8, R25, UR21, -R7.reuse ;  /* 0x0000001519087c23 */ /* 0x100fe20008010807 */
[--C-:B------:R-:W-:Y:S01]  /*51a0*/  FFMA.FTZ R11, R37, UR21, -R7.reuse ;  /* 0x00000015250b7c23 */ /* 0x100fe20008010807 */
[----:B------:R1:W-:Y:S01]  /*51b0*/  MUFU.EX2 R10, R33 ;  /* 0x00000021000a7308 */ /* 0x0003e20000000800 */
        /* <DEDUP_REMOVED lines=17> */
[----:B0-----:R-:W-:Y:S01]  /*52d0*/  FMNMX.FTZ R20, R0, R21, !PT ;  /* 0x0000001500147209 */ /* 0x001fe20007810000 */
[--C-:B------:R-:W-:Y:S01]  /*52e0*/  FFMA.FTZ R29, R61, UR21, -R7.reuse ;  /* 0x000000153d1d7c23 */ /* 0x100fe20008010807 */
[--C-:B------:R-:W-:Y:S01]  /*52f0*/  FFMA.FTZ R128, R64, UR21, -R7.reuse ;  /* 0x0000001540807c23 */ /* 0x100fe20008010807 */
[--C-:B------:R-:W-:Y:S01]  /*5300*/  FFMA.FTZ R28, R65, UR21, -R7.reuse ;  /* 0x00000015411c7c23 */ /* 0x100fe20008010807 */
[--C-:B------:R-:W-:Y:S01]  /*5310*/  FFMA.FTZ R130, R68, UR21, -R7.reuse ;  /* 0x0000001544827c23 */ /* 0x100fe20008010807 */
[----:B-1----:R-:W0:Y:S01]  /*5320*/  SHFL.BFLY PT, R33, R20, 0x1, 0x1f ;  /* 0x0c201f0014217f89 */ /* 0x002e2200000e0000 */
        /* <DEDUP_REMOVED lines=10> */
[----:B------:R-:W-:-:S06]  /*53d0*/  FFMA.FTZ R7, R85, UR21, -R7 ;  /* 0x0000001555077c23 */ /* 0x000fcc0008010807 */
[----:B------:R-:W-:Y:S01]  /*53e0*/  MUFU.EX2 R144, R144 ;  /* 0x0000009000907308 */ /* 0x000fe20000000800 */
[----:B0-----:R-:W-:-:S07]  /*53f0*/  FMNMX.FTZ R0, R20, R33, !PT ;  /* 0x0000002114007209 */ /* 0x001fce0007810000 */
[----:B------:R-:W-:Y:S01]  /*5400*/  MUFU.EX2 R146, R146 ;  /* 0x0000009200927308 */ /* 0x000fe20000000800 */
[C---:B------:R-:W-:Y:S01]  /*5410*/  FSETP.NEU.FTZ.AND P2, PT, R0.reuse, -INF , PT ;  /* 0xff8000000000780b */ /* 0x040fe20003f5d000 */
[----:B------:R-:W-:-:S06]  /*5420*/  FMUL.FTZ R33, R0, UR21 ;  /* 0x0000001500217c20 */ /* 0x000fcc0008410000 */
[----:B------:R-:W-:Y:S01]  /*5430*/  MUFU.EX2 R11, R11 ;  /* 0x0000000b000b7308 */ /* 0x000fe20000000800 */
[----:B------:R-:W-:-:S05]  /*5440*/  FSEL R33, R33, RZ, P2 ;  /* 0x000000ff21217208 */ /* 0x000fca0001000000 */
[--C-:B------:R-:W-:Y:S01]  /*5450*/  FFMA.FTZ R145, R34, UR21, -R33.reuse ;  /* 0x0000001522917c23 */ /* 0x100fe20008010821 */
[--C-:B------:R-:W-:Y:S01]  /*5460*/  FFMA.FTZ R34, R35, UR21, -R33.reuse ;  /* 0x0000001523227c23 */ /* 0x100fe20008010821 */
[----:B------:R-:W-:Y:S01]  /*5470*/  FSEL R35, R2, RZ, P1 ;  /* 0x000000ff02237208 */ /* 0x000fe20000800000 */
[--C-:B------:R-:W-:Y:S01]  /*5480*/  FFMA.FTZ R149, R26, UR21, -R33.reuse ;  /* 0x000000151a957c23 */ /* 0x100fe20008010821 */
[--C-:B------:R-:W-:Y:S01]  /*5490*/  FFMA.FTZ R37, R27, UR21, -R33.reuse ;  /* 0x000000151b257c23 */ /* 0x100fe20008010821 */
[--C-:B------:R-:W-:Y:S01]  /*54a0*/  FFMA.FTZ R151, R30, UR21, -R33.reuse ;  /* 0x000000151e977c23 */ /* 0x100fe20008010821 */
[--C-:B------:R-:W-:Y:S01]  /*54b0*/  FFMA.FTZ R36, R31, UR21, -R33.reuse ;  /* 0x000000151f247c23 */ /* 0x100fe20008010821 */
[----:B------:R-:W-:Y:S01]  /*54c0*/  FADD.FTZ R35, -R35, R6 ;  /* 0x0000000623237221 */ /* 0x000fe20000010100 */
[----:B------:R-:W-:Y:S01]  /*54d0*/  FSEL R6, R0, RZ, P2 ;  /* 0x000000ff00067208 */ /* 0x000fe20001000000 */
[----:B------:R-:W-:Y:S01]  /*54e0*/  MUFU.EX2 R149, R149 ;  /* 0x0000009500957308 */ /* 0x000fe20000000800 */
[--C-:B------:R-:W-:Y:S01]  /*54f0*/  FFMA.FTZ R31, R39, UR21, -R33.reuse ;  /* 0x00000015271f7c23 */ /* 0x100fe20008010821 */
[----:B------:R-:W-:Y:S01]  /*5500*/  FMUL.FTZ R35, R35, UR21 ;  /* 0x0000001523237c20 */ /* 0x000fe20008410000 */
[----:B------:R-:W-:Y:S01]  /*5510*/  FFMA.FTZ R147, R38, UR21, -R33 ;  /* 0x0000001526937c23 */ /* 0x000fe20008010821 */
[----:B------:R-:W-:Y:S01]  /*5520*/  FADD.FTZ R6, -R6, R5 ;  /* 0x0000000506067221 */ /* 0x000fe20000010100 */
[--C-:B------:R-:W-:Y:S01]  /*5530*/  FFMA.FTZ R141, R42, UR21, -R33.reuse ;  /* 0x000000152a8d7c23 */ /* 0x100fe20008010821 */
[--C-:B------:R-:W-:Y:S01]  /*5540*/  FFMA.FTZ R30, R43, UR21, -R33.reuse ;  /* 0x000000152b1e7c23 */ /* 0x100fe20008010821 */
[--C-:B------:R-:W-:Y:S01]  /*5550*/  FFMA.FTZ R143, R46, UR21, -R33.reuse ;  /* 0x000000152e8f7c23 */ /* 0x100fe20008010821 */
[----:B------:R-:W-:Y:S01]  /*5560*/  FMUL.FTZ R6, R6, UR21 ;  /* 0x0000001506067c20 */ /* 0x000fe20008410000 */
        /* <DEDUP_REMOVED lines=17> */
[----:B0-----:R-:W-:Y:S01]  /*5680*/  FFMA.FTZ R39, R5, R4, R148 ;  /* 0x0000000405277223 */ /* 0x001fe20000010094 */
[--C-:B------:R-:W-:Y:S01]  /*5690*/  FFMA.FTZ R121, R82, UR21, -R33.reuse ;  /* 0x0000001552797c23 */ /* 0x100fe20008010821 */
[----:B------:R-:W-:-:S02]  /*56a0*/  FFMA.FTZ R123, R86, UR21, -R33 ;  /* 0x00000015567b7c23 */ /* 0x000fc40008010821 */
[----:B------:R-:W-:-:S03]  /*56b0*/  FADD.FTZ R39, R8, R39 ;  /* 0x0000002708277221 */ /* 0x000fc60000010000 */
[----:B------:R-:W0:Y:S01]  /*56c0*/  MUFU.EX2 R151, R151 ;  /* 0x0000009700977308 */ /* 0x000e220000000800 */
[----:B-1----:R-:W-:Y:S01]  /*56d0*/  FFMA.FTZ R4, R6, R3, R149 ;  /* 0x0000000306047223 */ /* 0x002fe20000010095 */
[----:B------:R-:W-:Y:S01]  /*56e0*/  FADD.FTZ R38, R150, R39 ;  /* 0x0000002796267221 */ /* 0x000fe20000010000 */
[----:B------:R-:W-:-:S03]  /*56f0*/  FFMA.FTZ R39, R75, UR21, -R33 ;  /* 0x000000154b277c23 */ /* 0x000fc60008010821 */
[----:B------:R-:W-:Y:S02]  /*5700*/  FADD.FTZ R35, R9, R38 ;  /* 0x0000002609237221 */ /* 0x000fe40000010000 */
[----:B------:R-:W1:Y:S01]  /*5710*/  MUFU.EX2 R36, R36 ;  /* 0x0000002400247308 */ /* 0x000e620000000800 */
[----:B--2---:R-:W-:Y:S01]  /*5720*/  FADD.FTZ R4, R37, R4 ;  /* 0x0000000425047221 */ /* 0x004fe20000010000 */
[----:B------:R-:W-:-:S04]  /*5730*/  FADD.FTZ R35, R144, R35 ;  /* 0x0000002390237221 */ /* 0x000fc80000010000 */
[----:B------:R-:W-:Y:S02]  /*5740*/  FADD.FTZ R35, R10, R35 ;  /* 0x000000230a237221 */ /* 0x000fe40000010000 */
[----:B------:R-:W2:Y:S01]  /*5750*/  MUFU.EX2 R145, R145 ;  /* 0x0000009100917308 */ /* 0x000ea20000000800 */
[----:B0-----:R-:W-:Y:S01]  /*5760*/  FADD.FTZ R3, R151, R4 ;  /* 0x0000000497037221 */ /* 0x001fe20000010000 */
[----:B------:R-:W-:-:S06]  /*5770*/  FADD.FTZ R38, R146, R35 ;  /* 0x0000002392267221 */ /* 0x000fcc0000010000 */
[----:B------:R-:W0:Y:S01]  /*5780*/  MUFU.EX2 R34, R34 ;  /* 0x0000002200227308 */ /* 0x000e220000000800 */
[----:B-1----:R-:W-:-:S07]  /*5790*/  FADD.FTZ R4, R36, R3 ;  /* 0x0000000324047221 */ /* 0x002fce0000010000 */
[----:B------:R-:W1:Y:S01]  /*57a0*/  MUFU.EX2 R147, R147 ;  /* 0x0000009300937308 */ /* 0x000e620000000800 */
[----:B--2---:R-:W-:-:S07]  /*57b0*/  FADD.FTZ R3, R145, R4 ;  /* 0x0000000491037221 */ /* 0x004fce0000010000 */
[----:B------:R-:W2:Y:S01]  /*57c0*/  MUFU.EX2 R31, R31 ;  /* 0x0000001f001f7308 */ /* 0x000ea20000000800 */
[----:B0-----:R-:W-:Y:S01]  /*57d0*/  FADD.FTZ R4, R34, R3 ;  /* 0x0000000322047221 */ /* 0x001fe20000010000 */
[----:B------:R-:W-:-:S06]  /*57e0*/  FADD.FTZ R3, R11, R38 ;  /* 0x000000260b037221 */ /* 0x000fcc0000010000 */
[----:B------:R-:W0:Y:S01]  /*57f0*/  MUFU.EX2 R140, R140 ;  /* 0x0000008c008c7308 */ /* 0x000e220000000800 */
[----:B-1----:R-:W-:-:S07]  /*5800*/  FADD.FTZ R4, R147, R4 ;  /* 0x0000000493047221 */ /* 0x002fce0000010000 */
[----:B------:R-:W1:Y:S01]  /*5810*/  MUFU.EX2 R141, R141 ;  /* 0x0000008d008d7308 */ /* 0x000e620000000800 */
[----:B--2---:R-:W-:-:S07]  /*5820*/  FADD.FTZ R4, R31, R4 ;  /* 0x000000041f047221 */ /* 0x004fce0000010000 */
[----:B------:R2:W3:Y:S01]  /*5830*/  MUFU.EX2 R12, R41 ;  /* 0x00000029000c7308 */ /* 0x0004e20000000800 */
[----:B0-----:R-:W-:-:S07]  /*5840*/  FADD.FTZ R3, R140, R3 ;  /* 0x000000038c037221 */ /* 0x001fce0000010000 */
[----:B------:R-:W0:Y:S01]  /*5850*/  MUFU.EX2 R30, R30 ;  /* 0x0000001e001e7308 */ /* 0x000e220000000800 */
[----:B-1----:R-:W-:Y:S01]  /*5860*/  FADD.FTZ R35, R141, R4 ;  /* 0x000000048d237221 */ /* 0x002fe20000010000 */
[----:B--2---:R-:W-:-:S06]  /*5870*/  FFMA.FTZ R41, R67, UR21, -R33 ;  /* 0x0000001543297c23 */ /* 0x004fcc0008010821 */
[----:B------:R-:W1:Y:S01]  /*5880*/  MUFU.EX2 R142, R142 ;  /* 0x0000008e008e7308 */ /* 0x000e620000000800 */
[----:B---3--:R-:W-:-:S07]  /*5890*/  FADD.FTZ R3, R12, R3 ;  /* 0x000000030c037221 */ /* 0x008fce0000010000 */
        /* <DEDUP_REMOVED lines=24> */
[----:B------:R-:W-:-:S06]  /*5a20*/  FFMA.FTZ R38, R79, UR21, -R33 ;  /* 0x000000154f267c23 */ /* 0x000fcc0008010821 */
        /* <DEDUP_REMOVED lines=24> */
[--C-:B------:R-:W-:Y:S01]  /*5bb0*/  FFMA.FTZ R35, R83, UR21, -R33.reuse ;  /* 0x0000001553237c23 */ /* 0x100fe20008010821 */
[----:B------:R-:W-:-:S05]  /*5bc0*/  FFMA.FTZ R33, R87, UR21, -R33 ;  /* 0x0000001557217c23 */ /* 0x000fca0008010821 */
        /* <DEDUP_REMOVED lines=42> */
.L_x_2393:
[----:B------:R-:W-:Y:S01]  /*5e70*/  UISETP.GT.AND UP0, UPT, UR24, UR22, UPT ;  /* 0x000000161800728c */ /* 0x000fe2000bf04270 */
[-C--:B------:R-:W-:Y:S01]  /*5e80*/  FMUL.FTZ R88, R88, R5.reuse ;  /* 0x0000000558587220 */ /* 0x080fe20000410000 */
[----:B------:R-:W-:Y:S01]  /*5e90*/  ULEA UR6, UR23, UR45, 0x3 ;  /* 0x0000002d17067291 */ /* 0x000fe2000f8e183f */
[-C--:B------:R-:W-:Y:S01]  /*5ea0*/  FMUL.FTZ R89, R89, R5.reuse ;  /* 0x0000000559597220 */ /* 0x080fe20000410000 */
[----:B------:R-:W-:Y:S01]  /*5eb0*/  UIADD3 UR7, UR24, -0x1, URZ ;  /* 0xffffffff18077890 */ /* 0x000fe2000fffe03f */
[-C--:B------:R-:W-:Y:S01]  /*5ec0*/  FMUL.FTZ R92, R92, R5.reuse ;  /* 0x000000055c5c7220 */ /* 0x080fe20000410000 */
[----:B------:R-:W-:Y:S01]  /*5ed0*/  UIADD3 UR6, UR6, 0x16860, URZ ;  /* 0x0001686006067890 */ /* 0x000fe2000fffe03f */
[----:B------:R-:W-:Y:S01]  /*5ee0*/  PLOP3.LUT P1, PT, PT, PT, UP0, 0x80, 0x0 ;  /* 0x000000000000781c */ /* 0x000fe20003f2f008 */
[----:B------:R-:W-:Y:S01]  /*5ef0*/  UMOV UR25, UR48 ;  /* 0x0000003000197c82 */ /* 0x000fe20008000000 */
[----:B------:R-:W-:Y:S01]  /*5f00*/  UMOV UR23, UR47 ;  /* 0x0000002f00177c82 */ /* 0x000fe20008000000 */
[----:B------:R-:W-:Y:S01]  /*5f10*/  UPRMT UR6, UR43, 0x654, UR6 ;  /* 0x000006542b067896 */ /* 0x000fe20008000006 */
[-C--:B------:R-:W-:Y:S01]  /*5f20*/  FMUL.FTZ R93, R93, R5.reuse ;  /* 0x000000055d5d7220 */ /* 0x080fe20000410000 */
[----:B------:R-:W-:Y:S01]  /*5f30*/  UMOV UR24, UR7 ;  /* 0x0000000700187c82 */ /* 0x000fe20008000000 */
        /* <DEDUP_REMOVED lines=64> */
[----:B------:R-:W-:-:S05]  /*6340*/  UMOV UR24, UR7 ;  /* 0x0000000700187c82 */ /* 0x000fca0008000000 */
.L_x_2383:
[----:B------:R-:W-:-:S06]  /*6350*/  UISETP.GE.AND UP0, UPT, UR24, UR42, UPT ;  /* 0x0000002a1800728c */ /* 0x000fcc000bf06270 */
[----:B------:R-:W-:-:S13]  /*6360*/  PLOP3.LUT P1, PT, PT, PT, UP0, 0x80, 0x0 ;  /* 0x000000000000781c */ /* 0x000fda0003f2f008 */
[----:B------:R-:W-:Y:S05]  /*6370*/  @!P1 BRA `(.L_x_2395) ;  /* 0x0000001c00489947 */ /* 0x000fea0003800000 */
[----:B------:R-:W-:Y:S01]  /*6380*/  IMAD.MOV.U32 R5, RZ, RZ, R0 ;  /* 0x000000ffff057224 */ /* 0x000fe200078e0000 */
[----:B------:R-:W-:Y:S01]  /*6390*/  UMOV UR23, UR48 ;  /* 0x0000003000177c82 */ /* 0x000fe20008000000 */
[----:B------:R-:W-:Y:S01]  /*63a0*/  IMAD.MOV.U32 R6, RZ, RZ, R2 ;  /* 0x000000ffff067224 */ /* 0x000fe200078e0002 */
[----:B------:R-:W-:Y:S01]  /*63b0*/  UMOV UR22, UR47 ;  /* 0x0000002f00167c82 */ /* 0x000fe20008000000 */
[----:B------:R-:W-:-:S05]  /*63c0*/  ULDC UR21, c[0x0][0x988] ;  /* 0x0002620000157ab9 */ /* 0x000fca0000000800 */
.L_x_2406:
        /* <DEDUP_REMOVED lines=9> */
.L_x_2397:
[----:B------:R-:W-:Y:S01]  /*6460*/  ULEA UR6, UR47, UR45, 0x3 ;  /* 0x0000002d2f067291 */ /* 0x000fe2000f8e183f */
[----:B------:R-:W-:-:S05]  /*6470*/  IMAD.U32 R0, RZ, RZ, UR48 ;  /* 0x00000030ff007e24 */ /* 0x000fca000f8e00ff */
[----:B------:R-:W-:-:S04]  /*6480*/  SHF.L.U32 R0, R0, 0x1f, RZ ;  /* 0x0000001f00007819 */ /* 0x000fc800000006ff */
[----:B------:R0:W1:Y:S01]  /*6490*/  SYNCS.PHASECHK.TRANS64.TRYWAIT P1, [UR6+0x16830], R0 ;  /* 0x01683000ff0075a7 */ /* 0x0000620008020146 */
[----:B------:R-:W-:Y:S05]  /*64a0*/  @!P0 BRA `(.L_x_2398) ;  /* 0x0000000000048947 */ /* 0x000fea0003800000 */
[----:B------:R-:W-:Y:S01]  /*64b0*/  BPT.TRAP 0x1 ;  /* 0x000000040000795c */ /* 0x000fe20000300000 */
.L_x_2398:
[----:B-1----:R-:W-:Y:S05]  /*64c0*/  @P1 BRA `(.L_x_2396) ;  /* 0x0000000000081947 */ /* 0x002fea0003800000 */
[----:B------:R-:W1:Y:S02]  /*64d0*/  SYNCS.PHASECHK.TRANS64.TRYWAIT P1, [UR6+0x16830], R0 ;  /* 0x01683000ff0075a7 */ /* 0x000e640008020146 */
[----:B-1----:R-:W-:Y:S05]  /*64e0*/  @!P1 BRA `(.L_x_2399) ;  /* 0x000000ac00e49947 */ /* 0x002fea0003800000 */
.L_x_2396:
[----:B------:R-:W2:Y:S01]  /*64f0*/  S2R R2, SR_TID.X ;  /* 0x0000000000027919 */ /* 0x000ea20000002100 */
        /* <DEDUP_REMOVED lines=26> */
.L_x_2401:
[----:B------:R-:W-:Y:S01]  /*66a0*/  ULEA UR6, UR22, UR45, 0x3 ;  /* 0x0000002d16067291 */ /* 0x000fe2000f8e183f */
[----:B------:R-:W-:-:S05]  /*66b0*/  IMAD.U32 R0, RZ, RZ, UR23 ;  /* 0x00000017ff007e24 */ /* 0x000fca000f8e00ff */
[----:B------:R-:W-:-:S04]  /*66c0*/  SHF.L.U32 R0, R0, 0x1f, RZ ;  /* 0x0000001f00007819 */ /* 0x000fc800000006ff */
[----:B------:R0:W1:Y:S01]  /*66d0*/  SYNCS.PHASECHK.TRANS64.TRYWAIT P1, [UR6+0x16850], R0 ;  /* 0x01685000ff0075a7 */ /* 0x0000620008020146 */
[----:B------:R-:W-:Y:S05]  /*66e0*/  @!P0 BRA `(.L_x_2402) ;  /* 0x0000000000048947 */ /* 0x000fea0003800000 */
[----:B------:R-:W-:Y:S01]  /*66f0*/  BPT.TRAP 0x1 ;  /* 0x000000040000795c */ /* 0x000fe20000300000 */
.L_x_2402:
[----:B-1----:R-:W-:Y:S05]  /*6700*/  @P1 BRA `(.L_x_2400) ;  /* 0x0000000000081947 */ /* 0x002fea0003800000 */
[----:B------:R-:W1:Y:S02]  /*6710*/  SYNCS.PHASECHK.TRANS64.TRYWAIT P1, [UR6+0x16850], R0 ;  /* 0x01685000ff0075a7 */ /* 0x000e640008020146 */
[----:B-1----:R-:W-:Y:S05]  /*6720*/  @!P1 BRA `(.L_x_2403) ;  /* 0x000000ac006c9947 */ /* 0x002fea0003800000 */
.L_x_2400:
        /* <DEDUP_REMOVED lines=52> */
.L_x_2404:
        /* <DEDUP_REMOVED lines=76> */
[C---:B------:R-:W-:Y:S01]  /*6f30*/  FADD.FTZ R6, -R2.reuse, R6 ;  /* 0x0000000602067221 */ /* 0x040fe20000010100 */
[----:B------:R-:W-:-:S03]  /*6f40*/  FMUL.FTZ R7, R2, UR21 ;  /* 0x0000001502077c20 */ /* 0x000fc60008410000 */
[----:B------:R-:W-:Y:S01]  /*6f50*/  FMUL.FTZ R10, R6, UR21 ;  /* 0x00000015060a7c20 */ /* 0x000fe20008410000 */
[----:B------:R-:W-:Y:S01]  /*6f60*/  FFMA.FTZ R144, R32, UR21, -R7 ;  /* 0x0000001520907c23 */ /* 0x000fe20008010807 */
[C---:B------:R-:W-:Y:S01]  /*6f70*/  FADD.FTZ R6, -R0.reuse, R5 ;  /* 0x0000000500067221 */ /* 0x040fe20000010100 */
[----:B------:R-:W-:Y:S01]  /*6f80*/  FMUL.FTZ R32, R0, UR21 ;  /* 0x0000001500207c20 */ /* 0x000fe20008410000 */
[--C-:B------:R-:W-:Y:S01]  /*6f90*/  FFMA.FTZ R148, R24, UR21, -R7.reuse ;  /* 0x0000001518947c23 */ /* 0x100fe20008010807 */
[--C-:B------:R-:W-:Y:S01]  /*6fa0*/  FFMA.FTZ R121, R25, UR21, -R7.reuse ;  /* 0x0000001519797c23 */ /* 0x100fe20008010807 */
[----:B------:R-:W-:Y:S01]  /*6fb0*/  FMUL.FTZ R6, R6, UR21 ;  /* 0x0000001506067c20 */ /* 0x000fe20008410000 */
        /* <DEDUP_REMOVED lines=25> */
[----:B------:R-:W-:Y:S01]  /*7150*/  FFMA.FTZ R137, R50, UR21, -R32 ;  /* 0x0000001532897c23 */ /* 0x000fe20008010820 */
[--C-:B------:R-:W-:Y:S01]  /*7160*/  FFMA.FTZ R20, R49, UR21, -R7.reuse ;  /* 0x0000001531147c23 */ /* 0x100fe20008010807 */
[----:B------:R-:W1:Y:S01]  /*7170*/  MUFU.EX2 R149, R149 ;  /* 0x0000009500957308 */ /* 0x000e620000000800 */
[----:B0-----:R-:W-:Y:S01]  /*7180*/  FFMA.FTZ R4, R5, R4, R148 ;  /* 0x0000000405047223 */ /* 0x001fe20000010094 */
        /* <DEDUP_REMOVED lines=12> */
[----:B------:R-:W-:Y:S01]  /*7250*/  FFMA.FTZ R13, R61, UR21, -R7 ;  /* 0x000000153d0d7c23 */ /* 0x000fe20008010807 */
[--C-:B------:R-:W-:Y:S01]  /*7260*/  FFMA.FTZ R35, R63, UR21, -R32.reuse ;  /* 0x000000153f237c23 */ /* 0x100fe20008010820 */
[----:B------:R-:W2:Y:S01]  /*7270*/  MUFU.EX2 R48, R48 ;  /* 0x0000003000307308 */ /* 0x000ea20000000800 */
[----:B-1----:R-:W-:Y:S01]  /*7280*/  FFMA.FTZ R3, R6, R3, R149 ;  /* 0x0000000306037223 */ /* 0x002fe20000010095 */
[--C-:B------:R-:W-:Y:S01]  /*7290*/  FFMA.FTZ R128, R64, UR21, -R7.reuse ;  /* 0x0000001540807c23 */ /* 0x100fe20008010807 */
[--C-:B------:R-:W-:Y:S01]  /*72a0*/  FFMA.FTZ R129, R66, UR21, -R32.reuse ;  /* 0x0000001542817c23 */ /* 0x100fe20008010820 */
[--C-:B------:R-:W-:Y:S01]  /*72b0*/  FFMA.FTZ R12, R65, UR21, -R7.reuse ;  /* 0x00000015410c7c23 */ /* 0x100fe20008010807 */
[--C-:B------:R-:W-:Y:S01]  /*72c0*/  FFMA.FTZ R34, R67, UR21, -R32.reuse ;  /* 0x0000001543227c23 */ /* 0x100fe20008010820 */
[--C-:B------:R-:W-:Y:S01]  /*72d0*/  FFMA.FTZ R130, R68, UR21, -R7.reuse ;  /* 0x0000001544827c23 */ /* 0x100fe20008010807 */
[----:B------:R-:W-:Y:S01]  /*72e0*/  FFMA.FTZ R131, R70, UR21, -R32 ;  /* 0x0000001546837c23 */ /* 0x000fe20008010820 */
[----:B------:R-:W1:Y:S01]  /*72f0*/  MUFU.EX2 R150, R150 ;  /* 0x0000009600967308 */ /* 0x000e620000000800 */
[----:B0-----:R-:W-:Y:S01]  /*7300*/  FADD.FTZ R27, R121, R4 ;  /* 0x00000004791b7221 */ /* 0x001fe20000010000 */
[--C-:B------:R-:W-:Y:S01]  /*7310*/  FFMA.FTZ R11, R69, UR21, -R7.reuse ;  /* 0x00000015450b7c23 */ /* 0x100fe20008010807 */
[--C-:B------:R-:W-:Y:S01]  /*7320*/  FFMA.FTZ R33, R71, UR21, -R32.reuse ;  /* 0x0000001547217c23 */ /* 0x100fe20008010820 */
[--C-:B------:R-:W-:Y:S01]  /*7330*/  FFMA.FTZ R124, R72, UR21, -R7.reuse ;  /* 0x00000015487c7c23 */ /* 0x100fe20008010807 */
[--C-:B------:R-:W-:Y:S01]  /*7340*/  FFMA.FTZ R125, R74, UR21, -R32.reuse ;  /* 0x000000154a7d7c23 */ /* 0x100fe20008010820 */
[----:B------:R-:W-:Y:S01]  /*7350*/  FFMA.FTZ R10, R73, UR21, -R7 ;  /* 0x00000015490a7c23 */ /* 0x000fe20008010807 */
[--C-:B------:R-:W-:Y:S01]  /*7360*/  FFMA.FTZ R31, R75, UR21, -R32.reuse ;  /* 0x000000154b1f7c23 */ /* 0x100fe20008010820 */
[----:B------:R-:W0:Y:S01]  /*7370*/  MUFU.EX2 R151, R151 ;  /* 0x0000009700977308 */ /* 0x000e220000000800 */
[----:B--2---:R-:W-:Y:S01]  /*7380*/  FADD.FTZ R4, R48, R3 ;  /* 0x0000000330047221 */ /* 0x004fe20000010000 */
[--C-:B------:R-:W-:Y:S01]  /*7390*/  FFMA.FTZ R126, R76, UR21, -R7.reuse ;  /* 0x000000154c7e7c23 */ /* 0x100fe20008010807 */
[--C-:B------:R-:W-:Y:S01]  /*73a0*/  FFMA.FTZ R127, R78, UR21, -R32.reuse ;  /* 0x000000154e7f7c23 */ /* 0x100fe20008010820 */
[--C-:B------:R-:W-:Y:S01]  /*73b0*/  FFMA.FTZ R9, R77, UR21, -R7.reuse ;  /* 0x000000154d097c23 */ /* 0x100fe20008010807 */
[--C-:B------:R-:W-:Y:S01]  /*73c0*/  FFMA.FTZ R30, R79, UR21, -R32.reuse ;  /* 0x000000154f1e7c23 */ /* 0x100fe20008010820 */
[--C-:B------:R-:W-:Y:S01]  /*73d0*/  FFMA.FTZ R120, R80, UR21, -R7.reuse ;  /* 0x0000001550787c23 */ /* 0x100fe20008010807 */
[----:B------:R-:W-:Y:S01]  /*73e0*/  FFMA.FTZ R8, R81, UR21, -R7 ;  /* 0x0000001551087c23 */ /* 0x000fe20008010807 */
[----:B------:R-:W2:Y:S01]  /*73f0*/  MUFU.EX2 R29, R29 ;  /* 0x0000001d001d7308 */ /* 0x000ea20000000800 */
[----:B-1----:R-:W-:Y:S01]  /*7400*/  FADD.FTZ R26, R150, R27 ;  /* 0x0000001b961a7221 */ /* 0x002fe20000010000 */
[--C-:B------:R-:W-:Y:S01]  /*7410*/  FFMA.FTZ R122, R84, UR21, -R7.reuse ;  /* 0x00000015547a7c23 */ /* 0x100fe20008010807 */
[----:B------:R-:W-:Y:S01]  /*7420*/  FFMA.FTZ R123, R86, UR21, -R32 ;  /* 0x00000015567b7c23 */ /* 0x000fe20008010820 */
[----:B------:R-:W-:-:S04]  /*7430*/  FFMA.FTZ R7, R85, UR21, -R7 ;  /* 0x0000001555077c23 */ /* 0x000fc80008010807 */
        /* <DEDUP_REMOVED lines=68> */
[----:B------:R-:W-:-:S06]  /*7880*/  FFMA.FTZ R26, R82, UR21, -R32 ;  /* 0x00000015521a7c23 */ /* 0x000fcc0008010820 */
        /* <DEDUP_REMOVED lines=52> */
.L_x_2405:
[----:B------:R-:W-:Y:S01]  /*7bd0*/  UISETP.GT.AND UP0, UPT, UR24, UR42, UPT ;  /* 0x0000002a1800728c */ /* 0x000fe2000bf04270 */
[----:B------:R-:W-:Y:S01]  /*7be0*/  F2FP.BF16.F32.PACK_AB R148, R121, R148 ;  /* 0x000000947994723e */ /* 0x000fe200000010ff */
        /* <DEDUP_REMOVED lines=75> */
.L_x_2395:
[----:B------:R-:W-:Y:S06]  /*80a0*/  BAR.ARV 0x8, 0x200 ;  /* 0x0208000000007b1d */ /* 0x000fec0000002000 */
[----:B------:R-:W-:Y:S05]  /*80b0*/  @!P0 BRA `(.L_x_2407) ;  /* 0x0000000000048947 */ /* 0x000fea0003800000 */
[----:B------:R-:W-:Y:S01]  /*80c0*/  BPT.TRAP 0x1 ;  /* 0x000000040000795c */ /* 0x000fe20000300000 */
.L_x_2407:
[----:B------:R-:W-:Y:S01]  /*80d0*/  ULEA UR5, UR47, UR45, 0x3 ;  /* 0x0000002d2f057291 */ /* 0x000fe2000f8e183f */
[----:B------:R-:W-:-:S05]  /*80e0*/  IMAD.U32 R5, RZ, RZ, UR48 ;  /* 0x00000030ff057e24 */ /* 0x000fca000f8e00ff */
[----:B------:R-:W-:-:S04]  /*80f0*/  SHF.L.U32 R5, R5, 0x1f, RZ ;  /* 0x0000001f05057819 */ /* 0x000fc800000006ff */
[----:B------:R0:W1:Y:S01]  /*8100*/  SYNCS.PHASECHK.TRANS64.TRYWAIT P1, [UR5+0x16850], R5 ;  /* 0x01685005ff0075a7 */ /* 0x0000620008020145 */
[----:B------:R-:W-:Y:S05]  /*8110*/  @!P0 BRA `(.L_x_2408) ;  /* 0x0000000000048947 */ /* 0x000fea0003800000 */
[----:B------:R-:W-:Y:S01]  /*8120*/  BPT.TRAP 0x1 ;  /* 0x000000040000795c */ /* 0x000fe20000300000 */
.L_x_2408:
[----:B-1----:R-:W-:Y:S05]  /*8130*/  @P1 BRA `(.L_x_2409) ;  /* 0x0000000000081947 */ /* 0x002fea0003800000 */
[----:B------:R-:W1:Y:S02]  /*8140*/  SYNCS.PHASECHK.TRANS64.TRYWAIT P1, [UR5+0x16850], R5 ;  /* 0x01685005ff0075a7 */ /* 0x000e640008020145 */
[----:B-1----:R-:W-:Y:S05]  /*8150*/  @!P1 BRA `(.L_x_2410) ;  /* 0x0000009000f89947 */ /* 0x002fea0003800000 */
.L_x_2409:
        /* <DEDUP_REMOVED lines=8> */
[----:B------:R-:W-:-:S03]  /*81e0*/  IMAD.MOV.U32 R20, RZ, RZ, -0x800000 ;  /* 0xff800000ff147424 */ /* 0x000fc600078e00ff */
[----:B------:R-:W-:-:S07]  /*81f0*/  ULEA UR4, UR47, UR4, 0xa ;  /* 0x000000042f047291 */ /* 0x000fce000f8e503f */
[----:B------:R-:W-:Y:S02]  /*8200*/  UMOV UR6, UR4 ;  /* 0x0000000400067c82 */ /* 0x000fe40008000000 */
[----:B------:R-:W-:Y:S01]  /*8210*/  HGMMA.64x64x16.F32.BF16 R88, R148, gdesc[UR4].tnspB, R88, gsb0 ;  /* 0x40e0000494587df0 */ /* 0x000fe20008001858 */
[----:B------:R-:W-:Y:S01]  /*8220*/  UIADD3 UR6, UR4, 0x80, URZ ;  /* 0x0000008004067890 */ /* 0x000fe2000fffe03f */
[----:B------:R-:W-:Y:S01]  /*8230*/  UMOV UR7, 0x40000040 ;  /* 0x4000004000077882 */ /* 0x000fe20000000000 */
[----:B0-----:R-:W-:Y:S01]  /*8240*/  FADD.FTZ R5, R5, R4 ;  /* 0x0000000405057221 */ /* 0x001fe20000010000 */
[----:B------:R-:W-:Y:S01]  /*8250*/  MOV R4, RZ ;  /* 0x000000ff00047202 */ /* 0x000fe20000000f00 */
[----:B-1----:R-:W-:Y:S01]  /*8260*/  FADD.FTZ R7, R6, R3 ;  /* 0x0000000306077221 */ /* 0x002fe20000010000 */
[----:B------:R-:W-:Y:S02]  /*8270*/  IMAD.MOV.U32 R3, RZ, RZ, -0x800000 ;  /* 0xff800000ff037424 */ /* 0x000fe400078e00ff */
[----:B------:R-:W0:Y:S04]  /*8280*/  SHFL.BFLY PT, R6, R5, 0x1, 0x1f ;  /* 0x0c201f0005067f89 */ /* 0x000e2800000e0000 */
[----:B------:R-:W1:Y:S01]  /*8290*/  SHFL.BFLY PT, R8, R7, 0x1, 0x1f ;  /* 0x0c201f0007087f89 */ /* 0x000e6200000e0000 */
[----:B0-----:R-:W-:Y:S01]  /*82a0*/  FADD.FTZ R10, R5, R6 ;  /* 0x00000006050a7221 */ /* 0x001fe20000010000 */
[----:B------:R-:W-:-:S02]  /*82b0*/  IMAD.U32 R5, RZ, RZ, UR21 ;  /* 0x00000015ff057e24 */ /* 0x000fc4000f8e00ff */
[----:B-1----:R-:W-:Y:S02]  /*82c0*/  FADD.FTZ R11, R7, R8 ;  /* 0x00000008070b7221 */ /* 0x002fe40000010000 */
[----:B------:R-:W-:Y:S01]  /*82d0*/  FSETP.NE.FTZ.AND P1, PT, R10, RZ, PT ;  /* 0x000000ff0a00720b */ /* 0x000fe20003f35000 */
[----:B------:R-:W-:Y:S02]  /*82e0*/  IMAD.MOV.U32 R7, RZ, RZ, RZ ;  /* 0x000000ffff077224 */ /* 0x000fe400078e00ff */
[----:B------:R-:W-:-:S10]  /*82f0*/  FSETP.NE.FTZ.AND P2, PT, R11, RZ, PT ;  /* 0x000000ff0b00720b */ /* 0x000fd40003f55000 */
[----:B------:R-:W0:Y:S01]  /*8300*/  @P1 MUFU.LG2 R6, R10 ;  /* 0x0000000a00061308 */ /* 0x000e220000000c00 */
[----:B------:R-:W-:Y:S02]  /*8310*/  @P1 FMUL.FTZ R5, R5, 0.69314718246459960938 ;  /* 0x3f31721805051820 */ /* 0x000fe40000410000 */
[----:B------:R-:W-:-:S05]  /*8320*/  @P2 FMUL.FTZ R12, R12, 0.69314718246459960938 ;  /* 0x3f3172180c0c2820 */ /* 0x000fca0000410000 */
        /* <DEDUP_REMOVED lines=41> */
[----:B0-23--:R-:W-:Y:S05]  /*85c0*/  @!P0 BRA `(.L_x_2411) ;  /* 0x0000000000048947 */ /* 0x00dfea0003800000 */
[----:B------:R-:W-:Y:S01]  /*85d0*/  BPT.TRAP 0x1 ;  /* 0x000000040000795c */ /* 0x000fe20000300000 */
.L_x_2411:
        /* <DEDUP_REMOVED lines=42> */
.L_x_2375:
[----:B------:R-:W0:Y:S01]  /*8880*/  S2R R5, SR_CgaCtaId ;  /* 0x0000000000057919 */ /* 0x000e220000008800 */
[----:B------:R-:W-:Y:S01]  /*8890*/  MOV R0, 0x400 ;  /* 0x0000040000007802 */ /* 0x000fe20000000f00 */
[----:B------:R-:W-:Y:S01]  /*88a0*/  BSSY B0, `(.L_x_2412) ;  /* 0x0000234000007945 */ /* 0x000fe20003800000 */
[----:B------:R-:W-:Y:S02]  /*88b0*/  BAR.SYNC.DEFER_BLOCKING 0x5, 0x200 ;  /* 0x0148000000007b1d */ /* 0x000fe40000010000 */
[----:B0-----:R-:W-:-:S05]  /*88c0*/  LEA R0, R5, R0, 0x18 ;  /* 0x0000000005007211 */ /* 0x001fca00078ec0ff */
[----:B------:R-:W0:Y:S02]  /*88d0*/  LDS.128 R28, [R0+0x168d0] ;  /* 0x0168d000001c7984 */ /* 0x000e240000000c00 */
[----:B0-----:R-:W-:Y:S02]  /*88e0*/  R2UR UR6, R29 ;  /* 0x000000001d0672ca */ /* 0x001fe400000e0000 */
[----:B------:R-:W-:Y:S01]  /*88f0*/  R2UR UR5, R30 ;  /* 0x000000001e0572ca */ /* 0x000fe200000e0000 */
[----:B------:R-:W-:Y:S06]  /*8900*/  BAR.ARV 0x4, 0x200 ;  /* 0x0108000000007b1d */ /* 0x000fec0000002000 */
[----:B------:R-:W-:Y:S08]  /*8910*/  @P0 BRA `(.L_x_2413) ;  /* 0x0000001800100947 */ /* 0x000ff00003800000 */
[----:B------:R-:W2:Y:S01]  /*8920*/  LDL R2, [R1+0x2c] ;  /* 0x00002c0001027983 */ /* 0x000ea20000100800 */
[----:B------:R-:W-:Y:S01]  /*8930*/  F2FP.BF16.F32.PACK_AB R12, R105, R104 ;  /* 0x00000068690c723e */ /* 0x000fe200000010ff */
[----:B------:R-:W-:Y:S01]  /*8940*/  USHF.L.U32 UR4, UR37, 0x2, URZ ;  /* 0x0000000225047899 */ /* 0x000fe2000800063f */
[----:B------:R-:W-:Y:S01]  /*8950*/  F2FP.BF16.F32.PACK_AB R14, R109, R108 ;  /* 0x0000006c6d0e723e */ /* 0x000fe200000010ff */
[----:B------:R-:W0:Y:S01]  /*8960*/  S2R R5, SR_SWINHI ;  /* 0x0000000000057919 */ /* 0x000e220000002f00 */
[----:B------:R-:W-:Y:S01]  /*8970*/  F2FP.BF16.F32.PACK_AB R15, R111, R110 ;  /* 0x0000006e6f0f723e */ /* 0x000fe200000010ff */
[----:B------:R-:W-:Y:S01]  /*8980*/  ULDC.64 UR10, c[0x0][0xc00] ;  /* 0x00030000000a7ab9 */ /* 0x000fe20000000a00 */
[----:B------:R-:W-:Y:S01]  /*8990*/  F2FP.BF16.F32.PACK_AB R24, R113, R112 ;  /* 0x000000707118723e */ /* 0x000fe200000010ff */
[----:B------:R-:W-:Y:S01]  /*89a0*/  USHF.L.U64.HI UR12, UR37, 0x2, UR38 ;  /* 0x00000002250c7899 */ /* 0x000fe20008010226 */
[----:B------:R-:W-:Y:S01]  /*89b0*/  F2FP.BF16.F32.PACK_AB R25, R115, R114 ;  /* 0x000000727319723e */ /* 0x000fe200000010ff */
[----:B------:R-:W-:Y:S01]  /*89c0*/  UIADD3 UR7, UP0, UR4, UR10, URZ ;  /* 0x0000000a04077290 */ /* 0x000fe2000ff1e03f */
[----:B------:R-:W-:-:S02]  /*89d0*/  F2FP.BF16.F32.PACK_AB R26, R117, R116 ;  /* 0x00000074751a723e */ /* 0x000fc400000010ff */
[----:B------:R-:W-:Y:S01]  /*89e0*/  F2FP.BF16.F32.PACK_AB R27, R119, R118 ;  /* 0x00000076771b723e */ /* 0x000fe200000010ff */
[----:B------:R-:W-:Y:S02]  /*89f0*/  UIADD3.X UR8, UR12, UR11, URZ, UP0, !UPT ;  /* 0x0000000b0c087290 */ /* 0x000fe400087fe43f */
[----:B------:R-:W-:-:S04]  /*8a00*/  IMAD.U32 R32, RZ, RZ, UR7 ;  /* 0x00000007ff207e24 */ /* 0x000fc8000f8e00ff */
        /* <DEDUP_REMOVED lines=34> */
[----:B------:R0:W-:Y:S01]  /*8c30*/  STSM.16.M88.4 [R35], R4 ;  /* 0x0000000423007844 */ /* 0x0001e20000000200 */
[----:B------:R-:W-:Y:S02]  /*8c40*/  F2FP.BF16.F32.PACK_AB R10, R101, R100 ;  /* 0x00000064650a723e */ /* 0x000fe400000010ff */
[----:B------:R-:W-:-:S02]  /*8c50*/  F2FP.BF16.F32.PACK_AB R11, R103, R102 ;  /* 0x00000066670b723e */ /* 0x000fc400000010ff */
[----:B------:R-:W-:Y:S02]  /*8c60*/  F2FP.BF16.F32.PACK_AB R13, R107, R106 ;  /* 0x0000006a6b0d723e */ /* 0x000fe400000010ff */
[----:B------:R-:W-:Y:S01]  /*8c70*/  ISETP.NE.U32.AND P0, PT, RZ, UR10, PT ;  /* 0x0000000aff007c0c */ /* 0x000fe2000bf05070 */
[----:B------:R-:W-:Y:S03]  /*8c80*/  STSM.16.M88.4 [R34], R8 ;  /* 0x0000000822007844 */ /* 0x000fe60000000200 */
[----:B------:R-:W-:Y:S01]  /*8c90*/  ISETP.NE.AND.EX P0, PT, RZ, UR11, PT, P0 ;  /* 0x0000000bff007c0c */ /* 0x000fe2000bf05300 */
[----:B------:R1:W-:Y:S04]  /*8ca0*/  STSM.16.M88.4 [R2], R12 ;  /* 0x0000000c02007844 */ /* 0x0003e80000000200 */
[----:B------:R2:W-:Y:S01]  /*8cb0*/  STSM.16.M88.4 [R30], R24 ;  /* 0x000000181e007844 */ /* 0x0005e20000000200 */
[----:B0-----:R-:W0:Y:S08]  /*8cc0*/  LDC R35, c[0x0][0xbe8] ;  /* 0x0002fa00ff237b82 */ /* 0x001e300000000800 */
[----:B------:R-:W-:Y:S06]  /*8cd0*/  BAR.SYNC.DEFER_BLOCKING 0x1, 0x180 ;  /* 0x0046000000007b1d */ /* 0x000fec0000010000 */
[----:B------:R-:W3:Y:S01]  /*8ce0*/  @P0 LDG.E R21, desc[UR54][R32.64] ;  /* 0x0000003620150981 */ /* 0x000ee2000c1e1900 */
[----:B------:R-:W-:-:S04]  /*8cf0*/  UISETP.NE.U32.AND UP0, UPT, UR8, URZ, UPT ;  /* 0x0000003f0800728c */ /* 0x000fc8000bf05070 */
[----:B------:R-:W-:Y:S01]  /*8d00*/  UISETP.NE.AND.EX UP0, UPT, UR9, URZ, UPT, UP0 ;  /* 0x0000003f0900728c */ /* 0x000fe2000bf05300 */
[----:B0-----:R-:W-:-:S05]  /*8d10*/  ISETP.NE.AND P1, PT, R35, 0x1, PT ;  /* 0x000000012300780c */ /* 0x001fca0003f25270 */
[----:B------:R-:W-:-:S05]  /*8d20*/  PLOP3.LUT P4, PT, PT, PT, UP0, 0x80, 0x0 ;  /* 0x000000000000781c */ /* 0x000fca0003f8f008 */
[----:B------:R-:W-:-:S03]  /*8d30*/  @UP0 UIADD3 UR8, UP1, UR4, UR8, URZ ;  /* 0x0000000804080290 */ /* 0x000fc6000ff3e03f */
[----:B------:R-:W-:Y:S01]  /*8d40*/  ULDC UR4, c[0x0][0xa88] ;  /* 0x0002a20000047ab9 */ /* 0x000fe20000000800 */
[----:B------:R-:W-:Y:S01]  /*8d50*/  @UP0 UIADD3.X UR9, UR12, UR9, URZ, UP1, !UPT ;  /* 0x000000090c090290 */ /* 0x000fe20008ffe43f */
[----:B-1----:R-:W-:Y:S01]  /*8d60*/  IMAD.U32 R2, RZ, RZ, UR4 ;  /* 0x00000004ff027e24 */ /* 0x002fe2000f8e00ff */
[----:B------:R-:W-:Y:S01]  /*8d70*/  UISETP.NE.AND UP0, UPT, UR46, URZ, UPT ;  /* 0x0000003f2e00728c */ /* 0x000fe2000bf05270 */
[----:B------:R-:W0:Y:S01]  /*8d80*/  @P1 LDC R6, c[0x0][0xbec] ;  /* 0x0002fb00ff061b82 */ /* 0x000e220000000800 */
[----:B------:R-:W-:Y:S01]  /*8d90*/  ULDC UR4, c[0x0][0xad4] ;  /* 0x0002b50000047ab9 */ /* 0x000fe20000000800 */
[----:B------:R-:W-:Y:S01]  /*8da0*/  UMOV UR16, 0x9b8 ;  /* 0x000009b800107882 */ /* 0x000fe20000000000 */
[----:B------:R-:W-:Y:S01]  /*8db0*/  USEL UR4, UR46, UR4, UP0 ;  /* 0x000000042e047287 */ /* 0x000fe20008000000 */
[----:B------:R-:W-:Y:S02]  /*8dc0*/  IMAD.U32 R4, RZ, RZ, UR8 ;  /* 0x00000008ff047e24 */ /* 0x000fe4000f8e00ff */
[----:B------:R-:W-:-:S02]  /*8dd0*/  IMAD.U32 R5, RZ, RZ, UR9 ;  /* 0x00000009ff057e24 */ /* 0x000fc4000f8e00ff */
[----:B------:R-:W1:Y:S01]  /*8de0*/  @P1 LDC R9, c[0x0][0xbf0] ;  /* 0x0002fc00ff091b82 */ /* 0x000e620000000800 */
[----:B------:R-:W-:Y:S02]  /*8df0*/  UISETP.GT.AND UP1, UPT, UR4, 0x1, UPT ;  /* 0x000000010400788c */ /* 0x000fe4000bf24270 */
[----:B------:R-:W-:Y:S01]  /*8e00*/  UISETP.NE.U32.AND UP0, UPT, UR10, URZ, UPT ;  /* 0x0000003f0a00728c */ /* 0x000fe2000bf05070 */
[----:B------:R-:W-:Y:S01]  /*8e10*/  VIADD R13, R17, UR40 ;  /* 0x00000028110d7c36 */ /* 0x000fe20008000000 */
[----:B------:R-:W-:Y:S01]  /*8e20*/  USEL UR16, UR16, 0x978, UP1 ;  /* 0x0000097810107887 */ /* 0x000fe20008800000 */
[----:B------:R0:W5:Y:S01]  /*8e30*/  @P4 LDG.E R2, desc[UR54][R4.64] ;  /* 0x0000003604024981 */ /* 0x000162000c1e1900 */
[----:B------:R-:W-:Y:S01]  /*8e40*/  UISETP.NE.AND.EX UP0, UPT, UR11, URZ, UPT, UP0 ;  /* 0x0000003f0b00728c */ /* 0x000fe2000bf05300 */
[----:B------:R-:W-:Y:S01]  /*8e50*/  IMAD.MOV.U32 R7, RZ, RZ, R13 ;  /* 0x000000ffff077224 */ /* 0x000fe200078e000d */
[----:B------:R-:W-:Y:S01]  /*8e60*/  UMOV UR4, URZ ;  /* 0x0000003f00047c82 */ /* 0x000fe20008000000 */
[----:B------:R-:W-:-:S02]  /*8e70*/  USEL UR7, UR41, URZ, UP1 ;  /* 0x0000003f29077287 */ /* 0x000fc40008800000 */
[----:B------:R-:W-:Y:S02]  /*8e80*/  USEL UR37, UR37, URZ, !UP0 ;  /* 0x0000003f25257287 */ /* 0x000fe4000c000000 */
[----:B------:R-:W-:Y:S01]  /*8e90*/  USEL UR38, UR38, URZ, !UP0 ;  /* 0x0000003f26267287 */ /* 0x000fe2000c000000 */
[----:B0-----:R-:W-:Y:S02]  /*8ea0*/  @P1 IMAD.HI.U32 R4, R13, R6, RZ ;  /* 0x000000060d041227 */ /* 0x001fe400078e00ff */
[----:B------:R-:W-:Y:S01]  /*8eb0*/  ULDC.64 UR10, c[0x0][UR16+0x220] ;  /* 0x00008800100a7abb */ /* 0x000fe20008000a00 */
[----:B------:R-:W-:Y:S01]  /*8ec0*/  ULDC.64 UR8, c[0x0][UR16+0x218] ;  /* 0x0000860010087abb */ /* 0x000fe20008000a00 */
        /* <DEDUP_REMOVED lines=16> */
[----:B---3--:R-:W-:-:S13]  /*8fd0*/  @P0 R2UR UR4, R21 ;  /* 0x00000000150402ca */ /* 0x008fda00000e0000 */
        /* <DEDUP_REMOVED lines=18> */
[----:B--2---:R-:W-:Y:S08]  /*9100*/  @P4 BRA `(.L_x_2414) ;  /* 0x0000000000104947 */ /* 0x004ff00003800000 */
[----:B------:R-:W-:Y:S05]  /*9110*/  @!P0 BRA `(.L_x_2414) ;  /* 0x00000000000c8947 */ /* 0x000fea0003800000 */
[----:B------:R-:W2:Y:S04]  /*9120*/  LDG.E R5, desc[UR54][R32.64] ;  /* 0x0000003620057981 */ /* 0x000ea8000c1e1900 */
[----:B-----5:R-:W2:Y:S02]  /*9130*/  LDG.E R2, desc[UR54][R32.64+0x4] ;  /* 0x0000043620027981 */ /* 0x020ea4000c1e1900 */
[----:B--2---:R-:W-:-:S07]  /*9140*/  IMAD.IADD R2, R2, 0x1, -R5 ;  /* 0x0000000102027824 */ /* 0x004fce00078e0a05 */
.L_x_2414:
        /* <DEDUP_REMOVED lines=12> */
[----:B------:R-:W-:Y:S02]  /*9210*/  LOP3.LUT P0, RZ, R9, 0x3, RZ, 0xc0, !PT ;  /* 0x0000000309ff7812 */ /* 0x000fe4000780c0ff */
[----:B------:R-:W-:Y:S01]  /*9220*/  PLOP3.LUT P3, PT, PT, PT, UP1, 0x80, 0x0 ;  /* 0x000000000000781c */ /* 0x000fe20003f6f018 */
        /* <DEDUP_REMOVED lines=9> */
[----:B0-----:R-:W-:Y:S01]  /*92c0*/  IMAD R3, R157, 0x40, R19 ;  /* 0x000000409d037824 */ /* 0x001fe200078e0213 */
[----:B------:R-:W-:Y:S01]  /*92d0*/  ULDC.64 UR10, c[0x0][0xaa0] ;  /* 0x0002a800000a7ab9 */ /* 0x000fe20000000a00 */
[----:B------:R-:W0:Y:S02]  /*92e0*/  @P1 LDC R21, c[0x0][0xbf0] ;  /* 0x0002fc00ff151b82 */ /* 0x000e240000000800 */
        /* <DEDUP_REMOVED lines=12> */
[----:B------:R-:W-:Y:S01]  /*93b0*/  IMAD.X R9, RZ, RZ, R29, P0 ;  /* 0x000000ffff097224 */ /* 0x000fe200000e061d */
[----:B------:R-:W-:Y:S02]  /*93c0*/  LOP3.LUT R12, R12, R13, RZ, 0x3c, !PT ;  /* 0x0000000d0c0c7212 */ /* 0x000fe400078e3cff */
[----:B------:R-:W-:Y:S01]  /*93d0*/  IADD3.X R13, RZ, R29, RZ, P2, !PT ;  /* 0x0000001dff0d7210 */ /* 0x000fe200017fe4ff */
[----:B------:R-:W2:Y:S04]  /*93e0*/  LD.E.128 R4, desc[UR54][R4.64] ;  /* 0x0000003604047980 */ /* 0x000ea8000c101d00 */
[----:B------:R-:W3:Y:S04]  /*93f0*/  LD.E.128 R8, desc[UR54][R8.64] ;  /* 0x0000003608087980 */ /* 0x000ee8000c101d00 */
[----:B------:R-:W4:Y:S01]  /*9400*/  LD.E.128 R12, desc[UR54][R12.64] ;  /* 0x000000360c0c7980 */ /* 0x000f22000c101d00 */
[----:B------:R-:W-:-:S04]  /*9410*/  IADD3 R20, P0, R28, 0x4800, RZ ;  /* 0x000048001c147810 */ /* 0x000fc80007f1e0ff */
[----:B------:R-:W-:Y:S01]  /*9420*/  LOP3.LUT R3, R20, 0x380, RZ, 0xc0, !PT ;  /* 0x0000038014037812 */ /* 0x000fe200078ec0ff */
[----:B------:R-:W-:Y:S01]  /*9430*/  UIMAD UR7, UR12, UR10, URZ ;  /* 0x0000000a0c0772a4 */ /* 0x000fe2000f8e023f */
[----:B------:R-:W-:Y:S02]  /*9440*/  IMAD.X R25, RZ, RZ, R29, P0 ;  /* 0x000000ffff197224 */ /* 0x000fe400000e061d */
[----:B------:R-:W-:-:S04]  /*9450*/  SHF.R.U64 R3, R3, 0x3, RZ ;  /* 0x0000000303037819 */ /* 0x000fc800000012ff */
[----:B------:R-:W-:Y:S02]  /*9460*/  LOP3.LUT R24, R3, R20, RZ, 0x3c, !PT ;  /* 0x0000001403187212 */ /* 0x000fe400078e3cff */
        /* <DEDUP_REMOVED lines=16> */
[----:B------:R-:W-:Y:S01]  /*9570*/  IMAD.MOV.U32 R3, RZ, RZ, R29 ;  /* 0x000000ffff037224 */ /* 0x000fe200078e001d */
[----:B------:R-:W-:Y:S01]  /*9580*/  SHF.R.S32.HI R37, RZ, 0x1f, R19 ;  /* 0x0000001fff257819 */ /* 0x000fe20000011413 */
[----:B------:R-:W-:Y:S01]  /*9590*/  VIADD R0, R0, 0x16820 ;  /* 0x0001682000007836 */ /* 0x000fe20000000000 */
[----:B------:R-:W-:-:S03]  /*95a0*/  UIMAD UR9, UR39, UR11, UR9 ;  /* 0x0000000b270972a4 */ /* 0x000fc6000f8e0209 */
[----:B------:R-:W-:Y:S01]  /*95b0*/  ULDC.64 UR10, c[0x0][0xaf0] ;  /* 0x0002bc00000a7ab9 */ /* 0x000fe20000000a00 */
[----:B------:R-:W-:Y:S01]  /*95c0*/  PRMT R0, RZ, 0x654, R0 ;  /* 0x00000654ff007816 */ /* 0x000fe20000000000 */
[----:B------:R-:W-:Y:S02]  /*95d0*/  UIMAD UR4, UR4, UR10, URZ ;  /* 0x0000000a040472a4 */ /* 0x000fe4000f8e023f */
[----:B------:R-:W-:Y:S01]  /*95e0*/  UIMAD.WIDE.U32 UR8, UR37, UR10, UR8 ;  /* 0x0000000a250872a5 */ /* 0x000fe2000f8e0008 */
[----:B-1----:R-:W-:Y:S01]  /*95f0*/  @P1 IMAD.HI.U32 R20, R29, R20, RZ ;  /* 0x000000141d141227 */ /* 0x002fe200078e00ff */
[----:B------:R-:W-:-:S03]  /*9600*/  UIMAD UR4, UR37, UR11, UR4 ;  /* 0x0000000b250472a4 */ /* 0x000fc6000f8e0204 */
[----:B------:R-:W-:Y:S01]  /*9610*/  ULDC.64 UR10, c[0x0][0xae0] ;  /* 0x0002b800000a7ab9 */ /* 0x000fe20000000a00 */
[----:B------:R-:W-:Y:S01]  /*9620*/  @P1 SHF.R.U32.HI R3, RZ, R21, R20 ;  /* 0x00000015ff031219 */ /* 0x000fe20000011614 */
[----:B------:R-:W-:Y:S02]  /*9630*/  UIADD3 UR4, UR9, UR4, URZ ;  /* 0x0000000409047290 */ /* 0x000fe4000fffe03f */
[----:B------:R-:W-:Y:S01]  /*9640*/  IMAD.U32 R21, RZ, RZ, UR9 ;  /* 0x00000009ff157e24 */ /* 0x000fe2000f8e00ff */
[--C-:B------:R-:W-:Y:S01]  /*9650*/  SHF.R.S32.HI R28, RZ, 0x1f, R3.reuse ;  /* 0x0000001fff1c7819 */ /* 0x100fe20000011403 */
[----:B------:R-:W-:Y:S01]  /*9660*/  IMAD.MOV R30, RZ, RZ, -R3 ;  /* 0x000000ffff1e7224 */ /* 0x000fe200078e0a03 */
[----:B0-----:R0:W-:Y:S01]  /*9670*/  SYNCS.ARRIVE.TRANS64.RED.A1T0 RZ, [R0+URZ], RZ ;  /* 0x000000ff00ff79a7 */ /* 0x0011e2000810043f */
[----:B------:R-:W-:Y:S01]  /*9680*/  IMAD.U32 R20, RZ, RZ, UR8 ;  /* 0x00000008ff147e24 */ /* 0x000fe2000f8e00ff */
[----:B------:R-:W-:Y:S01]  /*9690*/  ULDC.64 UR8, c[0x0][0xad8] ;  /* 0x0002b60000087ab9 */ /* 0x000fe20000000a00 */
[----:B------:R-:W-:Y:S01]  /*96a0*/  IMAD.U32 R21, RZ, RZ, UR4 ;  /* 0x00000004ff157e24 */ /* 0x000fe2000f8e00ff */
[----:B------:R-:W-:Y:S01]  /*96b0*/  ULDC UR4, c[0x0][0xac8] ;  /* 0x0002b20000047ab9 */ /* 0x000fe20000000800 */
[----:B------:R-:W-:-:S02]  /*96c0*/  IMAD R28, R28, UR10, RZ ;  /* 0x0000000a1c1c7c24 */ /* 0x000fc4000f8e02ff */
[----:B------:R-:W-:Y:S02]  /*96d0*/  IMAD R29, R35, R30, R29 ;  /* 0x0000001e231d7224 */ /* 0x000fe400078e021d */
[C---:B------:R-:W-:Y:S02]  /*96e0*/  IMAD R33, R3.reuse, UR11, R28 ;  /* 0x0000000b03217c24 */ /* 0x040fe4000f8e021c */
[----:B------:R-:W-:Y:S01]  /*96f0*/  IMAD.WIDE.U32 R20, R3, UR10, R20 ;  /* 0x0000000a03147c25 */ /* 0x000fe2000f8e0014 */
[----:B------:R-:W-:-:S03]  /*9700*/  SHF.R.S32.HI R3, RZ, 0x1f, R29 ;  /* 0x0000001fff037819 */ /* 0x000fc6000001141d */
[----:B------:R-:W-:Y:S02]  /*9710*/  IMAD.IADD R21, R21, 0x1, R33 ;  /* 0x0000000115157824 */ /* 0x000fe400078e0221 */
[----:B------:R-:W-:Y:S02]  /*9720*/  IMAD R28, R3, UR8, RZ ;  /* 0x00000008031c7c24 */ /* 0x000fe4000f8e02ff */
[----:B------:R-:W-:-:S04]  /*9730*/  IMAD.WIDE.U32 R20, R29, UR8, R20 ;  /* 0x000000081d147c25 */ /* 0x000fc8000f8e0014 */
[----:B------:R-:W-:Y:S01]  /*9740*/  IMAD R3, R29, UR9, R28 ;  /* 0x000000091d037c24 */ /* 0x000fe2000f8e021c */
[----:B------:R-:W-:Y:S01]  /*9750*/  ULDC.64 UR8, c[0x0][0xa80] ;  /* 0x0002a00000087ab9 */ /* 0x000fe20000000a00 */
[----:B------:R-:W-:Y:S01]  /*9760*/  VIADD R35, R157, UR40 ;  /* 0x000000289d237c36 */ /* 0x000fe20008000000 */
[C---:B------:R-:W-:Y:S01]  /*9770*/  LEA R30, P0, R20.reuse, UR8, 0x1 ;  /* 0x00000008141e7c11 */ /* 0x040fe2000f8008ff */
[----:B------:R-:W-:Y:S02]  /*9780*/  IMAD.IADD R3, R21, 0x1, R3 ;  /* 0x0000000115037824 */ /* 0x000fe400078e0203 */
        /* <DEDUP_REMOVED lines=18> */
[----:B------:R-:W0:Y:S01]  /*98b0*/  SHFL.IDX PT, R34, R34, 0x3, 0x181f ;  /* 0x00781f0022227f89 */ /* 0x000e2200000e0000 */
        /* <DEDUP_REMOVED lines=8> */
[----:B------:R-:W-:-:S04]  /*9940*/  LEA R2, P0, R19, R30, 0x1 ;  /* 0x0000001e13027211 */ /* 0x000fc800078008ff */
[----:B------:R-:W-:-:S05]  /*9950*/  LEA.HI.X R3, R19, R34, R37, 0x1, P0 ;  /* 0x0000002213037211 */ /* 0x000fca00000f0c25 */
[----:B-----5:R0:W-:Y:S01]  /*9960*/  ST.E.128 desc[UR54][R2.64], R24 ;  /* 0x0000001802007985 */ /* 0x0201e2000c101d36 */
[----:B------:R-:W-:Y:S05]  /*9970*/  BRA `(.L_x_2416) ;  /* 0x0000001000987947 */ /* 0x000fea0003800000 */
.L_x_2415:
[----:B------:R-:W-:Y:S01]  /*9980*/  ULDC.64 UR10, c[0x0][0xb08] ;  /* 0x0002c200000a7ab9 */ /* 0x000fe20000000a00 */
[----:B------:R-:W1:Y:S01]  /*9990*/  @P1 LDC R2, c[0x0][0xbec] ;  /* 0x0002fb00ff021b82 */ /* 0x000e620000000800 */
[----:B------:R-:W-:Y:S01]  /*99a0*/  UIMAD UR7, UR12, UR10, URZ ;  /* 0x0000000a0c0772a4 */ /* 0x000fe2000f8e023f */
[----:B0-----:R-:W-:Y:S01]  /*99b0*/  IMAD.MOV.U32 R5, RZ, RZ, R13 ;  /* 0x000000ffff057224 */ /* 0x001fe200078e000d */
[----:B------:R-:W-:Y:S01]  /*99c0*/  UIMAD.WIDE.U32 UR8, UR4, UR10, URZ ;  /* 0x0000000a040872a5 */ /* 0x000fe2000f8e003f */
[----:B------:R-:W-:Y:S01]  /*99d0*/  BSSY B1, `(.L_x_2417) ;  /* 0x0000053000017945 */ /* 0x000fe20003800000 */
[----:B------:R-:W-:Y:S01]  /*99e0*/  UIMAD UR7, UR4, UR11, UR7 ;  /* 0x0000000b040772a4 */ /* 0x000fe2000f8e0207 */
[----:B------:R-:W-:Y:S01]  /*99f0*/  SHF.R.S32.HI R20, RZ, 0x1f, R22 ;  /* 0x0000001fff147819 */ /* 0x000fe20000011416 */
[----:B------:R-:W-:Y:S01]  /*9a00*/  USHF.R.S32.HI UR4, URZ, 0x1f, UR37 ;  /* 0x0000001f3f047899 */ /* 0x000fe20008011425 */
[----:B------:R-:W0:Y:S01]  /*9a10*/  @P1 LDC R3, c[0x0][0xbf0] ;  /* 0x0002fc00ff031b82 */ /* 0x000e220000000800 */
        /* <DEDUP_REMOVED lines=11> */
[----:B------:R-:W-:Y:S02]  /*9ad0*/  UIMAD UR4, UR4, UR10, URZ ;  /* 0x0000000a040472a4 */ /* 0x000fe4000f8e023f */
[----:B------:R-:W-:Y:S01]  /*9ae0*/  UIMAD.WIDE.U32 UR8, UR37, UR10, UR8 ;  /* 0x0000000a250872a5 */ /* 0x000fe2000f8e0008 */
[----:B-1----:R-:W-:Y:S01]  /*9af0*/  @P1 IMAD.HI.U32 R2, R13, R2, RZ ;  /* 0x000000020d021227 */ /* 0x002fe200078e00ff */
[----:B------:R-:W-:-:S03]  /*9b00*/  UIMAD UR4, UR37, UR11, UR4 ;  /* 0x0000000b250472a4 */ /* 0x000fc6000f8e0204 */
[----:B------:R-:W-:Y:S01]  /*9b10*/  ULDC.64 UR10, c[0x0][0xb48] ;  /* 0x0002d200000a7ab9 */ /* 0x000fe20000000a00 */
[----:B------:R-:W-:Y:S01]  /*9b20*/  UIADD3 UR9, UR9, UR4, URZ ;  /* 0x0000000409097290 */ /* 0x000fe2000fffe03f */
[----:B0-----:R-:W-:-:S03]  /*9b30*/  @P1 SHF.R.U32.HI R5, RZ, R3, R2 ;  /* 0x00000003ff051219 */ /* 0x001fc60000011602 */
[----:B------:R-:W-:Y:S01]  /*9b40*/  UIMAD.WIDE.U32 UR8, UR41, UR10, UR8 ;  /* 0x0000000a290872a5 */ /* 0x000fe2000f8e0008 */
[--C-:B------:R-:W-:Y:S01]  /*9b50*/  SHF.R.S32.HI R2, RZ, 0x1f, R5.reuse ;  /* 0x0000001fff027819 */ /* 0x100fe20000011405 */
[----:B------:R-:W-:Y:S02]  /*9b60*/  IMAD.MOV R4, RZ, RZ, -R5 ;  /* 0x000000ffff047224 */ /* 0x000fe400078e0a05 */
[----:B------:R-:W-:Y:S02]  /*9b70*/  UIMAD UR41, UR41, UR11, UR9 ;  /* 0x0000000b292972a4 */ /* 0x000fe4000f8e0209 */
[----:B------:R-:W-:Y:S01]  /*9b80*/  IMAD.U32 R3, RZ, RZ, UR9 ;  /* 0x00000009ff037e24 */ /* 0x000fe2000f8e00ff */
[----:B------:R-:W-:Y:S01]  /*9b90*/  ULDC.64 UR10, c[0x0][0xb30] ;  /* 0x0002cc00000a7ab9 */ /* 0x000fe20000000a00 */
[----:B------:R-:W-:Y:S02]  /*9ba0*/  IMAD R7, R35, R4, R13 ;  /* 0x0000000423077224 */ /* 0x000fe400078e020d */
        /* <DEDUP_REMOVED lines=16> */
[----:B------:R-:W-:Y:S02]  /*9cb0*/  LEA.HI.X R14, R2, UR9, R3, 0x2, P1 ;  /* 0x00000009020e7c11 */ /* 0x000fe400088f1403 */
[----:B------:R0:W-:Y:S03]  /*9cc0*/  SYNCS.ARRIVE.TRANS64.RED.A1T0 RZ, [R4+URZ], RZ ;  /* 0x000000ff04ff79a7 */ /* 0x0001e6000810043f */
[----:B------:R1:W2:Y:S04]  /*9cd0*/  SHFL.IDX PT, R5, R14, RZ, 0x1c1f ;  /* 0x001c1fff0e057589 */ /* 0x0002a800000e0000 */
[----:B0-----:R1:W0:Y:S01]  /*9ce0*/  SHFL.IDX PT, R4, R0, RZ, 0x1c1f ;  /* 0x001c1fff00047589 */ /* 0x00122200000e0000 */
[----:B------:R-:W-:Y:S05]  /*9cf0*/  @P2 BRA `(.L_x_2418) ;  /* 0x0000000000802947 */ /* 0x000fea0003800000 */
[----:B------:R-:W-:Y:S02]  /*9d00*/  ULDC UR4, c[0x0][0xac8] ;  /* 0x0002b20000047ab9 */ /* 0x000fe40000000800 */
[----:B------:R-:W-:Y:S02]  /*9d10*/  ISETP.GE.AND P4, PT, R16, UR4, PT ;  /* 0x0000000410007c0c */ /* 0x000fe4000bf86270 */
[----:B------:R-:W-:Y:S02]  /*9d20*/  ISETP.GE.AND P2, PT, R156, UR4, PT ;  /* 0x000000049c007c0c */ /* 0x000fe4000bf46270 */
[----:B------:R-:W-:Y:S02]  /*9d30*/  ISETP.GE.AND P1, PT, R155, UR4, PT ;  /* 0x000000049b007c0c */ /* 0x000fe4000bf26270 */
[----:B------:R-:W-:-:S07]  /*9d40*/  ISETP.GE.AND P5, PT, R154, UR4, PT ;  /* 0x000000049a007c0c */ /* 0x000fce000bfa6270 */
[----:B0-2---:R-:W-:Y:S02]  /*9d50*/  @!P4 IMAD.WIDE R2, R16, 0x4, R4 ;  /* 0x000000041002c825 */ /* 0x005fe400078e0204 */
[CC--:B------:R-:W-:Y:S02]  /*9d60*/  @!P2 LEA R6, P6, R156.reuse, R4.reuse, 0x2 ;  /* 0x000000049c06a211 */ /* 0x0c0fe400078c10ff */
        /* <DEDUP_REMOVED lines=16> */
[CC--:B--2---:R-:W-:Y:S02]  /*9e70*/  @!P2 LEA R6, P6, R23.reuse, R4.reuse, 0x2 ;  /* 0x000000041706a211 */ /* 0x0c4fe400078c10ff */
        /* <DEDUP_REMOVED lines=8> */
.L_x_2418:
[----:B------:R-:W-:Y:S05]  /*9f00*/  BSYNC B1 ;  /* 0x0000000000017941 */ /* 0x000fea0003800000 */
.L_x_2417:
[----:B--23--:R2:W3:Y:S04]  /*9f10*/  SHFL.IDX PT, R5, R14, 0x1, 0x1c1f ;  /* 0x003c1f000e057f89 */ /* 0x00c4e800000e0000 */
[----:B0-----:R2:W0:Y:S01]  /*9f20*/  SHFL.IDX PT, R4, R0, 0x1, 0x1c1f ;  /* 0x003c1f0000047f89 */ /* 0x00142200000e0000 */
[----:B------:R-:W-:Y:S05]  /*9f30*/  @P0 BRA `(.L_x_2416) ;  /* 0x0000000c00280947 */ /* 0x000fea0003800000 */
[----:B------:R-:W-:Y:S02]  /*9f40*/  ULDC UR4, c[0x0][0xac8] ;  /* 0x0002b20000047ab9 */ /* 0x000fe40000000800 */
[----:B------:R-:W-:Y:S02]  /*9f50*/  ISETP.GE.AND P0, PT, R16, UR4, PT ;  /* 0x0000000410007c0c */ /* 0x000fe4000bf06270 */
[----:B------:R-:W-:Y:S02]  /*9f60*/  ISETP.GE.AND P5, PT, R156, UR4, PT ;  /* 0x000000049c007c0c */ /* 0x000fe4000bfa6270 */
[----:B------:R-:W-:Y:S02]  /*9f70*/  ISETP.GE.AND P3, PT, R155, UR4, PT ;  /* 0x000000049b007c0c */ /* 0x000fe4000bf66270 */
[----:B------:R-:W-:Y:S02]  /*9f80*/  ISETP.GE.AND P2, PT, R154, UR4, PT ;  /* 0x000000049a007c0c */ /* 0x000fe4000bf46270 */
[----:B------:R-:W-:-:S05]  /*9f90*/  ISETP.GE.AND P1, PT, R153, UR4, PT ;  /* 0x0000000499007c0c */ /* 0x000fca000bf26270 */
[----:B0--3--:R-:W-:Y:S02]  /*9fa0*/  @!P0 IMAD.WIDE R2, R16, 0x4, R4 ;  /* 0x0000000410028825 */ /* 0x009fe400078e0204 */
        /* <DEDUP_REMOVED lines=14> */
[----:B-12---:R-:W-:Y:S02]  /*a090*/  @!P4 LEA R14, P5, R23, R4, 0x2 ;  /* 0x00000004170ec211 */ /* 0x006fe400078a10ff */
        /* <DEDUP_REMOVED lines=8> */
[----:B----4-:R-:W-:-:S04]  /*a120*/  LEA R2, P0, R22, R4, 0x2 ;  /* 0x0000000416027211 */ /* 0x010fc800078010ff */
[----:B------:R-:W-:-:S05]  /*a130*/  LEA.HI.X R3, R22, R5, R20, 0x2, P0 ;  /* 0x0000000516037211 */ /* 0x000fca00000f1414 */
[----:B------:R0:W-:Y:S01]  /*a140*/  ST.E.64 desc[UR54][R2.64], R118 ;  /* 0x0000007602007985 */ /* 0x0001e2000c101b36 */
[----:B------:R-:W-:Y:S05]  /*a150*/  BRA `(.L_x_2416) ;  /* 0x0000000800a07947 */ /* 0x000fea0003800000 */
.L_x_2413:
        /* <DEDUP_REMOVED lines=9> */
[----:B------:R-:W-:-:S03]  /*a1f0*/  UISETP.NE.U32.AND UP1, UPT, UR8, URZ, UPT ;  /* 0x0000003f0800728c */ /* 0x000fc6000bf25070 */
[----:B------:R-:W2:Y:S01]  /*a200*/  @P1 LDG.E R6, desc[UR54][R2.64] ;  /* 0x0000003602061981 */ /* 0x000ea2000c1e1900 */
[----:B------:R-:W-:Y:S01]  /*a210*/  UISETP.NE.AND.EX UP1, UPT, UR9, URZ, UPT, UP1 ;  /* 0x0000003f0900728c */ /* 0x000fe2000bf25310 */
[----:B------:R-:W-:Y:S01]  /*a220*/  ULDC UR4, c[0x0][0xa88] ;  /* 0x0002a20000047ab9 */ /* 0x000fe20000000800 */
[----:B------:R-:W0:Y:S01]  /*a230*/  S2R R7, SR_TID.X ;  /* 0x0000000000077919 */ /* 0x000e220000002100 */
[----:B------:R-:W-:-:S03]  /*a240*/  IMAD.U32 R0, RZ, RZ, UR4 ;  /* 0x00000004ff007e24 */ /* 0x000fc6000f8e00ff */
[----:B------:R-:W-:-:S05]  /*a250*/  PLOP3.LUT P2, PT, PT, PT, UP1, 0x80, 0x0 ;  /* 0x000000000000781c */ /* 0x000fca0003f4f018 */
[----:B------:R-:W-:Y:S02]  /*a260*/  @UP1 ULDC.64 UR8, c[0x0][0xc08] ;  /* 0x0003020000081ab9 */ /* 0x000fe40000000a00 */
[----:B------:R-:W-:-:S06]  /*a270*/  @UP1 UIMAD.WIDE UR8, UR37, 0x4, UR8 ;  /* 0x00000004250818a5 */ /* 0x000fcc000f8e0208 */
[----:B------:R-:W-:Y:S01]  /*a280*/  IMAD.U32 R4, RZ, RZ, UR8 ;  /* 0x00000008ff047e24 */ /* 0x000fe2000f8e00ff */
[----:B------:R-:W-:-:S05]  /*a290*/  MOV R5, UR9 ;  /* 0x0000000900057c02 */ /* 0x000fca0008000f00 */
[----:B------:R1:W5:Y:S01]  /*a2a0*/  @P2 LDG.E R0, desc[UR54][R4.64] ;  /* 0x0000003604002981 */ /* 0x000362000c1e1900 */
[----:B------:R-:W-:Y:S01]  /*a2b0*/  UMOV UR4, URZ ;  /* 0x0000003f00047c82 */ /* 0x000fe20008000000 */
[----:B------:R-:W-:Y:S01]  /*a2c0*/  UISETP.NE.AND UP1, UPT, UR46, URZ, UPT ;  /* 0x0000003f2e00728c */ /* 0x000fe2000bf25270 */
[----:B0-----:R-:W-:-:S10]  /*a2d0*/  VIADD R7, R7, 0xffffff80 ;  /* 0xffffff8007077836 */ /* 0x001fd40000000000 */
[----:B------:R-:W-:Y:S01]  /*a2e0*/  @!UP1 ULDC UR46, c[0x0][0xad4] ;  /* 0x0002b500002e9ab9 */ /* 0x000fe20000000800 */
[----:B------:R-:W-:Y:S02]  /*a2f0*/  ISETP.GT.AND P0, PT, R7, 0xbf, PT ;  /* 0x000000bf0700780c */ /* 0x000fe40003f04270 */
[----:B--2---:R-:W-:-:S13]  /*a300*/  @P1 R2UR UR4, R6 ;  /* 0x00000000060412ca */ /* 0x004fda00000e0000 */
[----:B------:R-:W-:Y:S01]  /*a310*/  USHF.R.S32.HI UR18, URZ, 0x1f, UR4 ;  /* 0x0000001f3f127899 */ /* 0x000fe20008011404 */
[----:B-1----:R-:W-:Y:S11]  /*a320*/  @P2 BRA `(.L_x_2419) ;  /* 0x0000000000102947 */ /* 0x002ff60003800000 */
[----:B------:R-:W-:Y:S05]  /*a330*/  @!P1 BRA `(.L_x_2419) ;  /* 0x00000000000c9947 */ /* 0x000fea0003800000 */
[----:B------:R-:W2:Y:S04]  /*a340*/  LDG.E R5, desc[UR54][R2.64] ;  /* 0x0000003602057981 */ /* 0x000ea8000c1e1900 */
[----:B-----5:R-:W2:Y:S02]  /*a350*/  LDG.E R0, desc[UR54][R2.64+0x4] ;  /* 0x0000043602007981 */ /* 0x020ea4000c1e1900 */
[----:B--2---:R-:W-:-:S07]  /*a360*/  IMAD.IADD R0, R0, 0x1, -R5 ;  /* 0x0000000100007824 */ /* 0x004fce00078e0a05 */
.L_x_2419:
[----:B------:R-:W-:Y:S01]  /*a370*/  USEL UR37, UR37, URZ, !UP0 ;  /* 0x0000003f25257287 */ /* 0x000fe2000c000000 */
[----:B------:R-:W-:Y:S01]  /*a380*/  BSSY B1, `(.L_x_2420) ;  /* 0x0000038000017945 */ /* 0x000fe20003800000 */
[----:B------:R-:W-:-:S03]  /*a390*/  USEL UR38, UR38, URZ, !UP0 ;  /* 0x0000003f26267287 */ /* 0x000fc6000c000000 */
[----:B------:R-:W-:Y:S09]  /*a3a0*/  @P0 BRA `(.L_x_2421) ;  /* 0x0000000000d40947 */ /* 0x000ff20003800000 */
[----:B------:R-:W0:Y:S01]  /*a3b0*/  S2R R3, SR_TID.X ;  /* 0x0000000000037919 */ /* 0x000e220000002100 */
[----:B------:R-:W1:Y:S01]  /*a3c0*/  LDC R9, c[0x0][0xbe8] ;  /* 0x0002fa00ff097b82 */ /* 0x000e620000000800 */
[----:B------:R-:W-:Y:S02]  /*a3d0*/  IMAD.U32 R4, RZ, RZ, UR40 ;  /* 0x00000028ff047e24 */ /* 0x000fe4000f8e00ff */
[----:B-1---5:R-:W-:-:S03]  /*a3e0*/  IMAD R2, R0, R9, RZ ;  /* 0x0000000900027224 */ /* 0x022fc600078e02ff */
[----:B0-----:R-:W-:-:S04]  /*a3f0*/  IADD3 R4, R4, -0x80, R3 ;  /* 0xffffff8004047810 */ /* 0x001fc80007ffe003 */
        /* <DEDUP_REMOVED lines=12> */
[----:B------:R-:W-:Y:S01]  /*a4c0*/  UIMAD UR11, UR11, UR37, URZ ;  /* 0x000000250b0b72a4 */ /* 0x000fe2000f8e023f */
[----:B------:R-:W1:Y:S01]  /*a4d0*/  @P0 LDC R7, c[0x0][0xbf0] ;  /* 0x0002fc00ff070b82 */ /* 0x000e620000000800 */
[----:B------:R-:W-:Y:S02]  /*a4e0*/  UIMAD.WIDE.U32 UR14, UR8, UR39, URZ ;  /* 0x00000027080e72a5 */ /* 0x000fe4000f8e003f */
        /* <DEDUP_REMOVED lines=12> */
[----:B------:R-:W-:Y:S01]  /*a5b0*/  UIADD3.X UR7, UR7, UR17, UR18, UP1, UP2 ;  /* 0x0000001107077290 */ /* 0x000fe20008fe4412 */
[----:B-1----:R-:W-:Y:S01]  /*a5c0*/  @P0 SHF.R.U32.HI R5, RZ, R7, R2 ;  /* 0x00000007ff050219 */ /* 0x002fe20000011602 */
[----:B------:R-:W-:Y:S01]  /*a5d0*/  IMAD.U32 R2, RZ, RZ, UR20 ;  /* 0x00000014ff027e24 */ /* 0x000fe2000f8e00ff */
[----:B------:R-:W-:Y:S01]  /*a5e0*/  ULDC.64 UR8, c[0x0][UR16+0x210] ;  /* 0x0000840010087abb */ /* 0x000fe20008000a00 */
[----:B------:R-:W-:Y:S01]  /*a5f0*/  ULDC.64 UR10, c[0x0][0xba8] ;  /* 0x0002ea00000a7ab9 */ /* 0x000fe20000000a00 */
[----:B------:R-:W-:Y:S01]  /*a600*/  @!UP0 ULDC UR10, c[0x0][0xb50] ;  /* 0x0002d400000a8ab9 */ /* 0x000fe20000000800 */
[--C-:B------:R-:W-:Y:S01]  /*a610*/  IMAD.MOV R7, RZ, RZ, -R5.reuse ;  /* 0x000000ffff077224 */ /* 0x100fe200078e0a05 */
[----:B------:R-:W-:Y:S01]  /*a620*/  IADD3 R2, P0, P1, R5, UR14, R2 ;  /* 0x0000000e05027c10 */ /* 0x000fe2000f91e002 */
[----:B------:R-:W-:Y:S01]  /*a630*/  @!UP0 ULDC UR11, c[0x0][0xb54] ;  /* 0x0002d500000b8ab9 */ /* 0x000fe20000000800 */
[----:B------:R-:W-:Y:S01]  /*a640*/  SHF.R.S32.HI R5, RZ, 0x1f, R5 ;  /* 0x0000001fff057819 */ /* 0x000fe20000011405 */
[----:B------:R-:W-:-:S03]  /*a650*/  IMAD R7, R9, R7, R4 ;  /* 0x0000000709077224 */ /* 0x000fc600078e0204 */
[----:B------:R-:W-:Y:S01]  /*a660*/  IADD3.X R3, R5, UR7, R6, P0, P1 ;  /* 0x0000000705037c10 */ /* 0x000fe200087e2406 */
[C---:B------:R-:W-:Y:S01]  /*a670*/  IMAD R9, R7.reuse, UR9, RZ ;  /* 0x0000000907097c24 */ /* 0x040fe2000f8e02ff */
[----:B------:R-:W-:Y:S01]  /*a680*/  SHF.R.S32.HI R4, RZ, 0x1f, R7 ;  /* 0x0000001fff047819 */ /* 0x000fe20000011407 */
[----:B------:R-:W-:-:S04]  /*a690*/  IMAD.WIDE.U32 R2, R7, UR8, R2 ;  /* 0x0000000807027c25 */ /* 0x000fc8000f8e0002 */
[----:B------:R-:W-:Y:S01]  /*a6a0*/  IMAD R9, R4, UR8, R9 ;  /* 0x0000000804097c24 */ /* 0x000fe2000f8e0209 */
[----:B------:R-:W-:-:S03]  /*a6b0*/  LEA R4, P0, R2, UR10, 0x2 ;  /* 0x0000000a02047c11 */ /* 0x000fc6000f8010ff */
[----:B------:R-:W-:-:S05]  /*a6c0*/  IMAD.IADD R3, R3, 0x1, R9 ;  /* 0x0000000103037824 */ /* 0x000fca00078e0209 */
[----:B------:R-:W-:Y:S01]  /*a6d0*/  LEA.HI.X R5, R2, UR11, R3, 0x2, P0 ;  /* 0x0000000b02057c11 */ /* 0x000fe200080f1403 */
[----:B------:R-:W-:-:S05]  /*a6e0*/  IMAD.MOV.U32 R3, RZ, RZ, -0x800000 ;  /* 0xff800000ff037424 */ /* 0x000fca00078e00ff */
[----:B------:R0:W-:Y:S02]  /*a6f0*/  STG.E desc[UR54][R4.64], R3 ;  /* 0x0000000304007986 */ /* 0x0001e4000c101936 */
.L_x_2421:
[----:B------:R-:W-:Y:S05]  /*a700*/  BSYNC B1 ;  /* 0x0000000000017941 */ /* 0x000fea0003800000 */
.L_x_2420:
[----:B------:R-:W-:-:S06]  /*a710*/  UISETP.GT.AND UP0, UPT, UR46, 0x1, UPT ;  /* 0x000000012e00788c */ /* 0x000fcc000bf04270 */
[----:B------:R-:W-:-:S13]  /*a720*/  PLOP3.LUT P0, PT, PT, PT, UP0, 0x80, 0x0 ;  /* 0x000000000000781c */ /* 0x000fda0003f0f008 */
[----:B------:R-:W-:Y:S05]  /*a730*/  @P0 BRA `(.L_x_2416) ;  /* 0x0000000400280947 */ /* 0x000fea0003800000 */
[----:B------:R-:W1:Y:S01]  /*a740*/  LDC R11, c[0x0][0xbe8] ;  /* 0x0002fa00ff0b7b82 */ /* 0x000e620000000800 */
[----:B------:R-:W-:Y:S01]  /*a750*/  ULDC.64 UR10, c[0x0][0xaa0] ;  /* 0x0002a800000a7ab9 */ /* 0x000fe20000000a00 */
[----:B------:R-:W-:Y:S01]  /*a760*/  IMAD R2, R18, 0x30, R157 ;  /* 0x0000003012027824 */ /* 0x000fe200078e029d */
[----:B------:R-:W-:Y:S01]  /*a770*/  UIMAD UR7, UR18, UR10, URZ ;  /* 0x0000000a120772a4 */ /* 0x000fe2000f8e023f */
[----:B------:R-:W-:Y:S01]  /*a780*/  VIADD R30, R157, UR40 ;  /* 0x000000289d1e7c36 */ /* 0x000fe20008000000 */
[----:B------:R-:W-:Y:S01]  /*a790*/  UIMAD.WIDE.U32 UR8, UR4, UR10, URZ ;  /* 0x0000000a040872a5 */ /* 0x000fe2000f8e003f */
[----:B0-----:R-:W-:Y:S01]  /*a7a0*/  VIADD R4, R2, UR40 ;  /* 0x0000002802047c36 */ /* 0x001fe20008000000 */
[----:B------:R-:W-:Y:S01]  /*a7b0*/  UIMAD UR7, UR4, UR11, UR7 ;  /* 0x0000000b040772a4 */ /* 0x000fe2000f8e0207 */
[----:B------:R-:W-:Y:S02]  /*a7c0*/  SHF.R.S32.HI R13, RZ, 0x1f, R19 ;  /* 0x0000001fff0d7819 */ /* 0x000fe40000011413 */
[----:B------:R-:W-:Y:S01]  /*a7d0*/  ULDC.64 UR10, c[0x0][0xae8] ;  /* 0x0002ba00000a7ab9 */ /* 0x000fe20000000a00 */
[----:B------:R-:W-:Y:S01]  /*a7e0*/  UIADD3 UR9, UR9, UR7, URZ ;  /* 0x0000000709097290 */ /* 0x000fe2000fffe03f */
[----:B------:R-:W-:-:S03]  /*a7f0*/  IMAD.MOV.U32 R5, RZ, RZ, R4 ;  /* 0x000000ffff057224 */ /* 0x000fc600078e0004 */
[----:B------:R-:W-:-:S04]  /*a800*/  UIMAD.WIDE.U32 UR8, UR39, UR10, UR8 ;  /* 0x0000000a270872a5 */ /* 0x000fc8000f8e0008 */
[----:B------:R-:W-:-:S03]  /*a810*/  UIMAD UR9, UR39, UR11, UR9 ;  /* 0x0000000b270972a4 */ /* 0x000fc6000f8e0209 */
[----:B------:R-:W-:Y:S01]  /*a820*/  ULDC.64 UR10, c[0x0][0xaf0] ;  /* 0x0002bc00000a7ab9 */ /* 0x000fe20000000a00 */
[----:B-1----:R-:W-:Y:S01]  /*a830*/  ISETP.NE.AND P0, PT, R11, 0x1, PT ;  /* 0x000000010b00780c */ /* 0x002fe20003f05270 */
[----:B------:R-:W-:Y:S02]  /*a840*/  UIMAD UR38, UR38, UR10, URZ ;  /* 0x0000000a262672a4 */ /* 0x000fe4000f8e023f */
[----:B------:R-:W-:Y:S02]  /*a850*/  UIMAD.WIDE.U32 UR8, UR37, UR10, UR8 ;  /* 0x0000000a250872a5 */ /* 0x000fe4000f8e0008 */
[----:B------:R-:W-:-:S03]  /*a860*/  UIMAD UR4, UR37, UR11, UR38 ;  /* 0x0000000b250472a4 */ /* 0x000fc6000f8e0226 */
[----:B------:R-:W-:Y:S01]  /*a870*/  ULDC.64 UR10, c[0x0][0xae0] ;  /* 0x0002b800000a7ab9 */ /* 0x000fe20000000a00 */
[----:B------:R-:W-:-:S04]  /*a880*/  UIADD3 UR4, UR9, UR4, URZ ;  /* 0x0000000409047290 */ /* 0x000fc8000fffe03f */
[----:B------:R-:W0:Y:S08]  /*a890*/  @P0 LDC R3, c[0x0][0xbec] ;  /* 0x0002fb00ff030b82 */ /* 0x000e300000000800 */
        /* <DEDUP_REMOVED lines=10> */
[----:B------:R-:W-:Y:S01]  /*a940*/  IMAD.U32 R2, RZ, RZ, UR8 ;  /* 0x00000008ff027e24 */ /* 0x000fe2000f8e00ff */
        /* <DEDUP_REMOVED lines=41> */
.L_x_2416:
[----:B------:R-:W-:Y:S05]  /*abe0*/  BSYNC B0 ;  /* 0x0000000000007941 */ /* 0x000fea0003800000 */
.L_x_2412:
[----:B------:R-:W-:Y:S02]  /*abf0*/  ULDC UR4, c[0x0][0xc3c] ;  /* 0x00030f0000047ab9 */ /* 0x000fe40000000800 */
[----:B------:R-:W-:-:S13]  /*ac00*/  ISETP.GE.AND P0, PT, R31, UR4, PT ;  /* 0x000000041f007c0c */ /* 0x000fda000bf06270 */
[----:B------:R-:W-:Y:S05]  /*ac10*/  @!P0 BRA `(.L_x_2422) ;  /* 0xffffff6000808947 */ /* 0x000fea000383ffff */
[----:B------:R-:W-:Y:S05]  /*ac20*/  EXIT ;  /* 0x000000000000794d */ /* 0x000fea0003800000 */
.L_x_2369:
[----:B------:R-:W-:-:S08]  /*ac30*/  NOP ;  /* 0x0000000000007918 */ /* 0x000fd00000000000 */
[----:B------:R-:W0:-:S00]  /*ac40*/  USETMAXREG.DEALLOC.CTAPOOL 0x20 ;  /* 0x00000020000079c8 */ /* 0x000e0000080e0500 */
[----:B0-----:R-:W2:Y:S01]  /*ac50*/  LDL.LU R2, [R1+0x4] ;  /* 0x0000040001027983 */ /* 0x001ea20000300800 */
[----:B------:R-:W-:Y:S01]  /*ac60*/  LOP3.LUT R0, R0, 0x3, RZ, 0xc0, !PT ;  /* 0x0000000300007812 */ /* 0x000fe200078ec0ff */
[----:B------:R-:W-:-:S05]  /*ac70*/  IMAD.MOV.U32 R6, RZ, RZ, RZ ;  /* 0x000000ffff067224 */ /* 0x000fca00078e00ff */
[----:B------:R-:W0:Y:S02]  /*ac80*/  SHFL.IDX PT, R0, R0, RZ, 0x1f ;  /* 0x00001fff00007589 */ /* 0x000e2400000e0000 */
[----:B0-----:R-:W-:Y:S02]  /*ac90*/  ISETP.NE.AND P0, PT, R0, RZ, PT ;  /* 0x000000ff0000720c */ /* 0x001fe40003f05270 */
        /* <DEDUP_REMOVED lines=11> */
.L_x_2423:
[----:B------:R-:W1:Y:S01]  /*ad50*/  S2R R0, SR_TID.X ;  /* 0x0000000000007919 */ /* 0x000e620000002100 */
[----:B------:R-:W-:Y:S01]  /*ad60*/  ULDC UR4, c[0x0][0xc3c] ;  /* 0x00030f0000047ab9 */ /* 0x000fe20000000800 */
[----:B------:R-:W-:Y:S01]  /*ad70*/  IMAD.MOV.U32 R7, RZ, RZ, RZ ;  /* 0x000000ffff077224 */ /* 0x000fe200078e00ff */
[----:B------:R-:W2:Y:S01]  /*ad80*/  S2UR UR6, SR_CTAID.X ;  /* 0x00000000000679c3 */ /* 0x000ea20000002500 */
[----:B------:R-:W-:Y:S01]  /*ad90*/  ULDC UR5, c[0x0][0xc38] ;  /* 0x00030e0000057ab9 */ /* 0x000fe20000000800 */
[----:B-1----:R-:W-:-:S04]  /*ada0*/  LOP3.LUT R0, R0, 0x1f, RZ, 0xc0, !PT ;  /* 0x0000001f00007812 */ /* 0x002fc800078ec0ff */
[----:B------:R-:W-:-:S04]  /*adb0*/  ISETP.NE.AND P0, PT, R0, 0x1f, PT ;  /* 0x0000001f0000780c */ /* 0x000fc80003f05270 */
[----:B------:R-:W-:-:S13]  /*adc0*/  ISETP.GE.OR P1, PT, R0, UR4, !P0 ;  /* 0x0000000400007c0c */ /* 0x000fda000c726670 */
[----:B------:R-:W1:Y:S08]  /*add0*/  @!P1 LDC.64 R4, c[0x0][0xc80] ;  /* 0x00032000ff049b82 */ /* 0x000e700000000a00 */
[----:B0-----:R-:W0:Y:S01]  /*ade0*/  @!P1 LDC.64 R2, c[0x0][0xc78] ;  /* 0x00031e00ff029b82 */ /* 0x001e220000000a00 */
[----:B-1----:R-:W-:-:S05]  /*adf0*/  @!P1 IMAD.WIDE.U32 R4, R0, 0x4, R4 ;  /* 0x0000000400049825 */ /* 0x002fca00078e0004 */
[----:B------:R-:W3:Y:S01]  /*ae00*/  @!P1 LDG.E R6, desc[UR54][R4.64] ;  /* 0x0000003604069981 */ /* 0x000ee2000c1e1900 */
[----:B0-----:R-:W-:-:S05]  /*ae10*/  @!P1 IMAD.WIDE.U32 R2, R0, 0x4, R2 ;  /* 0x0000000400029825 */ /* 0x001fca00078e0002 */
        /* <DEDUP_REMOVED lines=20> */
[----:B------:R-:W0:Y:S02]  /*af60*/  SHFL.UP PT, R4, R2, 0x10, RZ ;  /* 0x0600000002047989 */ /* 0x000e2400000e00ff */
[----:B0-----:R-:W-:-:S05]  /*af70*/  SEL R5, R4, RZ, P5 ;  /* 0x000000ff04057207 */ /* 0x001fca0002800000 */
[----:B------:R-:W-:-:S05]  /*af80*/  IMAD.IADD R5, R2, 0x1, R5 ;  /* 0x0000000102057824 */ /* 0x000fca00078e0205 */
[----:B------:R-:W0:Y:S02]  /*af90*/  SHFL.IDX PT, R8, R5, 0x1f, 0x1f ;  /* 0x03e01f0005087f89 */ /* 0x000e2400000e0000 */
[----:B0-----:R-:W-:-:S05]  /*afa0*/  IMAD R8, R8, UR5, RZ ;  /* 0x0000000508087c24 */ /* 0x001fca000f8e02ff */
[----:B--2---:R-:W-:Y:S01]  /*afb0*/  ISETP.GT.AND P6, PT, R8, UR6, PT ;  /* 0x0000000608007c0c */ /* 0x004fe2000bfc4270 */
[----:B------:R-:W-:-:S12]  /*afc0*/  IMAD.MOV.U32 R3, RZ, RZ, R8 ;  /* 0x000000ffff037224 */ /* 0x000fd800078e0008 */
[----:B------:R-:W-:Y:S05]  /*afd0*/  @P6 BRA `(.L_x_2425) ;  /* 0x0000000000946947 */ /* 0x000fea0003800000 */
[----:B------:R-:W-:Y:S01]  /*afe0*/  IMAD.MOV.U32 R8, RZ, RZ, R3 ;  /* 0x000000ffff087224 */ /* 0x000fe200078e0003 */
[----:B------:R-:W-:Y:S01]  /*aff0*/  UMOV UR4, URZ ;  /* 0x0000003f00047c82 */ /* 0x000fe20008000000 */
[----:B------:R-:W-:-:S05]  /*b000*/  ULDC UR5, c[0x0][0xc38] ;  /* 0x00030e0000057ab9 */ /* 0x000fca0000000800 */
.L_x_2427:
        /* <DEDUP_REMOVED lines=34> */
.L_x_2425:
        /* <DEDUP_REMOVED lines=13> */
.L_x_2428:
        /* <DEDUP_REMOVED lines=40> */
[----:B------:R-:W-:Y:S01]  /*b580*/  IMAD.HI.U32 R2, R3, R9, R2 ;  /* 0x0000000903027227 */ /* 0x000fe200078e0002 */
[----:B------:R-:W-:-:S03]  /*b590*/  MOV R3, R8 ;  /* 0x0000000800037202 */ /* 0x000fc60000000f00 */
        /* <DEDUP_REMOVED lines=20> */
.L_x_2429:
        /* <DEDUP_REMOVED lines=57> */
[----:B------:R-:W-:-:S05]  /*ba70*/  @P0 VIADD R2, R2, 0x1 ;  /* 0x0000000102020836 */ /* 0x000fca0000000000 */
[----:B------:R-:W-:Y:S02]  /*ba80*/  @!P2 IADD3 R2, -R2, RZ, RZ ;  /* 0x000000ff0202a210 */ /* 0x000fe40007ffe1ff */
[----:B------:R-:W-:-:S05]  /*ba90*/  @!P1 LOP3.LUT R2, RZ, R7, RZ, 0x33, !PT ;  /* 0x00000007ff029212 */ /* 0x000fca00078e33ff */
[----:B------:R-:W-:-:S07]  /*baa0*/  IMAD R18, R2, R18, R3 ;  /* 0x0000001202127224 */ /* 0x000fce00078e0203 */
.L_x_2430:
[----:B------:R-:W-:-:S05]  /*bab0*/  LOP3.LUT R17, RZ, R2, RZ, 0x33, !PT ;  /* 0x00000002ff117212 */ /* 0x000fca00078e33ff */
[----:B------:R-:W-:Y:S01]  /*bac0*/  IMAD.IADD R17, R6, 0x1, R17 ;  /* 0x0000000106117824 */ /* 0x000fe200078e0211 */
[----:B------:R-:W-:Y:S06]  /*bad0*/  BRA `(.L_x_2431) ;  /* 0x0000000000147947 */ /* 0x000fec0003800000 */
.L_x_2426:
[----:B------:R-:W-:Y:S01]  /*bae0*/  ULDC UR4, c[0x0][0xc3c] ;  /* 0x00030f0000047ab9 */ /* 0x000fe20000000800 */
[----:B------:R-:W-:Y:S02]  /*baf0*/  IMAD.MOV.U32 R17, RZ, RZ, RZ ;  /* 0x000000ffff117224 */ /* 0x000fe400078e00ff */
[----:B------:R-:W-:Y:S02]  /*bb00*/  IMAD.U32 R16, RZ, RZ, UR6 ;  /* 0x00000006ff107e24 */ /* 0x000fe4000f8e00ff */
[----:B------:R-:W-:Y:S02]  /*bb10*/  IMAD.MOV.U32 R18, RZ, RZ, RZ ;  /* 0x000000ffff127224 */ /* 0x000fe400078e00ff */
[----:B------:R-:W-:-:S07]  /*bb20*/  IMAD.U32 R19, RZ, RZ, UR4 ;  /* 0x00000004ff137e24 */ /* 0x000fce000f8e00ff */
.L_x_2431:
[----:B------:R-:W-:-:S13]  /*bb30*/  ISETP.NE.AND P0, PT, R0, RZ, PT ;  /* 0x000000ff0000720c */ /* 0x000fda0003f05270 */
[----:B------:R-:W0:Y:S01]  /*bb40*/  @!P0 S2R R3, SR_CgaCtaId ;  /* 0x0000000000038919 */ /* 0x000e220000008800 */
[----:B------:R-:W-:-:S04]  /*bb50*/  @!P0 MOV R0, 0x400 ;  /* 0x0000040000008802 */ /* 0x000fc80000000f00 */
[----:B0-----:R-:W-:-:S05]  /*bb60*/  @!P0 LEA R0, R3, R0, 0x18 ;  /* 0x0000000003008211 */ /* 0x001fca00078ec0ff */
[----:B------:R2:W-:Y:S01]  /*bb70*/  @!P0 STS.128 [R0+0x168d0], R16 ;  /* 0x0168d01000008388 */ /* 0x0005e20000000c00 */
[----:B------:R-:W-:Y:S06]  /*bb80*/  BAR.ARV 0x5, 0x200 ;  /* 0x0148000000007b1d */ /* 0x000fec0000002000 */
.L_x_2424:
[----:B------:R3:W-:Y:S01]  /*bb90*/  STL [R1+0x38], RZ ;  /* 0x000038ff01007387 */ /* 0x0007e20000100800 */
[----:B------:R-:W-:Y:S01]  /*bba0*/  ULDC UR4, c[0x0][0xc3c] ;  /* 0x00030f0000047ab9 */ /* 0x000fe20000000800 */
[----:B------:R-:W-:Y:S01]  /*bbb0*/  IMAD.MOV.U32 R27, RZ, RZ, 0x1 ;  /* 0x00000001ff1b7424 */ /* 0x000fe200078e00ff */
[----:B-1----:R-:W-:Y:S01]  /*bbc0*/  ISETP.GE.AND P0, PT, R19, UR4, PT ;  /* 0x0000000413007c0c */ /* 0x002fe2000bf06270 */
[----:B------:R-:W-:-:S12]  /*bbd0*/  IMAD.MOV.U32 R25, RZ, RZ, RZ ;  /* 0x000000ffff197224 */ /* 0x000fd800078e00ff */
[----:B---3--:R-:W-:Y:S05]  /*bbe0*/  @P0 BRA `(.L_x_2432) ;  /* 0x0000005000e00947 */ /* 0x008fea0003800000 */
[----:B------:R-:W1:Y:S01]  /*bbf0*/  S2R R3, SR_TID.X ;  /* 0x0000000000037919 */ /* 0x000e620000002100 */
[----:B------:R-:W3:Y:S01]  /*bc00*/  S2UR UR5, SR_CgaCtaId ;  /* 0x00000000000579c3 */ /* 0x000ee20000008800 */
[----:B------:R-:W-:Y:S01]  /*bc10*/  UMOV UR4, 0x400 ;  /* 0x0000040000047882 */ /* 0x000fe20000000000 */
[----:B------:R-:W-:Y:S01]  /*bc20*/  BSSY B8, `(.L_x_2432) ;  /* 0x0000534000087945 */ /* 0x000fe20003800000 */
[----:B------:R4:W-:Y:S01]  /*bc30*/  STL [R1+0x38], RZ ;  /* 0x000038ff01007387 */ /* 0x0009e20000100800 */
[----:B------:R-:W-:Y:S01]  /*bc40*/  IMAD.MOV.U32 R27, RZ, RZ, 0x1 ;  /* 0x00000001ff1b7424 */ /* 0x000fe200078e00ff */
[----:B------:R-:W-:Y:S01]  /*bc50*/  ULOP3.LUT UR37, UR36, 0x2, URZ, 0xfc, !UPT ;  /* 0x0000000224257892 */ /* 0x000fe2000f8efc3f */
[----:B------:R-:W-:Y:S01]  /*bc60*/  IMAD.MOV.U32 R25, RZ, RZ, RZ ;  /* 0x000000ffff197224 */ /* 0x000fe200078e00ff */
[----:B------:R-:W-:Y:S01]  /*bc70*/  ULDC UR38, c[0x0][0xc] ;  /* 0x0000030000267ab9 */ /* 0x000fe20000000800 */
[----:B---3--:R-:W-:-:S06]  /*bc80*/  ULEA UR4, UR5, UR4, 0x18 ;  /* 0x0000000405047291 */ /* 0x008fcc000f8ec03f */
[----:B------:R-:W-:Y:S01]  /*bc90*/  IMAD.U32 R22, RZ, RZ, UR4 ;  /* 0x00000004ff167e24 */ /* 0x000fe2000f8e00ff */
[C---:B-1----:R-:W-:Y:S01]  /*bca0*/  LOP3.LUT R4, R3.reuse, 0x7f, RZ, 0xc0, !PT ;  /* 0x0000007f03047812 */ /* 0x042fe200078ec0ff */
[C---:B------:R-:W-:Y:S02]  /*bcb0*/  IMAD.SHL.U32 R28, R3.reuse, 0x8, RZ ;  /* 0x00000008031c7824 */ /* 0x040fe400078e00ff */
[----:B0-----:R-:W-:Y:S01]  /*bcc0*/  IMAD.SHL.U32 R2, R3, 0x10, RZ ;  /* 0x0000001003027824 */ /* 0x001fe200078e00ff */
[----:B------:R-:W-:Y:S02]  /*bcd0*/  SHF.R.U32.HI R4, RZ, 0x3, R4 ;  /* 0x00000003ff047819 */ /* 0x000fe40000011604 */
[----:B--2---:R-:W-:Y:S02]  /*bce0*/  LOP3.LUT R0, R28, 0x1f8, RZ, 0xc0, !PT ;  /* 0x000001f81c007812 */ /* 0x004fe400078ec0ff */
[----:B------:R-:W-:Y:S02]  /*bcf0*/  LOP3.LUT R2, R2, 0x70, RZ, 0xc0, !PT ;  /* 0x0000007002027812 */ /* 0x000fe400078ec0ff */
[----:B------:R-:W-:-:S02]  /*bd00*/  LOP3.LUT R3, R0, 0x38, R3, 0x78, !PT ;  /* 0x0000003800037812 */ /* 0x000fc400078e7803 */
[----:B------:R-:W-:Y:S02]  /*bd10*/  LOP3.LUT R2, R4, R2, RZ, 0xfc, !PT ;  /* 0x0000000204027212 */ /* 0x000fe400078efcff */
[----:B------:R-:W-:Y:S02]  /*bd20*/  LOP3.LUT R0, R3, 0x200, R28, 0xf8, !PT ;  /* 0x0000020003007812 */ /* 0x000fe400078ef81c */
[----:B------:R-:W-:-:S03]  /*bd30*/  LOP3.LUT R28, R28, 0x38, RZ, 0xc0, !PT ;  /* 0x000000381c1c7812 */ /* 0x000fc600078ec0ff */
[----:B------:R-:W-:-:S05]  /*bd40*/  IMAD R0, R0, 0x2, R22 ;  /* 0x0000000200007824 */ /* 0x000fca00078e0216 */
[----:B------:R4:W-:Y:S02]  /*bd50*/  STL [R1+0x1c], R0 ;  /* 0x00001c0001007387 */ /* 0x0009e40000100800 */
.L_x_2495:
[----:B0-----:R-:W0:Y:S01]  /*bd60*/  LDC.64 R2, c[0x0][0xc88] ;  /* 0x00032200ff027b82 */ /* 0x001e220000000a00 */
[----:B--2---:R-:W2:Y:S01]  /*bd70*/  LDL.LU R6, [R1+0x4] ;  /* 0x0000040001067983 */ /* 0x004ea20000300800 */
[----:B0-----:R-:W-:-:S05]  /*bd80*/  IMAD.WIDE R2, R19, 0x4, R2 ;  /* 0x0000000413027825 */ /* 0x001fca00078e0202 */
[----:B------:R-:W4:Y:S01]  /*bd90*/  LDG.E R29, desc[UR54][R2.64] ;  /* 0x00000036021d7981 */ /* 0x000f22000c1e1900 */
[----:B------:R-:W-:Y:S05]  /*bda0*/  YIELD ;  /* 0x0000000000007946 */ /* 0x000fea0003800000 */
[----:B------:R-:W-:Y:S01]  /*bdb0*/  ULDC.64 UR4, c[0x0][0xa28] ;  /* 0x00028a0000047ab9 */ /* 0x000fe20000000a00 */
[----:B------:R-:W-:Y:S01]  /*bdc0*/  IMAD.MOV.U32 R7, RZ, RZ, RZ ;  /* 0x000000ffff077224 */ /* 0x000fe200078e00ff */
[----:B------:R-:W-:Y:S01]  /*bdd0*/  ISETP.NE.U32.AND P0, PT, RZ, UR4, PT ;  /* 0x00000004ff007c0c */ /* 0x000fe2000bf05070 */
[----:B------:R-:W-:-:S03]  /*bde0*/  ULDC.64 UR6, c[0x0][0xa18] ;  /* 0x0002860000067ab9 */ /* 0x000fc60000000a00 */
[----:B------:R-:W-:Y:S02]  /*bdf0*/  ISETP.NE.AND.EX P0, PT, RZ, UR5, PT, P0 ;  /* 0x00000005ff007c0c */ /* 0x000fe4000bf05300 */
[----:B----4-:R-:W-:-:S11]  /*be00*/  SHF.R.S32.HI R0, RZ, 0x1f, R29 ;  /* 0x0000001fff007819 */ /* 0x010fd6000001141d */
[C---:B------:R-:W-:Y:S01]  /*be10*/  @P0 LEA R2, P1, R29.reuse, UR4, 0x2 ;  /* 0x000000041d020c11 */ /* 0x040fe2000f8210ff */
[C---:B------:R-:W-:Y:S01]  /*be20*/  IMAD.SHL.U32 R23, R29.reuse, 0x4, RZ ;  /* 0x000000041d177824 */ /* 0x040fe200078e00ff */
[C-C-:B------:R-:W-:Y:S01]  /*be30*/  SHF.L.U64.HI R24, R29.reuse, 0x2, R0.reuse ;  /* 0x000000021d187819 */ /* 0x140fe20000010200 */
[----:B------:R0:W-:Y:S01]  /*be40*/  STL [R1+0x2c], R0 ;  /* 0x00002c0001007387 */ /* 0x0001e20000100800 */
[----:B------:R-:W-:Y:S01]  /*be50*/  @P0 LEA.HI.X R3, R29, UR5, R0, 0x2, P1 ;  /* 0x000000051d030c11 */ /* 0x000fe200088f1400 */
[----:B------:R-:W-:-:S04]  /*be60*/  ULDC.64 UR4, c[0x0][0xa00] ;  /* 0x0002800000047ab9 */ /* 0x000fc80000000a00 */
[----:B------:R1:W3:Y:S01]  /*be70*/  @P0 LDG.E R7, desc[UR54][R2.64] ;  /* 0x0000003602070981 */ /* 0x0002e2000c1e1900 */
[----:B------:R-:W-:Y:S02]  /*be80*/  ISETP.NE.U32.AND P0, PT, RZ, UR4, PT ;  /* 0x00000004ff007c0c */ /* 0x000fe4000bf05070 */
[----:B--2---:R-:W-:Y:S01]  /*be90*/  LOP3.LUT R6, R6, 0xffffffef, RZ, 0xc0, !PT ;  /* 0xffffffef06067812 */ /* 0x004fe200078ec0ff */
[----:B0-----:R-:W-:Y:S01]  /*bea0*/  IMAD.MOV.U32 R0, RZ, RZ, RZ ;  /* 0x000000ffff007224 */ /* 0x001fe200078e00ff */
[----:B------:R-:W-:Y:S02]  /*beb0*/  ISETP.NE.AND.EX P2, PT, RZ, UR5, PT, P0 ;  /* 0x00000005ff007c0c */ /* 0x000fe4000bf45300 */
[----:B------:R-:W-:Y:S02]  /*bec0*/  ISETP.NE.U32.AND P0, PT, RZ, UR6, PT ;  /* 0x00000006ff007c0c */ /* 0x000fe4000bf05070 */
[----:B-1----:R-:W-:Y:S02]  /*bed0*/  IADD3 R2, P1, R23, UR4, RZ ;  /* 0x0000000417027c10 */ /* 0x002fe4000ff3e0ff */
[----:B------:R-:W-:-:S02]  /*bee0*/  ISETP.NE.AND.EX P0, PT, RZ, UR7, PT, P0 ;  /* 0x00000007ff007c0c */ /* 0x000fc4000bf05300 */
[----:B------:R-:W-:Y:S01]  /*bef0*/  IADD3.X R3, R24, UR5, RZ, P1, !PT ;  /* 0x0000000518037c10 */ /* 0x000fe20008ffe4ff */
[----:B------:R-:W-:-:S04]  /*bf00*/  ULDC.64 UR4, c[0x0][0x418] ;  /* 0x0001060000047ab9 */ /* 0x000fc80000000a00 */
[----:B------:R-:W-:Y:S01]  /*bf10*/  @P2 LOP3.LUT R6, R6, 0x10, RZ, 0xfc, !PT ;  /* 0x0000001006062812 */ /* 0x000fe200078efcff */
[----:B------:R-:W2:Y:S05]  /*bf20*/  @P2 LDG.E R0, desc[UR54][R2.64] ;  /* 0x0000003602002981 */ /* 0x000eaa000c1e1900 */
[----:B------:R-:W-:Y:S01]  /*bf30*/  @P0 IADD3 R4, P1, R23, UR6, RZ ;  /* 0x0000000617040c10 */ /* 0x000fe2000ff3e0ff */
[----:B------:R-:W-:Y:S03]  /*bf40*/  STL [R1+0x4], R6 ;  /* 0x0000040601007387 */ /* 0x000fe60000100800 */
[----:B------:R-:W-:-:S05]  /*bf50*/  @P0 IADD3.X R5, R24, UR7, RZ, P1, !PT ;  /* 0x0000000718050c10 */ /* 0x000fca0008ffe4ff */
[----:B------:R-:W4:Y:S01]  /*bf60*/  @P0 LDG.E R4, desc[UR54][R4.64] ;  /* 0x0000003604040981 */ /* 0x000f22000c1e1900 */
[----:B------:R-:W-:-:S03]  /*bf70*/  UISETP.NE.U32.AND UP0, UPT, UR4, URZ, UPT ;  /* 0x0000003f0400728c */ /* 0x000fc6000bf05070 */
[----:B------:R-:W-:Y:S01]  /*bf80*/  ULDC UR4, c[0x0][0x424] ;  /* 0x0001090000047ab9 */ /* 0x000fe20000000800 */
[----:B------:R-:W-:-:S03]  /*bf90*/  UISETP.NE.AND.EX UP0, UPT, UR5, URZ, UPT, UP0 ;  /* 0x0000003f0500728c */ /* 0x000fc6000bf05300 */
[----:B------:R-:W-:Y:S01]  /*bfa0*/  ULDC UR5, c[0x0][0x2f0] ;  /* 0x0000bc0000057ab9 */ /* 0x000fe20000000800 */
[----:B------:R-:W-:-:S04]  /*bfb0*/  USEL UR4, UR4, 0x1, UP0 ;  /* 0x0000000104047887 */ /* 0x000fc80008000000 */
[----:B------:R-:W-:Y:S01]  /*bfc0*/  UIMAD UR4, UR4, UR5, URZ ;  /* 0x00000005040472a4 */ /* 0x000fe2000f8e023f */
[----:B--2---:R0:W-:Y:S04]  /*bfd0*/  STL [R1+0x20], R0 ;  /* 0x0000200001007387 */ /* 0x0041e80000100800 */
[----:B---3--:R1:W-:Y:S04]  /*bfe0*/  STL [R1+0x14], R7 ;  /* 0x0000140701007387 */ /* 0x0083e80000100800 */
[----:B----4-:R1:W-:Y:S01]  /*bff0*/  @P0 STL [R1+0x28], R4 ;  /* 0x0000280401000387 */ /* 0x0103e20000100800 */
[----:B0-----:R-:W-:Y:S01]  /*c000*/  IMAD.U32 R0, RZ, RZ, UR4 ;  /* 0x00000004ff007e24 */ /* 0x001fe2000f8e00ff */
[----:B------:R-:W-:Y:S06]  /*c010*/  @P0 BRA `(.L_x_2433) ;  /* 0x0000000000200947 */ /* 0x000fec0003800000 */
[----:B------:R-:W-:Y:S02]  /*c020*/  ULDC UR4, c[0x0][0x288] ;  /* 0x0000a20000047ab9 */ /* 0x000fe40000000800 */
[----:B-1----:R-:W-:-:S05]  /*c030*/  IMAD.U32 R4, RZ, RZ, UR4 ;  /* 0x00000004ff047e24 */ /* 0x002fca000f8e00ff */
[----:B------:R0:W-:Y:S01]  /*c040*/  STL [R1+0x28], R4 ;  /* 0x0000280401007387 */ /* 0x0001e20000100800 */
[----:B------:R-:W-:Y:S05]  /*c050*/  @!P2 BRA `(.L_x_2433) ;  /* 0x000000000010a947 */ /* 0x000fea0003800000 */
[----:B------:R-:W2:Y:S04]  /*c060*/  LDG.E R5, desc[UR54][R2.64] ;  /* 0x0000003602057981 */ /* 0x000ea8000c1e1900 */
[----:B0-----:R-:W2:Y:S02]  /*c070*/  LDG.E R4, desc[UR54][R2.64+0x4] ;  /* 0x0000043602047981 */ /* 0x001ea4000c1e1900 */
[----:B--2---:R-:W-:-:S05]  /*c080*/  IMAD.IADD R2, R4, 0x1, -R5 ;  /* 0x0000000104027824 */ /* 0x004fca00078e0a05 */
[----:B------:R2:W-:Y:S02]  /*c090*/  STL [R1+0x28], R2 ;  /* 0x0000280201007387 */ /* 0x0005e40000100800 */
.L_x_2433:
        /* <DEDUP_REMOVED lines=10> */
.L_x_2434:
        /* <DEDUP_REMOVED lines=9> */
.L_x_2435:
[----:B0-2---:R-:W-:Y:S01]  /*c1d0*/  IMAD.MOV.U32 R2, RZ, RZ, R6 ;  /* 0x000000ffff027224 */ /* 0x005fe200078e0006 */
[----:B------:R-:W0:Y:S01]  /*c1e0*/  LDC R3, c[0x0][0x448] ;  /* 0x00011200ff037b82 */ /* 0x000e220000000800 */
[----:B------:R-:W2:Y:S01]  /*c1f0*/  LDL R6, [R1+0x28] ;  /* 0x0000280001067983 */ /* 0x000ea20000100800 */
[----:B-----5:R-:W-:Y:S01]  /*c200*/  IMAD.IADD R5, R0, 0x1, -R7 ;  /* 0x0000000100057824 */ /* 0x020fe200078e0a07 */
[----:B------:R-:W-:Y:S01]  /*c210*/  BSSY B0, `(.L_x_2436) ;  /* 0x000003a000007945 */ /* 0x000fe20003800000 */
[----:B------:R-:W-:Y:S02]  /*c220*/  LOP3.LUT R2, R2, 0xfffffff7, RZ, 0xc0, !PT ;  /* 0xfffffff702027812 */ /* 0x000fe400078ec0ff */
[----:B0-----:R-:W-:-:S13]  /*c230*/  ISETP.NE.AND P0, PT, R3, 0x1, PT ;  /* 0x000000010300780c */ /* 0x001fda0003f05270 */
[----:B------:R-:W0:Y:S01]  /*c240*/  @P0 LDC R4, c[0x0][0x44c] ;  /* 0x00011300ff040b82 */ /* 0x000e220000000800 */
[----:B------:R-:W-:-:S05]  /*c250*/  @P0 LOP3.LUT R2, R2, 0x8, RZ, 0xfc, !PT ;  /* 0x0000000802020812 */ /* 0x000fca00078efcff */
[----:B------:R1:W-:Y:S02]  /*c260*/  STL [R1+0x4], R2 ;  /* 0x0000040201007387 */ /* 0x0003e40000100800 */
[----:B------:R-:W3:Y:S02]  /*c270*/  @P0 LDC R3, c[0x0][0x450] ;  /* 0x00011400ff030b82 */ /* 0x000ee40000000800 */
[----:B------:R4:W-:Y:S01]  /*c280*/  STL [R1+0xc], R5 ;  /* 0x00000c0501007387 */ /* 0x0009e20000100800 */
[----:B-1----:R-:W-:-:S04]  /*c290*/  IMAD R2, R17, 0xc0, RZ ;  /* 0x000000c011027824 */ /* 0x002fc800078e02ff */
[----:B------:R-:W-:-:S04]  /*c2a0*/  VIADD R2, R2, 0xbf ;  /* 0x000000bf02027836 */ /* 0x000fc80000000000 */
[----:B0-----:R-:W-:-:S05]  /*c2b0*/  @P0 IMAD.HI.U32 R4, R2, R4, RZ ;  /* 0x0000000402040227 */ /* 0x001fca00078e00ff */
[----:B---3--:R-:W-:Y:S02]  /*c2c0*/  @P0 SHF.R.U32.HI R2, RZ, R3, R4 ;  /* 0x00000003ff020219 */ /* 0x008fe40000011604 */
[----:B------:R-:W-:-:S04]  /*c2d0*/  LOP3.LUT R4, R18, 0xff000000, RZ, 0xc0, !PT ;  /* 0xff00000012047812 */ /* 0x000fc800078ec0ff */
[----:B------:R-:W-:Y:S02]  /*c2e0*/  SHF.R.U32.HI R4, RZ, 0x8, R4 ;  /* 0x00000008ff047819 */ /* 0x000fe40000011604 */
[----:B--2---:R-:W-:-:S05]  /*c2f0*/  IADD3 R0, R5, 0x80, -R6 ;  /* 0x0000008005007810 */ /* 0x004fca0007ffe806 */
[----:B------:R-:W-:-:S05]  /*c300*/  IMAD.IADD R0, R0, 0x1, R2 ;  /* 0x0000000100007824 */ /* 0x000fca00078e0202 */
[----:B------:R-:W-:-:S04]  /*c310*/  SHF.R.S32.HI R2, RZ, 0x1f, R0 ;  /* 0x0000001fff027819 */ /* 0x000fc80000011400 */
[----:B------:R-:W-:Y:S01]  /*c320*/  LEA.HI R0, R2, R0, RZ, 0x7 ;  /* 0x0000000002007211 */ /* 0x000fe200078f38ff */
[----:B------:R-:W-:-:S03]  /*c330*/  VIADD R2, R5, 0x7f ;  /* 0x0000007f05027836 */ /* 0x000fc60000000000 */
[----:B------:R-:W-:Y:S02]  /*c340*/  SHF.R.S32.HI R0, RZ, 0x7, R0 ;  /* 0x00000007ff007819 */ /* 0x000fe40000011400 */
[----:B------:R-:W-:-:S04]  /*c350*/  SHF.R.S32.HI R3, RZ, 0x1f, R2 ;  /* 0x0000001fff037819 */ /* 0x000fc80000011402 */
[----:B------:R-:W-:-:S04]  /*c360*/  LEA.HI R2, R3, R2, RZ, 0x7 ;  /* 0x0000000203027211 */ /* 0x000fc800078f38ff */
[----:B------:R-:W-:-:S04]  /*c370*/  SHF.R.S32.HI R2, RZ, 0x7, R2 ;  /* 0x00000007ff027819 */ /* 0x000fc80000011402 */
[----:B------:R-:W-:Y:S02]  /*c380*/  VIMNMX R0, R2, R0, PT ;  /* 0x0000000002007248 */ /* 0x000fe40003fe0100 */
[----:B------:R-:W-:Y:S02]  /*c390*/  LOP3.LUT R2, R18, 0xff0000, RZ, 0xc0, !PT ;  /* 0x00ff000012027812 */ /* 0x000fe400078ec0ff */
[----:B------:R-:W-:Y:S02]  /*c3a0*/  ISETP.GE.AND P0, PT, R0, 0x1, PT ;  /* 0x000000010000780c */ /* 0x000fe40003f06270 */
[----:B------:R-:W-:Y:S02]  /*c3b0*/  LEA.HI R4, R2, R4, RZ, 0x10 ;  /* 0x0000000402047211 */ /* 0x000fe400078f80ff */
[----:B------:R-:W-:-:S09]  /*c3c0*/  MOV R2, RZ ;  /* 0x000000ff00027202 */ /* 0x000fd20000000f00 */
[----:B----4-:R-:W-:Y:S05]  /*c3d0*/  @!P0 BRA `(.L_x_2437) ;  /* 0x0000000000748947 */ /* 0x010fea0003800000 */
        /* <DEDUP_REMOVED lines=29> */
.L_x_2437:
[----:B------:R-:W-:Y:S05]  /*c5b0*/  BSYNC B0 ;  /* 0x0000000000007941 */ /* 0x000fea0003800000 */
.L_x_2436:
        /* <DEDUP_REMOVED lines=25> */
.L_x_2439:
        /* <DEDUP_REMOVED lines=20> */
.L_x_2442:
[----:B------:R-:W-:Y:S05]  /*c890*/  BSYNC B6 ;  /* 0x0000000000067941 */ /* 0x000fea0003800000 */
.L_x_2441:
        /* <DEDUP_REMOVED lines=20> */
.L_x_2445:
        /* <DEDUP_REMOVED lines=15> */
.L_x_2444:
[----:B------:R-:W-:Y:S05]  /*cad0*/  BSYNC B6 ;  /* 0x0000000000067941 */ /* 0x000fea0003800000 */
.L_x_2443:
        /* <DEDUP_REMOVED lines=14> */
[----:B--2---:R0:W2:Y:S01]  /*cbc0*/  @P0 LDG.E R21, desc[UR54][R2.64] ;  /* 0x0000003602150981 */ /* 0x0040a2000c1e1900 */
[----:B-1----:R-:W-:Y:S01]  /*cbd0*/  IMAD.SHL.U32 R7, R7, 0x10, RZ ;  /* 0x0000001007077824 */ /* 0x002fe200078e00ff */
[----:B------:R-:W-:Y:S01]  /*cbe0*/  LOP3.LUT R0, R0, 0x7f, RZ, 0xc0, !PT ;  /* 0x0000007f00007812 */ /* 0x000fe200078ec0ff */
[----:B---3--:R-:W-:-:S07]  /*cbf0*/  VIADD R26, R26, 0xffffffff ;  /* 0xffffffff1a1a7836 */ /* 0x008fce0000000000 */
        /* <DEDUP_REMOVED lines=27> */
[----:B------:R-:W-:Y:S01]  /*cdb0*/  LOP3.LUT R20, R20, 0xfffffffb, RZ, 0xc0, !PT ;  /* 0xfffffffb14147812 */ /* 0x000fe200078ec0ff */
[----:B------:R-:W-:-:S03]  /*cdc0*/  IMAD.U32 R9, RZ, RZ, UR37 ;  /* 0x00000025ff097e24 */ /* 0x000fc6000f8e00ff */
[----:B------:R-:W-:Y:S02]  /*cdd0*/  @P2 LOP3.LUT R20, R20, 0x4, RZ, 0xfc, !PT ;  /* 0x0000000414142812 */ /* 0x000fe400078efcff */
[----:B------:R-:W-:Y:S02]  /*cde0*/  ISETP.NE.AND P2, PT, R9, 0x3, PT ;  /* 0x000000030900780c */ /* 0x000fe40003f45270 */
[----:B------:R-:W-:-:S11]  /*cdf0*/  LOP3.LUT R20, R20, 0xfffffffd, RZ, 0xc0, !PT ;  /* 0xfffffffd14147812 */ /* 0x000fd600078ec0ff */
[----:B------:R-:W-:-:S05]  /*ce00*/  @P2 LOP3.LUT R20, R20, 0x2, RZ, 0xfc, !PT ;  /* 0x0000000214142812 */ /* 0x000fca00078efcff */
[----:B------:R0:W-:Y:S01]  /*ce10*/  STL [R1+0x4], R20 ;  /* 0x0000041401007387 */ /* 0x0001e20000100800 */
[----:B------:R-:W-:-:S03]  /*ce20*/  UMOV UR4, 0xffffffff ;  /* 0xffffffff00047882 */ /* 0x000fc60000000000 */
[----:B------:R-:W-:Y:S05]  /*ce30*/  BRA.DIV UR4, `(.L_x_2446) ;  /* 0x0000004604d87947 */ /* 0x000fea000b800000 */
.L_x_2512:
[----:B------:R-:W-:Y:S01]  /*ce40*/  LOP3.LUT R24, R18, 0xffff, RZ, 0xc0, !PT ;  /* 0x0000ffff12187812 */ /* 0x000fe200078ec0ff */
[----:B------:R-:W-:Y:S06]  /*ce50*/  @!P2 BRA `(.L_x_2447) ;  /* 0x000000000004a947 */ /* 0x000fec0003800000 */
[----:B------:R-:W-:Y:S01]  /*ce60*/  BPT.TRAP 0x1 ;  /* 0x000000040000795c */ /* 0x000fe20000300000 */
.L_x_2447:
        /* <DEDUP_REMOVED lines=23> */
.L_x_2513:
[----:B------:R-:W-:Y:S05]  /*cfe0*/  BSYNC B0 ;  /* 0x0000000000007941 */ /* 0x000fea0003800000 */
.L_x_2448:
        /* <DEDUP_REMOVED lines=40> */
[----:B-1----:R-:W-:-:S04]  /*d270*/  @P0 LEA R7, P1, R28, R7, 0x1 ;  /* 0x000000071c070211 */ /* 0x002fc800078208ff */
[----:B--2---:R-:W-:Y:S02]  /*d280*/  @P0 IADD3.X R6, RZ, R6, RZ, P1, !PT ;  /* 0x00000006ff060210 */ /* 0x004fe40000ffe4ff */
[----:B------:R-:W-:Y:S02]  /*d290*/  ISETP.GE.AND P1, PT, R4, 0x11, PT ;  /* 0x000000110400780c */ /* 0x000fe40003f26270 */
        /* <DEDUP_REMOVED lines=66> */
.L_x_2531:
[----:B------:R-:W-:-:S13]  /*d6c0*/  ISETP.GE.AND P0, PT, R4, 0x71, PT ;  /* 0x000000710400780c */ /* 0x000fda0003f06270 */
[----:B-1----:R-:W-:Y:S01]  /*d6d0*/  @P0 LEA R6, P1, R28, R0, 0x1 ;  /* 0x000000001c060211 */ /* 0x002fe200078208ff */
        /* <DEDUP_REMOVED lines=8> */
.L_x_2451:
        /* <DEDUP_REMOVED lines=11> */
.L_x_2452:
        /* <DEDUP_REMOVED lines=37> */
[----:B01----:R-:W-:Y:S05]  /*da60*/  CALL.ABS.NOINC R2 ;  /* 0x0000000002007343 */ /* 0x003fea0003c00000 */
.L_x_2454:
[----:B------:R-:W-:Y:S05]  /*da70*/  BSYNC B6 ;  /* 0x0000000000067941 */ /* 0x000fea0003800000 */
.L_x_2453:
[----:B------:R-:W2:Y:S01]  /*da80*/  LDL.LU R21, [R1+0x34] ;  /* 0x0000340001157983 */ /* 0x000ea20000300800 */
[----:B------:R-:W-:Y:S01]  /*da90*/  ULDC.64 UR6, c[0x0][0x2e0] ;  /* 0x0000b80000067ab9 */ /* 0x000fe20000000a00 */
[----:B-1----:R-:W1:Y:S01]  /*daa0*/  LDC R4, c[0x0][0x448] ;  /* 0x00011200ff047b82 */ /* 0x002e620000000800 */
[----:B------:R-:W-:Y:S01]  /*dab0*/  ULDC.64 UR4, c[0x0][0x2d8] ;  /* 0x0000b60000047ab9 */ /* 0x000fe20000000a00 */
[----:B------:R-:W3:Y:S01]  /*dac0*/  LDL.LU R20, [R1+0x2c] ;  /* 0x00002c0001147983 */ /* 0x000ee20000300800 */
[----:B------:R-:W-:-:S03]  /*dad0*/  ULDC.64 UR8, c[0x0][0x280] ;  /* 0x0000a00000087ab9 */ /* 0x000fc60000000a00 */
[----:B------:R-:W3:Y:S02]  /*dae0*/  LDL.LU.64 R2, [R1+0x20] ;  /* 0x0000200001027983 */ /* 0x000ee40000300a00 */
[----:B0-----:R-:W0:Y:S02]  /*daf0*/  LDC R9, c[0x0][0x448] ;  /* 0x00011200ff097b82 */ /* 0x001e240000000800 */
[----:B------:R4:W5:Y:S01]  /*db00*/  LDL R10, [R1+0x1c] ;  /* 0x00001c00010a7983 */ /* 0x0009620000100800 */
[----:B-1----:R-:W-:-:S13]  /*db10*/  ISETP.NE.AND P6, PT, R4, 0x1, PT ;  /* 0x000000010400780c */ /* 0x002fda0003fc5270 */
[----:B------:R-:W1:Y:S08]  /*db20*/  @P6 LDC R5, c[0x0][0x44c] ;  /* 0x00011300ff056b82 */ /* 0x000e700000000800 */
[----:B------:R-:W4:Y:S08]  /*db30*/  @P6 LDC R4, c[0x0][0x450] ;  /* 0x00011400ff046b82 */ /* 0x000f300000000800 */
[----:B------:R-:W0:Y:S01]  /*db40*/  @P6 LDC R8, c[0x0][0x450] ;  /* 0x00011400ff086b82 */ /* 0x000e220000000800 */
[----:B--2---:R-:W-:-:S02]  /*db50*/  IMAD R0, R21, UR6, RZ ;  /* 0x0000000615007c24 */ /* 0x004fc4000f8e02ff */
[----:B------:R-:W2:Y:S02]  /*db60*/  S2R R21, SR_TID.X ;  /* 0x0000000000157919 */ /* 0x000ea40000002100 */
[----:B------:R-:W-:Y:S01]  /*db70*/  IMAD R0, R29, UR7, R0 ;  /* 0x000000071d007c24 */ /* 0x000fe2000f8e0200 */
[----:B---3--:R-:W-:Y:S02]  /*db80*/  MOV R3, R20 ;  /* 0x0000001400037202 */ /* 0x008fe40000000f00 */
[----:B------:R-:W3:Y:S01]  /*db90*/  S2R R20, SR_TID.X ;  /* 0x0000000000147919 */ /* 0x000ee20000002100 */
[----:B------:R-:W-:-:S04]  /*dba0*/  IMAD.WIDE.U32 R2, R24, UR4, R2 ;  /* 0x0000000418027c25 */ /* 0x000fc8000f8e0002 */
[----:B------:R-:W-:Y:S01]  /*dbb0*/  IMAD R3, R24, UR5, R3 ;  /* 0x0000000518037c24 */ /* 0x000fe2000f8e0203 */
[----:B------:R-:W-:Y:S01]  /*dbc0*/  ULDC.64 UR4, c[0x0][0x2d0] ;  /* 0x0000b40000047ab9 */ /* 0x000fe20000000a00 */
[----:B------:R-:W-:Y:S01]  /*dbd0*/  IMAD.WIDE.U32 R2, R29, UR6, R2 ;  /* 0x000000061d027c25 */ /* 0x000fe2000f8e0002 */
[----:B------:R-:W-:-:S03]  /*dbe0*/  ULDC.64 UR6, c[0x0][0x2c8] ;  /* 0x0000b20000067ab9 */ /* 0x000fc60000000a00 */
[----:B------:R-:W-:Y:S02]  /*dbf0*/  IMAD.IADD R3, R3, 0x1, R0 ;  /* 0x0000000103037824 */ /* 0x000fe400078e0200 */
[----:B--2---:R-:W-:-:S05]  /*dc00*/  IMAD.SHL.U32 R21, R21, 0x10, RZ ;  /* 0x0000001015157824 */ /* 0x004fca00078e00ff */
[----:B------:R-:W-:Y:S02]  /*dc10*/  LOP3.LUT R21, R21, 0x70, RZ, 0xc0, !PT ;  /* 0x0000007015157812 */ /* 0x000fe400078ec0ff */
[----:B---3--:R-:W-:-:S04]  /*dc20*/  LOP3.LUT R20, R20, 0x7f, RZ, 0xc0, !PT ;  /* 0x0000007f14147812 */ /* 0x008fc800078ec0ff */
[----:B------:R-:W-:-:S04]  /*dc30*/  SHF.R.U32.HI R20, RZ, 0x3, R20 ;  /* 0x00000003ff147819 */ /* 0x000fc80000011614 */
[----:B------:R-:W-:Y:S02]  /*dc40*/  LOP3.LUT R20, R20, R21, RZ, 0xfc, !PT ;  /* 0x0000001514147212 */ /* 0x000fe400078efcff */
[----:B------:R2:W5:Y:S03]  /*dc50*/  LDL R21, [R1+0x28] ;  /* 0x0000280001157983 */ /* 0x0005660000100800 */
[----:B------:R-:W-:-:S04]  /*dc60*/  IMAD R6, R17, 0xc0, R20 ;  /* 0x000000c011067824 */ /* 0x000fc800078e0214 */
[----:B-1----:R-:W-:-:S04]  /*dc70*/  @P6 IMAD.HI.U32 R0, R6, R5, RZ ;  /* 0x0000000506006227 */ /* 0x002fc800078e00ff */
[----:B------:R-:W-:Y:S01]  /*dc80*/  IMAD.MOV.U32 R5, RZ, RZ, R6 ;  /* 0x000000ffff057224 */ /* 0x000fe200078e0006 */
[----:B----4-:R-:W-:-:S04]  /*dc90*/  @P6 SHF.R.U32.HI R5, RZ, R4, R0 ;  /* 0x00000004ff056219 */ /* 0x010fc80000011600 */
[----:B------:R-:W-:-:S05]  /*dca0*/  SHF.R.S32.HI R0, RZ, 0x1f, R5 ;  /* 0x0000001fff007819 */ /* 0x000fca0000011405 */
[----:B------:R-:W-:-:S04]  /*dcb0*/  IMAD R0, R0, UR4, RZ ;  /* 0x0000000400007c24 */ /* 0x000fc8000f8e02ff */
[C---:B------:R-:W-:Y:S02]  /*dcc0*/  IMAD R7, R5.reuse, UR5, R0 ;  /* 0x0000000505077c24 */ /* 0x040fe4000f8e0200 */
[----:B------:R-:W-:Y:S02]  /*dcd0*/  IMAD.MOV R0, RZ, RZ, -R5 ;  /* 0x000000ffff007224 */ /* 0x000fe400078e0a05 */
[----:B------:R-:W-:-:S04]  /*dce0*/  IMAD.WIDE.U32 R4, R5, UR4, R2 ;  /* 0x0000000405047c25 */ /* 0x000fc8000f8e0002 */
[----:B0-----:R-:W-:Y:S02]  /*dcf0*/  IMAD R0, R9, R0, R6 ;  /* 0x0000000009007224 */ /* 0x001fe400078e0206 */
        /* <DEDUP_REMOVED lines=117> */
[----:B0-----:R-:W-:-:S04]  /*e450*/  @!P1 LEA R4, P3, R28, R4, 0x1 ;  /* 0x000000041c049211 */ /* 0x001fc800078608ff */
[----:B------:R-:W-:Y:S01]  /*e460*/  @!P1 IADD3.X R0, RZ, R0, RZ, P3, !PT ;  /* 0x00000000ff009210 */ /* 0x000fe20001ffe4ff */
[----:B-1----:R-:W-:-:S04]  /*e470*/  @!P1 IMAD.MOV.U32 R6, RZ, RZ, R4 ;  /* 0x000000ffff069224 */ /* 0x002fc800078e0004 */
        /* <DEDUP_REMOVED lines=20> */
.L_x_2556:
        /* <DEDUP_REMOVED lines=10> */
.L_x_2456:
        /* <DEDUP_REMOVED lines=22> */
.L_x_2557:
[----:B------:R-:W-:Y:S05]  /*e7c0*/  BSYNC B0 ;  /* 0x0000000000007941 */ /* 0x000fea0003800000 */
.L_x_2457:
[----:B------:R-:W-:Y:S04]  /*e7d0*/  BSSY B0, `(.L_x_2459) ;  /* 0x00000ff000007945 */ /* 0x000fe80003800000 */
[----:B------:R-:W-:Y:S05]  /*e7e0*/  @!P1 BRA `(.L_x_2460) ;  /* 0x0000000c00f49947 */ /* 0x000fea0003800000 */
[----:B------:R-:W-:Y:S01]  /*e7f0*/  ULDC UR4, c[0x0][0x2f4] ;  /* 0x0000bd0000047ab9 */ /* 0x000fe20000000800 */
[----:B------:R-:W-:Y:S01]  /*e800*/  IMAD.MOV.U32 R17, RZ, RZ, R27 ;  /* 0x000000ffff117224 */ /* 0x000fe200078e001b */
[----:B------:R-:W-:Y:S01]  /*e810*/  ISETP.GE.AND P1, PT, R28, UR4, PT ;  /* 0x000000041c007c0c */ /* 0x000fe2000bf26270 */
[----:B------:R-:W-:Y:S02]  /*e820*/  IMAD.MOV.U32 R6, RZ, RZ, R25 ;  /* 0x000000ffff067224 */ /* 0x000fe400078e0019 */
[----:B------:R-:W-:-:S10]  /*e830*/  IMAD.MOV.U32 R29, RZ, RZ, R26 ;  /* 0x000000ffff1d7224 */ /* 0x000fd400078e001a */
.L_x_2473:
[----:B------:R-:W2:Y:S01]  /*e840*/  LDL R9, [R1+0x14] ;  /* 0x0000140001097983 */ /* 0x000ea20000100800 */
[----:B0-----:R-:W0:Y:S03]  /*e850*/  LDC R3, c[0x0][0x430] ;  /* 0x00010c00ff037b82 */ /* 0x001e260000000800 */
[----:B------:R-:W3:Y:S04]  /*e860*/  LDL R8, [R1+0x18] ;  /* 0x0000180001087983 */ /* 0x000ee80000100800 */
[----:B------:R-:W4:Y:S01]  /*e870*/  LDL R5, [R1] ;  /* 0x0000000001057983 */ /* 0x000f220000100800 */
        /* <DEDUP_REMOVED lines=14> */
[----:B-1----:R-:W-:-:S05]  /*e960*/  @P0 SHF.R.U32.HI R2, RZ, R0, R4 ;  /* 0x00000000ff020219 */ /* 0x002fca0000011604 */
        /* <DEDUP_REMOVED lines=23> */
.L_x_2461:
[----:B------:R-:W-:Y:S01]  /*eae0*/  IMAD R5, R25, 0x8, R22 ;  /* 0x0000000819057824 */ /* 0x000fe200078e0216 */
[----:B------:R-:W-:Y:S01]  /*eaf0*/  SHF.L.U32 R2, R27, 0x1f, RZ ;  /* 0x0000001f1b027819 */ /* 0x000fe200000006ff */
[----:B------:R-:W-:Y:S03]  /*eb00*/  BSSY B1, `(.L_x_2462) ;  /* 0x0000003000017945 */ /* 0x000fe60003800000 */
[----:B------:R-:W0:Y:S02]  /*eb10*/  SYNCS.PHASECHK.TRANS64.TRYWAIT P0, [R5+URZ+0x16840], R2 ;  /* 0x01684002050075a7 */ /* 0x000e24000800017f */
[----:B0-----:R-:W-:Y:S05]  /*eb20*/  @!P0 BRA `(.L_x_2463) ;  /* 0x00000044008c8947 */ /* 0x001fea0003800000 */
.L_x_2558:
[----:B------:R-:W-:Y:S05]  /*eb30*/  BSYNC B1 ;  /* 0x0000000000017941 */ /* 0x000fea0003800000 */
.L_x_2462:
[----:B------:R-:W2:Y:S01]  /*eb40*/  LDL R3, [R1+0x4] ;  /* 0x0000040001037983 */ /* 0x000ea20000100800 */
[----:B------:R-:W-:Y:S01]  /*eb50*/  SHF.R.S32.HI R20, RZ, 0x1f, R0 ;  /* 0x0000001fff147819 */ /* 0x000fe20000011400 */
[----:B------:R-:W-:Y:S01]  /*eb60*/  ULDC.64 UR4, c[0x0][0x300] ;  /* 0x0000c00000047ab9 */ /* 0x000fe20000000a00 */
[----:B------:R-:W-:Y:S01]  /*eb70*/  ULDC.64 UR6, c[0x0][0x2e8] ;  /* 0x0000ba0000067ab9 */ /* 0x000fe20000000a00 */
[----:B------:R-:W1:Y:S02]  /*eb80*/  S2R R8, SR_TID.X ;  /* 0x0000000000087919 */ /* 0x000e640000002100 */
[----:B------:R-:W-:-:S04]  /*eb90*/  IMAD R7, R20, UR4, RZ ;  /* 0x0000000414077c24 */ /* 0x000fc8000f8e02ff */
[----:B------:R-:W-:Y:S02]  /*eba0*/  IMAD R7, R0, UR5, R7 ;  /* 0x0000000500077c24 */ /* 0x000fe4000f8e0207 */
[C---:B-1----:R-:W-:Y:S01]  /*ebb0*/  IMAD.SHL.U32 R9, R8.reuse, 0x8, RZ ;  /* 0x0000000808097824 */ /* 0x042fe200078e00ff */
[----:B------:R-:W-:-:S04]  /*ebc0*/  SHF.L.U32 R11, R8, 0x3, RZ ;  /* 0x00000003080b7819 */ /* 0x000fc800000006ff */
        /* <DEDUP_REMOVED lines=59> */
.L_x_2576:
        /* <DEDUP_REMOVED lines=8> */
.L_x_2465:
        /* <DEDUP_REMOVED lines=11> */
.L_x_2466:
[----:B------:R1:W-:Y:S01]  /*f0b0*/  SYNCS.ARRIVE.TRANS64.A1T0 RZ, [R5+URZ+0x16830], RZ ;  /* 0x016830ff05ff79a7 */ /* 0x0003e2000810003f */
[----:B------:R-:W-:Y:S05]  /*f0c0*/  @!P3 BRA `(.L_x_2467) ;  /* 0x000000000004b947 */ /* 0x000fea0003800000 */
[----:B------:R-:W-:Y:S01]  /*f0d0*/  BPT.TRAP 0x1 ;  /* 0x000000040000795c */ /* 0x000fe20000300000 */
.L_x_2467:
[----:B------:R-:W-:Y:S01]  /*f0e0*/  SHF.L.U32 R2, R17, 0x1f, RZ ;  /* 0x0000001f11027819 */ /* 0x000fe200000006ff */
[----:B-1----:R-:W-:Y:S01]  /*f0f0*/  IMAD R5, R6, 0x8, R22 ;  /* 0x0000000806057824 */ /* 0x002fe200078e0216 */
[----:B------:R-:W-:Y:S03]  /*f100*/  BSSY B1, `(.L_x_2468) ;  /* 0x0000003000017945 */ /* 0x000fe60003800000 */
[----:B------:R-:W1:Y:S02]  /*f110*/  SYNCS.PHASECHK.TRANS64.TRYWAIT P0, [R5+URZ+0x16860], R2 ;  /* 0x01686002050075a7 */ /* 0x000e64000800017f */
[----:B-1----:R-:W-:Y:S05]  /*f120*/  @!P0 BRA `(.L_x_2469) ;  /* 0x0000004800508947 */ /* 0x002fea0003800000 */
.L_x_2577:
[----:B------:R-:W-:Y:S05]  /*f130*/  BSYNC B1 ;  /* 0x0000000000017941 */ /* 0x000fea0003800000 */
.L_x_2468:
        /* <DEDUP_REMOVED lines=60> */
.L_x_2595:
        /* <DEDUP_REMOVED lines=14> */
[----:B------:R-:W-:-:S03]  /*f5e0*/  NOP ;  /* 0x0000000000007918 */ /* 0x000fc60000000000 */
[----:B------:R-:W-:-:S03]  /*f5f0*/  IADD3 R3, R3, R6, RZ ;  /* 0x0000000603037210 */ /* 0x000fc60007ffe0ff */
        /* <DEDUP_REMOVED lines=9> */
.L_x_2471:
        /* <DEDUP_REMOVED lines=11> */
.L_x_2472:
[----:B------:R-:W2:Y:S01]  /*f740*/  LDL R0, [R1+0x10] ;  /* 0x0000100001007983 */ /* 0x000ea20000100800 */
[----:B------:R1:W-:Y:S01]  /*f750*/  SYNCS.ARRIVE.TRANS64.A1T0 RZ, [R5+URZ+0x16850], RZ ;  /* 0x016850ff05ff79a7 */ /* 0x0003e2000810003f */
[C---:B------:R-:W-:Y:S02]  /*f760*/  VIADD R7, R26.reuse, 0xffffffff ;  /* 0xffffffff1a077836 */ /* 0x040fe40000000000 */
[----:B------:R-:W-:Y:S02]  /*f770*/  IMAD.MOV.U32 R17, RZ, RZ, R27 ;  /* 0x000000ffff117224 */ /* 0x000fe400078e001b */
[----:B------:R-:W-:Y:S02]  /*f780*/  IMAD.MOV.U32 R6, RZ, RZ, R25 ;  /* 0x000000ffff067224 */ /* 0x000fe400078e0019 */
[----:B------:R-:W-:Y:S01]  /*f790*/  IMAD.MOV.U32 R29, RZ, RZ, R26 ;  /* 0x000000ffff1d7224 */ /* 0x000fe200078e001a */
[----:B--2---:R-:W-:-:S13]  /*f7a0*/  ISETP.GT.AND P0, PT, R26, R0, PT ;  /* 0x000000001a00720c */ /* 0x004fda0003f04270 */
[----:B-1----:R-:W-:Y:S05]  /*f7b0*/  @P0 BRA `(.L_x_2473) ;  /* 0xfffffff000200947 */ /* 0x002fea000383ffff */
.L_x_2460:
[----:B------:R-:W-:Y:S05]  /*f7c0*/  BSYNC B0 ;  /* 0x0000000000007941 */ /* 0x000fea0003800000 */
.L_x_2459:
        /* <DEDUP_REMOVED lines=17> */
.L_x_2475:
[----:B------:R-:W-:Y:S05]  /*f8e0*/  BSYNC B0 ;  /* 0x0000000000007941 */ /* 0x000fea0003800000 */
.L_x_2474:
[----:B------:R-:W-:-:S05]  /*f8f0*/  IMAD.U32 R0, RZ, RZ, UR37 ;  /* 0x00000025ff007e24 */ /* 0x000fca000f8e00ff */
[----:B------:R-:W-:-:S13]  /*f900*/  ISETP.NE.AND P0, PT, R0, 0x3, PT ;  /* 0x000000030000780c */ /* 0x000fda0003f05270 */
[----:B------:R-:W-:Y:S05]  /*f910*/  @!P0 BRA `(.L_x_2476) ;  /* 0x0000000000048947 */ /* 0x000fea0003800000 */
[----:B------:R-:W-:Y:S01]  /*f920*/  BPT.TRAP 0x1 ;  /* 0x000000040000795c */ /* 0x000fe20000300000 */
.L_x_2476:
[----:B------:R-:W2:Y:S01]  /*f930*/  LDL.LU R2, [R1+0xc] ;  /* 0x00000c0001027983 */ /* 0x000ea20000300800 */
[----:B------:R-:W-:Y:S01]  /*f940*/  IMAD R0, R25, 0x8, R22 ;  /* 0x0000000819007824 */ /* 0x000fe200078e0216 */
[----:B0-----:R-:W-:Y:S01]  /*f950*/  SHF.L.U32 R3, R27, 0x1f, RZ ;  /* 0x0000001f1b037819 */ /* 0x001fe200000006ff */
[----:B------:R-:W-:Y:S03]  /*f960*/  BSSY B0, `(.L_x_2477) ;  /* 0x0000004000007945 */ /* 0x000fe60003800000 */
[----:B------:R-:W0:Y:S01]  /*f970*/  SYNCS.PHASECHK.TRANS64.TRYWAIT P0, [R0+URZ+0x16860], R3 ;  /* 0x01686003000075a7 */ /* 0x000e22000800017f */
[----:B--2---:R-:W-:Y:S01]  /*f980*/  IMAD R6, R26, -0x80, R2 ;  /* 0xffffff801a067824 */ /* 0x004fe200078e0202 */
[----:B0-----:R-:W-:Y:S06]  /*f990*/  @!P0 BRA `(.L_x_2478) ;  /* 0x0000004800908947 */ /* 0x001fec0003800000 */
.L_x_2596:
[----:B------:R-:W-:Y:S05]  /*f9a0*/  BSYNC B0 ;  /* 0x0000000000007941 */ /* 0x000fea0003800000 */
.L_x_2477:
        /* <DEDUP_REMOVED lines=60> */
.L_x_2614:
        /* <DEDUP_REMOVED lines=9> */
.L_x_2480:
        /* <DEDUP_REMOVED lines=11> */
.L_x_2481:
[----:B------:R-:W-:Y:S01]  /*feb0*/  VIADD R25, R25, 0x1 ;  /* 0x0000000119197836 */ /* 0x000fe20000000000 */
[----:B------:R0:W-:Y:S04]  /*fec0*/  SYNCS.ARRIVE.TRANS64.A1T0 RZ, [R0+URZ+0x16850], RZ ;  /* 0x016850ff00ff79a7 */ /* 0x0001e8000810003f */
[----:B------:R-:W-:-:S04]  /*fed0*/  ISETP.NE.AND P0, PT, R25, 0x2, PT ;  /* 0x000000021900780c */ /* 0x000fc80003f05270 */
[----:B0-----:R-:W-:Y:S02]  /*fee0*/  SEL R0, RZ, 0x1, P0 ;  /* 0x00000001ff007807 */ /* 0x001fe40000000000 */
[----:B------:R-:W-:Y:S02]  /*fef0*/  SEL R25, R25, RZ, P0 ;  /* 0x000000ff19197207 */ /* 0x000fe40000000000 */
[----:B------:R-:W-:-:S07]  /*ff00*/  LOP3.LUT R27, R27, R0, RZ, 0x3c, !PT ;  /* 0x000000001b1b7212 */ /* 0x000fce00078e3cff */
.L_x_2440:
[----:B------:R-:W-:Y:S05]  /*ff10*/  BSYNC B7 ;  /* 0x0000000000077941 */ /* 0x000fea0003800000 */
.L_x_2438:
        /* <DEDUP_REMOVED lines=12> */
.L_x_2482:
        /* <DEDUP_REMOVED lines=43> */
.L_x_2624:
[----:B------:R-:W-:Y:S02]  /*10290*/  ULDC UR4, c[0x0][0xc38] ;  /* 0x00030e0000047ab9 */ /* 0x000fe40000000800 */
[----:B------:R-:W-:-:S04]  /*102a0*/  IMAD.U32 R4, RZ, RZ, UR4 ;  /* 0x00000004ff047e24 */ /* 0x000fc8000f8e00ff */
[----:B-1----:R-:W-:-:S04]  /*102b0*/  IMAD R3, R14, R4, RZ ;  /* 0x000000040e037224 */ /* 0x002fc800078e02ff */
[----:B------:R-:W-:-:S05]  /*102c0*/  IMAD.IADD R6, R6, 0x1, R3 ;  /* 0x0000000106067824 */ /* 0x000fca00078e0203 */
[----:B------:R-:W-:-:S13]  /*102d0*/  ISETP.GT.AND P6, PT, R6, R0, PT ;  /* 0x000000000600720c */ /* 0x000fda0003fc4270 */
[----:B------:R-:W-:Y:S05]  /*102e0*/  @P6 BRA `(.L_x_2485) ;  /* 0x0000000000a46947 */ /* 0x000fea0003800000 */
.L_x_2488:
        /* <DEDUP_REMOVED lines=35> */
.L_x_2632:
[----:B------:R-:W-:Y:S02]  /*10520*/  ULDC UR4, c[0x0][0xc38] ;  /* 0x00030e0000047ab9 */ /* 0x000fe40000000800 */
[----:B------:R-:W-:-:S04]  /*10530*/  IMAD.U32 R4, RZ, RZ, UR4 ;  /* 0x00000004ff047e24 */ /* 0x000fc8000f8e00ff */
[----:B-1----:R-:W-:-:S04]  /*10540*/  IMAD R3, R14, R4, RZ ;  /* 0x000000040e037224 */ /* 0x002fc800078e02ff */
[----:B------:R-:W-:-:S05]  /*10550*/  IMAD.IADD R6, R3, 0x1, R6 ;  /* 0x0000000103067824 */ /* 0x000fca00078e0206 */
[----:B------:R-:W-:-:S13]  /*10560*/  ISETP.GT.AND P6, PT, R6, R0, PT ;  /* 0x000000000600720c */ /* 0x000fda0003fc4270 */
[----:B------:R-:W-:Y:S05]  /*10570*/  @!P6 BRA `(.L_x_2488) ;  /* 0xfffffffc005ce947 */ /* 0x000fea000383ffff */
.L_x_2485:
        /* <DEDUP_REMOVED lines=10> */
.L_x_2637:
[----:B------:R-:W-:-:S13]  /*10620*/  ISETP.NE.AND P0, PT, R3, RZ, PT ;  /* 0x000000ff0300720c */ /* 0x000fda0003f05270 */
[----:B------:R-:W-:Y:S05]  /*10630*/  @!P0 BRA `(.L_x_2490) ;  /* 0x0000000000108947 */ /* 0x000fea0003800000 */
[----:B------:R-:W-:Y:S01]  /*10640*/  UMOV UR4, 0xffffffff ;  /* 0xffffffff00047882 */ /* 0x000fe20000000000 */
[----:B------:R-:W-:Y:S02]  /*10650*/  VIADD R12, R7, 0xffffffff ;  /* 0xffffffff070c7836 */ /* 0x000fe40000000000 */
[----:B------:R-:W-:Y:S05]  /*10660*/  BRA.DIV UR4, `(.L_x_2491) ;  /* 0x0000005204007947 */ /* 0x000fea000b800000 */
[----:B------:R4:W0:Y:S02]  /*10670*/  SHFL.IDX PT, R16, R2, R12, 0x1f ;  /* 0x00001f0c02107589 */ /* 0x00082400000e0000 */
.L_x_2490:
[----:B---3--:R-:W-:Y:S01]  /*10680*/  ISETP.NE.AND P0, PT, R5, 0x1, PT ;  /* 0x000000010500780c */ /* 0x008fe20003f05270 */
[----:B0-----:R-:W-:-:S04]  /*10690*/  IMAD R16, R16, R4, R6 ;  /* 0x0000000410107224 */ /* 0x001fc800078e0206 */
[----:B------:R-:W-:-:S08]  /*106a0*/  IMAD.IADD R0, R0, 0x1, -R16 ;  /* 0x0000000100007824 */ /* 0x000fd000078e0a10 */
[----:B------:R-:W-:Y:S05]  /*106b0*/  @!P0 BRA `(.L_x_2492) ;  /* 0x0000000000dc8947 */ /* 0x000fea0003800000 */
[----:B--2---:R-:W-:Y:S02]  /*106c0*/  IABS R4, R17 ;  /* 0x0000001100047213 */ /* 0x004fe40000000000 */
[----:B------:R-:W-:Y:S02]  /*106d0*/  IABS R6, R5 ;  /* 0x0000000500067213 */ /* 0x000fe40000000000 */
[----:B-1----:R-:W0:Y:S01]  /*106e0*/  I2F.RP R7, R4 ;  /* 0x0000000400077306 */ /* 0x002e220000209400 */
[----:B----4-:R-:W-:-:S07]  /*106f0*/  MOV R2, RZ ;  /* 0x000000ff00027202 */ /* 0x010fce0000000f00 */
        /* <DEDUP_REMOVED lines=51> */
.L_x_2492:
        /* <DEDUP_REMOVED lines=28> */
[----:B------:R-:W-:Y:S01]  /*10bf0*/  IMAD R7, R6, R9, RZ ;  /* 0x0000000906077224 */ /* 0x000fe200078e02ff */
[----:B------:R-:W-:-:S03]  /*10c00*/  IADD3 R9, -R9, RZ, RZ ;  /* 0x000000ff09097210 */ /* 0x000fc60007ffe1ff */
        /* <DEDUP_REMOVED lines=30> */
.L_x_2493:
[----:B------:R-:W-:-:S05]  /*10df0*/  LOP3.LUT R0, RZ, R3, RZ, 0x33, !PT ;  /* 0x00000003ff007212 */ /* 0x000fca00078e33ff */
[----:B------:R-:W-:Y:S01]  /*10e00*/  IMAD.IADD R17, R17, 0x1, R0 ;  /* 0x0000000111117824 */ /* 0x000fe200078e0200 */
[----:B------:R-:W-:Y:S06]  /*10e10*/  BRA `(.L_x_2494) ;  /* 0x00000000001c7947 */ /* 0x000fec0003800000 */
.L_x_2486:
[----:B------:R-:W-:Y:S01]  /*10e20*/  UMOV UR4, URZ ;  /* 0x0000003f00047c82 */ /* 0x000fe20008000000 */
[----:B------:R-:W-:Y:S01]  /*10e30*/  UMOV UR5, URZ ;  /* 0x0000003f00057c82 */ /* 0x000fe20008000000 */
[----:B------:R-:W-:Y:S01]  /*10e40*/  ULDC UR6, c[0x0][0xc3c] ;  /* 0x00030f0000067ab9 */ /* 0x000fe20000000800 */
[----:B------:R-:W-:Y:S02]  /*10e50*/  IMAD.MOV.U32 R16, RZ, RZ, R0 ;  /* 0x000000ffff107224 */ /* 0x000fe400078e0000 */
[----:B------:R-:W-:Y:S02]  /*10e60*/  IMAD.U32 R17, RZ, RZ, UR4 ;  /* 0x00000004ff117e24 */ /* 0x000fe4000f8e00ff */
[----:B------:R-:W-:Y:S02]  /*10e70*/  IMAD.U32 R18, RZ, RZ, UR5 ;  /* 0x00000005ff127e24 */ /* 0x000fe4000f8e00ff */
[----:B------:R-:W-:-:S07]  /*10e80*/  IMAD.U32 R19, RZ, RZ, UR6 ;  /* 0x00000006ff137e24 */ /* 0x000fce000f8e00ff */
.L_x_2494:
        /* <DEDUP_REMOVED lines=10> */
.L_x_2483:
[----:B------:R-:W-:Y:S02]  /*10f30*/  ULDC UR4, c[0x0][0xc3c] ;  /* 0x00030f0000047ab9 */ /* 0x000fe40000000800 */
[----:B-1----:R-:W-:-:S13]  /*10f40*/  ISETP.GE.AND P0, PT, R19, UR4, PT ;  /* 0x0000000413007c0c */ /* 0x002fda000bf06270 */
[----:B------:R-:W-:Y:S05]  /*10f50*/  @!P0 BRA `(.L_x_2495) ;  /* 0xffffffac00808947 */ /* 0x000fea000383ffff */
[----:B------:R-:W-:Y:S05]  /*10f60*/  BSYNC B8 ;  /* 0x0000000000087941 */ /* 0x000fea0003800000 */
.L_x_2432:
[----:B--2---:R-:W2:Y:S01]  /*10f70*/  LDL.LU R0, [R1+0x38] ;  /* 0x0000380001007983 */ /* 0x004ea20000300800 */
[----:B------:R-:W-:Y:S01]  /*10f80*/  BSSY B0, `(.L_x_2496) ;  /* 0x000000b000007945 */ /* 0x000fe20003800000 */
[----:B------:R-:W1:Y:S01]  /*10f90*/  S2R R5, SR_CgaCtaId ;  /* 0x0000000000057919 */ /* 0x000e620000008800 */
[----:B--2---:R-:W-:-:S05]  /*10fa0*/  VIADD R0, R0, 0x1 ;  /* 0x0000000100007836 */ /* 0x004fca0000000000 */
[----:B0-----:R-:W-:-:S04]  /*10fb0*/  LEA.HI R2, R0, R0, RZ, 0x1 ;  /* 0x0000000000027211 */ /* 0x001fc800078f08ff */
[----:B------:R-:W-:Y:S02]  /*10fc0*/  LOP3.LUT R3, R2, 0xfffffffe, RZ, 0xc0, !PT ;  /* 0xfffffffe02037812 */ /* 0x000fe400078ec0ff */
[----:B------:R-:W-:-:S03]  /*10fd0*/  MOV R2, 0x400 ;  /* 0x0000040000027802 */ /* 0x000fc60000000f00 */
[----:B------:R-:W-:Y:S01]  /*10fe0*/  IMAD.IADD R0, R0, 0x1, -R3 ;  /* 0x0000000100007824 */ /* 0x000fe200078e0a03 */
[----:B-1----:R-:W-:-:S04]  /*10ff0*/  LEA R5, R5, R2, 0x18 ;  /* 0x0000000205057211 */ /* 0x002fc800078ec0ff */
[----:B------:R-:W-:-:S04]  /*11000*/  SHF.L.U32 R0, R0, 0x1f, RZ ;  /* 0x0000001f00007819 */ /* 0x000fc800000006ff */
[----:B------:R-:W0:Y:S02]  /*11010*/  SYNCS.PHASECHK.TRANS64.TRYWAIT P0, [R5+URZ+0x16820], R0 ;  /* 0x01682000050075a7 */ /* 0x000e24000800017f */
[----:B0-----:R-:W-:Y:S05]  /*11020*/  @!P0 BRA `(.L_x_2497) ;  /* 0x0000004400b88947 */ /* 0x001fea0003800000 */
.L_x_2640:
[----:B------:R-:W-:Y:S05]  /*11030*/  BSYNC B0 ;  /* 0x0000000000007941 */ /* 0x000fea0003800000 */
.L_x_2496:
[----:B------:R-:W-:-:S03]  /*11040*/  UMOV UR4, 0xffffffff ;  /* 0xffffffff00047882 */ /* 0x000fc60000000000 */
[----:B------:R-:W-:Y:S05]  /*11050*/  BRA.DIV UR4, `(.L_x_2498) ;  /* 0x0000004604c07947 */ /* 0x000fea000b800000 */
[----:B0-----:R-:W0:Y:S02]  /*11060*/  S2R R0, SR_TID.X ;  /* 0x0000000000007919 */ /* 0x001e240000002100 */
[----:B0-----:R-:W-:-:S04]  /*11070*/  SHF.R.U32.HI R0, RZ, 0x5, R0 ;  /* 0x00000005ff007819 */ /* 0x001fc80000011600 */
[----:B------:R-:W-:-:S05]  /*11080*/  LOP3.LUT R0, R0, 0x3, RZ, 0xc0, !PT ;  /* 0x0000000300007812 */ /* 0x000fca00078ec0ff */
[----:B------:R0:W1:Y:S02]  /*11090*/  SHFL.IDX PT, R14, R0, RZ, 0x1f ;  /* 0x00001fff000e7589 */ /* 0x00006400000e0000 */
.L_x_2643:
[----:B-1----:R-:W-:Y:S01]  /*110a0*/  ISETP.NE.AND P0, PT, R14, RZ, PT ;  /* 0x000000ff0e00720c */ /* 0x002fe20003f05270 */
[----:B------:R-:W-:-:S12]  /*110b0*/  BSSY B0, `(.L_x_2499) ;  /* 0x0000024000007945 */ /* 0x000fd80003800000 */
[----:B------:R-:W-:Y:S05]  /*110c0*/  @P0 BRA `(.L_x_2500) ;  /* 0x0000000000880947 */ /* 0x000fea0003800000 */
[----:B------:R-:W-:-:S03]  /*110d0*/  UMOV UR4, 0xffffffff ;  /* 0xffffffff00047882 */ /* 0x000fc60000000000 */
[----:B------:R-:W-:Y:S05]  /*110e0*/  BRA.DIV UR4, `(.L_x_2501) ;  /* 0x0000004604d07947 */ /* 0x000fea000b800000 */
[----:B------:R-:W-:-:S13]  /*110f0*/  ELECT P6, URZ, PT ;  /* 0x00000000003f782f */ /* 0x000fda00038c0000 */
.L_x_2646:
[----:B------:R-:W-:Y:S05]  /*11100*/  @!P6 BRA `(.L_x_2500) ;  /* 0x000000000078e947 */ /* 0x000fea0003800000 */
[----:B------:R-:W-:-:S06]  /*11110*/  ULOP3.LUT UR4, UR36, 0x2, URZ, 0xfc, !UPT ;  /* 0x0000000224047892 */ /* 0x000fcc000f8efc3f */
[----:B0-----:R-:W-:-:S05]  /*11120*/  IMAD.U32 R0, RZ, RZ, UR4 ;  /* 0x00000004ff007e24 */ /* 0x001fca000f8e00ff */
[----:B------:R-:W-:-:S13]  /*11130*/  ISETP.NE.AND P0, PT, R0, 0x3, PT ;  /* 0x000000030000780c */ /* 0x000fda0003f05270 */
[----:B------:R-:W-:Y:S05]  /*11140*/  @!P0 BRA `(.L_x_2502) ;  /* 0x0000000000048947 */ /* 0x000fea0003800000 */
[----:B------:R-:W-:Y:S01]  /*11150*/  BPT.TRAP 0x1 ;  /* 0x000000040000795c */ /* 0x000fe20000300000 */
.L_x_2502:
[----:B------:R-:W-:Y:S01]  /*11160*/  IMAD R3, R25, 0x8, R5 ;  /* 0x0000000819037824 */ /* 0x000fe200078e0205 */
[----:B------:R-:W-:Y:S01]  /*11170*/  SHF.L.U32 R2, R27, 0x1f, RZ ;  /* 0x0000001f1b027819 */ /* 0x000fe200000006ff */
[----:B------:R-:W-:-:S03]  /*11180*/  VIADD R25, R25, 0x1 ;  /* 0x0000000119197836 */ /* 0x000fc60000000000 */
[----:B------:R-:W0:Y:S02]  /*11190*/  SYNCS.PHASECHK.TRANS64.TRYWAIT P1, [R3+URZ+0x16840], R2 ;  /* 0x01684002030075a7 */ /* 0x000e24000802017f */
[----:B------:R-:W-:-:S04]  /*111a0*/  ISETP.NE.AND P2, PT, R25, 0x2, PT ;  /* 0x000000021900780c */ /* 0x000fc80003f45270 */
[----:B------:R-:W-:Y:S01]  /*111b0*/  SEL R0, RZ, 0x1, P2 ;  /* 0x00000001ff007807 */ /* 0x000fe20001000000 */
[----:B0-----:R-:W-:Y:S08]  /*111c0*/  @!P1 BRA `(.L_x_2503) ;  /* 0x0000004400b89947 */ /* 0x001ff00003800000 */
.L_x_2647:
[----:B------:R-:W-:Y:S02]  /*111d0*/  SEL R25, R25, RZ, P2 ;  /* 0x000000ff19197207 */ /* 0x000fe40001000000 */
[----:B------:R-:W-:Y:S01]  /*111e0*/  LOP3.LUT R0, R27, R0, RZ, 0x3c, !PT ;  /* 0x000000001b007212 */ /* 0x000fe200078e3cff */
[----:B------:R-:W-:Y:S06]  /*111f0*/  @!P0 BRA `(.L_x_2504) ;  /* 0x0000000000048947 */ /* 0x000fec0003800000 */
[----:B------:R-:W-:Y:S01]  /*11200*/  BPT.TRAP 0x1 ;  /* 0x000000040000795c */ /* 0x000fe20000300000 */
.L_x_2504:
[----:B------:R-:W-:Y:S01]  /*11210*/  IMAD R25, R25, 0x8, R5 ;  /* 0x0000000819197824 */ /* 0x000fe200078e0205 */
[----:B------:R-:W-:-:S04]  /*11220*/  SHF.L.U32 R0, R0, 0x1f, RZ ;  /* 0x0000001f00007819 */ /* 0x000fc800000006ff */
[----:B------:R-:W1:Y:S02]  /*11230*/  SYNCS.PHASECHK.TRANS64.TRYWAIT P1, [R25+URZ+0x16840], R0 ;  /* 0x01684000190075a7 */ /* 0x000e64000802017f */
[----:B-1----:R-:W-:Y:S05]  /*11240*/  @!P1 BRA `(.L_x_2505) ;  /* 0x0000004400ac9947 */ /* 0x002fea0003800000 */
.L_x_2648:
[----:B------:R-:W-:Y:S05]  /*11250*/  @!P0 BRA `(.L_x_2506) ;  /* 0x0000000000048947 */ /* 0x000fea0003800000 */
[----:B------:R-:W-:Y:S01]  /*11260*/  BPT.TRAP 0x1 ;  /* 0x000000040000795c */ /* 0x000fe20000300000 */
.L_x_2506:
[----:B------:R-:W2:Y:S02]  /*11270*/  SYNCS.PHASECHK.TRANS64.TRYWAIT P1, [R3+URZ+0x16860], R2 ;  /* 0x01686002030075a7 */ /* 0x000ea4000802017f */
[----:B--2---:R-:W-:Y:S05]  /*11280*/  @!P1 BRA `(.L_x_2507) ;  /* 0x0000004400b09947 */ /* 0x004fea0003800000 */
.L_x_2649:
[----:B------:R-:W-:Y:S05]  /*11290*/  @!P0 BRA `(.L_x_2508) ;  /* 0x0000000000048947 */ /* 0x000fea0003800000 */
[----:B------:R-:W-:Y:S01]  /*112a0*/  BPT.TRAP 0x1 ;  /* 0x000000040000795c */ /* 0x000fe20000300000 */
.L_x_2508:
[----:B---3--:R3:W4:Y:S02]  /*112b0*/  SYNCS.PHASECHK.TRANS64.TRYWAIT P0, [R25+URZ+0x16860], R0 ;  /* 0x01686000190075a7 */ /* 0x008724000800017f */
[----:B----4-:R-:W-:Y:S05]  /*112c0*/  @!P0 NANOSLEEP.SYNCS 0x989680 ;  /* 0x009896800000895d */ /* 0x010fea0003900000 */
[----:B------:R-:W4:Y:S02]  /*112d0*/  @!P0 SYNCS.PHASECHK.TRANS64 P0, [R25+URZ+0x16860], R0 ;  /* 0x01686000190085a7 */ /* 0x000f24000800007f */
[----:B----4-:R-:W-:Y:S05]  /*112e0*/  @!P0 BRA `(.L_x_2508) ;  /* 0xfffffffc00f08947 */ /* 0x010fea000383ffff */
.L_x_2500:
[----:B------:R-:W-:Y:S05]  /*112f0*/  BSYNC B0 ;  /* 0x0000000000007941 */ /* 0x000fea0003800000 */
.L_x_2499:
[----:B------:R-:W-:Y:S05]  /*11300*/  EXIT ;  /* 0x000000000000794d */ /* 0x000fea0003800000 */
.L_x_2377:
[----:B0-----:R-:W-:-:S04]  /*11310*/  IMAD.U32 R3, RZ, RZ, UR45 ;  /* 0x0000002dff037e24 */ /* 0x001fc8000f8e00ff */
[----:B------:R0:W1:Y:S03]  /*11320*/  SYNCS.PHASECHK.TRANS64.TRYWAIT P1, [R3+URZ+0x16800], R0 ;  /* 0x01680000030075a7 */ /* 0x000066000802017f */
[----:B-1----:R-:W-:Y:S05]  /*11330*/  @!P1 NANOSLEEP.SYNCS 0x989680 ;  /* 0x009896800000995d */ /* 0x002fea0003900000 */
[----:B------:R-:W1:Y:S02]  /*11340*/  @!P1 SYNCS.PHASECHK.TRANS64 P1, [R3+URZ+0x16800], R0 ;  /* 0x01680000030095a7 */ /* 0x000e64000802007f */
[----:B-1----:R-:W-:Y:S05]  /*11350*/  @!P1 BRA `(.L_x_2377) ;  /* 0xfffffffc00ec9947 */ /* 0x002fea000383ffff */
[----:B------:R-:W-:Y:S05]  /*11360*/  BRA `(.L_x_2509) ;  /* 0xffffff0400fc7947 */ /* 0x000fea000383ffff */
.L_x_2381:
[----:B-1----:R1:W2:Y:S02]  /*11370*/  SYNCS.PHASECHK.TRANS64.TRYWAIT P1, [R3+URZ+0x16830], R0 ;  /* 0x01683000030075a7 */ /* 0x0022a4000802017f */
[----:B--2---:R-:W-:Y:S05]  /*11380*/  @!P1 NANOSLEEP.SYNCS 0x989680 ;  /* 0x009896800000995d */ /* 0x004fea0003900000 */
[----:B------:R-:W2:Y:S02]  /*11390*/  @!P1 SYNCS.PHASECHK.TRANS64 P1, [R3+URZ+0x16830], R0 ;  /* 0x01683000030095a7 */ /* 0x000ea4000802007f */
[----:B--2---:R-:W-:Y:S05]  /*113a0*/  @!P1 BRA `(.L_x_2381) ;  /* 0xfffffffc00f09947 */ /* 0x004fea000383ffff */
[----:B------:R-:W-:Y:S05]  /*113b0*/  BRA `(.L_x_2380) ;  /* 0xffffff0800187947 */ /* 0x000fea000383ffff */
.L_x_2387:
[----:B-1----:R-:W-:-:S04]  /*113c0*/  IMAD.U32 R7, RZ, RZ, UR6 ;  /* 0x00000006ff077e24 */ /* 0x002fc8000f8e00ff */
[----:B------:R1:W2:Y:S03]  /*113d0*/  SYNCS.PHASECHK.TRANS64.TRYWAIT P1, [R7+URZ+0x16830], R0 ;  /* 0x01683000070075a7 */ /* 0x0002a6000802017f */
[----:B--2---:R-:W-:Y:S05]  /*113e0*/  @!P1 NANOSLEEP.SYNCS 0x989680 ;  /* 0x009896800000995d */ /* 0x004fea0003900000 */
[----:B------:R-:W2:Y:S02]  /*113f0*/  @!P1 SYNCS.PHASECHK.TRANS64 P1, [R7+URZ+0x16830], R0 ;  /* 0x01683000070095a7 */ /* 0x000ea4000802007f */
[----:B--2---:R-:W-:Y:S05]  /*11400*/  @!P1 BRA `(.L_x_2387) ;  /* 0xfffffffc00ec9947 */ /* 0x004fea000383ffff */
[----:B------:R-:W-:Y:S05]  /*11410*/  BRA `(.L_x_2384) ;  /* 0xffffff2800747947 */ /* 0x000fea000383ffff */
.L_x_2391:
[----:B-1----:R-:W-:-:S04]  /*11420*/  IMAD.U32 R2, RZ, RZ, UR6 ;  /* 0x00000006ff027e24 */ /* 0x002fc8000f8e00ff */
[----:B------:R1:W2:Y:S03]  /*11430*/  SYNCS.PHASECHK.TRANS64.TRYWAIT P1, [R2+URZ+0x16850], R0 ;  /* 0x01685000020075a7 */ /* 0x0002a6000802017f */
[----:B--2---:R-:W-:Y:S05]  /*11440*/  @!P1 NANOSLEEP.SYNCS 0x989680 ;  /* 0x009896800000995d */ /* 0x004fea0003900000 */
[----:B------:R-:W2:Y:S02]  /*11450*/  @!P1 SYNCS.PHASECHK.TRANS64 P1, [R2+URZ+0x16850], R0 ;  /* 0x01685000020095a7 */ /* 0x000ea4000802007f */
[----:B--2---:R-:W-:Y:S05]  /*11460*/  @!P1 BRA `(.L_x_2391) ;  /* 0xfffffffc00ec9947 */ /* 0x004fea000383ffff */
[----:B------:R-:W-:Y:S05]  /*11470*/  BRA `(.L_x_2388) ;  /* 0xffffff2800f87947 */ /* 0x000fea000383ffff */
.L_x_2399:
[----:B-1----:R-:W-:-:S04]  /*11480*/  IMAD.U32 R7, RZ, RZ, UR6 ;  /* 0x00000006ff077e24 */ /* 0x002fc8000f8e00ff */
[----:B------:R1:W2:Y:S03]  /*11490*/  SYNCS.PHASECHK.TRANS64.TRYWAIT P1, [R7+URZ+0x16830], R0 ;  /* 0x01683000070075a7 */ /* 0x0002a6000802017f */
[----:B--2---:R-:W-:Y:S05]  /*114a0*/  @!P1 NANOSLEEP.SYNCS 0x989680 ;  /* 0x009896800000995d */ /* 0x004fea0003900000 */
[----:B------:R-:W2:Y:S02]  /*114b0*/  @!P1 SYNCS.PHASECHK.TRANS64 P1, [R7+URZ+0x16830], R0 ;  /* 0x01683000070095a7 */ /* 0x000ea4000802007f */
[----:B--2---:R-:W-:Y:S05]  /*114c0*/  @!P1 BRA `(.L_x_2399) ;  /* 0xfffffffc00ec9947 */ /* 0x004fea000383ffff */
[----:B------:R-:W-:Y:S05]  /*114d0*/  BRA `(.L_x_2396) ;  /* 0xffffff5000047947 */ /* 0x000fea000383ffff */
.L_x_2403:
[----:B-1----:R-:W-:-:S04]  /*114e0*/  IMAD.U32 R2, RZ, RZ, UR6 ;  /* 0x00000006ff027e24 */ /* 0x002fc8000f8e00ff */
[----:B------:R1:W2:Y:S03]  /*114f0*/  SYNCS.PHASECHK.TRANS64.TRYWAIT P1, [R2+URZ+0x16850], R0 ;  /* 0x01685000020075a7 */ /* 0x0002a6000802017f */
[----:B--2---:R-:W-:Y:S05]  /*11500*/  @!P1 NANOSLEEP.SYNCS 0x989680 ;  /* 0x009896800000995d */ /* 0x004fea0003900000 */
[----:B------:R-:W2:Y:S02]  /*11510*/  @!P1 SYNCS.PHASECHK.TRANS64 P1, [R2+URZ+0x16850], R0 ;  /* 0x01685000020095a7 */ /* 0x000ea4000802007f */
[----:B--2---:R-:W-:Y:S05]  /*11520*/  @!P1 BRA `(.L_x_2403) ;  /* 0xfffffffc00ec9947 */ /* 0x004fea000383ffff */
[----:B------:R-:W-:Y:S05]  /*11530*/  BRA `(.L_x_2400) ;  /* 0xffffff50007c7947 */ /* 0x000fea000383ffff */
.L_x_2410:
[----:B-1----:R-:W-:-:S04]  /*11540*/  IMAD.U32 R6, RZ, RZ, UR5 ;  /* 0x00000005ff067e24 */ /* 0x002fc8000f8e00ff */
[----:B------:R1:W2:Y:S03]  /*11550*/  SYNCS.PHASECHK.TRANS64.TRYWAIT P1, [R6+URZ+0x16850], R5 ;  /* 0x01685005060075a7 */ /* 0x0002a6000802017f */
[----:B--2---:R-:W-:Y:S05]  /*11560*/  @!P1 NANOSLEEP.SYNCS 0x989680 ;  /* 0x009896800000995d */ /* 0x004fea0003900000 */
[----:B------:R-:W2:Y:S02]  /*11570*/  @!P1 SYNCS.PHASECHK.TRANS64 P1, [R6+URZ+0x16850], R5 ;  /* 0x01685005060095a7 */ /* 0x000ea4000802007f */
[----:B--2---:R-:W-:Y:S05]  /*11580*/  @!P1 BRA `(.L_x_2410) ;  /* 0xfffffffc00ec9947 */ /* 0x004fea000383ffff */
[----:B------:R-:W-:Y:S05]  /*11590*/  BRA `(.L_x_2409) ;  /* 0xffffff6800f07947 */ /* 0x000fea000383ffff */
.L_x_2446:
[----:B0-----:R-:W0:Y:S01]  /*115a0*/  S2R R20, SR_TID.X ;  /* 0x0000000000147919 */ /* 0x001e220000002100 */
[----:B------:R-:W-:Y:S01]  /*115b0*/  BSSY B0, `(.L_x_2510) ;  /* 0x000000a000007945 */ /* 0x000fe20003800000 */
[----:B------:R-:W-:Y:S01]  /*115c0*/  MOV R12, RZ ;  /* 0x000000ff000c7202 */ /* 0x000fe20000000f00 */
        /* <DEDUP_REMOVED lines=8> */
.L_x_2511:
[----:B------:R-:W-:Y:S05]  /*11650*/  BSYNC B0 ;  /* 0x0000000000007941 */ /* 0x000fea0003800000 */
.L_x_2510:
[----:B------:R-:W-:Y:S05]  /*11660*/  BRA `(.L_x_2512) ;  /* 0xffffffb400f47947 */ /* 0x000fea000383ffff */
.L_x_2449:
[----:B0-----:R0:W1:Y:S02]  /*11670*/  SYNCS.PHASECHK.TRANS64.TRYWAIT P0, [R3+URZ+0x16840], R4 ;  /* 0x01684004030075a7 */ /* 0x001064000800017f */
[----:B-1----:R-:W-:Y:S05]  /*11680*/  @!P0 NANOSLEEP.SYNCS 0x989680 ;  /* 0x009896800000895d */ /* 0x002fea0003900000 */
[----:B------:R-:W1:Y:S02]  /*11690*/  @!P0 SYNCS.PHASECHK.TRANS64 P0, [R3+URZ+0x16840], R4 ;  /* 0x01684004030085a7 */ /* 0x000e64000800007f */
[----:B-1----:R-:W-:Y:S05]  /*116a0*/  @!P0 BRA `(.L_x_2449) ;  /* 0xfffffffc00f08947 */ /* 0x002fea000383ffff */
[----:B------:R-:W-:Y:S05]  /*116b0*/  BRA `(.L_x_2513) ;  /* 0xffffffb800487947 */ /* 0x000fea000383ffff */
.L_x_2450:
        /* <DEDUP_REMOVED lines=8> */
.L_x_2515:
[----:B------:R-:W-:Y:S05]  /*11740*/  BSYNC B0 ;  /* 0x0000000000007941 */ /* 0x000fea0003800000 */
.L_x_2514:
        /* <DEDUP_REMOVED lines=9> */
.L_x_2516:
[----:B------:R-:W-:Y:S02]  /*117e0*/  IMAD.MOV.U32 R13, RZ, RZ, R2 ;  /* 0x000000ffff0d7224 */ /* 0x000fe400078e0002 */
[----:B------:R-:W-:Y:S02]  /*117f0*/  IMAD.MOV.U32 R12, RZ, RZ, 0x1 ;  /* 0x00000001ff0c7424 */ /* 0x000fe400078e00ff */
[----:B------:R-:W-:-:S07]  /*11800*/  IMAD.MOV.U32 R7, RZ, RZ, R14 ;  /* 0x000000ffff077224 */ /* 0x000fce00078e000e */
[----:B------:R-:W-:Y:S05]  /*11810*/  WARPSYNC.COLLECTIVE R15, `(.L_x_2517) ;  /* 0x000000000f087348 */ /* 0x000fea0003c00000 */
[----:B------:R0:W1:Y:S02]  /*11820*/  SHFL.IDX P6, R14, R13, R12, R11 ;  /* 0x0000000c0d0e7389 */ /* 0x00006400000c000b */
[----:B01----:R-:W-:Y:S01]  /*11830*/  ENDCOLLECTIVE ;  /* 0x000000000000791b */ /* 0x003fe20003800000 */
.L_x_2517:
        /* <DEDUP_REMOVED lines=15> */
.L_x_2518:
[----:B------:R-:W-:Y:S02]  /*11930*/  @P1 IMAD R8, R5, 0x2, R22 ;  /* 0x0000000205081824 */ /* 0x000fe400078e0216 */
[----:B------:R-:W-:Y:S02]  /*11940*/  IMAD.MOV.U32 R13, RZ, RZ, R2 ;  /* 0x000000ffff0d7224 */ /* 0x000fe400078e0002 */
[----:B------:R-:W-:Y:S02]  /*11950*/  IMAD.MOV.U32 R12, RZ, RZ, 0x2 ;  /* 0x00000002ff0c7424 */ /* 0x000fe400078e00ff */
[----:B------:R-:W-:-:S07]  /*11960*/  IMAD.MOV.U32 R7, RZ, RZ, R14 ;  /* 0x000000ffff077224 */ /* 0x000fce00078e000e */
[----:B------:R-:W-:Y:S05]  /*11970*/  WARPSYNC.COLLECTIVE R15, `(.L_x_2519) ;  /* 0x000000000f087348 */ /* 0x000fea0003c00000 */
[----:B------:R0:W1:Y:S02]  /*11980*/  SHFL.IDX P6, R14, R13, R12, R11 ;  /* 0x0000000c0d0e7389 */ /* 0x00006400000c000b */
[----:B01----:R-:W-:Y:S01]  /*11990*/  ENDCOLLECTIVE ;  /* 0x000000000000791b */ /* 0x003fe20003800000 */
.L_x_2519:
        /* <DEDUP_REMOVED lines=15> */
.L_x_2520:
[----:B------:R-:W-:Y:S02]  /*11a90*/  @P1 IMAD R8, R5, 0x2, R22 ;  /* 0x0000000205081824 */ /* 0x000fe400078e0216 */
[----:B------:R-:W-:Y:S02]  /*11aa0*/  IMAD.MOV.U32 R13, RZ, RZ, R2 ;  /* 0x000000ffff0d7224 */ /* 0x000fe400078e0002 */
[----:B------:R-:W-:Y:S02]  /*11ab0*/  IMAD.MOV.U32 R12, RZ, RZ, 0x3 ;  /* 0x00000003ff0c7424 */ /* 0x000fe400078e00ff */
[----:B------:R-:W-:-:S07]  /*11ac0*/  IMAD.MOV.U32 R7, RZ, RZ, R14 ;  /* 0x000000ffff077224 */ /* 0x000fce00078e000e */
[----:B------:R-:W-:Y:S05]  /*11ad0*/  WARPSYNC.COLLECTIVE R15, `(.L_x_2521) ;  /* 0x000000000f087348 */ /* 0x000fea0003c00000 */
[----:B------:R0:W1:Y:S02]  /*11ae0*/  SHFL.IDX P6, R14, R13, R12, R11 ;  /* 0x0000000c0d0e7389 */ /* 0x00006400000c000b */
[----:B01----:R-:W-:Y:S01]  /*11af0*/  ENDCOLLECTIVE ;  /* 0x000000000000791b */ /* 0x003fe20003800000 */
.L_x_2521:
        /* <DEDUP_REMOVED lines=15> */
.L_x_2522:
[----:B------:R-:W-:Y:S02]  /*11bf0*/  @P1 IMAD R8, R5, 0x2, R22 ;  /* 0x0000000205081824 */ /* 0x000fe400078e0216 */
[----:B------:R-:W-:Y:S02]  /*11c00*/  IMAD.MOV.U32 R13, RZ, RZ, R2 ;  /* 0x000000ffff0d7224 */ /* 0x000fe400078e0002 */
[----:B------:R-:W-:Y:S02]  /*11c10*/  IMAD.MOV.U32 R12, RZ, RZ, 0x4 ;  /* 0x00000004ff0c7424 */ /* 0x000fe400078e00ff */
[----:B------:R-:W-:-:S07]  /*11c20*/  IMAD.MOV.U32 R7, RZ, RZ, R14 ;  /* 0x000000ffff077224 */ /* 0x000fce00078e000e */
[----:B------:R-:W-:Y:S05]  /*11c30*/  WARPSYNC.COLLECTIVE R15, `(.L_x_2523) ;  /* 0x000000000f087348 */ /* 0x000fea0003c00000 */
[----:B------:R0:W1:Y:S02]  /*11c40*/  SHFL.IDX P6, R14, R13, R12, R11 ;  /* 0x0000000c0d0e7389 */ /* 0x00006400000c000b */
[----:B01----:R-:W-:Y:S01]  /*11c50*/  ENDCOLLECTIVE ;  /* 0x000000000000791b */ /* 0x003fe20003800000 */
.L_x_2523:
        /* <DEDUP_REMOVED lines=15> */
.L_x_2524:
[----:B------:R-:W-:Y:S02]  /*11d50*/  @P1 IMAD R8, R5, 0x2, R22 ;  /* 0x0000000205081824 */ /* 0x000fe400078e0216 */
[----:B------:R-:W-:Y:S02]  /*11d60*/  IMAD.MOV.U32 R13, RZ, RZ, R2 ;  /* 0x000000ffff0d7224 */ /* 0x000fe400078e0002 */
[----:B------:R-:W-:Y:S02]  /*11d70*/  IMAD.MOV.U32 R12, RZ, RZ, 0x5 ;  /* 0x00000005ff0c7424 */ /* 0x000fe400078e00ff */
[----:B------:R-:W-:-:S07]  /*11d80*/  IMAD.MOV.U32 R7, RZ, RZ, R14 ;  /* 0x000000ffff077224 */ /* 0x000fce00078e000e */
[----:B------:R-:W-:Y:S05]  /*11d90*/  WARPSYNC.COLLECTIVE R15, `(.L_x_2525) ;  /* 0x000000000f087348 */ /* 0x000fea0003c00000 */
[----:B------:R0:W1:Y:S02]  /*11da0*/  SHFL.IDX P6, R14, R13, R12, R11 ;  /* 0x0000000c0d0e7389 */ /* 0x00006400000c000b */
[----:B01----:R-:W-:Y:S01]  /*11db0*/  ENDCOLLECTIVE ;  /* 0x000000000000791b */ /* 0x003fe20003800000 */
.L_x_2525:
        /* <DEDUP_REMOVED lines=15> */
.L_x_2526:
[----:B------:R-:W-:Y:S02]  /*11eb0*/  @P1 IMAD R8, R5, 0x2, R22 ;  /* 0x0000000205081824 */ /* 0x000fe400078e0216 */
[----:B------:R-:W-:Y:S02]  /*11ec0*/  IMAD.MOV.U32 R13, RZ, RZ, R2 ;  /* 0x000000ffff0d7224 */ /* 0x000fe400078e0002 */
[----:B------:R-:W-:Y:S02]  /*11ed0*/  IMAD.MOV.U32 R12, RZ, RZ, 0x6 ;  /* 0x00000006ff0c7424 */ /* 0x000fe400078e00ff */
[----:B------:R-:W-:-:S07]  /*11ee0*/  IMAD.MOV.U32 R7, RZ, RZ, R14 ;  /* 0x000000ffff077224 */ /* 0x000fce00078e000e */
[----:B------:R-:W-:Y:S05]  /*11ef0*/  WARPSYNC.COLLECTIVE R15, `(.L_x_2527) ;  /* 0x000000000f087348 */ /* 0x000fea0003c00000 */
[----:B------:R0:W1:Y:S02]  /*11f00*/  SHFL.IDX P6, R14, R13, R12, R11 ;  /* 0x0000000c0d0e7389 */ /* 0x00006400000c000b */
[----:B01----:R-:W-:Y:S01]  /*11f10*/  ENDCOLLECTIVE ;  /* 0x000000000000791b */ /* 0x003fe20003800000 */
.L_x_2527:
        /* <DEDUP_REMOVED lines=15> */
.L_x_2528:
[----:B------:R-:W-:Y:S02]  /*12010*/  @P1 IMAD R8, R5, 0x2, R22 ;  /* 0x0000000205081824 */ /* 0x000fe400078e0216 */
[----:B------:R-:W-:Y:S02]  /*12020*/  IMAD.MOV.U32 R13, RZ, RZ, R2 ;  /* 0x000000ffff0d7224 */ /* 0x000fe400078e0002 */
[----:B------:R-:W-:Y:S01]  /*12030*/  IMAD.MOV.U32 R12, RZ, RZ, 0x7 ;  /* 0x00000007ff0c7424 */ /* 0x000fe200078e00ff */
[----:B------:R-:W-:-:S07]  /*12040*/  MOV R7, R14 ;  /* 0x0000000e00077202 */ /* 0x000fce0000000f00 */
[----:B------:R-:W-:Y:S05]  /*12050*/  WARPSYNC.COLLECTIVE R15, `(.L_x_2529) ;  /* 0x000000000f087348 */ /* 0x000fea0003c00000 */
[----:B------:R0:W1:Y:S02]  /*12060*/  SHFL.IDX P6, R14, R13, R12, R11 ;  /* 0x0000000c0d0e7389 */ /* 0x00006400000c000b */
[----:B01----:R-:W-:Y:S01]  /*12070*/  ENDCOLLECTIVE ;  /* 0x000000000000791b */ /* 0x003fe20003800000 */
.L_x_2529:
        /* <DEDUP_REMOVED lines=14> */
.L_x_2530:
[----:B------:R-:W-:Y:S01]  /*12160*/  IMAD.MOV.U32 R0, RZ, RZ, R14 ;  /* 0x000000ffff007224 */ /* 0x000fe200078e000e */
[----:B------:R-:W-:Y:S06]  /*12170*/  BRA `(.L_x_2531) ;  /* 0xffffffb400507947 */ /* 0x000fec000383ffff */
.L_x_2455:
        /* <DEDUP_REMOVED lines=9> */
.L_x_2532:
[C---:B------:R-:W-:Y:S01]  /*12210*/  VIADD R8, R17.reuse, 0x10 ;  /* 0x0000001011087836 */ /* 0x040fe20000000000 */
[----:B------:R-:W-:Y:S01]  /*12220*/  ISETP.GE.AND P2, PT, R17, R3, PT ;  /* 0x000000031100720c */ /* 0x000fe20003f46270 */
[----:B------:R-:W-:Y:S02]  /*12230*/  IMAD.MOV.U32 R13, RZ, RZ, R0 ;  /* 0x000000ffff0d7224 */ /* 0x000fe400078e0000 */
[----:B------:R-:W-:-:S10]  /*12240*/  IMAD.MOV.U32 R6, RZ, RZ, R14 ;  /* 0x000000ffff067224 */ /* 0x000fd400078e000e */
[----:B------:R-:W-:Y:S05]  /*12250*/  WARPSYNC.COLLECTIVE R15, `(.L_x_2533) ;  /* 0x000000000f087348 */ /* 0x000fea0003c00000 */
[----:B------:R0:W1:Y:S02]  /*12260*/  SHFL.IDX P6, R14, R13, R12, R11 ;  /* 0x0000000c0d0e7389 */ /* 0x00006400000c000b */
[----:B01----:R-:W-:Y:S01]  /*12270*/  ENDCOLLECTIVE ;  /* 0x000000000000791b */ /* 0x003fe20003800000 */
.L_x_2533:
[----:B------:R-:W-:Y:S02]  /*12280*/  IMAD.MOV.U32 R13, RZ, RZ, R4 ;  /* 0x000000ffff0d7224 */ /* 0x000fe400078e0004 */
[----:B------:R-:W-:Y:S02]  /*12290*/  IMAD.MOV.U32 R12, RZ, RZ, 0x1 ;  /* 0x00000001ff0c7424 */ /* 0x000fe400078e00ff */
[----:B------:R-:W-:-:S07]  /*122a0*/  IMAD.MOV.U32 R7, RZ, RZ, R14 ;  /* 0x000000ffff077224 */ /* 0x000fce00078e000e */
[----:B------:R-:W-:Y:S05]  /*122b0*/  WARPSYNC.COLLECTIVE R15, `(.L_x_2534) ;  /* 0x000000000f087348 */ /* 0x000fea0003c00000 */
[----:B------:R0:W1:Y:S02]  /*122c0*/  SHFL.IDX P6, R14, R13, R12, R11 ;  /* 0x0000000c0d0e7389 */ /* 0x00006400000c000b */
[----:B01----:R-:W-:Y:S01]  /*122d0*/  ENDCOLLECTIVE ;  /* 0x000000000000791b */ /* 0x003fe20003800000 */
.L_x_2534:
        /* <DEDUP_REMOVED lines=15> */
.L_x_2535:
[----:B------:R-:W-:Y:S02]  /*123d0*/  IMAD.MOV.U32 R13, RZ, RZ, R4 ;  /* 0x000000ffff0d7224 */ /* 0x000fe400078e0004 */
[----:B------:R-:W-:Y:S02]  /*123e0*/  IMAD.MOV.U32 R12, RZ, RZ, 0x2 ;  /* 0x00000002ff0c7424 */ /* 0x000fe400078e00ff */
[----:B------:R-:W-:-:S07]  /*123f0*/  IMAD.MOV.U32 R7, RZ, RZ, R14 ;  /* 0x000000ffff077224 */ /* 0x000fce00078e000e */
[----:B------:R-:W-:Y:S05]  /*12400*/  WARPSYNC.COLLECTIVE R15, `(.L_x_2536) ;  /* 0x000000000f087348 */ /* 0x000fea0003c00000 */
[----:B------:R0:W1:Y:S02]  /*12410*/  SHFL.IDX P6, R14, R13, R12, R11 ;  /* 0x0000000c0d0e7389 */ /* 0x00006400000c000b */
[----:B01----:R-:W-:Y:S01]  /*12420*/  ENDCOLLECTIVE ;  /* 0x000000000000791b */ /* 0x003fe20003800000 */
.L_x_2536:
[----:B------:R-:W-:-:S05]  /*12430*/  @!P1 LEA R7, P2, R28, R7, 0x1 ;  /* 0x000000071c079211 */ /* 0x000fca00078408ff */
[----:B------:R-:W-:-:S05]  /*12440*/  @!P1 IMAD.X R6, RZ, RZ, R6, P2 ;  /* 0x000000ffff069224 */ /* 0x000fca00010e0606 */
        /* <DEDUP_REMOVED lines=14> */
.L_x_2537:
[----:B------:R-:W-:Y:S02]  /*12530*/  IMAD.MOV.U32 R13, RZ, RZ, R4 ;  /* 0x000000ffff0d7224 */ /* 0x000fe400078e0004 */
[----:B------:R-:W-:Y:S02]  /*12540*/  IMAD.MOV.U32 R12, RZ, RZ, 0x3 ;  /* 0x00000003ff0c7424 */ /* 0x000fe400078e00ff */
[----:B------:R-:W-:-:S07]  /*12550*/  IMAD.MOV.U32 R7, RZ, RZ, R14 ;  /* 0x000000ffff077224 */ /* 0x000fce00078e000e */
[----:B------:R-:W-:Y:S05]  /*12560*/  WARPSYNC.COLLECTIVE R15, `(.L_x_2538) ;  /* 0x000000000f087348 */ /* 0x000fea0003c00000 */
[----:B------:R0:W1:Y:S02]  /*12570*/  SHFL.IDX P6, R14, R13, R12, R11 ;  /* 0x0000000c0d0e7389 */ /* 0x00006400000c000b */
[----:B01----:R-:W-:Y:S01]  /*12580*/  ENDCOLLECTIVE ;  /* 0x000000000000791b */ /* 0x003fe20003800000 */
.L_x_2538:
        /* <DEDUP_REMOVED lines=16> */
.L_x_2539:
[----:B------:R-:W-:Y:S02]  /*12690*/  IMAD.MOV.U32 R13, RZ, RZ, R4 ;  /* 0x000000ffff0d7224 */ /* 0x000fe400078e0004 */
[----:B------:R-:W-:Y:S02]  /*126a0*/  IMAD.MOV.U32 R12, RZ, RZ, 0x4 ;  /* 0x00000004ff0c7424 */ /* 0x000fe400078e00ff */
[----:B------:R-:W-:-:S07]  /*126b0*/  IMAD.MOV.U32 R7, RZ, RZ, R14 ;  /* 0x000000ffff077224 */ /* 0x000fce00078e000e */
[----:B------:R-:W-:Y:S05]  /*126c0*/  WARPSYNC.COLLECTIVE R15, `(.L_x_2540) ;  /* 0x000000000f087348 */ /* 0x000fea0003c00000 */
[----:B------:R0:W1:Y:S02]  /*126d0*/  SHFL.IDX P6, R14, R13, R12, R11 ;  /* 0x0000000c0d0e7389 */ /* 0x00006400000c000b */
[----:B01----:R-:W-:Y:S01]  /*126e0*/  ENDCOLLECTIVE ;  /* 0x000000000000791b */ /* 0x003fe20003800000 */
.L_x_2540:
        /* <DEDUP_REMOVED lines=16> */
.L_x_2541:
[----:B------:R-:W-:Y:S02]  /*127f0*/  IMAD.MOV.U32 R13, RZ, RZ, R4 ;  /* 0x000000ffff0d7224 */ /* 0x000fe400078e0004 */
[----:B------:R-:W-:Y:S02]  /*12800*/  IMAD.MOV.U32 R12, RZ, RZ, 0x5 ;  /* 0x00000005ff0c7424 */ /* 0x000fe400078e00ff */
[----:B------:R-:W-:-:S07]  /*12810*/  IMAD.MOV.U32 R7, RZ, RZ, R14 ;  /* 0x000000ffff077224 */ /* 0x000fce00078e000e */
[----:B------:R-:W-:Y:S05]  /*12820*/  WARPSYNC.COLLECTIVE R15, `(.L_x_2542) ;  /* 0x000000000f087348 */ /* 0x000fea0003c00000 */
[----:B------:R0:W1:Y:S02]  /*12830*/  SHFL.IDX P6, R14, R13, R12, R11 ;  /* 0x0000000c0d0e7389 */ /* 0x00006400000c000b */
[----:B01----:R-:W-:Y:S01]  /*12840*/  ENDCOLLECTIVE ;  /* 0x000000000000791b */ /* 0x003fe20003800000 */
.L_x_2542:
        /* <DEDUP_REMOVED lines=16> */
.L_x_2543:
[----:B------:R-:W-:Y:S02]  /*12950*/  IMAD.MOV.U32 R13, RZ, RZ, R4 ;  /* 0x000000ffff0d7224 */ /* 0x000fe400078e0004 */
[----:B------:R-:W-:Y:S02]  /*12960*/  IMAD.MOV.U32 R12, RZ, RZ, 0x6 ;  /* 0x00000006ff0c7424 */ /* 0x000fe400078e00ff */
[----:B------:R-:W-:-:S07]  /*12970*/  IMAD.MOV.U32 R7, RZ, RZ, R14 ;  /* 0x000000ffff077224 */ /* 0x000fce00078e000e */
[----:B------:R-:W-:Y:S05]  /*12980*/  WARPSYNC.COLLECTIVE R15, `(.L_x_2544) ;  /* 0x000000000f087348 */ /* 0x000fea0003c00000 */
[----:B------:R0:W1:Y:S02]  /*12990*/  SHFL.IDX P6, R14, R13, R12, R11 ;  /* 0x0000000c0d0e7389 */ /* 0x00006400000c000b */
[----:B01----:R-:W-:Y:S01]  /*129a0*/  ENDCOLLECTIVE ;  /* 0x000000000000791b */ /* 0x003fe20003800000 */
.L_x_2544:
        /* <DEDUP_REMOVED lines=16> */
.L_x_2545:
[----:B------:R-:W-:Y:S02]  /*12ab0*/  IMAD.MOV.U32 R13, RZ, RZ, R4 ;  /* 0x000000ffff0d7224 */ /* 0x000fe400078e0004 */
[----:B------:R-:W-:Y:S02]  /*12ac0*/  IMAD.MOV.U32 R12, RZ, RZ, 0x7 ;  /* 0x00000007ff0c7424 */ /* 0x000fe400078e00ff */
[----:B------:R-:W-:-:S07]  /*12ad0*/  IMAD.MOV.U32 R7, RZ, RZ, R14 ;  /* 0x000000ffff077224 */ /* 0x000fce00078e000e */
[----:B------:R-:W-:Y:S05]  /*12ae0*/  WARPSYNC.COLLECTIVE R15, `(.L_x_2546) ;  /* 0x000000000f087348 */ /* 0x000fea0003c00000 */
[----:B------:R0:W1:Y:S02]  /*12af0*/  SHFL.IDX P6, R14, R13, R12, R11 ;  /* 0x0000000c0d0e7389 */ /* 0x00006400000c000b */
[----:B01----:R-:W-:Y:S01]  /*12b00*/  ENDCOLLECTIVE ;  /* 0x000000000000791b */ /* 0x003fe20003800000 */
.L_x_2546:
        /* <DEDUP_REMOVED lines=11> */
.L_x_2547:
        /* <DEDUP_REMOVED lines=12> */
.L_x_2548:
        /* <DEDUP_REMOVED lines=12> */
.L_x_2549:
[----:B------:R-:W-:Y:S02]  /*12d40*/  IMAD.MOV.U32 R13, RZ, RZ, R2 ;  /* 0x000000ffff0d7224 */ /* 0x000fe400078e0002 */
[----:B------:R-:W-:Y:S02]  /*12d50*/  IMAD.MOV.U32 R12, RZ, RZ, 0x1 ;  /* 0x00000001ff0c7424 */ /* 0x000fe400078e00ff */
[----:B------:R-:W-:-:S07]  /*12d60*/  IMAD.MOV.U32 R4, RZ, RZ, R14 ;  /* 0x000000ffff047224 */ /* 0x000fce00078e000e */
[----:B------:R-:W-:Y:S05]  /*12d70*/  WARPSYNC.COLLECTIVE R15, `(.L_x_2550) ;  /* 0x000000000f087348 */ /* 0x000fea0003c00000 */
[----:B------:R0:W1:Y:S02]  /*12d80*/  SHFL.IDX P6, R14, R13, R12, R11 ;  /* 0x0000000c0d0e7389 */ /* 0x00006400000c000b */
[----:B01----:R-:W-:Y:S01]  /*12d90*/  ENDCOLLECTIVE ;  /* 0x000000000000791b */ /* 0x003fe20003800000 */
.L_x_2550:
        /* <DEDUP_REMOVED lines=16> */
.L_x_2551:
[----:B------:R-:W-:Y:S02]  /*12ea0*/  IMAD.MOV.U32 R13, RZ, RZ, R2 ;  /* 0x000000ffff0d7224 */ /* 0x000fe400078e0002 */
[----:B------:R-:W-:Y:S02]  /*12eb0*/  IMAD.MOV.U32 R12, RZ, RZ, 0x2 ;  /* 0x00000002ff0c7424 */ /* 0x000fe400078e00ff */
[----:B------:R-:W-:-:S07]  /*12ec0*/  IMAD.MOV.U32 R6, RZ, RZ, R14 ;  /* 0x000000ffff067224 */ /* 0x000fce00078e000e */
[----:B------:R-:W-:Y:S05]  /*12ed0*/  WARPSYNC.COLLECTIVE R15, `(.L_x_2552) ;  /* 0x000000000f087348 */ /* 0x000fea0003c00000 */
[----:B------:R0:W1:Y:S02]  /*12ee0*/  SHFL.IDX P6, R14, R13, R12, R11 ;  /* 0x0000000c0d0e7389 */ /* 0x00006400000c000b */
[----:B01----:R-:W-:Y:S01]  /*12ef0*/  ENDCOLLECTIVE ;  /* 0x000000000000791b */ /* 0x003fe20003800000 */
.L_x_2552:
[----:B------:R-:W-:-:S05]  /*12f00*/  @!P1 LEA R6, P2, R28, R6, 0x1 ;  /* 0x000000061c069211 */ /* 0x000fca00078408ff */
[----:B------:R-:W-:Y:S01]  /*12f10*/  @!P1 IMAD.X R0, RZ, RZ, R0, P2 ;  /* 0x000000ffff009224 */ /* 0x000fe200010e0600 */
[----:B------:R-:W-:-:S04]  /*12f20*/  ISETP.GE.AND P2, PT, R4, R3, PT ;  /* 0x000000030400720c */ /* 0x000fc80003f46270 */
[----:B------:R-:W-:Y:S01]  /*12f30*/  @!P1 MOV R7, R0 ;  /* 0x0000000000079202 */ /* 0x000fe20000000f00 */
[----:B------:R-:W-:-:S04]  /*12f40*/  IMAD.MOV.U32 R13, RZ, RZ, R5 ;  /* 0x000000ffff0d7224 */ /* 0x000fc800078e0005 */
        /* <DEDUP_REMOVED lines=8> */
.L_x_2553:
[----:B------:R-:W-:Y:S02]  /*12fd0*/  IMAD.MOV.U32 R13, RZ, RZ, R2 ;  /* 0x000000ffff0d7224 */ /* 0x000fe400078e0002 */
[----:B------:R-:W-:Y:S02]  /*12fe0*/  IMAD.MOV.U32 R12, RZ, RZ, 0x3 ;  /* 0x00000003ff0c7424 */ /* 0x000fe400078e00ff */
[----:B------:R-:W-:-:S07]  /*12ff0*/  IMAD.MOV.U32 R6, RZ, RZ, R14 ;  /* 0x000000ffff067224 */ /* 0x000fce00078e000e */
[----:B------:R-:W-:Y:S05]  /*13000*/  WARPSYNC.COLLECTIVE R15, `(.L_x_2554) ;  /* 0x000000000f087348 */ /* 0x000fea0003c00000 */
[----:B------:R0:W1:Y:S02]  /*13010*/  SHFL.IDX P6, R14, R13, R12, R11 ;  /* 0x0000000c0d0e7389 */ /* 0x00006400000c000b */
[----:B01----:R-:W-:Y:S01]  /*13020*/  ENDCOLLECTIVE ;  /* 0x000000000000791b */ /* 0x003fe20003800000 */
.L_x_2554:
        /* <DEDUP_REMOVED lines=12> */
.L_x_2555:
[----:B------:R-:W-:Y:S01]  /*130f0*/  IMAD.MOV.U32 R2, RZ, RZ, R14 ;  /* 0x000000ffff027224 */ /* 0x000fe200078e000e */
[----:B------:R-:W-:Y:S06]  /*13100*/  BRA `(.L_x_2556) ;  /* 0xffffffb4002c7947 */ /* 0x000fec000383ffff */
.L_x_2458:
[----:B0-----:R0:W1:Y:S02]  /*13110*/  SYNCS.PHASECHK.TRANS64.TRYWAIT P0, [R22+URZ+0x16820], R3 ;  /* 0x01682003160075a7 */ /* 0x001064000800017f */
[----:B-1----:R-:W-:Y:S05]  /*13120*/  @!P0 NANOSLEEP.SYNCS 0x989680 ;  /* 0x009896800000895d */ /* 0x002fea0003900000 */
[----:B------:R-:W1:Y:S02]  /*13130*/  @!P0 SYNCS.PHASECHK.TRANS64 P0, [R22+URZ+0x16820], R3 ;  /* 0x01682003160085a7 */ /* 0x000e64000800007f */
[----:B-1----:R-:W-:Y:S05]  /*13140*/  @!P0 BRA `(.L_x_2458) ;  /* 0xfffffffc00f08947 */ /* 0x002fea000383ffff */
[----:B------:R-:W-:Y:S05]  /*13150*/  BRA `(.L_x_2557) ;  /* 0xffffffb400987947 */ /* 0x000fea000383ffff */
.L_x_2463:
[----:B0-----:R0:W1:Y:S02]  /*13160*/  SYNCS.PHASECHK.TRANS64.TRYWAIT P0, [R5+URZ+0x16840], R2 ;  /* 0x01684002050075a7 */ /* 0x001064000800017f */
[----:B-1----:R-:W-:Y:S05]  /*13170*/  @!P0 NANOSLEEP.SYNCS 0x989680 ;  /* 0x009896800000895d */ /* 0x002fea0003900000 */
[----:B------:R-:W1:Y:S02]  /*13180*/  @!P0 SYNCS.PHASECHK.TRANS64 P0, [R5+URZ+0x16840], R2 ;  /* 0x01684002050085a7 */ /* 0x000e64000800007f */
[----:B-1----:R-:W-:Y:S05]  /*13190*/  @!P0 BRA `(.L_x_2463) ;  /* 0xfffffffc00f08947 */ /* 0x002fea000383ffff */
[----:B------:R-:W-:Y:S05]  /*131a0*/  BRA `(.L_x_2558) ;  /* 0xffffffb800607947 */ /* 0x000fea000383ffff */
.L_x_2464:
        /* <DEDUP_REMOVED lines=8> */
.L_x_2560:
[----:B------:R-:W-:Y:S05]  /*13230*/  BSYNC B1 ;  /* 0x0000000000017941 */ /* 0x000fea0003800000 */
.L_x_2559:
        /* <DEDUP_REMOVED lines=9> */
.L_x_2561:
[----:B------:R-:W-:Y:S01]  /*132d0*/  IMAD R9, R9, 0x2, R22 ;  /* 0x0000000209097824 */ /* 0x000fe200078e0216 */
[----:B------:R-:W-:Y:S01]  /*132e0*/  MOV R13, R10 ;  /* 0x0000000a000d7202 */ /* 0x000fe20000000f00 */
[----:B------:R-:W-:Y:S02]  /*132f0*/  IMAD.MOV.U32 R12, RZ, RZ, 0x1 ;  /* 0x00000001ff0c7424 */ /* 0x000fe400078e00ff */
[----:B------:R-:W-:-:S07]  /*13300*/  IMAD.MOV.U32 R2, RZ, RZ, R14 ;  /* 0x000000ffff027224 */ /* 0x000fce00078e000e */
[----:B------:R-:W-:Y:S05]  /*13310*/  WARPSYNC.COLLECTIVE R15, `(.L_x_2562) ;  /* 0x000000000f087348 */ /* 0x000fea0003c00000 */
[----:B------:R0:W1:Y:S02]  /*13320*/  SHFL.IDX P6, R14, R13, R12, R11 ;  /* 0x0000000c0d0e7389 */ /* 0x00006400000c000b */
[----:B01----:R-:W-:Y:S01]  /*13330*/  ENDCOLLECTIVE ;  /* 0x000000000000791b */ /* 0x003fe20003800000 */
.L_x_2562:
        /* <DEDUP_REMOVED lines=11> */
.L_x_2563:
[----:B------:R-:W-:Y:S02]  /*133f0*/  IMAD.MOV.U32 R13, RZ, RZ, R10 ;  /* 0x000000ffff0d7224 */ /* 0x000fe400078e000a */
[----:B------:R-:W-:Y:S02]  /*13400*/  IMAD.MOV.U32 R12, RZ, RZ, 0x2 ;  /* 0x00000002ff0c7424 */ /* 0x000fe400078e00ff */
[----:B------:R-:W-:-:S07]  /*13410*/  IMAD.MOV.U32 R2, RZ, RZ, R14 ;  /* 0x000000ffff027224 */ /* 0x000fce00078e000e */
[----:B------:R-:W-:Y:S05]  /*13420*/  WARPSYNC.COLLECTIVE R15, `(.L_x_2564) ;  /* 0x000000000f087348 */ /* 0x000fea0003c00000 */
[----:B------:R0:W1:Y:S02]  /*13430*/  SHFL.IDX P6, R14, R13, R12, R11 ;  /* 0x0000000c0d0e7389 */ /* 0x00006400000c000b */
[----:B01----:R-:W-:Y:S01]  /*13440*/  ENDCOLLECTIVE ;  /* 0x000000000000791b */ /* 0x003fe20003800000 */
.L_x_2564:
        /* <DEDUP_REMOVED lines=11> */
.L_x_2565:
[----:B------:R-:W-:Y:S02]  /*13500*/  IMAD.MOV.U32 R13, RZ, RZ, R10 ;  /* 0x000000ffff0d7224 */ /* 0x000fe400078e000a */
[----:B------:R-:W-:Y:S02]  /*13510*/  IMAD.MOV.U32 R12, RZ, RZ, 0x3 ;  /* 0x00000003ff0c7424 */ /* 0x000fe400078e00ff */
[----:B------:R-:W-:-:S07]  /*13520*/  IMAD.MOV.U32 R2, RZ, RZ, R14 ;  /* 0x000000ffff027224 */ /* 0x000fce00078e000e */
[----:B------:R-:W-:Y:S05]  /*13530*/  WARPSYNC.COLLECTIVE R15, `(.L_x_2566) ;  /* 0x000000000f087348 */ /* 0x000fea0003c00000 */
[----:B------:R0:W1:Y:S02]  /*13540*/  SHFL.IDX P6, R14, R13, R12, R11 ;  /* 0x0000000c0d0e7389 */ /* 0x00006400000c000b */
[----:B01----:R-:W-:Y:S01]  /*13550*/  ENDCOLLECTIVE ;  /* 0x000000000000791b */ /* 0x003fe20003800000 */
.L_x_2566:
        /* <DEDUP_REMOVED lines=11> */
.L_x_2567:
[----:B------:R-:W-:Y:S02]  /*13610*/  IMAD.MOV.U32 R13, RZ, RZ, R10 ;  /* 0x000000ffff0d7224 */ /* 0x000fe400078e000a */
[----:B------:R-:W-:Y:S02]  /*13620*/  IMAD.MOV.U32 R12, RZ, RZ, 0x4 ;  /* 0x00000004ff0c7424 */ /* 0x000fe400078e00ff */
[----:B------:R-:W-:-:S07]  /*13630*/  IMAD.MOV.U32 R2, RZ, RZ, R14 ;  /* 0x000000ffff027224 */ /* 0x000fce00078e000e */
[----:B------:R-:W-:Y:S05]  /*13640*/  WARPSYNC.COLLECTIVE R15, `(.L_x_2568) ;  /* 0x000000000f087348 */ /* 0x000fea0003c00000 */
[----:B------:R0:W1:Y:S02]  /*13650*/  SHFL.IDX P6, R14, R13, R12, R11 ;  /* 0x0000000c0d0e7389 */ /* 0x00006400000c000b */
[----:B01----:R-:W-:Y:S01]  /*13660*/  ENDCOLLECTIVE ;  /* 0x000000000000791b */ /* 0x003fe20003800000 */
.L_x_2568:
        /* <DEDUP_REMOVED lines=11> */
.L_x_2569:
[----:B------:R-:W-:Y:S02]  /*13720*/  IMAD.MOV.U32 R13, RZ, RZ, R10 ;  /* 0x000000ffff0d7224 */ /* 0x000fe400078e000a */
[----:B------:R-:W-:Y:S02]  /*13730*/  IMAD.MOV.U32 R12, RZ, RZ, 0x5 ;  /* 0x00000005ff0c7424 */ /* 0x000fe400078e00ff */
[----:B------:R-:W-:-:S07]  /*13740*/  IMAD.MOV.U32 R2, RZ, RZ, R14 ;  /* 0x000000ffff027224 */ /* 0x000fce00078e000e */
[----:B------:R-:W-:Y:S05]  /*13750*/  WARPSYNC.COLLECTIVE R15, `(.L_x_2570) ;  /* 0x000000000f087348 */ /* 0x000fea0003c00000 */
[----:B------:R0:W1:Y:S02]  /*13760*/  SHFL.IDX P6, R14, R13, R12, R11 ;  /* 0x0000000c0d0e7389 */ /* 0x00006400000c000b */
[----:B01----:R-:W-:Y:S01]  /*13770*/  ENDCOLLECTIVE ;  /* 0x000000000000791b */ /* 0x003fe20003800000 */
.L_x_2570:
[----:B------:R-:W-:-:S05]  /*13780*/  IADD3 R2, P0, R2, R7, RZ ;  /* 0x0000000702027210 */ /* 0x000fca0007f1e0ff */
[----:B------:R-:W-:-:S05]  /*13790*/  IMAD.X R3, RZ, RZ, R3, P0 ;  /* 0x000000ffff037224 */ /* 0x000fca00000e0603 */
        /* <DEDUP_REMOVED lines=9> */
.L_x_2571:
[----:B------:R-:W-:Y:S02]  /*13830*/  IMAD.MOV.U32 R13, RZ, RZ, R10 ;  /* 0x000000ffff0d7224 */ /* 0x000fe400078e000a */
[----:B------:R-:W-:Y:S02]  /*13840*/  IMAD.MOV.U32 R12, RZ, RZ, 0x6 ;  /* 0x00000006ff0c7424 */ /* 0x000fe400078e00ff */
[----:B------:R-:W-:-:S07]  /*13850*/  IMAD.MOV.U32 R2, RZ, RZ, R14 ;  /* 0x000000ffff027224 */ /* 0x000fce00078e000e */
[----:B------:R-:W-:Y:S05]  /*13860*/  WARPSYNC.COLLECTIVE R15, `(.L_x_2572) ;  /* 0x000000000f087348 */ /* 0x000fea0003c00000 */
[----:B------:R0:W1:Y:S02]  /*13870*/  SHFL.IDX P6, R14, R13, R12, R11 ;  /* 0x0000000c0d0e7389 */ /* 0x00006400000c000b */
[----:B01----:R-:W-:Y:S01]  /*13880*/  ENDCOLLECTIVE ;  /* 0x000000000000791b */ /* 0x003fe20003800000 */
.L_x_2572:
        /* <DEDUP_REMOVED lines=11> */
.L_x_2573:
[----:B------:R-:W-:Y:S02]  /*13940*/  IMAD.MOV.U32 R13, RZ, RZ, R10 ;  /* 0x000000ffff0d7224 */ /* 0x000fe400078e000a */
[----:B------:R-:W-:Y:S02]  /*13950*/  IMAD.MOV.U32 R12, RZ, RZ, 0x7 ;  /* 0x00000007ff0c7424 */ /* 0x000fe400078e00ff */
[----:B------:R-:W-:-:S07]  /*13960*/  IMAD.MOV.U32 R2, RZ, RZ, R14 ;  /* 0x000000ffff027224 */ /* 0x000fce00078e000e */
[----:B------:R-:W-:Y:S05]  /*13970*/  WARPSYNC.COLLECTIVE R15, `(.L_x_2574) ;  /* 0x000000000f087348 */ /* 0x000fea0003c00000 */
[----:B------:R0:W1:Y:S02]  /*13980*/  SHFL.IDX P6, R14, R13, R12, R11 ;  /* 0x0000000c0d0e7389 */ /* 0x00006400000c000b */
[----:B01----:R-:W-:Y:S01]  /*13990*/  ENDCOLLECTIVE ;  /* 0x000000000000791b */ /* 0x003fe20003800000 */
.L_x_2574:
        /* <DEDUP_REMOVED lines=11> */
.L_x_2575:
[----:B------:R-:W-:Y:S01]  /*13a50*/  IMAD.MOV.U32 R2, RZ, RZ, R14 ;  /* 0x000000ffff027224 */ /* 0x000fe200078e000e */
[----:B------:R-:W-:Y:S06]  /*13a60*/  BRA `(.L_x_2576) ;  /* 0xffffffb400447947 */ /* 0x000fec000383ffff */
.L_x_2469:
[----:B-1----:R1:W2:Y:S02]  /*13a70*/  SYNCS.PHASECHK.TRANS64.TRYWAIT P0, [R5+URZ+0x16860], R2 ;  /* 0x01686002050075a7 */ /* 0x0022a4000800017f */
[----:B--2---:R-:W-:Y:S05]  /*13a80*/  @!P0 NANOSLEEP.SYNCS 0x989680 ;  /* 0x009896800000895d */ /* 0x004fea0003900000 */
[----:B------:R-:W2:Y:S02]  /*13a90*/  @!P0 SYNCS.PHASECHK.TRANS64 P0, [R5+URZ+0x16860], R2 ;  /* 0x01686002050085a7 */ /* 0x000ea4000800007f */
[----:B--2---:R-:W-:Y:S05]  /*13aa0*/  @!P0 BRA `(.L_x_2469) ;  /* 0xfffffffc00f08947 */ /* 0x004fea000383ffff */
[----:B------:R-:W-:Y:S05]  /*13ab0*/  BRA `(.L_x_2577) ;  /* 0xffffffb4009c7947 */ /* 0x000fea000383ffff */
.L_x_2470:
        /* <DEDUP_REMOVED lines=8> */
.L_x_2579:
[----:B------:R-:W-:Y:S05]  /*13b40*/  BSYNC B1 ;  /* 0x0000000000017941 */ /* 0x000fea0003800000 */
.L_x_2578:
        /* <DEDUP_REMOVED lines=10> */
.L_x_2580:
[----:B------:R-:W-:Y:S01]  /*13bf0*/  IMAD.MOV.U32 R13, RZ, RZ, R23 ;  /* 0x000000ffff0d7224 */ /* 0x000fe200078e0017 */
[----:B------:R-:W-:Y:S01]  /*13c00*/  MOV R12, 0x1 ;  /* 0x00000001000c7802 */ /* 0x000fe20000000f00 */
[----:B------:R-:W-:-:S07]  /*13c10*/  IMAD.MOV.U32 R2, RZ, RZ, R14 ;  /* 0x000000ffff027224 */ /* 0x000fce00078e000e */
[----:B------:R-:W-:Y:S05]  /*13c20*/  WARPSYNC.COLLECTIVE R15, `(.L_x_2581) ;  /* 0x000000000f087348 */ /* 0x000fea0003c00000 */
[----:B------:R0:W1:Y:S02]  /*13c30*/  SHFL.IDX P6, R14, R13, R12, R11 ;  /* 0x0000000c0d0e7389 */ /* 0x00006400000c000b */
[----:B01----:R-:W-:Y:S01]  /*13c40*/  ENDCOLLECTIVE ;  /* 0x000000000000791b */ /* 0x003fe20003800000 */
.L_x_2581:
        /* <DEDUP_REMOVED lines=12> */
.L_x_2582:
[----:B------:R-:W-:Y:S02]  /*13d10*/  IMAD.MOV.U32 R13, RZ, RZ, R23 ;  /* 0x000000ffff0d7224 */ /* 0x000fe400078e0017 */
[----:B------:R-:W-:Y:S02]  /*13d20*/  IMAD.MOV.U32 R12, RZ, RZ, 0x2 ;  /* 0x00000002ff0c7424 */ /* 0x000fe400078e00ff */
[----:B------:R-:W-:-:S07]  /*13d30*/  IMAD.MOV.U32 R2, RZ, RZ, R14 ;  /* 0x000000ffff027224 */ /* 0x000fce00078e000e */
[----:B------:R-:W-:Y:S05]  /*13d40*/  WARPSYNC.COLLECTIVE R15, `(.L_x_2583) ;  /* 0x000000000f087348 */ /* 0x000fea0003c00000 */
[----:B------:R0:W1:Y:S02]  /*13d50*/  SHFL.IDX P6, R14, R13, R12, R11 ;  /* 0x0000000c0d0e7389 */ /* 0x00006400000c000b */
[----:B01----:R-:W-:Y:S01]  /*13d60*/  ENDCOLLECTIVE ;  /* 0x000000000000791b */ /* 0x003fe20003800000 */
.L_x_2583:
        /* <DEDUP_REMOVED lines=12> */
.L_x_2584:
[----:B------:R-:W-:Y:S02]  /*13e30*/  IMAD.MOV.U32 R13, RZ, RZ, R23 ;  /* 0x000000ffff0d7224 */ /* 0x000fe400078e0017 */
[----:B------:R-:W-:Y:S02]  /*13e40*/  IMAD.MOV.U32 R12, RZ, RZ, 0x3 ;  /* 0x00000003ff0c7424 */ /* 0x000fe400078e00ff */
[----:B------:R-:W-:-:S07]  /*13e50*/  IMAD.MOV.U32 R2, RZ, RZ, R14 ;  /* 0x000000ffff027224 */ /* 0x000fce00078e000e */
[----:B------:R-:W-:Y:S05]  /*13e60*/  WARPSYNC.COLLECTIVE R15, `(.L_x_2585) ;  /* 0x000000000f087348 */ /* 0x000fea0003c00000 */
[----:B------:R0:W1:Y:S02]  /*13e70*/  SHFL.IDX P6, R14, R13, R12, R11 ;  /* 0x0000000c0d0e7389 */ /* 0x00006400000c000b */
[----:B01----:R-:W-:Y:S01]  /*13e80*/  ENDCOLLECTIVE ;  /* 0x000000000000791b */ /* 0x003fe20003800000 */
.L_x_2585:
        /* <DEDUP_REMOVED lines=12> */
.L_x_2586:
[----:B------:R-:W-:Y:S02]  /*13f50*/  IMAD.MOV.U32 R13, RZ, RZ, R23 ;  /* 0x000000ffff0d7224 */ /* 0x000fe400078e0017 */
[----:B------:R-:W-:Y:S02]  /*13f60*/  IMAD.MOV.U32 R12, RZ, RZ, 0x4 ;  /* 0x00000004ff0c7424 */ /* 0x000fe400078e00ff */
[----:B------:R-:W-:-:S07]  /*13f70*/  IMAD.MOV.U32 R2, RZ, RZ, R14 ;  /* 0x000000ffff027224 */ /* 0x000fce00078e000e */
[----:B------:R-:W-:Y:S05]  /*13f80*/  WARPSYNC.COLLECTIVE R15, `(.L_x_2587) ;  /* 0x000000000f087348 */ /* 0x000fea0003c00000 */
[----:B------:R0:W1:Y:S02]  /*13f90*/  SHFL.IDX P6, R14, R13, R12, R11 ;  /* 0x0000000c0d0e7389 */ /* 0x00006400000c000b */
[----:B01----:R-:W-:Y:S01]  /*13fa0*/  ENDCOLLECTIVE ;  /* 0x000000000000791b */ /* 0x003fe20003800000 */
.L_x_2587:
        /* <DEDUP_REMOVED lines=12> */
.L_x_2588:
[----:B------:R-:W-:Y:S02]  /*14070*/  IMAD.MOV.U32 R13, RZ, RZ, R23 ;  /* 0x000000ffff0d7224 */ /* 0x000fe400078e0017 */
[----:B------:R-:W-:Y:S02]  /*14080*/  IMAD.MOV.U32 R12, RZ, RZ, 0x5 ;  /* 0x00000005ff0c7424 */ /* 0x000fe400078e00ff */
[----:B------:R-:W-:-:S07]  /*14090*/  IMAD.MOV.U32 R2, RZ, RZ, R14 ;  /* 0x000000ffff027224 */ /* 0x000fce00078e000e */
[----:B------:R-:W-:Y:S05]  /*140a0*/  WARPSYNC.COLLECTIVE R15, `(.L_x_2589) ;  /* 0x000000000f087348 */ /* 0x000fea0003c00000 */
[----:B------:R0:W1:Y:S02]  /*140b0*/  SHFL.IDX P6, R14, R13, R12, R11 ;  /* 0x0000000c0d0e7389 */ /* 0x00006400000c000b */
[----:B01----:R-:W-:Y:S01]  /*140c0*/  ENDCOLLECTIVE ;  /* 0x000000000000791b */ /* 0x003fe20003800000 */
.L_x_2589:
        /* <DEDUP_REMOVED lines=12> */
.L_x_2590:
[----:B------:R-:W-:Y:S02]  /*14190*/  IMAD.MOV.U32 R13, RZ, RZ, R23 ;  /* 0x000000ffff0d7224 */ /* 0x000fe400078e0017 */
[----:B------:R-:W-:Y:S01]  /*141a0*/  IMAD.MOV.U32 R12, RZ, RZ, 0x6 ;  /* 0x00000006ff0c7424 */ /* 0x000fe200078e00ff */
[----:B------:R-:W-:-:S07]  /*141b0*/  MOV R2, R14 ;  /* 0x0000000e00027202 */ /* 0x000fce0000000f00 */
[----:B------:R-:W-:Y:S05]  /*141c0*/  WARPSYNC.COLLECTIVE R15, `(.L_x_2591) ;  /* 0x000000000f087348 */ /* 0x000fea0003c00000 */
[----:B------:R0:W1:Y:S02]  /*141d0*/  SHFL.IDX P6, R14, R13, R12, R11 ;  /* 0x0000000c0d0e7389 */ /* 0x00006400000c000b */
[----:B01----:R-:W-:Y:S01]  /*141e0*/  ENDCOLLECTIVE ;  /* 0x000000000000791b */ /* 0x003fe20003800000 */
.L_x_2591:
        /* <DEDUP_REMOVED lines=12> */
.L_x_2592:
[----:B------:R-:W-:Y:S02]  /*142b0*/  IMAD.MOV.U32 R13, RZ, RZ, R23 ;  /* 0x000000ffff0d7224 */ /* 0x000fe400078e0017 */
[----:B------:R-:W-:Y:S02]  /*142c0*/  IMAD.MOV.U32 R12, RZ, RZ, 0x7 ;  /* 0x00000007ff0c7424 */ /* 0x000fe400078e00ff */
[----:B------:R-:W-:-:S07]  /*142d0*/  IMAD.MOV.U32 R2, RZ, RZ, R14 ;  /* 0x000000ffff027224 */ /* 0x000fce00078e000e */
[----:B------:R-:W-:Y:S05]  /*142e0*/  WARPSYNC.COLLECTIVE R15, `(.L_x_2593) ;  /* 0x000000000f087348 */ /* 0x000fea0003c00000 */
[----:B------:R0:W1:Y:S02]  /*142f0*/  SHFL.IDX P6, R14, R13, R12, R11 ;  /* 0x0000000c0d0e7389 */ /* 0x00006400000c000b */
[----:B01----:R-:W-:Y:S01]  /*14300*/  ENDCOLLECTIVE ;  /* 0x000000000000791b */ /* 0x003fe20003800000 */
.L_x_2593:
        /* <DEDUP_REMOVED lines=11> */
.L_x_2594:
[----:B------:R-:W-:Y:S01]  /*143c0*/  IMAD.MOV.U32 R2, RZ, RZ, R14 ;  /* 0x000000ffff027224 */ /* 0x000fe200078e000e */
[----:B------:R-:W-:Y:S06]  /*143d0*/  BRA `(.L_x_2595) ;  /* 0xffffffb000487947 */ /* 0x000fec000383ffff */
.L_x_2478:
[----:B0-----:R0:W1:Y:S02]  /*143e0*/  SYNCS.PHASECHK.TRANS64.TRYWAIT P0, [R0+URZ+0x16860], R3 ;  /* 0x01686003000075a7 */ /* 0x001064000800017f */
[----:B-1----:R-:W-:Y:S05]  /*143f0*/  @!P0 NANOSLEEP.SYNCS 0x989680 ;  /* 0x009896800000895d */ /* 0x002fea0003900000 */
[----:B------:R-:W1:Y:S02]  /*14400*/  @!P0 SYNCS.PHASECHK.TRANS64 P0, [R0+URZ+0x16860], R3 ;  /* 0x01686003000085a7 */ /* 0x000e64000800007f */
[----:B-1----:R-:W-:Y:S05]  /*14410*/  @!P0 BRA `(.L_x_2478) ;  /* 0xfffffffc00f08947 */ /* 0x002fea000383ffff */
[----:B------:R-:W-:Y:S05]  /*14420*/  BRA `(.L_x_2596) ;  /* 0xffffffb4005c7947 */ /* 0x000fea000383ffff */
.L_x_2479:
        /* <DEDUP_REMOVED lines=8> */
.L_x_2598:
[----:B------:R-:W-:Y:S05]  /*144b0*/  BSYNC B0 ;  /* 0x0000000000007941 */ /* 0x000fea0003800000 */
.L_x_2597:
        /* <DEDUP_REMOVED lines=10> */
.L_x_2599:
[----:B------:R-:W-:Y:S02]  /*14560*/  IMAD R4, R4, 0x2, R22 ;  /* 0x0000000204047824 */ /* 0x000fe400078e0216 */
[----:B------:R-:W-:Y:S02]  /*14570*/  IMAD.MOV.U32 R13, RZ, RZ, R23 ;  /* 0x000000ffff0d7224 */ /* 0x000fe400078e0017 */
[----:B------:R-:W-:Y:S01]  /*14580*/  IMAD.MOV.U32 R12, RZ, RZ, 0x1 ;  /* 0x00000001ff0c7424 */ /* 0x000fe200078e00ff */
[----:B------:R-:W-:-:S13]  /*14590*/  IADD3 R2, P1, R14, R5, RZ ;  /* 0x000000050e027210 */ /* 0x000fda0007f3e0ff */
[----:B------:R-:W-:Y:S05]  /*145a0*/  WARPSYNC.COLLECTIVE R15, `(.L_x_2600) ;  /* 0x000000000f087348 */ /* 0x000fea0003c00000 */
[----:B------:R0:W1:Y:S02]  /*145b0*/  SHFL.IDX P6, R14, R13, R12, R11 ;  /* 0x0000000c0d0e7389 */ /* 0x00006400000c000b */
[----:B01----:R-:W-:Y:S01]  /*145c0*/  ENDCOLLECTIVE ;  /* 0x000000000000791b */ /* 0x003fe20003800000 */
.L_x_2600:
[----:B------:R-:W-:-:S05]  /*145d0*/  IMAD.X R3, RZ, RZ, R3, P1 ;  /* 0x000000ffff037224 */ /* 0x000fca00008e0603 */
        /* <DEDUP_REMOVED lines=10> */
.L_x_2601:
[----:B------:R-:W-:Y:S02]  /*14680*/  IMAD.MOV.U32 R13, RZ, RZ, R23 ;  /* 0x000000ffff0d7224 */ /* 0x000fe400078e0017 */
[----:B------:R-:W-:Y:S02]  /*14690*/  IMAD.MOV.U32 R12, RZ, RZ, 0x2 ;  /* 0x00000002ff0c7424 */ /* 0x000fe400078e00ff */
[----:B------:R-:W-:-:S07]  /*146a0*/  IMAD.MOV.U32 R9, RZ, RZ, R14 ;  /* 0x000000ffff097224 */ /* 0x000fce00078e000e */
[----:B------:R-:W-:Y:S05]  /*146b0*/  WARPSYNC.COLLECTIVE R15, `(.L_x_2602) ;  /* 0x000000000f087348 */ /* 0x000fea0003c00000 */
[----:B------:R0:W1:Y:S02]  /*146c0*/  SHFL.IDX P6, R14, R13, R12, R11 ;  /* 0x0000000c0d0e7389 */ /* 0x00006400000c000b */
[----:B01----:R-:W-:Y:S01]  /*146d0*/  ENDCOLLECTIVE ;  /* 0x000000000000791b */ /* 0x003fe20003800000 */
.L_x_2602:
        /* <DEDUP_REMOVED lines=12> */
.L_x_2603:
[----:B------:R-:W-:Y:S02]  /*147a0*/  IMAD.MOV.U32 R13, RZ, RZ, R23 ;  /* 0x000000ffff0d7224 */ /* 0x000fe400078e0017 */
[----:B------:R-:W-:Y:S02]  /*147b0*/  IMAD.MOV.U32 R12, RZ, RZ, 0x3 ;  /* 0x00000003ff0c7424 */ /* 0x000fe400078e00ff */
[----:B------:R-:W-:-:S07]  /*147c0*/  IMAD.MOV.U32 R10, RZ, RZ, R14 ;  /* 0x000000ffff0a7224 */ /* 0x000fce00078e000e */
[----:B------:R-:W-:Y:S05]  /*147d0*/  WARPSYNC.COLLECTIVE R15, `(.L_x_2604) ;  /* 0x000000000f087348 */ /* 0x000fea0003c00000 */
[----:B------:R0:W1:Y:S02]  /*147e0*/  SHFL.IDX P6, R14, R13, R12, R11 ;  /* 0x0000000c0d0e7389 */ /* 0x00006400000c000b */
[----:B01----:R-:W-:Y:S01]  /*147f0*/  ENDCOLLECTIVE ;  /* 0x000000000000791b */ /* 0x003fe20003800000 */
.L_x_2604:
        /* <DEDUP_REMOVED lines=12> */
.L_x_2605:
[----:B------:R-:W-:Y:S02]  /*148c0*/  IMAD.MOV.U32 R13, RZ, RZ, R23 ;  /* 0x000000ffff0d7224 */ /* 0x000fe400078e0017 */
[----:B------:R-:W-:Y:S02]  /*148d0*/  IMAD.MOV.U32 R12, RZ, RZ, 0x4 ;  /* 0x00000004ff0c7424 */ /* 0x000fe400078e00ff */
[----:B------:R-:W-:-:S07]  /*148e0*/  IMAD.MOV.U32 R9, RZ, RZ, R14 ;  /* 0x000000ffff097224 */ /* 0x000fce00078e000e */
[----:B------:R-:W-:Y:S05]  /*148f0*/  WARPSYNC.COLLECTIVE R15, `(.L_x_2606) ;  /* 0x000000000f087348 */ /* 0x000fea0003c00000 */
[----:B------:R0:W1:Y:S02]  /*14900*/  SHFL.IDX P6, R14, R13, R12, R11 ;  /* 0x0000000c0d0e7389 */ /* 0x00006400000c000b */
[----:B01----:R-:W-:Y:S01]  /*14910*/  ENDCOLLECTIVE ;  /* 0x000000000000791b */ /* 0x003fe20003800000 */
.L_x_2606:
        /* <DEDUP_REMOVED lines=12> */
.L_x_2607:
[----:B------:R-:W-:Y:S02]  /*149e0*/  IMAD.MOV.U32 R13, RZ, RZ, R23 ;  /* 0x000000ffff0d7224 */ /* 0x000fe400078e0017 */
[----:B------:R-:W-:Y:S02]  /*149f0*/  IMAD.MOV.U32 R12, RZ, RZ, 0x5 ;  /* 0x00000005ff0c7424 */ /* 0x000fe400078e00ff */
[----:B------:R-:W-:-:S07]  /*14a00*/  IMAD.MOV.U32 R10, RZ, RZ, R14 ;  /* 0x000000ffff0a7224 */ /* 0x000fce00078e000e */
[----:B------:R-:W-:Y:S05]  /*14a10*/  WARPSYNC.COLLECTIVE R15, `(.L_x_2608) ;  /* 0x000000000f087348 */ /* 0x000fea0003c00000 */
[----:B------:R0:W1:Y:S02]  /*14a20*/  SHFL.IDX P6, R14, R13, R12, R11 ;  /* 0x0000000c0d0e7389 */ /* 0x00006400000c000b */
[----:B01----:R-:W-:Y:S01]  /*14a30*/  ENDCOLLECTIVE ;  /* 0x000000000000791b */ /* 0x003fe20003800000 */
.L_x_2608:
        /* <DEDUP_REMOVED lines=12> */
.L_x_2609:
[----:B------:R-:W-:Y:S02]  /*14b00*/  IMAD.MOV.U32 R13, RZ, RZ, R23 ;  /* 0x000000ffff0d7224 */ /* 0x000fe400078e0017 */
[----:B------:R-:W-:Y:S02]  /*14b10*/  IMAD.MOV.U32 R12, RZ, RZ, 0x6 ;  /* 0x00000006ff0c7424 */ /* 0x000fe400078e00ff */
[----:B------:R-:W-:-:S07]  /*14b20*/  IMAD.MOV.U32 R9, RZ, RZ, R14 ;  /* 0x000000ffff097224 */ /* 0x000fce00078e000e */
[----:B------:R-:W-:Y:S05]  /*14b30*/  WARPSYNC.COLLECTIVE R15, `(.L_x_2610) ;  /* 0x000000000f087348 */ /* 0x000fea0003c00000 */
[----:B------:R0:W1:Y:S02]  /*14b40*/  SHFL.IDX P6, R14, R13, R12, R11 ;  /* 0x0000000c0d0e7389 */ /* 0x00006400000c000b */
[----:B01----:R-:W-:Y:S01]  /*14b50*/  ENDCOLLECTIVE ;  /* 0x000000000000791b */ /* 0x003fe20003800000 */
.L_x_2610:
        /* <DEDUP_REMOVED lines=12> */
.L_x_2611:
[----:B------:R-:W-:Y:S02]  /*14c20*/  IMAD.MOV.U32 R13, RZ, RZ, R23 ;  /* 0x000000ffff0d7224 */ /* 0x000fe400078e0017 */
[----:B------:R-:W-:Y:S01]  /*14c30*/  IMAD.MOV.U32 R12, RZ, RZ, 0x7 ;  /* 0x00000007ff0c7424 */ /* 0x000fe200078e00ff */
[----:B------:R-:W-:-:S13]  /*14c40*/  IADD3 R2, P1, R14, R5, RZ ;  /* 0x000000050e027210 */ /* 0x000fda0007f3e0ff */
[----:B------:R-:W-:Y:S05]  /*14c50*/  WARPSYNC.COLLECTIVE R15, `(.L_x_2612) ;  /* 0x000000000f087348 */ /* 0x000fea0003c00000 */
[----:B------:R0:W1:Y:S02]  /*14c60*/  SHFL.IDX P6, R14, R13, R12, R11 ;  /* 0x0000000c0d0e7389 */ /* 0x00006400000c000b */
[----:B01----:R-:W-:Y:S01]  /*14c70*/  ENDCOLLECTIVE ;  /* 0x000000000000791b */ /* 0x003fe20003800000 */
.L_x_2612:
        /* <DEDUP_REMOVED lines=10> */
.L_x_2613:
[----:B------:R-:W-:Y:S05]  /*14d20*/  BRA `(.L_x_2614) ;  /* 0xffffffb000107947 */ /* 0x000fea000383ffff */
.L_x_2484:
        /* <DEDUP_REMOVED lines=8> */
.L_x_2616:
[----:B------:R-:W-:Y:S05]  /*14db0*/  BSYNC B0 ;  /* 0x0000000000007941 */ /* 0x000fea0003800000 */
.L_x_2615:
        /* <DEDUP_REMOVED lines=9> */
.L_x_2617:
        /* <DEDUP_REMOVED lines=23> */
.L_x_2618:
[----:B------:R-:W-:Y:S02]  /*14fc0*/  MOV R12, 0x2 ;  /* 0x00000002000c7802 */ /* 0x000fe40000000f00 */
[----:B------:R-:W-:-:S05]  /*14fd0*/  SEL R4, R14, RZ, P1 ;  /* 0x000000ff0e047207 */ /* 0x000fca0000800000 */
[----:B------:R-:W-:-:S04]  /*14fe0*/  IMAD.IADD R4, R13, 0x1, R4 ;  /* 0x000000010d047824 */ /* 0x000fc800078e0204 */
[----:B------:R-:W-:-:S07]  /*14ff0*/  IMAD.MOV.U32 R13, RZ, RZ, R4 ;  /* 0x000000ffff0d7224 */ /* 0x000fce00078e0004 */
[----:B------:R-:W-:Y:S05]  /*15000*/  WARPSYNC.COLLECTIVE R15, `(.L_x_2619) ;  /* 0x000000000f087348 */ /* 0x000fea0003c00000 */
[----:B------:R0:W1:Y:S02]  /*15010*/  SHFL.UP P6, R14, R13, R12, R11 ;  /* 0x0400000c0d0e7389 */ /* 0x00006400000c000b */
[----:B01----:R-:W-:Y:S01]  /*15020*/  ENDCOLLECTIVE ;  /* 0x000000000000791b */ /* 0x003fe20003800000 */
.L_x_2619:
[----:B------:R-:W-:Y:S01]  /*15030*/  IMAD.MOV.U32 R12, RZ, RZ, 0x4 ;  /* 0x00000004ff0c7424 */ /* 0x000fe200078e00ff */
[----:B------:R-:W-:-:S05]  /*15040*/  SEL R3, R14, RZ, P2 ;  /* 0x000000ff0e037207 */ /* 0x000fca0001000000 */
[----:B------:R-:W-:-:S04]  /*15050*/  IMAD.IADD R2, R4, 0x1, R3 ;  /* 0x0000000104027824 */ /* 0x000fc800078e0203 */
[----:B------:R-:W-:-:S07]  /*15060*/  IMAD.MOV.U32 R13, RZ, RZ, R2 ;  /* 0x000000ffff0d7224 */ /* 0x000fce00078e0002 */
[----:B------:R-:W-:Y:S05]  /*15070*/  WARPSYNC.COLLECTIVE R15, `(.L_x_2620) ;  /* 0x000000000f087348 */ /* 0x000fea0003c00000 */
[----:B------:R0:W1:Y:S02]  /*15080*/  SHFL.UP P6, R14, R13, R12, R11 ;  /* 0x0400000c0d0e7389 */ /* 0x00006400000c000b */
[----:B01----:R-:W-:Y:S01]  /*15090*/  ENDCOLLECTIVE ;  /* 0x000000000000791b */ /* 0x003fe20003800000 */
.L_x_2620:
[----:B------:R-:W-:Y:S01]  /*150a0*/  IMAD.MOV.U32 R12, RZ, RZ, 0x8 ;  /* 0x00000008ff0c7424 */ /* 0x000fe200078e00ff */
[----:B------:R-:W-:-:S05]  /*150b0*/  SEL R3, R14, RZ, P3 ;  /* 0x000000ff0e037207 */ /* 0x000fca0001800000 */
[----:B------:R-:W-:-:S04]  /*150c0*/  IMAD.IADD R3, R2, 0x1, R3 ;  /* 0x0000000102037824 */ /* 0x000fc800078e0203 */
[----:B------:R-:W-:-:S07]  /*150d0*/  IMAD.MOV.U32 R13, RZ, RZ, R3 ;  /* 0x000000ffff0d7224 */ /* 0x000fce00078e0003 */
[----:B------:R-:W-:Y:S05]  /*150e0*/  WARPSYNC.COLLECTIVE R15, `(.L_x_2621) ;  /* 0x000000000f087348 */ /* 0x000fea0003c00000 */
[----:B------:R0:W1:Y:S02]  /*150f0*/  SHFL.UP P6, R14, R13, R12, R11 ;  /* 0x0400000c0d0e7389 */ /* 0x00006400000c000b */
[----:B01----:R-:W-:Y:S01]  /*15100*/  ENDCOLLECTIVE ;  /* 0x000000000000791b */ /* 0x003fe20003800000 */
.L_x_2621:
[----:B------:R-:W-:Y:S01]  /*15110*/  IMAD.MOV.U32 R12, RZ, RZ, 0x10 ;  /* 0x00000010ff0c7424 */ /* 0x000fe200078e00ff */
[----:B------:R-:W-:-:S05]  /*15120*/  SEL R4, R14, RZ, P4 ;  /* 0x000000ff0e047207 */ /* 0x000fca0002000000 */
[----:B------:R-:W-:-:S04]  /*15130*/  IMAD.IADD R4, R3, 0x1, R4 ;  /* 0x0000000103047824 */ /* 0x000fc800078e0204 */
[----:B------:R-:W-:-:S07]  /*15140*/  IMAD.MOV.U32 R13, RZ, RZ, R4 ;  /* 0x000000ffff0d7224 */ /* 0x000fce00078e0004 */
[----:B------:R-:W-:Y:S05]  /*15150*/  WARPSYNC.COLLECTIVE R15, `(.L_x_2622) ;  /* 0x000000000f087348 */ /* 0x000fea0003c00000 */
[----:B------:R0:W1:Y:S02]  /*15160*/  SHFL.UP P6, R14, R13, R12, R11 ;  /* 0x0400000c0d0e7389 */ /* 0x00006400000c000b */
[----:B01----:R-:W-:Y:S01]  /*15170*/  ENDCOLLECTIVE ;  /* 0x000000000000791b */ /* 0x003fe20003800000 */
.L_x_2622:
        /* <DEDUP_REMOVED lines=8> */
.L_x_2623:
[----:B------:R-:W-:Y:S05]  /*15200*/  BRA `(.L_x_2624) ;  /* 0xffffffb000207947 */ /* 0x000fea000383ffff */
.L_x_2487:
[----:B------:R-:W-:Y:S01]  /*15210*/  BSSY B0, `(.L_x_2625) ;  /* 0x0000007000007945 */ /* 0x000fe20003800000 */
[----:B------:R-:W-:Y:S02]  /*15220*/  IMAD.MOV.U32 R12, RZ, RZ, 0x1 ;  /* 0x00000001ff0c7424 */ /* 0x000fe400078e00ff */
[----:B------:R-:W-:Y:S02]  /*15230*/  IMAD.MOV.U32 R11, RZ, RZ, RZ ;  /* 0x000000ffff0b7224 */ /* 0x000fe400078e00ff */
[----:B------:R-:W-:-:S07]  /*15240*/  IMAD.MOV.U32 R15, RZ, RZ, -0x1 ;  /* 0xffffffffff0f7424 */ /* 0x000fce00078e00ff */
[----:B------:R-:W-:Y:S05]  /*15250*/  WARPSYNC.COLLECTIVE R15, `(.L_x_2626) ;  /* 0x000000000f087348 */ /* 0x000fea0003c00000 */
[----:B------:R0:W1:Y:S02]  /*15260*/  SHFL.UP P6, R14, R13, R12, R11 ;  /* 0x0400000c0d0e7389 */ /* 0x00006400000c000b */
[----:B01----:R-:W-:Y:S01]  /*15270*/  ENDCOLLECTIVE ;  /* 0x000000000000791b */ /* 0x003fe20003800000 */
.L_x_2626:
[----:B------:R-:W-:Y:S05]  /*15280*/  BSYNC B0 ;  /* 0x0000000000007941 */ /* 0x000fea0003800000 */
.L_x_2625:
        /* <DEDUP_REMOVED lines=8> */
.L_x_2627:
[----:B------:R-:W-:Y:S01]  /*15310*/  IMAD.MOV.U32 R12, RZ, RZ, 0x4 ;  /* 0x00000004ff0c7424 */ /* 0x000fe200078e00ff */
[----:B------:R-:W-:-:S05]  /*15320*/  SEL R2, R14, RZ, P2 ;  /* 0x000000ff0e027207 */ /* 0x000fca0001000000 */
[----:B------:R-:W-:-:S04]  /*15330*/  IMAD.IADD R2, R13, 0x1, R2 ;  /* 0x000000010d027824 */ /* 0x000fc800078e0202 */
[----:B------:R-:W-:-:S07]  /*15340*/  IMAD.MOV.U32 R13, RZ, RZ, R2 ;  /* 0x000000ffff0d7224 */ /* 0x000fce00078e0002 */
[----:B------:R-:W-:Y:S05]  /*15350*/  WARPSYNC.COLLECTIVE R15, `(.L_x_2628) ;  /* 0x000000000f087348 */ /* 0x000fea0003c00000 */
[----:B------:R0:W1:Y:S02]  /*15360*/  SHFL.UP P6, R14, R13, R12, R11 ;  /* 0x0400000c0d0e7389 */ /* 0x00006400000c000b */
[----:B01----:R-:W-:Y:S01]  /*15370*/  ENDCOLLECTIVE ;  /* 0x000000000000791b */ /* 0x003fe20003800000 */
.L_x_2628:
[----:B------:R-:W-:Y:S01]  /*15380*/  IMAD.MOV.U32 R12, RZ, RZ, 0x8 ;  /* 0x00000008ff0c7424 */ /* 0x000fe200078e00ff */
[----:B------:R-:W-:-:S05]  /*15390*/  SEL R3, R14, RZ, P3 ;  /* 0x000000ff0e037207 */ /* 0x000fca0001800000 */
[----:B------:R-:W-:-:S04]  /*153a0*/  IMAD.IADD R3, R2, 0x1, R3 ;  /* 0x0000000102037824 */ /* 0x000fc800078e0203 */
[----:B------:R-:W-:-:S07]  /*153b0*/  IMAD.MOV.U32 R13, RZ, RZ, R3 ;  /* 0x000000ffff0d7224 */ /* 0x000fce00078e0003 */
[----:B------:R-:W-:Y:S05]  /*153c0*/  WARPSYNC.COLLECTIVE R15, `(.L_x_2629) ;  /* 0x000000000f087348 */ /* 0x000fea0003c00000 */
[----:B------:R0:W1:Y:S02]  /*153d0*/  SHFL.UP P6, R14, R13, R12, R11 ;  /* 0x0400000c0d0e7389 */ /* 0x00006400000c000b */
[----:B01----:R-:W-:Y:S01]  /*153e0*/  ENDCOLLECTIVE ;  /* 0x000000000000791b */ /* 0x003fe20003800000 */
.L_x_2629:
[----:B------:R-:W-:Y:S01]  /*153f0*/  IMAD.MOV.U32 R12, RZ, RZ, 0x10 ;  /* 0x00000010ff0c7424 */ /* 0x000fe200078e00ff */
[----:B------:R-:W-:-:S04]  /*15400*/  SEL R4, R14, RZ, P4 ;  /* 0x000000ff0e047207 */ /* 0x000fc80002000000 */
[----:B------:R-:W-:-:S05]  /*15410*/  IADD3 R4, R3, R4, RZ ;  /* 0x0000000403047210 */ /* 0x000fca0007ffe0ff */
[----:B------:R-:W-:-:S07]  /*15420*/  IMAD.MOV.U32 R13, RZ, RZ, R4 ;  /* 0x000000ffff0d7224 */ /* 0x000fce00078e0004 */
[----:B------:R-:W-:Y:S05]  /*15430*/  WARPSYNC.COLLECTIVE R15, `(.L_x_2630) ;  /* 0x000000000f087348 */ /* 0x000fea0003c00000 */
[----:B------:R0:W1:Y:S02]  /*15440*/  SHFL.UP P6, R14, R13, R12, R11 ;  /* 0x0400000c0d0e7389 */ /* 0x00006400000c000b */
[----:B01----:R-:W-:Y:S01]  /*15450*/  ENDCOLLECTIVE ;  /* 0x000000000000791b */ /* 0x003fe20003800000 */
.L_x_2630:
        /* <DEDUP_REMOVED lines=8> */
.L_x_2631:
[----:B------:R-:W-:Y:S05]  /*154e0*/  BRA `(.L_x_2632) ;  /* 0xffffffb0000c7947 */ /* 0x000fea000383ffff */
.L_x_2489:
[----:B------:R-:W-:Y:S01]  /*154f0*/  BSSY B0, `(.L_x_2633) ;  /* 0x0000006000007945 */ /* 0x000fe20003800000 */
[----:B------:R-:W-:Y:S01]  /*15500*/  PLOP3.LUT P6, PT, P6, PT, PT, 0x8, 0x0 ;  /* 0x000000000000781c */ /* 0x000fe200037ce170 */
[----:B------:R-:W-:-:S12]  /*15510*/  IMAD.MOV.U32 R15, RZ, RZ, -0x1 ;  /* 0xffffffffff0f7424 */ /* 0x000fd800078e00ff */
[----:B0-----:R-:W-:Y:S05]  /*15520*/  WARPSYNC.COLLECTIVE R15, `(.L_x_2634) ;  /* 0x000000000f087348 */ /* 0x001fea0003c00000 */
[----:B------:R-:W-:Y:S01]  /*15530*/  VOTE.ANY R14, PT, P6 ;  /* 0x00000000000e7806 */ /* 0x000fe200030e0100 */
[----:B0-----:R-:W-:Y:S06]  /*15540*/  ENDCOLLECTIVE ;  /* 0x000000000000791b */ /* 0x001fec0003800000 */
.L_x_2634:
[----:B------:R-:W-:Y:S05]  /*15550*/  BSYNC B0 ;  /* 0x0000000000007941 */ /* 0x000fea0003800000 */
.L_x_2633:
        /* <DEDUP_REMOVED lines=10> */
.L_x_2635:
[----:B------:R-:W-:Y:S02]  /*15600*/  IMAD.MOV.U32 R13, RZ, RZ, R5 ;  /* 0x000000ffff0d7224 */ /* 0x000fe400078e0005 */
[----:B------:R-:W-:-:S07]  /*15610*/  IMAD.MOV.U32 R17, RZ, RZ, R14 ;  /* 0x000000ffff117224 */ /* 0x000fce00078e000e */
[----:B------:R-:W-:Y:S05]  /*15620*/  WARPSYNC.COLLECTIVE R15, `(.L_x_2636) ;  /* 0x000000000f087348 */ /* 0x000fea0003c00000 */
[----:B------:R0:W1:Y:S02]  /*15630*/  SHFL.IDX P6, R14, R13, R12, R11 ;  /* 0x0000000c0d0e7389 */ /* 0x00006400000c000b */
[----:B01----:R-:W-:Y:S01]  /*15640*/  ENDCOLLECTIVE ;  /* 0x000000000000791b */ /* 0x003fe20003800000 */
.L_x_2636:
[----:B------:R-:W-:Y:S01]  /*15650*/  IMAD.MOV.U32 R5, RZ, RZ, R14 ;  /* 0x000000ffff057224 */ /* 0x000fe200078e000e */
[----:B------:R-:W-:Y:S06]  /*15660*/  BRA `(.L_x_2637) ;  /* 0xffffffac00ec7947 */ /* 0x000fec000383ffff */
.L_x_2491:
[----:B------:R-:W-:Y:S01]  /*15670*/  BSSY B0, `(.L_x_2638) ;  /* 0x0000007000007945 */ /* 0x000fe20003800000 */
[----:B------:R-:W-:Y:S02]  /*15680*/  IMAD.MOV.U32 R13, RZ, RZ, R2 ;  /* 0x000000ffff0d7224 */ /* 0x000fe400078e0002 */
[----:B------:R-:W-:Y:S02]  /*15690*/  IMAD.MOV.U32 R11, RZ, RZ, 0x1f ;  /* 0x0000001fff0b7424 */ /* 0x000fe400078e00ff */
[----:B------:R-:W-:-:S07]  /*156a0*/  IMAD.MOV.U32 R15, RZ, RZ, -0x1 ;  /* 0xffffffffff0f7424 */ /* 0x000fce00078e00ff */
[----:B0123--:R-:W-:Y:S05]  /*156b0*/  WARPSYNC.COLLECTIVE R15, `(.L_x_2639) ;  /* 0x000000000f087348 */ /* 0x00ffea0003c00000 */
[----:B------:R4:W0:Y:S02]  /*156c0*/  SHFL.IDX P6, R14, R13, R12, R11 ;  /* 0x0000000c0d0e7389 */ /* 0x00082400000c000b */
[----:B01234-:R-:W-:Y:S01]  /*156d0*/  ENDCOLLECTIVE ;  /* 0x000000000000791b */ /* 0x01ffe20003800000 */
.L_x_2639:
[----:B------:R-:W-:Y:S05]  /*156e0*/  BSYNC B0 ;  /* 0x0000000000007941 */ /* 0x000fea0003800000 */
.L_x_2638:
[----:B------:R-:W-:Y:S01]  /*156f0*/  IMAD.MOV.U32 R16, RZ, RZ, R14 ;  /* 0x000000ffff107224 */ /* 0x000fe200078e000e */
[----:B------:R-:W-:Y:S06]  /*15700*/  BRA `(.L_x_2490) ;  /* 0xffffffac00dc7947 */ /* 0x000fec000383ffff */
.L_x_2497:
[----:B0-----:R0:W1:Y:S02]  /*15710*/  SYNCS.PHASECHK.TRANS64.TRYWAIT P0, [R5+URZ+0x16820], R0 ;  /* 0x01682000050075a7 */ /* 0x001064000800017f */
[----:B-1----:R-:W-:Y:S05]  /*15720*/  @!P0 NANOSLEEP.SYNCS 0x989680 ;  /* 0x009896800000895d */ /* 0x002fea0003900000 */
[----:B------:R-:W1:Y:S02]  /*15730*/  @!P0 SYNCS.PHASECHK.TRANS64 P0, [R5+URZ+0x16820], R0 ;  /* 0x01682000050085a7 */ /* 0x000e64000800007f */
[----:B-1----:R-:W-:Y:S05]  /*15740*/  @!P0 BRA `(.L_x_2497) ;  /* 0xfffffffc00f08947 */ /* 0x002fea000383ffff */
[----:B------:R-:W-:Y:S05]  /*15750*/  BRA `(.L_x_2640) ;  /* 0xffffffb800347947 */ /* 0x000fea000383ffff */
.L_x_2498:
        /* <DEDUP_REMOVED lines=8> */
[----:B0-----:R-:W-:Y:S05]  /*157e0*/  WARPSYNC.COLLECTIVE R15, `(.L_x_2642) ;  /* 0x000000000f087348 */ /* 0x001fea0003c00000 */
[----:B------:R1:W2:Y:S02]  /*157f0*/  SHFL.IDX P6, R14, R13, R12, R11 ;  /* 0x0000000c0d0e7389 */ /* 0x0002a400000c000b */
[----:B012---:R-:W-:Y:S01]  /*15800*/  ENDCOLLECTIVE ;  /* 0x000000000000791b */ /* 0x007fe20003800000 */
.L_x_2642:
[----:B------:R-:W-:Y:S05]  /*15810*/  BSYNC B0 ;  /* 0x0000000000007941 */ /* 0x000fea0003800000 */
.L_x_2641:
[----:B------:R-:W-:Y:S05]  /*15820*/  BRA `(.L_x_2643) ;  /* 0xffffffb8001c7947 */ /* 0x000fea000383ffff */
.L_x_2501:
[----:B------:R-:W-:Y:S01]  /*15830*/  BSSY B1, `(.L_x_2644) ;  /* 0x0000006000017945 */ /* 0x000fe20003800000 */
[----:B------:R-:W-:-:S07]  /*15840*/  IMAD.MOV.U32 R15, RZ, RZ, -0x1 ;  /* 0xffffffffff0f7424 */ /* 0x000fce00078e00ff */
[----:B0-----:R-:W-:Y:S05]  /*15850*/  WARPSYNC.COLLECTIVE R15, `(.L_x_2645) ;  /* 0x000000000f0c7348 */ /* 0x001fea0003c00000 */
[----:B------:R-:W-:Y:S02]  /*15860*/  ELECT P6, UR62, PT ;  /* 0x00000000003e782f */ /* 0x000fe400038c0000 */
[----:B------:R-:W-:Y:S01]  /*15870*/  MOV R14, UR62 ;  /* 0x0000003e000e7c02 */ /* 0x000fe20008000f00 */
[----:B0-----:R-:W-:Y:S10]  /*15880*/  ENDCOLLECTIVE ;  /* 0x000000000000791b */ /* 0x001ff40003800000 */
.L_x_2645:
[----:B------:R-:W-:Y:S05]  /*15890*/  BSYNC B1 ;  /* 0x0000000000017941 */ /* 0x000fea0003800000 */
.L_x_2644:
[----:B------:R-:W-:Y:S05]  /*158a0*/  BRA `(.L_x_2646) ;  /* 0xffffffb800147947 */ /* 0x000fea000383ffff */
.L_x_2503:
[----:B0-----:R0:W1:Y:S02]  /*158b0*/  SYNCS.PHASECHK.TRANS64.TRYWAIT P1, [R3+URZ+0x16840], R2 ;  /* 0x01684002030075a7 */ /* 0x001064000802017f */
[----:B-1----:R-:W-:Y:S05]  /*158c0*/  @!P1 NANOSLEEP.SYNCS 0x989680 ;  /* 0x009896800000995d */ /* 0x002fea0003900000 */
[----:B------:R-:W1:Y:S02]  /*158d0*/  @!P1 SYNCS.PHASECHK.TRANS64 P1, [R3+URZ+0x16840], R2 ;  /* 0x01684002030095a7 */ /* 0x000e64000802007f */
[----:B-1----:R-:W-:Y:S05]  /*158e0*/  @!P1 BRA `(.L_x_2503) ;  /* 0xfffffffc00f09947 */ /* 0x002fea000383ffff */
[----:B------:R-:W-:Y:S05]  /*158f0*/  BRA `(.L_x_2647) ;  /* 0xffffffb800347947 */ /* 0x000fea000383ffff */
.L_x_2505:
[----:B-1----:R1:W2:Y:S02]  /*15900*/  SYNCS.PHASECHK.TRANS64.TRYWAIT P1, [R25+URZ+0x16840], R0 ;  /* 0x01684000190075a7 */ /* 0x0022a4000802017f */
[----:B--2---:R-:W-:Y:S05]  /*15910*/  @!P1 NANOSLEEP.SYNCS 0x989680 ;  /* 0x009896800000995d */ /* 0x004fea0003900000 */
[----:B------:R-:W2:Y:S02]  /*15920*/  @!P1 SYNCS.PHASECHK.TRANS64 P1, [R25+URZ+0x16840], R0 ;  /* 0x01684000190095a7 */ /* 0x000ea4000802007f */
[----:B--2---:R-:W-:Y:S05]  /*15930*/  @!P1 BRA `(.L_x_2505) ;  /* 0xfffffffc00f09947 */ /* 0x004fea000383ffff */
[----:B------:R-:W-:Y:S05]  /*15940*/  BRA `(.L_x_2648) ;  /* 0xffffffb800407947 */ /* 0x000fea000383ffff */
.L_x_2507:
[----:B--2---:R2:W3:Y:S02]  /*15950*/  SYNCS.PHASECHK.TRANS64.TRYWAIT P1, [R3+URZ+0x16860], R2 ;  /* 0x01686002030075a7 */ /* 0x0044e4000802017f */
[----:B---3--:R-:W-:Y:S05]  /*15960*/  @!P1 NANOSLEEP.SYNCS 0x989680 ;  /* 0x009896800000995d */ /* 0x008fea0003900000 */
[----:B------:R-:W3:Y:S02]  /*15970*/  @!P1 SYNCS.PHASECHK.TRANS64 P1, [R3+URZ+0x16860], R2 ;  /* 0x01686002030095a7 */ /* 0x000ee4000802007f */
[----:B---3--:R-:W-:Y:S05]  /*15980*/  @!P1 BRA `(.L_x_2507) ;  /* 0xfffffffc00f09947 */ /* 0x008fea000383ffff */
[----:B------:R-:W-:Y:S05]  /*15990*/  BRA `(.L_x_2649) ;  /* 0xffffffb8003c7947 */ /* 0x000fea000383ffff */
.L_x_2650:
        /* <DEDUP_REMOVED lines=14> */
.L_x_3173:


//--------------------- .text._ZN7cutlass13device_kernelIN5flash11enable_sm90INS1_16FlashAttnFwdSm90INS1_25CollectiveMainloopFwdSm90ILi2EN4cute5tupleIJNS5_1CILi1EEES8_S8_EEENS6_IJNS7_ILi192EEENS7_ILi128EEENS7_ILi64EEEEEELi64ENS_10bfloat16_tEfNS_4arch4Sm90ELb1ELb0ELb0ELb1ELb1ELb1ELb0ELb1ELb1ELb1ELb1ELb0EEENS1_21CollectiveEpilogueFwdINS6_IJSA_SC_SB_EEES9_SE_SG_Li384ELb1ELb1ELb1ELb0EEENS1_36VarlenDynamicPersistentTileSchedulerILi192ELi128ELi384ELi128ELb1ELb1ELb1ELb1ELb1ELb1EEEEEEEEEvNT_6ParamsE --------------------------
	.section	.text._ZN7cutlass13device_kernelIN5flash11enable_sm90INS1_16FlashAttnFwdSm90INS1_25CollectiveMainloopFwdSm90ILi2EN4cute5tupleIJNS5_1CILi1EEES8_S8_EEENS6_IJNS7_ILi192EEENS7_ILi128EEENS7_ILi64EEEEEELi64ENS_10bfloat16_tEfNS_4arch4Sm90ELb1ELb0ELb0ELb1ELb1ELb1ELb0ELb1ELb1ELb1ELb1ELb0EEENS1_21CollectiveEpilogueFwdINS6_IJSA_SC_SB_EEES9_SE_SG_Li384ELb1ELb1ELb1ELb0EEENS1_36VarlenDynamicPersistentTileSchedulerILi192ELi128ELi384ELi128ELb1ELb1ELb1ELb1ELb1ELb1EEEEEEEEEvNT_6ParamsE,"ax",@progbits
	.align	128
.text._ZN7cutlass13device_kernelIN5flash11enable_sm90INS1_16FlashAttnFwdSm90INS1_25CollectiveMainloopFwdSm90ILi2EN4cute5tupleIJNS5_1CILi1EEES8_S8_EEENS6_IJNS7_ILi192EEENS7_ILi128EEENS7_ILi64EEEEEELi64ENS_10bfloat16_tEfNS_4arch4Sm90ELb1ELb0ELb0ELb1ELb1ELb1ELb0ELb1ELb1ELb1ELb1ELb0EEENS1_21CollectiveEpilogueFwdINS6_IJSA_SC_SB_EEES9_SE_SG_Li384ELb1ELb1ELb1ELb0EEENS1_36VarlenDynamicPersistentTileSchedulerILi192ELi128ELi384ELi128ELb1ELb1ELb1ELb1ELb1ELb1EEEEEEEEEvNT_6ParamsE:
        .type           _ZN7cutlass13device_kernelIN5flash11enable_sm90INS1_16FlashAttnFwdSm90INS1_25CollectiveMainloopFwdSm90ILi2EN4cute5tupleIJNS5_1CILi1EEES8_S8_EEENS6_IJNS7_ILi192EEENS7_ILi128EEENS7_ILi64EEEEEELi64ENS_10bfloat16_tEfNS_4arch4Sm90ELb1ELb0ELb0ELb1ELb1ELb1ELb0ELb1ELb1ELb1ELb1ELb0EEENS1_21CollectiveEpilogueFwdINS6_IJSA_SC_SB_EEES9_SE_SG_Li384ELb1ELb1ELb1ELb0EEENS1_36VarlenDynamicPersistentTileSchedulerILi192ELi128ELi384ELi128ELb1ELb1ELb1ELb1ELb1ELb1EEEEEEEEEvNT_6ParamsE,@function
        .size           _ZN7cutlass13device_kernelIN5flash11enable_sm90INS1_16FlashAttnFwdSm90INS1_25CollectiveMainloopFwdSm90ILi2EN4cute5tupleIJNS5_1CILi1EEES8_S8_EEENS6_IJNS7_ILi192EEENS7_ILi128EEENS7_ILi64EEEEEELi64ENS_10bfloat16_tEfNS_4arch4Sm90ELb1ELb0ELb0ELb1ELb1ELb1ELb0ELb1ELb1ELb1ELb1ELb0EEENS1_21CollectiveEpilogueFwdINS6_IJSA_SC_SB_EEES9_SE_SG_Li384ELb1ELb1ELb1ELb0EEENS1_36VarlenDynamicPersistentTileSchedulerILi192ELi128ELi384ELi128ELb1ELb1ELb1ELb1ELb1ELb1EEEEEEEEEvNT_6ParamsE,(.L_x_3174 - _ZN7cutlass13device_kernelIN5flash11enable_sm90INS1_16FlashAttnFwdSm90INS1_25CollectiveMainloopFwdSm90ILi2EN4cute5tupleIJNS5_1CILi1EEES8_S8_EEENS6_IJNS7_ILi192EEENS7_ILi128EEENS7_ILi64EEEEEELi64ENS_10bfloat16_tEfNS_4arch4Sm90ELb1ELb0ELb0ELb1ELb1ELb1ELb0ELb1ELb1ELb1ELb1ELb0EEENS1_21CollectiveEpilogueFwdINS6_IJSA_SC_SB_EEES9_SE_SG_Li384ELb1ELb1ELb1ELb0EEENS1_36VarlenDynamicPersistentTileSchedulerILi192ELi128ELi384ELi128ELb1ELb1ELb1ELb1ELb1ELb1EEEEEEEEEvNT_6ParamsE)
        .other          _ZN7cutlass13device_kernelIN5flash11enable_sm90INS1_16FlashAttnFwdSm90INS1_25CollectiveMainloopFwdSm90ILi2EN4cute5tupleIJNS5_1CILi1EEES8_S8_EEENS6_IJNS7_ILi192EEENS7_ILi128EEENS7_ILi64EEEEEELi64ENS_10bfloat16_tEfNS_4arch4Sm90ELb1ELb0ELb0ELb1ELb1ELb1ELb0ELb1ELb1ELb1ELb1ELb0EEENS1_21CollectiveEpilogueFwdINS6_IJSA_SC_SB_EEES9_SE_SG_Li384ELb1ELb1ELb1ELb0EEENS1_36VarlenDynamicPersistentTileSchedulerILi192ELi128ELi384ELi128ELb1ELb1ELb1ELb1ELb1ELb1EEEEEEEEEvNT_6ParamsE,@"STO_CUDA_ENTRY STV_DEFAULT"
_ZN7cutlass13device_kernelIN5flash11enable_sm90INS1_16FlashAttnFwdSm90INS1_25CollectiveMainloopFwdSm90ILi2EN4cute5tupleIJNS5_1CILi1EEES8_S8_EEENS6_IJNS7_ILi192EEENS7_ILi128EEENS7_ILi64EEEEEELi64ENS_10bfloat16_tEfNS_4arch4Sm90ELb1ELb0ELb0ELb1ELb1ELb1ELb0ELb1ELb1ELb1ELb1ELb0EEENS1_21CollectiveEpilogueFwdINS6_IJSA_SC_SB_EEES9_SE_SG_Li384ELb1ELb1ELb1ELb0EEENS1_36VarlenDynamicPersistentTileSchedulerILi192ELi128ELi384ELi128ELb1ELb1ELb1ELb1ELb1ELb1EEEEEEEEEvNT_6ParamsE:
[----:B------:R-:W0:Y:S02]  /*0000*/  LDC R1, c[0x0][0x28] ;  /* 0x00000a00ff017b82 */ /* 0x000e240000000800 */
[----:B0-----:R-:W-:Y:S01]  /*0010*/  VIADD R1, R1, 0xffffff88 ;  /* 0xffffff8801017836 */ /* 0x001fe20000000000 */
[----:B------:R-:W0:Y:S01]  /*0020*/  S2R R3, SR_TID.X ;  /* 0x0000000000037919 */ /* 0x000e220000002100 */
[----:B------:R-:W-:Y:S01]  /*0030*/  ELECT P0, URZ, PT ;  /* 0x00000000003f782f */ /* 0x000fe20003800000 */
[----:B------:R-:W-:Y:S01]  /*0040*/  BSSY B0, `(.L_x_2651) ;  /* 0x000000d000007945 */ /* 0x000fe20003800000 */
[----:B0-----:R-:W-:-:S05]  /*0050*/  SHF.R.U32.HI R0, RZ, 0x5, R3 ;  /* 0x00000005ff007819 */ /* 0x001fca0000011603 */
        /* <DEDUP_REMOVED lines=11> */
.L_x_2652:
[----:B------:R-:W-:Y:S05]  /*0110*/  BSYNC B0 ;  /* 0x0000000000007941 */ /* 0x000fea0003800000 */
.L_x_2651:
[----:B------:R-:W-:Y:S01]  /*0120*/  VOTEU.ANY UP0, P0 ;  /* 0x00000000003f7886 */ /* 0x000fe20000000100 */
[----:B------:R-:W0:Y:S01]  /*0130*/  SHFL.IDX PT, R2, R0, RZ, 0x1f ;  /* 0x00001fff00027589 */ /* 0x000e2200000e0000 */
[----:B------:R-:W-:Y:S01]  /*0140*/  UMOV UR4, 0x80 ;  /* 0x0000008000047882 */ /* 0x000fe20000000000 */
[----:B------:R-:W-:Y:S01]  /*0150*/  UMOV UR7, 0x180 ;  /* 0x0000018000077882 */ /* 0x000fe20000000000 */
[----:B------:R-:W-:Y:S01]  /*0160*/  SHF.R.U32.HI R3, RZ, 0x7, R3 ;  /* 0x00000007ff037819 */ /* 0x000fe20000011603 */
[----:B------:R-:W1:Y:S01]  /*0170*/  @UP0 S2UR UR8, SR_CgaCtaId ;  /* 0x00000000000809c3 */ /* 0x000e620000008800 */
[----:B------:R-:W-:Y:S01]  /*0180*/  @UP0 UMOV UR6, 0x400 ;  /* 0x0000040000060882 */ /* 0x000fe20000000000 */
[----:B------:R-:W-:-:S04]  /*0190*/  @UP0 UIADD3 UR4, -UR4, 0x100000, URZ ;  /* 0x0010000004040890 */ /* 0x000fc8000fffe13f */
[----:B------:R-:W-:Y:S02]  /*01a0*/  @UP0 USHF.L.U32 UR5, UR4, 0xb, URZ ;  /* 0x0000000b04050899 */ /* 0x000fe4000800063f */
[----:B------:R-:W-:Y:S01]  /*01b0*/  @UP0 USHF.L.U32 UR4, UR4, 0x1, URZ ;  /* 0x0000000104040899 */ /* 0x000fe2000800063f */
[----:B------:R-:W-:Y:S01]  /*01c0*/  VOTEU.ANY UP1, P0 ;  /* 0x00000000003f7886 */ /* 0x000fe20000020100 */
[----:B0-----:R-:W-:Y:S02]  /*01d0*/  ISETP.NE.AND P1, PT, R2, RZ, PT ;  /* 0x000000ff0200720c */ /* 0x001fe40003f25270 */
[----:B------:R0:W2:Y:S01]  /*01e0*/  SHFL.IDX PT, R2, R3, RZ, 0x1f ;  /* 0x00001fff03027589 */ /* 0x0000a200000e0000 */
[----:B-1----:R-:W-:Y:S02]  /*01f0*/  @UP0 ULEA UR8, UR8, UR6, 0x18 ;  /* 0x0000000608080291 */ /* 0x002fe4000f8ec03f */
[----:B------:R-:W-:-:S04]  /*0200*/  @UP0 UIADD3 UR6, -UR7, 0x100000, URZ ;  /* 0x0010000007060890 */ /* 0x000fc8000fffe13f */
[----:B------:R-:W-:Y:S02]  /*0210*/  @UP0 USHF.L.U32 UR7, UR6, 0xb, URZ ;  /* 0x0000000b06070899 */ /* 0x000fe4000800063f */
[----:B------:R-:W-:Y:S01]  /*0220*/  @UP0 USHF.L.U32 UR6, UR6, 0x1, URZ ;  /* 0x0000000106060899 */ /* 0x000fe2000800063f */
[----:B------:R-:W-:Y:S01]  /*0230*/  VOTEU.ANY UP0, P0 ;  /* 0x00000000003f7886 */ /* 0x000fe20000000100 */
[----:B------:R-:W1:Y:S04]  /*0240*/  FENCE.VIEW.ASYNC.S ;  /* 0x00000000000073c6 */ /* 0x000e680000000000 */
[----:B-1----:R0:W1:Y:S06]  /*0250*/  @UP0 SYNCS.EXCH.64 URZ, [UR8+0x16800], UR4 ;  /* 0x01680004083f05b2 */ /* 0x00206c0008000100 */
[----:B------:R0:W3:Y:S02]  /*0260*/  @UP1 SYNCS.EXCH.64 URZ, [UR8+0x16820], UR6 ;  /* 0x01682006083f15b2 */ /* 0x0000e40008000100 */
[----:B0-----:R-:W-:Y:S05]  /*0270*/  @P1 BRA `(.L_x_2653) ;  /* 0x0000000000481947 */ /* 0x001fea0003800000 */
        /* <DEDUP_REMOVED lines=16> */
[----:B------:R0:W0:Y:S01]  /*0380*/  SYNCS.EXCH.64 URZ, [UR8+0x16848], UR6 ;  /* 0x01684806083f75b2 */ /* 0x0000220008000100 */
[----:B------:R-:W-:Y:S01]  /*0390*/  NOP ;  /* 0x0000000000007918 */ /* 0x000fe20000000000 */
.L_x_2653:
        /* <DEDUP_REMOVED lines=22> */
.L_x_2654:
        /* <DEDUP_REMOVED lines=18> */
.L_x_2655:
        /* <DEDUP_REMOVED lines=22> */
.L_x_2656:
        /* <DEDUP_REMOVED lines=22> */
.L_x_2657:
[----:B--2---:R-:W-:Y:S01]  /*08e0*/  ISETP.NE.AND P0, PT, R2, RZ, PT ;  /* 0x000000ff0200720c */ /* 0x004fe20003f05270 */
[----:B------:R-:W-:Y:S01]  /*08f0*/  IMAD.MOV.U32 R2, RZ, RZ, 0x1 ;  /* 0x00000001ff027424 */ /* 0x000fe200078e00ff */
[----:B------:R-:W-:Y:S01]  /*0900*/  NOP ;  /* 0x0000000000007918 */ /* 0x000fe20000000000 */
[----:B------:R-:W-:Y:S01]  /*0910*/  ULDC.64 UR40, c[0x0][0x208] ;  /* 0x0000820000287ab9 */ /* 0x000fe20000000a00 */
[----:B------:R-:W-:Y:S02]  /*0920*/  BSSY B9, `(.L_x_2658) ;  /* 0x00019fb000097945 */ /* 0x000fe40003800000 */
[----:B------:R-:W-:-:S05]  /*0930*/  SEL R2, R2, 0x2, !P0 ;  /* 0x0000000202027807 */ /* 0x000fca0004000000 */
[----:B------:R2:W-:Y:S01]  /*0940*/  STL [R1+0x30], R2 ;  /* 0x0000300201007387 */ /* 0x0005e20000100800 */
[----:B01-34-:R-:W-:Y:S06]  /*0950*/  BAR.SYNC.DEFER_BLOCKING 0x0 ;  /* 0x0000000000007b1d */ /* 0x01bfec0000010000 */
[----:B------:R-:W-:Y:S05]  /*0960*/  @!P0 BRA `(.L_x_2659) ;  /* 0x0000012400ac8947 */ /* 0x000fea0003800000 */
.L_x_2660:
[----:B------:R-:W-:-:S08]  /*0970*/  NOP ;  /* 0x0000000000007918 */ /* 0x000fd00000000000 */
[----:B------:R-:W0:Y:S02]  /*0980*/  USETMAXREG.TRY_ALLOC.CTAPOOL UP0, 0xa0 ;  /* 0x000000a0000079c8 */ /* 0x000e240008000600 */
[----:B0-----:R-:W-:-:S13]  /*0990*/  PLOP3.LUT P0, PT, PT, PT, UP0, 0x80, 0x0 ;  /* 0x000000000000781c */ /* 0x001fda0003f0f008 */
[----:B------:R-:W-:Y:S05]  /*09a0*/  @!P0 BRA `(.L_x_2660) ;  /* 0xfffffffc00f08947 */ /* 0x000fea000383ffff */
[----:B------:R-:W2:Y:S01]  /*09b0*/  S2R R0, SR_TID.X ;  /* 0x0000000000007919 */ /* 0x000ea20000002100 */
[----:B------:R-:W-:Y:S01]  /*09c0*/  LOP3.LUT R19, R19, 0xffffffef, RZ, 0xc0, !PT ;  /* 0xffffffef13137812 */ /* 0x000fe200078ec0ff */
[----:B------:R-:W-:Y:S01]  /*09d0*/  ULDC UR4, c[0x0][0xc3c] ;  /* 0x00030f0000047ab9 */ /* 0x000fe20000000800 */
[----:B--2---:R-:W-:Y:S02]  /*09e0*/  SHF.R.U32.HI R2, RZ, 0x7, R0 ;  /* 0x00000007ff027819 */ /* 0x004fe40000011600 */
[----:B------:R-:W0:Y:S01]  /*09f0*/  S2R R0, SR_CgaCtaId ;  /* 0x0000000000007919 */ /* 0x000e220000008800 */
[----:B------:R-:W-:Y:S06]  /*0a00*/  BAR.ARV 0x8, 0x200 ;  /* 0x0208000000007b1d */ /* 0x000fec0000002000 */
[----:B------:R-:W-:-:S02]  /*0a10*/  ISETP.NE.AND P0, PT, R2, 0x1, PT ;  /* 0x000000010200780c */ /* 0x000fc40003f05270 */
[----:B------:R-:W-:-:S11]  /*0a20*/  MOV R2, 0x400 ;  /* 0x0000040000027802 */ /* 0x000fd60000000f00 */
[----:B------:R-:W-:Y:S06]  /*0a30*/  @!P0 BAR.ARV 0x9, 0x100 ;  /* 0x0244000000008b1d */ /* 0x000fec0000002000 */
[----:B------:R-:W-:Y:S02]  /*0a40*/  @P0 LOP3.LUT R19, R19, 0x10, RZ, 0xfc, !PT ;  /* 0x0000001013130812 */ /* 0x000fe400078efcff */
[----:B------:R-:W-:Y:S01]  /*0a50*/  BAR.SYNC.DEFER_BLOCKING 0x5, 0x200 ;  /* 0x0148000000007b1d */ /* 0x000fe20000010000 */
[----:B0-----:R-:W-:-:S05]  /*0a60*/  LEA R2, R0, R2, 0x18 ;  /* 0x0000000200027211 */ /* 0x001fca00078ec0ff */
[----:B------:R-:W0:Y:S02]  /*0a70*/  LDS.128 R28, [R2+0x168d0] ;  /* 0x0168d000021c7984 */ /* 0x000e240000000c00 */
[----:B------:R-:W-:Y:S06]  /*0a80*/  BAR.ARV 0x4, 0x200 ;  /* 0x0108000000007b1d */ /* 0x000fec0000002000 */
[----:B0-----:R-:W-:-:S13]  /*0a90*/  ISETP.GE.AND P0, PT, R31, UR4, PT ;  /* 0x000000041f007c0c */ /* 0x001fda000bf06270 */
[----:B------:R-:W-:Y:S05]  /*0aa0*/  @P0 BRA `(.L_x_2661) ;  /* 0x0000019c00880947 */ /* 0x000fea0003800000 */
[----:B------:R-:W2:Y:S01]  /*0ab0*/  LDL.LU R13, [R1+0x30] ;  /* 0x00003000010d7983 */ /* 0x000ea20000300800 */
[----:B------:R-:W0:Y:S02]  /*0ac0*/  S2R R0, SR_TID.X ;  /* 0x0000000000007919 */ /* 0x000e240000002100 */
[----:B0-----:R-:W-:-:S05]  /*0ad0*/  VIADD R12, R0, 0xffffff80 ;  /* 0xffffff80000c7836 */ /* 0x001fca0000000000 */
[----:B------:R-:W-:-:S04]  /*0ae0*/  SHF.R.S32.HI R0, RZ, 0x1f, R12 ;  /* 0x0000001fff007819 */ /* 0x000fc8000001140c */
[----:B------:R-:W-:-:S04]  /*0af0*/  LEA.HI R3, R0, R12, RZ, 0x7 ;  /* 0x0000000c00037211 */ /* 0x000fc800078f38ff */
[----:B------:R-:W-:-:S05]  /*0b00*/  LOP3.LUT R4, R3, 0xffffff80, RZ, 0xc0, !PT ;  /* 0xffffff8003047812 */ /* 0x000fca00078ec0ff */
[----:B------:R-:W-:-:S05]  /*0b10*/  IMAD.IADD R11, R12, 0x1, -R4 ;  /* 0x000000010c0b7824 */ /* 0x000fca00078e0a04 */
[----:B------:R-:W-:-:S04]  /*0b20*/  SHF.R.S32.HI R6, RZ, 0x1f, R11 ;  /* 0x0000001fff067819 */ /* 0x000fc8000001140b */
[----:B------:R-:W-:Y:S02]  /*0b30*/  LEA.HI R8, R6, R11, RZ, 0x2 ;  /* 0x0000000b06087211 */ /* 0x000fe400078f10ff */
[CC--:B------:R-:W-:Y:S02]  /*0b40*/  LEA.HI R4, R0.reuse, R12.reuse, RZ, 0x4 ;  /* 0x0000000c00047211 */ /* 0x0c0fe400078f20ff */
[--C-:B------:R-:W-:Y:S02]  /*0b50*/  SHF.R.S32.HI R9, RZ, 0x2, R8.reuse ;  /* 0x00000002ff097819 */ /* 0x100fe40000011408 */
[----:B------:R-:W-:Y:S02]  /*0b60*/  SHF.R.S32.HI R10, RZ, 0x1f, R8 ;  /* 0x0000001fff0a7819 */ /* 0x000fe40000011408 */
[----:B------:R-:W-:Y:S02]  /*0b70*/  LEA.HI R5, R0, R12, RZ, 0x5 ;  /* 0x0000000c00057211 */ /* 0x000fe400078f28ff */
[----:B------:R-:W-:-:S02]  /*0b80*/  SHF.R.S32.HI R14, RZ, 0x7, R3 ;  /* 0x00000007ff0e7819 */ /* 0x000fc40000011403 */
[----:B------:R-:W-:Y:S02]  /*0b90*/  SHF.R.S32.HI R7, RZ, 0x4, R4 ;  /* 0x00000004ff077819 */ /* 0x000fe40000011404 */
[----:B------:R-:W-:Y:S02]  /*0ba0*/  LEA.HI R10, R10, R9, RZ, 0x3 ;  /* 0x000000090a0a7211 */ /* 0x000fe400078f18ff */
[----:B------:R-:W-:Y:S01]  /*0bb0*/  SHF.R.S32.HI R15, RZ, 0x5, R5 ;  /* 0x00000005ff0f7819 */ /* 0x000fe20000011405 */
[----:B------:R-:W-:Y:S01]  /*0bc0*/  IMAD.HI R5, R14, 0x55555556, RZ ;  /* 0x555555560e057827 */ /* 0x000fe200078e02ff */
[C---:B------:R-:W-:Y:S02]  /*0bd0*/  LOP3.LUT R3, R4.reuse, 0x3fffff0, RZ, 0xc0, !PT ;  /* 0x03fffff004037812 */ /* 0x040fe400078ec0ff */
[----:B------:R-:W-:Y:S02]  /*0be0*/  LEA.HI R4, R4, R7, RZ, 0x1 ;  /* 0x0000000704047211 */ /* 0x000fe400078f08ff */
[----:B------:R-:W-:-:S02]  /*0bf0*/  LOP3.LUT R10, R10, 0xfffffff8, RZ, 0xc0, !PT ;  /* 0xfffffff80a0a7812 */ /* 0x000fc400078ec0ff */
[----:B------:R-:W-:Y:S01]  /*0c00*/  LEA.HI R6, R6, R11, RZ, 0x5 ;  /* 0x0000000b06067211 */ /* 0x000fe200078f28ff */
[----:B------:R-:W-:Y:S01]  /*0c10*/  IMAD.IADD R3, R12, 0x1, -R3 ;  /* 0x000000010c037824 */ /* 0x000fe200078e0a03 */
[----:B------:R-:W-:Y:S01]  /*0c20*/  LOP3.LUT R4, R4, 0x1ffffffe, RZ, 0xc0, !PT ;  /* 0x1ffffffe04047812 */ /* 0x000fe200078ec0ff */
[----:B------:R-:W-:Y:S01]  /*0c30*/  IMAD.IADD R9, R9, 0x1, -R10 ;  /* 0x0000000109097824 */ /* 0x000fe200078e0a0a */
[----:B------:R-:W-:Y:S02]  /*0c40*/  LEA.HI R5, R5, R5, RZ, 0x1 ;  /* 0x0000000505057211 */ /* 0x000fe400078f08ff */
[----:B------:R-:W-:Y:S01]  /*0c50*/  SHF.R.S32.HI R6, RZ, 0x5, R6 ;  /* 0x00000005ff067819 */ /* 0x000fe20000011406 */
[----:B------:R-:W-:Y:S02]  /*0c60*/  IMAD.IADD R4, R7, 0x1, -R4 ;  /* 0x0000000107047824 */ /* 0x000fe400078e0a04 */
[----:B------:R-:W-:Y:S02]  /*0c70*/  IMAD R3, R15, 0x10, R3 ;  /* 0x000000100f037824 */ /* 0x000fe400078e0203 */
[----:B------:R-:W-:-:S02]  /*0c80*/  IMAD R5, R5, -0x3, R14 ;  /* 0xfffffffd05057824 */ /* 0x000fc400078e020e */
[----:B------:R-:W-:Y:S02]  /*0c90*/  IMAD R6, R6, 0x10, R9 ;  /* 0x0000001006067824 */ /* 0x000fe400078e0209 */
[----:B------:R-:W-:Y:S02]  /*0ca0*/  IMAD R7, R3, 0x8, R4 ;  /* 0x0000000803077824 */ /* 0x000fe400078e0204 */
[----:B------:R-:W-:-:S05]  /*0cb0*/  IMAD R10, R5, 0x40, R6 ;  /* 0x00000040050a7824 */ /* 0x000fca00078e0206 */
[----:B------:R-:W-:Y:S01]  /*0cc0*/  STL [R1+0x68], R10 ;  /* 0x0000680a01007387 */ /* 0x000fe20000100800 */
[----:B------:R-:W-:-:S04]  /*0cd0*/  LEA.HI R4, R0, R12, RZ, 0x3 ;  /* 0x0000000c00047211 */ /* 0x000fc800078f18ff */
[----:B------:R-:W-:Y:S02]  /*0ce0*/  SHF.R.S32.HI R5, RZ, 0x3, R4 ;  /* 0x00000003ff057819 */ /* 0x000fe40000011404 */
[----:B------:R-:W-:Y:S02]  /*0cf0*/  LOP3.LUT R4, R4, 0xfffffff8, RZ, 0xc0, !PT ;  /* 0xfffffff804047812 */ /* 0x000fe400078ec0ff */
[----:B------:R-:W-:-:S05]  /*0d00*/  LOP3.LUT R8, R8, 0x7ffffffc, RZ, 0xc0, !PT ;  /* 0x7ffffffc08087812 */ /* 0x000fca00078ec0ff */
[----:B------:R-:W-:Y:S01]  /*0d10*/  IMAD.IADD R8, R11, 0x1, -R8 ;  /* 0x000000010b087824 */ /* 0x000fe200078e0a08 */
[----:B------:R-:W-:Y:S01]  /*0d20*/  CS2R R22, SRZ ;  /* 0x0000000000167805 */ /* 0x000fe2000001ff00 */
[----:B------:R-:W-:Y:S01]  /*0d30*/  IMAD.MOV.U32 R156, RZ, RZ, RZ ;  /* 0x000000ffff9c7224 */ /* 0x000fe200078e00ff */
[----:B--2---:R-:W-:-:S05]  /*0d40*/  LOP3.LUT R3, R13, 0x1, RZ, 0xfc, !PT ;  /* 0x000000010d037812 */ /* 0x004fca00078efcff */
[----:B------:R0:W-:Y:S02]  /*0d50*/  STL [R1], R3 ;  /* 0x0000000301007387 */ /* 0x0001e40000100800 */
[----:B0-----:R-:W-:-:S04]  /*0d60*/  LEA.HI R3, R0, R12, RZ, 0x2 ;  /* 0x0000000c00037211 */ /* 0x001fc800078f10ff */
[--C-:B------:R-:W-:Y:S02]  /*0d70*/  SHF.R.S32.HI R155, RZ, 0x2, R3.reuse ;  /* 0x00000002ff9b7819 */ /* 0x100fe40000011403 */
[----:B------:R-:W-:-:S03]  /*0d80*/  SHF.R.S32.HI R0, RZ, 0x1f, R3 ;  /* 0x0000001fff007819 */ /* 0x000fc60000011403 */
[----:B------:R-:W-:Y:S01]  /*0d90*/  VIADD R6, R155, 0x60 ;  /* 0x000000609b067836 */ /* 0x000fe20000000000 */
[----:B------:R-:W-:Y:S02]  /*0da0*/  LEA.HI R0, R0, R155, RZ, 0x3 ;  /* 0x0000009b00007211 */ /* 0x000fe400078f18ff */
[----:B------:R-:W-:Y:S02]  /*0db0*/  LOP3.LUT R3, R3, 0xfffffffc, RZ, 0xc0, !PT ;  /* 0xfffffffc03037812 */ /* 0x000fe400078ec0ff */
[----:B------:R-:W-:Y:S02]  /*0dc0*/  SHF.R.S32.HI R5, RZ, 0x1f, R6 ;  /* 0x0000001fff057819 */ /* 0x000fe40000011406 */
[----:B------:R-:W-:Y:S01]  /*0dd0*/  LOP3.LUT R0, R0, 0xfffffff8, RZ, 0xc0, !PT ;  /* 0xfffffff800007812 */ /* 0x000fe200078ec0ff */
[C---:B------:R-:W-:Y:S01]  /*0de0*/  IMAD.IADD R9, R12.reuse, 0x1, -R3 ;  /* 0x000000010c097824 */ /* 0x040fe200078e0a03 */
[----:B------:R-:W-:Y:S01]  /*0df0*/  LEA.HI R5, R5, R6, RZ, 0x3 ;  /* 0x0000000605057211 */ /* 0x000fe200078f18ff */
[----:B------:R-:W-:-:S02]  /*0e00*/  IMAD.IADD R3, R12, 0x1, -R4 ;  /* 0x000000010c037824 */ /* 0x000fc400078e0a04 */
[----:B------:R-:W-:Y:S02]  /*0e10*/  IMAD.IADD R0, R155, 0x1, -R0 ;  /* 0x000000019b007824 */ /* 0x000fe400078e0a00 */
[----:B------:R-:W-:Y:S01]  /*0e20*/  IMAD.SHL.U32 R4, R6, 0x40, RZ ;  /* 0x0000004006047824 */ /* 0x000fe200078e00ff */
[----:B------:R-:W-:Y:S01]  /*0e30*/  STL [R1+0x5c], RZ ;  /* 0x00005cff01007387 */ /* 0x000fe20000100800 */
[----:B------:R-:W-:Y:S02]  /*0e40*/  IMAD.SHL.U32 R5, R5, 0x40, RZ ;  /* 0x0000004005057824 */ /* 0x000fe400078e00ff */
[C---:B------:R-:W-:Y:S01]  /*0e50*/  IMAD.SHL.U32 R152, R9.reuse, 0x4, RZ ;  /* 0x0000000409987824 */ /* 0x040fe200078e00ff */
[----:B------:R-:W-:Y:S01]  /*0e60*/  STL [R1+0x4], RZ ;  /* 0x000004ff01007387 */ /* 0x000fe20000100800 */
[----:B------:R-:W-:-:S03]  /*0e70*/  IMAD.SHL.U32 R16, R9, 0x8, RZ ;  /* 0x0000000809107824 */ /* 0x000fc600078e00ff */
[----:B------:R0:W-:Y:S01]  /*0e80*/  STL [R1+0x44], R0 ;  /* 0x0000440001007387 */ /* 0x0001e20000100800 */
[----:B------:R-:W-:Y:S02]  /*0e90*/  LEA.HI R3, R9, R9, RZ, 0x1 ;  /* 0x0000000909037211 */ /* 0x000fe400078f08ff */
[----:B0-----:R-:W-:Y:S02]  /*0ea0*/  LOP3.LUT R0, R4, 0x1c0, RZ, 0xc0, !PT ;  /* 0x000001c004007812 */ /* 0x001fe400078ec0ff */
[----:B------:R-:W-:Y:S01]  /*0eb0*/  LOP3.LUT R4, R5, 0xfffffe00, RZ, 0xc0, !PT ;  /* 0xfffffe0005047812 */ /* 0x000fe200078ec0ff */
[----:B------:R-:W-:Y:S01]  /*0ec0*/  VIADD R5, R152, 0x10 ;  /* 0x0000001098057836 */ /* 0x000fe20000000000 */
[----:B------:R-:W-:Y:S02]  /*0ed0*/  SHF.R.U32.HI R6, RZ, 0x3, R0 ;  /* 0x00000003ff067819 */ /* 0x000fe40000011600 */
[----:B------:R-:W-:Y:S02]  /*0ee0*/  LOP3.LUT R0, R0, 0x38, R16, 0xf8, !PT ;  /* 0x0000003800007812 */ /* 0x000fe400078ef810 */
[----:B------:R-:W-:Y:S01]  /*0ef0*/  LOP3.LUT R3, R3, 0x1ffffffe, RZ, 0xc0, !PT ;  /* 0x1ffffffe03037812 */ /* 0x000fe200078ec0ff */
[----:B------:R0:W-:Y:S03]  /*0f00*/  STL [R1+0x8], R5 ;  /* 0x0000080501007387 */ /* 0x0001e60000100800 */
[----:B------:R-:W-:Y:S01]  /*0f10*/  IADD3 R3, R9, -R3, RZ ;  /* 0x8000000309037210 */ /* 0x000fe20007ffe0ff */
[----:B------:R1:W-:Y:S01]  /*0f20*/  STL [R1+0x48], R4 ;  /* 0x0000480401007387 */ /* 0x0003e20000100800 */
[----:B0-----:R-:W-:Y:S01]  /*0f30*/  LOP3.LUT R5, R4, R0, R6, 0xf6, !PT ;  /* 0x0000000004057212 */ /* 0x001fe200078ef606 */
[----:B------:R-:W-:-:S02]  /*0f40*/  IMAD.SHL.U32 R0, R7, 0x8, RZ ;  /* 0x0000000807007824 */ /* 0x000fc400078e00ff */
[----:B------:R-:W-:-:S03]  /*0f50*/  IMAD.SHL.U32 R6, R8, 0x2, RZ ;  /* 0x0000000208067824 */ /* 0x000fc600078e00ff */
[----:B------:R0:W-:Y:S01]  /*0f60*/  STL [R1+0x6c], R0 ;  /* 0x00006c0001007387 */ /* 0x0001e20000100800 */
[----:B-1----:R-:W-:-:S03]  /*0f70*/  IMAD R4, R5, 0x2, R2 ;  /* 0x0000000205047824 */ /* 0x002fc600078e0202 */
[----:B------:R1:W-:Y:S01]  /*0f80*/  STL [R1+0x34], R6 ;  /* 0x0000340601007387 */ /* 0x0003e20000100800 */
[----:B0-----:R-:W-:-:S05]  /*0f90*/  IMAD R0, R3, 0x8, R10 ;  /* 0x0000000803007824 */ /* 0x001fca00078e020a */
[----:B------:R1:W-:Y:S04]  /*0fa0*/  STL [R1+0x4c], R0 ;  /* 0x00004c0001007387 */ /* 0x0003e80000100800 */
[----:B------:R1:W-:Y:S01]  /*0fb0*/  STL [R1+0x64], R4 ;  /* 0x0000640401007387 */ /* 0x0003e20000100800 */
[----:B------:R-:W-:Y:S01]  /*0fc0*/  VIADD R18, R16, 0x20 ;  /* 0x0000002010127836 */ /* 0x000fe20000000000 */
[----:B------:R-:W-:-:S04]  /*0fd0*/  SHF.R.S32.HI R17, RZ, 0x1f, R16 ;  /* 0x0000001fff117819 */ /* 0x000fc80000011410 */
[----:B------:R-:W-:-:S07]  /*0fe0*/  SHF.R.S32.HI R157, RZ, 0x1f, R18 ;  /* 0x0000001fff9d7819 */ /* 0x000fce0000011412 */
.L_x_2816:
[----:B0123--:R-:W0:Y:S02]  /*0ff0*/  LDC.64 R4, c[0x0][0xc88] ;  /* 0x00032200ff047b82 */ /* 0x00fe240000000a00 */
[----:B0-----:R-:W-:-:S05]  /*1000*/  IMAD.WIDE R4, R31, 0x4, R4 ;  /* 0x000000041f047825 */ /* 0x001fca00078e0204 */
[----:B------:R-:W2:Y:S01]  /*1010*/  LDG.E R33, desc[UR40][R4.64] ;  /* 0x0000002804217981 */ /* 0x000ea2000c1e1900 */
[----:B------:R-:W-:Y:S05]  /*1020*/  YIELD ;  /* 0x0000000000007946 */ /* 0x000fea0003800000 */
[----:B------:R-:W-:Y:S01]  /*1030*/  ULDC.64 UR4, c[0x0][0xa28] ;  /* 0x00028a0000047ab9 */ /* 0x000fe20000000a00 */
[----:B------:R-:W-:Y:S01]  /*1040*/  ULDC.64 UR8, c[0x0][0xa18] ;  /* 0x0002860000087ab9 */ /* 0x000fe20000000a00 */
[----:B------:R-:W-:Y:S01]  /*1050*/  ISETP.NE.U32.AND P1, PT, RZ, UR4, PT ;  /* 0x00000004ff007c0c */ /* 0x000fe2000bf25070 */
[----:B------:R-:W-:Y:S01]  /*1060*/  IMAD.MOV.U32 R10, RZ, RZ, RZ ;  /* 0x000000ffff0a7224 */ /* 0x000fe200078e00ff */
[----:B------:R-:W-:Y:S01]  /*1070*/  ULDC.64 UR6, c[0x0][0xa08] ;  /* 0x0002820000067ab9 */ /* 0x000fe20000000a00 */
[----:B------:R-:W-:Y:S01]  /*1080*/  IMAD.MOV.U32 R66, RZ, RZ, RZ ;  /* 0x000000ffff427224 */ /* 0x000fe200078e00ff */
[----:B------:R-:W-:-:S02]  /*1090*/  ISETP.NE.AND.EX P1, PT, RZ, UR5, PT, P1 ;  /* 0x00000005ff007c0c */ /* 0x000fc4000bf25310 */
[----:B------:R-:W-:-:S04]  /*10a0*/  ISETP.NE.U32.AND P0, PT, RZ, UR6, PT ;  /* 0x00000006ff007c0c */ /* 0x000fc8000bf05070 */
[----:B------:R-:W-:Y:S02]  /*10b0*/  ISETP.NE.AND.EX P0, PT, RZ, UR7, PT, P0 ;  /* 0x00000007ff007c0c */ /* 0x000fe4000bf05300 */
[----:B--2---:R-:W-:Y:S01]  /*10c0*/  SHF.R.S32.HI R0, RZ, 0x1f, R33 ;  /* 0x0000001fff007819 */ /* 0x004fe20000011421 */
[----:B------:R-:W-:-:S04]  /*10d0*/  IMAD.SHL.U32 R34, R33, 0x4, RZ ;  /* 0x0000000421227824 */ /* 0x000fc800078e00ff */
[C---:B------:R-:W-:Y:S01]  /*10e0*/  @P1 LEA R6, P2, R33.reuse, UR4, 0x2 ;  /* 0x0000000421061c11 */ /* 0x040fe2000f8410ff */
[----:B------:R0:W-:Y:S01]  /*10f0*/  STL [R1+0x50], R33 ;  /* 0x0000502101007387 */ /* 0x0001e20000100800 */
[C-C-:B------:R-:W-:Y:S02]  /*1100*/  SHF.L.U64.HI R32, R33.reuse, 0x2, R0.reuse ;  /* 0x0000000221207819 */ /* 0x140fe40000010200 */
[----:B------:R-:W-:Y:S01]  /*1110*/  @P1 LEA.HI.X R7, R33, UR5, R0, 0x2, P2 ;  /* 0x0000000521071c11 */ /* 0x000fe200090f1400 */
[----:B------:R-:W-:Y:S01]  /*1120*/  ULDC UR4, c[0x0][0x288] ;  /* 0x0000a20000047ab9 */ /* 0x000fe20000000800 */
[----:B------:R-:W-:Y:S01]  /*1130*/  ISETP.NE.U32.AND P2, PT, RZ, UR8, PT ;  /* 0x00000008ff007c0c */ /* 0x000fe2000bf45070 */
[----:B------:R0:W-:Y:S01]  /*1140*/  STL [R1+0x58], R34 ;  /* 0x0000582201007387 */ /* 0x0001e20000100800 */
[----:B------:R-:W-:Y:S02]  /*1150*/  IADD3 R8, P3, R34, UR6, RZ ;  /* 0x0000000622087c10 */ /* 0x000fe4000ff7e0ff */
[----:B------:R-:W-:Y:S01]  /*1160*/  ISETP.NE.AND.EX P2, PT, RZ, UR9, PT, P2 ;  /* 0x00000009ff007c0c */ /* 0x000fe2000bf45320 */
[----:B------:R0:W5:Y:S01]  /*1170*/  @P1 LDG.E R10, desc[UR40][R6.64] ;  /* 0x00000028060a1981 */ /* 0x000162000c1e1900 */
[----:B----4-:R-:W-:Y:S01]  /*1180*/  IMAD.U32 R3, RZ, RZ, UR4 ;  /* 0x00000004ff037e24 */ /* 0x010fe2000f8e00ff */
[----:B------:R-:W-:Y:S01]  /*1190*/  IADD3.X R9, R32, UR7, RZ, P3, !PT ;  /* 0x0000000720097c10 */ /* 0x000fe20009ffe4ff */
[----:B------:R-:W-:-:S04]  /*11a0*/  ULDC.64 UR4, c[0x0][0x418] ;  /* 0x0001060000047ab9 */ /* 0x000fc80000000a00 */
[----:B------:R0:W5:Y:S05]  /*11b0*/  @P0 LDG.E R66, desc[UR40][R8.64] ;  /* 0x0000002808420981 */ /* 0x00016a000c1e1900 */
[----:B------:R-:W-:-:S04]  /*11c0*/  @P2 IADD3 R4, P1, R34, UR8, RZ ;  /* 0x0000000822042c10 */ /* 0x000fc8000ff3e0ff */
[----:B------:R-:W-:-:S05]  /*11d0*/  @P2 IADD3.X R5, R32, UR9, RZ, P1, !PT ;  /* 0x0000000920052c10 */ /* 0x000fca0008ffe4ff */
[----:B------:R-:W2:Y:S01]  /*11e0*/  @P2 LDG.E R3, desc[UR40][R4.64] ;  /* 0x0000002804032981 */ /* 0x000ea2000c1e1900 */
        /* <DEDUP_REMOVED lines=9> */
[----:B--2---:R0:W-:Y:S01]  /*1280*/  STL [R1+0xc], R3 ;  /* 0x00000c0301007387 */ /* 0x0041e20000100800 */
[----:B------:R-:W-:Y:S01]  /*1290*/  IMAD.MOV.U32 R12, RZ, RZ, R3 ;  /* 0x000000ffff0c7224 */ /* 0x000fe200078e0003 */
[----:B------:R-:W-:Y:S06]  /*12a0*/  @P2 BRA `(.L_x_2662) ;  /* 0x0000000000282947 */ /* 0x000fec0003800000 */
[----:B------:R-:W-:Y:S02]  /*12b0*/  ULDC.64 UR4, c[0x0][0xa00] ;  /* 0x0002800000047ab9 */ /* 0x000fe40000000a00 */
[----:B------:R-:W-:-:S04]  /*12c0*/  ISETP.NE.U32.AND P1, PT, RZ, UR4, PT ;  /* 0x00000004ff007c0c */ /* 0x000fc8000bf25070 */
[----:B------:R-:W-:-:S13]  /*12d0*/  ISETP.NE.AND.EX P1, PT, RZ, UR5, PT, P1 ;  /* 0x00000005ff007c0c */ /* 0x000fda000bf25310 */
[----:B------:R-:W-:Y:S05]  /*12e0*/  @!P1 BRA `(.L_x_2662) ;  /* 0x0000000000189947 */ /* 0x000fea0003800000 */
[----:B------:R-:W1:Y:S02]  /*12f0*/  LDC.64 R4, c[0x0][0xa00] ;  /* 0x00028000ff047b82 */ /* 0x000e640000000a00 */
[----:B-1----:R-:W-:-:S05]  /*1300*/  IMAD.WIDE R4, R33, 0x4, R4 ;  /* 0x0000000421047825 */ /* 0x002fca00078e0204 */
[----:B------:R-:W2:Y:S04]  /*1310*/  LDG.E R0, desc[UR40][R4.64] ;  /* 0x0000002804007981 */ /* 0x000ea8000c1e1900 */
[----:B0-----:R-:W2:Y:S02]  /*1320*/  LDG.E R3, desc[UR40][R4.64+0x4] ;  /* 0x0000042804037981 */ /* 0x001ea4000c1e1900 */
[----:B--2---:R-:W-:-:S05]  /*1330*/  IMAD.IADD R12, R3, 0x1, -R0 ;  /* 0x00000001030c7824 */ /* 0x004fca00078e0a00 */
[----:B------:R1:W-:Y:S02]  /*1340*/  STL [R1+0xc], R12 ;  /* 0x00000c0c01007387 */ /* 0x0003e40000100800 */
.L_x_2662:
[----:B------:R-:W-:Y:S01]  /*1350*/  ULDC.64 UR4, c[0x0][0xa20] ;  /* 0x0002880000047ab9 */ /* 0x000fe20000000a00 */
[C---:B0-----:R-:W-:Y:S02]  /*1360*/  LOP3.LUT R3, R30.reuse, 0xff000000, RZ, 0xc0, !PT ;  /* 0xff0000001e037812 */ /* 0x041fe400078ec0ff */
[----:B------:R-:W-:Y:S02]  /*1370*/  ISETP.NE.U32.AND P1, PT, RZ, UR4, PT ;  /* 0x00000004ff007c0c */ /* 0x000fe4000bf25070 */
[C---:B------:R-:W-:Y:S02]  /*1380*/  LOP3.LUT R0, R30.reuse, 0xff0000, RZ, 0xc0, !PT ;  /* 0x00ff00001e007812 */ /* 0x040fe400078ec0ff */
[----:B------:R-:W-:Y:S02]  /*1390*/  ISETP.NE.AND.EX P1, PT, RZ, UR5, PT, P1 ;  /* 0x00000005ff007c0c */ /* 0x000fe4000bf25310 */
[----:B------:R-:W-:Y:S02]  /*13a0*/  SHF.R.U32.HI R3, RZ, 0x8, R3 ;  /* 0x00000008ff037819 */ /* 0x000fe40000011603 */
[----:B------:R-:W-:-:S02]  /*13b0*/  LOP3.LUT R154, R30, 0xffff, RZ, 0xc0, !PT ;  /* 0x0000ffff1e9a7812 */ /* 0x000fc400078ec0ff */
[----:B------:R-:W-:-:S07]  /*13c0*/  LEA.HI R11, R0, R3, RZ, 0x10 ;  /* 0x00000003000b7211 */ /* 0x000fce00078f80ff */
[----:B------:R-:W-:Y:S05]  /*13d0*/  @!P1 BRA `(.L_x_2663) ;  /* 0x0000000000109947 */ /* 0x000fea0003800000 */
[----:B------:R-:W-:-:S04]  /*13e0*/  IADD3 R4, P0, R34, UR4, RZ ;  /* 0x0000000422047c10 */ /* 0x000fc8000ff1e0ff */
[----:B------:R-:W-:-:S05]  /*13f0*/  IADD3.X R5, R32, UR5, RZ, P0, !PT ;  /* 0x0000000520057c10 */ /* 0x000fca00087fe4ff */
[----:B------:R0:W5:Y:S01]  /*1400*/  LDG.E R31, desc[UR40][R4.64] ;  /* 0x00000028041f7981 */ /* 0x000162000c1e1900 */
[----:B------:R-:W-:Y:S05]  /*1410*/  BRA `(.L_x_2664) ;  /* 0x0000000000107947 */ /* 0x000fea0003800000 */
.L_x_2663:
[----:B------:R-:W-:Y:S05]  /*1420*/  @!P0 BRA `(.L_x_2664) ;  /* 0x00000000000c8947 */ /* 0x000fea0003800000 */
[----:B------:R-:W2:Y:S04]  /*1430*/  LDG.E R0, desc[UR40][R8.64] ;  /* 0x0000002808007981 */ /* 0x000ea8000c1e1900 */
[----:B------:R-:W2:Y:S02]  /*1440*/  LDG.E R31, desc[UR40][R8.64+0x4] ;  /* 0x00000428081f7981 */ /* 0x000ea4000c1e1900 */
[----:B--2---:R-:W-:-:S07]  /*1450*/  IMAD.IADD R31, R31, 0x1, -R0 ;  /* 0x000000011f1f7824 */ /* 0x004fce00078e0a00 */
.L_x_2664:
[----:B------:R-:W-:Y:S01]  /*1460*/  ULDC.64 UR4, c[0x0][0xa10] ;  /* 0x0002840000047ab9 */ /* 0x000fe20000000a00 */
[----:B------:R-:W2:Y:S01]  /*1470*/  LDC R8, c[0x0][0x448] ;  /* 0x00011200ff087b82 */ /* 0x000ea20000000800 */
[----:B------:R-:W-:-:S04]  /*1480*/  ISETP.NE.U32.AND P0, PT, RZ, UR4, PT ;  /* 0x00000004ff007c0c */ /* 0x000fc8000bf05070 */
[----:B------:R-:W-:Y:S01]  /*1490*/  ISETP.NE.AND.EX P0, PT, RZ, UR5, PT, P0 ;  /* 0x00000005ff007c0c */ /* 0x000fe2000bf05300 */
[----:B------:R-:W-:-:S12]  /*14a0*/  ULDC.64 UR4, c[0x0][0xa30] ;  /* 0x00028c0000047ab9 */ /* 0x000fd80000000a00 */
[----:B0-----:R-:W0:Y:S02]  /*14b0*/  @P0 LDC.64 R4, c[0x0][0xa10] ;  /* 0x00028400ff040b82 */ /* 0x001e240000000a00 */
[----:B0-----:R-:W-:-:S05]  /*14c0*/  @P0 IMAD.WIDE R4, R33, 0x4, R4 ;  /* 0x0000000421040825 */ /* 0x001fca00078e0204 */
[----:B------:R-:W3:Y:S04]  /*14d0*/  @P0 LDG.E R0, desc[UR40][R4.64] ;  /* 0x0000002804000981 */ /* 0x000ee8000c1e1900 */
[----:B------:R0:W3:Y:S01]  /*14e0*/  @P0 LDG.E R3, desc[UR40][R4.64+0x4] ;  /* 0x0000042804030981 */ /* 0x0000e2000c1e1900 */
[----:B------:R-:W-:Y:S01]  /*14f0*/  ISETP.NE.U32.AND P1, PT, RZ, UR4, PT ;  /* 0x00000004ff007c0c */ /* 0x000fe2000bf25070 */
[----:B-----5:R-:W-:-:S03]  /*1500*/  IMAD.MOV.U32 R24, RZ, RZ, R31 ;  /* 0x000000ffff187224 */ /* 0x020fc600078e001f */
[----:B------:R-:W-:-:S13]  /*1510*/  ISETP.NE.AND.EX P1, PT, RZ, UR5, PT, P1 ;  /* 0x00000005ff007c0c */ /* 0x000fda000bf25310 */
[----:B------:R-:W-:-:S04]  /*1520*/  @P1 IADD3 R6, P2, R34, UR4, RZ ;  /* 0x0000000422061c10 */ /* 0x000fc8000ff5e0ff */
[----:B------:R-:W-:-:S05]  /*1530*/  @P1 IADD3.X R7, R32, UR5, RZ, P2, !PT ;  /* 0x0000000520071c10 */ /* 0x000fca00097fe4ff */
[----:B------:R4:W5:Y:S01]  /*1540*/  @P1 LDG.E R24, desc[UR40][R6.64] ;  /* 0x0000002806181981 */ /* 0x000962000c1e1900 */
[----:B--2---:R-:W-:Y:S01]  /*1550*/  ISETP.NE.AND P1, PT, R8, 0x1, PT ;  /* 0x000000010800780c */ /* 0x004fe20003f25270 */
[----:B------:R-:W-:Y:S01]  /*1560*/  IMAD R13, R29, 0xc0, RZ ;  /* 0x000000c01d0d7824 */ /* 0x000fe200078e02ff */
[----:B------:R-:W-:Y:S01]  /*1570*/  BSSY B0, `(.L_x_2665) ;  /* 0x0000039000007945 */ /* 0x000fe20003800000 */
[----:B------:R-:W-:Y:S02]  /*1580*/  IMAD.IADD R10, R31, 0x1, -R10 ;  /* 0x000000011f0a7824 */ /* 0x000fe400078e0a0a */
[----:B0-----:R-:W-:Y:S01]  /*1590*/  VIADD R4, R13, 0xbf ;  /* 0x000000bf0d047836 */ /* 0x001fe20000000000 */
[----:B------:R0:W-:Y:S07]  /*15a0*/  STL [R1+0x2c], R13 ;  /* 0x00002c0d01007387 */ /* 0x0001ee0000100800 */
[----:B------:R-:W2:Y:S01]  /*15b0*/  @P1 LDC R9, c[0x0][0x44c] ;  /* 0x00011300ff091b82 */ /* 0x000ea20000000800 */
[----:B0-----:R-:W-:-:S07]  /*15c0*/  LOP3.LUT R13, R11, 0xff, RZ, 0xc0, !PT ;  /* 0x000000ff0b0d7812 */ /* 0x001fce00078ec0ff */
[----:B------:R-:W0:Y:S01]  /*15d0*/  @P1 LDC R5, c[0x0][0x450] ;  /* 0x00011400ff051b82 */ /* 0x000e220000000800 */
[----:B---3--:R-:W-:Y:S02]  /*15e0*/  @P0 IMAD.IADD R25, R3, 0x1, -R0 ;  /* 0x0000000103190824 */ /* 0x008fe400078e0a00 */
[----:B--2---:R-:W-:-:S04]  /*15f0*/  @P1 IMAD.HI.U32 R0, R4, R9, RZ ;  /* 0x0000000904001227 */ /* 0x004fc800078e00ff */
[----:B----4-:R-:W-:Y:S01]  /*1600*/  IMAD.IADD R6, R10, 0x1, R25 ;  /* 0x000000010a067824 */ /* 0x010fe200078e0219 */
[----:B0-----:R-:W-:-:S03]  /*1610*/  @P1 SHF.R.U32.HI R4, RZ, R5, R0 ;  /* 0x00000005ff041219 */ /* 0x001fc60000011600 */
[C---:B------:R-:W-:Y:S01]  /*1620*/  VIADD R0, R6.reuse, 0x7f ;  /* 0x0000007f06007836 */ /* 0x040fe20000000000 */
[----:B------:R-:W-:Y:S01]  /*1630*/  IADD3 R82, R6, 0x80, -R12 ;  /* 0x0000008006527810 */ /* 0x000fe20007ffe80c */
[----:B------:R0:W-:Y:S03]  /*1640*/  STL [R1+0x28], R6 ;  /* 0x0000280601007387 */ /* 0x0001e60000100800 */
[----:B------:R-:W-:Y:S01]  /*1650*/  SHF.R.S32.HI R3, RZ, 0x1f, R0 ;  /* 0x0000001fff037819 */ /* 0x000fe20000011400 */
[----:B------:R-:W-:Y:S01]  /*1660*/  IMAD.IADD R4, R82, 0x1, R4 ;  /* 0x0000000152047824 */ /* 0x000fe200078e0204 */
[----:B------:R2:W-:Y:S02]  /*1670*/  STL [R1+0x60], R13 ;  /* 0x0000600d01007387 */ /* 0x0005e40000100800 */
[----:B------:R-:W-:Y:S02]  /*1680*/  LEA.HI R3, R3, R0, RZ, 0x7 ;  /* 0x0000000003037211 */ /* 0x000fe400078f38ff */
[----:B------:R-:W-:-:S02]  /*1690*/  SHF.R.S32.HI R5, RZ, 0x1f, R4 ;  /* 0x0000001fff057819 */ /* 0x000fc40000011404 */
[----:B0-----:R-:W-:Y:S02]  /*16a0*/  SHF.R.U32.HI R6, RZ, 0x10, R11 ;  /* 0x00000010ff067819 */ /* 0x001fe4000001160b */
[----:B------:R-:W-:Y:S02]  /*16b0*/  LEA.HI R5, R5, R4, RZ, 0x7 ;  /* 0x0000000405057211 */ /* 0x000fe400078f38ff */
[----:B------:R-:W-:Y:S01]  /*16c0*/  SHF.R.S32.HI R83, RZ, 0x7, R3 ;  /* 0x00000007ff537819 */ /* 0x000fe20000011403 */
[----:B------:R2:W-:Y:S01]  /*16d0*/  STL [R1+0x54], R6 ;  /* 0x0000540601007387 */ /* 0x0005e20000100800 */
[----:B------:R-:W-:-:S04]  /*16e0*/  SHF.R.S32.HI R0, RZ, 0x7, R5 ;  /* 0x00000007ff007819 */ /* 0x000fc80000011405 */
[----:B------:R-:W-:Y:S02]  /*16f0*/  VIMNMX R9, R83, R0, PT ;  /* 0x0000000053097248 */ /* 0x000fe40003fe0100 */
[----:B------:R-:W-:Y:S02]  /*1700*/  MOV R0, RZ ;  /* 0x000000ff00007202 */ /* 0x000fe40000000f00 */
[----:B------:R-:W-:-:S13]  /*1710*/  ISETP.GE.AND P0, PT, R9, 0x1, PT ;  /* 0x000000010900780c */ /* 0x000fda0003f06270 */
[----:B--2---:R-:W-:Y:S05]  /*1720*/  @!P0 BRA `(.L_x_2666) ;  /* 0x0000000000748947 */ /* 0x004fea0003800000 */
[----:B------:R-:W-:Y:S01]  /*1730*/  ISETP.NE.AND P0, PT, R6, RZ, PT ;  /* 0x000000ff0600720c */ /* 0x000fe20003f05270 */
[----:B------:R-:W-:-:S03]  /*1740*/  ULDC UR4, c[0x0][0x9f0] ;  /* 0x00027c0000047ab9 */ /* 0x000fc60000000800 */
[----:B------:R-:W-:-:S04]  /*1750*/  SEL R11, R6, UR4, P0 ;  /* 0x00000004060b7c07 */ /* 0x000fc80008000000 */
[-C--:B------:R-:W-:Y:S02]  /*1760*/  IABS R6, R11.reuse ;  /* 0x0000000b00067213 */ /* 0x080fe40000000000 */
[----:B------:R-:W-:Y:S02]  /*1770*/  IADD3 R0, R11, -0x1, R9 ;  /* 0xffffffff0b007810 */ /* 0x000fe40007ffe009 */
[----:B------:R-:W0:Y:S01]  /*1780*/  I2F.RP R3, R6 ;  /* 0x0000000600037306 */ /* 0x000e220000209400 */
[-C--:B-1----:R-:W-:Y:S02]  /*1790*/  IABS R12, R11.reuse ;  /* 0x0000000b000c7213 */ /* 0x082fe40000000000 */
        /* <DEDUP_REMOVED lines=22> */
.L_x_2666:
[----:B------:R-:W-:Y:S05]  /*1900*/  BSYNC B0 ;  /* 0x0000000000007941 */ /* 0x000fea0003800000 */
.L_x_2665:
        /* <DEDUP_REMOVED lines=25> */
[----:B------:R-:W-:Y:S01]  /*1aa0*/  IMAD.U32 R5, RZ, RZ, UR5 ;  /* 0x00000005ff057e24 */ /* 0x000fe2000f8e00ff */
[----:B------:R-:W-:Y:S01]  /*1ab0*/  ULDC.64 UR4, c[0x4][0x90] ;  /* 0x0100240000047ab9 */ /* 0x000fe20000000a00 */
[----:B------:R-:W-:Y:S01]  /*1ac0*/  IMAD.U32 R10, RZ, RZ, UR6 ;  /* 0x00000006ff0a7e24 */ /* 0x000fe2000f8e00ff */
[----:B-1----:R-:W-:Y:S01]  /*1ad0*/  MOV R12, 0x1 ;  /* 0x00000001000c7802 */ /* 0x002fe20000000f00 */
[----:B------:R-:W-:Y:S02]  /*1ae0*/  IMAD.U32 R6, RZ, RZ, UR4 ;  /* 0x00000004ff067e24 */ /* 0x000fe4000f8e00ff */
[----:B------:R-:W-:-:S02]  /*1af0*/  IMAD.U32 R7, RZ, RZ, UR5 ;  /* 0x00000005ff077e24 */ /* 0x000fc4000f8e00ff */
[----:B------:R-:W-:Y:S02]  /*1b00*/  IMAD.U32 R11, RZ, RZ, UR7 ;  /* 0x00000007ff0b7e24 */ /* 0x000fe4000f8e00ff */
[----:B------:R-:W-:Y:S02]  /*1b10*/  IMAD.MOV.U32 R8, RZ, RZ, 0x70 ;  /* 0x00000070ff087424 */ /* 0x000fe400078e00ff */
[----:B0-----:R-:W-:-:S07]  /*1b20*/  IMAD.MOV.U32 R13, RZ, RZ, RZ ;  /* 0x000000ffff0d7224 */ /* 0x001fce00078e00ff */
[----:B------:R-:W-:-:S07]  /*1b30*/  LEPC R20, `(.L_x_2669) ;  /* 0x000000001014794e */ /* 0x000fce0000000000 */
[----:B--2--5:R-:W-:Y:S05]  /*1b40*/  CALL.ABS.NOINC R14 ;  /* 0x000000000e007343 */ /* 0x024fea0003c00000 */
.L_x_2669:
[----:B------:R-:W-:Y:S05]  /*1b50*/  BSYNC B6 ;  /* 0x0000000000067941 */ /* 0x000fea0003800000 */
.L_x_2668:
        /* <DEDUP_REMOVED lines=11> */
[----:B------:R-:W-:Y:S02]  /*1c10*/  IMAD.U32 R10, RZ, RZ, UR6 ;  /* 0x00000006ff0a7e24 */ /* 0x000fe4000f8e00ff */
[----:B------:R-:W-:Y:S02]  /*1c20*/  IMAD.U32 R6, RZ, RZ, UR4 ;  /* 0x00000004ff067e24 */ /* 0x000fe4000f8e00ff */
[----:B------:R-:W-:-:S02]  /*1c30*/  IMAD.U32 R7, RZ, RZ, UR5 ;  /* 0x00000005ff077e24 */ /* 0x000fc4000f8e00ff */
[----:B------:R-:W-:Y:S02]  /*1c40*/  IMAD.U32 R11, RZ, RZ, UR7 ;  /* 0x00000007ff0b7e24 */ /* 0x000fe4000f8e00ff */
[----:B------:R-:W-:Y:S02]  /*1c50*/  IMAD.MOV.U32 R8, RZ, RZ, 0x70 ;  /* 0x00000070ff087424 */ /* 0x000fe400078e00ff */
[----:B-1----:R-:W-:Y:S02]  /*1c60*/  IMAD.MOV.U32 R12, RZ, RZ, 0x1 ;  /* 0x00000001ff0c7424 */ /* 0x002fe400078e00ff */
[----:B0-----:R-:W-:-:S07]  /*1c70*/  IMAD.MOV.U32 R13, RZ, RZ, RZ ;  /* 0x000000ffff0d7224 */ /* 0x001fce00078e00ff */
[----:B------:R-:W-:-:S07]  /*1c80*/  LEPC R20, `(.L_x_2671) ;  /* 0x000000001014794e */ /* 0x000fce0000000000 */
[----:B--2--5:R-:W-:Y:S05]  /*1c90*/  CALL.ABS.NOINC R14 ;  /* 0x000000000e007343 */ /* 0x024fea0003c00000 */
.L_x_2671:
[----:B------:R-:W-:Y:S05]  /*1ca0*/  BSYNC B6 ;  /* 0x0000000000067941 */ /* 0x000fea0003800000 */
.L_x_2670:
[----:B------:R-:W2:Y:S01]  /*1cb0*/  LDL R36, [R1+0x44] ;  /* 0x0000440001247983 */ /* 0x000ea20000100800 */
[----:B------:R-:W-:Y:S01]  /*1cc0*/  ULDC.64 UR4, c[0x0][0x9f8] ;  /* 0x00027e0000047ab9 */ /* 0x000fe20000000a00 */
[----:B------:R-:W-:Y:S01]  /*1cd0*/  IMAD.MOV.U32 R67, RZ, RZ, R33 ;  /* 0x000000ffff437224 */ /* 0x000fe200078e0021 */
[----:B------:R-:W-:Y:S01]  /*1ce0*/  ISETP.NE.U32.AND P0, PT, RZ, UR4, PT ;  /* 0x00000004ff007c0c */ /* 0x000fe2000bf05070 */
[----:B------:R-:W3:Y:S01]  /*1cf0*/  LDL R14, [R1+0x48] ;  /* 0x00004800010e7983 */ /* 0x000ee20000100800 */
[----:B------:R-:W0:Y:S02]  /*1d00*/  LDC.64 R4, c[0x0][0x3f8] ;  /* 0x0000fe00ff047b82 */ /* 0x000e240000000a00 */
[----:B------:R-:W-:-:S06]  /*1d10*/  ISETP.NE.AND.EX P0, PT, RZ, UR5, PT, P0 ;  /* 0x00000005ff007c0c */ /* 0x000fcc000bf05300 */
[----:B------:R-:W4:Y:S07]  /*1d20*/  LDC R33, c[0x0][0x3f4] ;  /* 0x0000fd00ff217b82 */ /* 0x000f2e0000000800 */
[----:B------:R-:W-:Y:S01]  /*1d30*/  @P0 IADD3 R6, P1, R34, UR4, RZ ;  /* 0x0000000422060c10 */ /* 0x000fe2000ff3e0ff */
[----:B------:R-:W1:Y:S03]  /*1d40*/  LDC.64 R60, c[0x0][0x408] ;  /* 0x00010200ff3c7b82 */ /* 0x000e660000000a00 */
[----:B------:R-:W-:-:S05]  /*1d50*/  @P0 IADD3.X R7, R32, UR5, RZ, P1, !PT ;  /* 0x0000000520070c10 */ /* 0x000fca0008ffe4ff */
[----:B------:R1:W3:Y:S01]  /*1d60*/  @P0 LDG.E R67, desc[UR40][R6.64] ;  /* 0x0000002806430981 */ /* 0x0002e2000c1e1900 */
[----:B------:R-:W1:Y:S01]  /*1d70*/  S2R R34, SR_TID.X ;  /* 0x0000000000227919 */ /* 0x000e620000002100 */
[----:B------:R-:W-:Y:S02]  /*1d80*/  SHF.R.S32.HI R3, RZ, 0x1f, R155 ;  /* 0x0000001fff037819 */ /* 0x000fe4000001149b */
[----:B------:R-:W-:-:S03]  /*1d90*/  SHF.R.S32.HI R153, RZ, 0x1f, R152 ;  /* 0x0000001fff997819 */ /* 0x000fc60000011498 */
[-C--:B0-----:R-:W-:Y:S02]  /*1da0*/  IMAD R0, R3, R4.reuse, RZ ;  /* 0x0000000403007224 */ /* 0x081fe400078e02ff */
[----:B------:R-:W-:-:S04]  /*1db0*/  IMAD.WIDE.U32 R8, R155, R4, R152 ;  /* 0x000000049b087225 */ /* 0x000fc800078e0098 */
[C---:B------:R-:W-:Y:S02]  /*1dc0*/  IMAD R13, R155.reuse, R5, R0 ;  /* 0x000000059b0d7224 */ /* 0x040fe400078e0200 */
[----:B------:R-:W-:Y:S01]  /*1dd0*/  IMAD.WIDE.U32 R10, R155, R4, R16 ;  /* 0x000000049b0a7225 */ /* 0x000fe200078e0010 */
[----:B----4-:R-:W-:-:S03]  /*1de0*/  ISETP.GE.AND P0, PT, R16, R33, PT ;  /* 0x000000211000720c */ /* 0x010fc60003f06270 */
[----:B------:R-:W-:Y:S02]  /*1df0*/  IMAD.IADD R9, R9, 0x1, R13 ;  /* 0x0000000109097824 */ /* 0x000fe400078e020d */
[----:B------:R-:W-:Y:S01]  /*1e00*/  IMAD.IADD R11, R13, 0x1, R11 ;  /* 0x000000010d0b7824 */ /* 0x000fe200078e020b */
[----:B-----5:R-:W-:Y:S02]  /*1e10*/  SHF.R.S32.HI R13, RZ, 0x1f, R24 ;  /* 0x0000001fff0d7819 */ /* 0x020fe40000011418 */
[----:B-1----:R-:W-:Y:S01]  /*1e20*/  SHF.R.U32.HI R35, RZ, 0x7, R34 ;  /* 0x00000007ff237819 */ /* 0x002fe20000011622 */
[----:B------:R-:W-:Y:S01]  /*1e30*/  IMAD R0, R3, R60, RZ ;  /* 0x0000003c03007224 */ /* 0x000fe200078e02ff */
[----:B------:R-:W-:Y:S01]  /*1e40*/  SEL R3, R33, RZ, P0 ;  /* 0x000000ff21037207 */ /* 0x000fe20000000000 */
[C---:B------:R-:W-:Y:S02]  /*1e50*/  IMAD R12, R13.reuse, R4, RZ ;  /* 0x000000040d0c7224 */ /* 0x040fe400078e02ff */
[----:B------:R-:W-:-:S02]  /*1e60*/  IMAD R13, R13, R60, RZ ;  /* 0x0000003c0d0d7224 */ /* 0x000fc400078e02ff */
[----:B------:R-:W-:Y:S01]  /*1e70*/  IMAD.IADD R3, R16, 0x1, R3 ;  /* 0x0000000110037824 */ /* 0x000fe200078e0203 */
[----:B------:R-:W-:Y:S01]  /*1e80*/  SHF.L.U64.HI R64, R4, 0x7, R5 ;  /* 0x0000000704407819 */ /* 0x000fe20000010205 */
[----:B------:R-:W-:Y:S01]  /*1e90*/  IMAD.IADD R66, R66, 0x1, R31 ;  /* 0x0000000142427824 */ /* 0x000fe200078e021f */
[----:B------:R-:W-:Y:S01]  /*1ea0*/  SHF.L.U64.HI R62, R60, 0x7, R61 ;  /* 0x000000073c3e7819 */ /* 0x000fe2000001023d */
[----:B------:R-:W-:Y:S01]  /*1eb0*/  IMAD R15, R155, R61, R0 ;  /* 0x0000003d9b0f7224 */ /* 0x000fe200078e0200 */
[----:B------:R-:W-:Y:S01]  /*1ec0*/  ISETP.NE.AND P6, PT, R35, 0x1, PT ;  /* 0x000000012300780c */ /* 0x000fe20003fc5270 */
[----:B------:R-:W-:Y:S01]  /*1ed0*/  IMAD.WIDE.U32 R20, R24, R4, R8 ;  /* 0x0000000418147225 */ /* 0x000fe200078e0008 */
[----:B------:R-:W-:-:S03]  /*1ee0*/  SHF.R.S32.HI R0, RZ, 0x1f, R3 ;  /* 0x0000001fff007819 */ /* 0x000fc60000011403 */
[----:B------:R-:W-:-:S04]  /*1ef0*/  IMAD.WIDE.U32 R30, R24, R4, R10 ;  /* 0x00000004181e7225 */ /* 0x000fc800078e000a */
[----:B------:R-:W-:Y:S02]  /*1f00*/  IMAD.SHL.U32 R63, R4, 0x80, RZ ;  /* 0x00000080043f7824 */ /* 0x000fe400078e00ff */
[----:B------:R-:W-:Y:S01]  /*1f10*/  IMAD R13, R24, R61, R13 ;  /* 0x0000003d180d7224 */ /* 0x000fe200078e020d */
[----:B------:R-:W-:Y:S01]  /*1f20*/  LEA.HI R0, R0, R3, RZ, 0x3 ;  /* 0x0000000300007211 */ /* 0x000fe200078f18ff */
[----:B------:R-:W-:Y:S05]  /*1f30*/  @!P6 WARPSYNC.ALL ;  /* 0x000000000000e948 */ /* 0x000fea0003800000 */
[----:B------:R-:W-:Y:S01]  /*1f40*/  SHF.R.S32.HI R52, RZ, 0x3, R0 ;  /* 0x00000003ff347819 */ /* 0x000fe20000011400 */
[----:B------:R-:W-:Y:S01]  /*1f50*/  IMAD.WIDE.U32 R48, R155, R60, R152 ;  /* 0x0000003c9b307225 */ /* 0x000fe200078e0098 */
[----:B------:R-:W-:Y:S01]  /*1f60*/  LOP3.LUT R10, R0, 0xfffffff8, RZ, 0xc0, !PT ;  /* 0xfffffff8000a7812 */ /* 0x000fe200078ec0ff */
[----:B------:R-:W-:-:S02]  /*1f70*/  ULDC UR4, c[0x0][0x2f4] ;  /* 0x0000bd0000047ab9 */ /* 0x000fc40000000800 */
[----:B------:R-:W-:Y:S01]  /*1f80*/  IMAD.WIDE.U32 R6, R155, R60, R16 ;  /* 0x0000003c9b067225 */ /* 0x000fe200078e0010 */
[----:B------:R-:W-:-:S03]  /*1f90*/  LOP3.LUT R19, R19, 0xfffffffd, RZ, 0xc0, !PT ;  /* 0xfffffffd13137812 */ /* 0x000fc600078ec0ff */
[----:B------:R-:W-:Y:S02]  /*1fa0*/  IMAD.IADD R49, R49, 0x1, R15 ;  /* 0x0000000131317824 */ /* 0x000fe400078e020f */
[----:B------:R-:W-:Y:S02]  /*1fb0*/  IMAD.IADD R7, R15, 0x1, R7 ;  /* 0x000000010f077824 */ /* 0x000fe400078e0207 */
[C---:B------:R-:W-:Y:S02]  /*1fc0*/  IMAD R55, R24.reuse, R5, R12 ;  /* 0x0000000518377224 */ /* 0x040fe400078e020c */
[----:B------:R-:W-:-:S04]  /*1fd0*/  IMAD.WIDE.U32 R48, R24, R60, R48 ;  /* 0x0000003c18307225 */ /* 0x000fc800078e0030 */
[----:B------:R-:W-:Y:S01]  /*1fe0*/  IMAD.WIDE.U32 R50, R24, R60, R6 ;  /* 0x0000003c18327225 */ /* 0x000fe200078e0006 */
[----:B------:R-:W-:Y:S02]  /*1ff0*/  ISETP.GE.AND P2, PT, R18, UR4, PT ;  /* 0x0000000412007c0c */ /* 0x000fe4000bf46270 */
[----:B------:R-:W-:Y:S01]  /*2000*/  SHF.R.S32.HI R8, RZ, 0x1f, R10 ;  /* 0x0000001fff087819 */ /* 0x000fe2000001140a */
[----:B------:R-:W-:Y:S02]  /*2010*/  IMAD.IADD R56, R21, 0x1, R55 ;  /* 0x0000000115387824 */ /* 0x000fe400078e0237 */
[----:B------:R-:W-:Y:S02]  /*2020*/  IMAD.SHL.U32 R60, R60, 0x80, RZ ;  /* 0x000000803c3c7824 */ /* 0x000fe400078e00ff */
[----:B------:R-:W-:Y:S02]  /*2030*/  VIADD R76, R35, 0x8 ;  /* 0x00000008234c7836 */ /* 0x000fe40000000000 */
[----:B------:R-:W-:-:S02]  /*2040*/  IMAD.SHL.U32 R58, R33, 0x2, RZ ;  /* 0x00000002213a7824 */ /* 0x000fc400078e00ff */
[----:B------:R-:W-:Y:S02]  /*2050*/  IMAD.IADD R55, R55, 0x1, R31 ;  /* 0x0000000137377824 */ /* 0x000fe400078e021f */
[----:B------:R-:W-:Y:S02]  /*2060*/  IMAD.IADD R54, R49, 0x1, R13 ;  /* 0x0000000131367824 */ /* 0x000fe400078e020d */
[----:B------:R-:W-:Y:S02]  /*2070*/  IMAD.IADD R53, R13, 0x1, R51 ;  /* 0x000000010d357824 */ /* 0x000fe400078e0233 */
[C---:B--2---:R-:W-:Y:S01]  /*2080*/  IMAD.SHL.U32 R65, R36.reuse, 0x40, RZ ;  /* 0x0000004024417824 */ /* 0x044fe200078e00ff */
[----:B------:R-:W-:Y:S01]  /*2090*/  @!P6 BAR.SYNC.DEFER_BLOCKING 0x9, 0x100 ;  /* 0x024400000000eb1d */ /* 0x000fe20000010000 */
[----:B------:R-:W-:Y:S02]  /*20a0*/  LOP3.LUT P1, RZ, R36, 0x4, RZ, 0xc0, !PT ;  /* 0x0000000424ff7812 */ /* 0x000fe4000782c0ff */
[----:B------:R-:W-:-:S04]  /*20b0*/  IADD3 R36, R34, -0x80, RZ ;  /* 0xffffff8022247810 */ /* 0x000fc80007ffe0ff */
[----:B------:R-:W-:-:S04]  /*20c0*/  SHF.R.S32.HI R34, RZ, 0x1f, R36 ;  /* 0x0000001fff227819 */ /* 0x000fc80000011424 */
[----:B------:R-:W-:-:S04]  /*20d0*/  LEA.HI R34, R34, R36, RZ, 0x2 ;  /* 0x0000002422227211 */ /* 0x000fc800078f10ff */
[----:B------:R-:W-:Y:S02]  /*20e0*/  LOP3.LUT R34, R34, 0xfffffffc, RZ, 0xc0, !PT ;  /* 0xfffffffc22227812 */ /* 0x000fe400078ec0ff */
[----:B------:R-:W-:-:S03]  /*20f0*/  LOP3.LUT R65, R65, 0x1c0, RZ, 0xc0, !PT ;  /* 0x000001c041417812 */ /* 0x000fc600078ec0ff */
[----:B------:R-:W-:Y:S01]  /*2100*/  IMAD.IADD R34, R36, 0x1, -R34 ;  /* 0x0000000124227824 */ /* 0x000fe200078e0a22 */
[----:B------:R-:W-:-:S03]  /*2110*/  SHF.R.S32.HI R32, RZ, 0x1f, R36 ;  /* 0x0000001fff207819 */ /* 0x000fc60000011424 */
[----:B------:R-:W-:Y:S02]  /*2120*/  IMAD R59, R34, 0x60, R155 ;  /* 0x00000060223b7824 */ /* 0x000fe400078e029b */
[----:B------:R-:W-:Y:S01]  /*2130*/  VIADD R34, R155, 0x60 ;  /* 0x000000609b227836 */ /* 0x000fe20000000000 */
[----:B------:R-:W-:Y:S02]  /*2140*/  SHF.R.U32.HI R61, RZ, 0x3, R65 ;  /* 0x00000003ff3d7819 */ /* 0x000fe40000011641 */
[----:B------:R-:W-:Y:S02]  /*2150*/  LOP3.LUT R4, R65, 0x18, R16, 0xf8, !PT ;  /* 0x0000001841047812 */ /* 0x000fe400078ef810 */
[----:B------:R-:W-:Y:S01]  /*2160*/  LEA.HI R32, R32, R36, RZ, 0x5 ;  /* 0x0000002420207211 */ /* 0x000fe200078f28ff */
[----:B------:R-:W-:Y:S01]  /*2170*/  IMAD.SHL.U32 R34, R34, 0x40, RZ ;  /* 0x0000004022227824 */ /* 0x000fe200078e00ff */
[----:B------:R-:W-:Y:S02]  /*2180*/  LOP3.LUT R4, R4, R61, RZ, 0x3c, !PT ;  /* 0x0000003d04047212 */ /* 0x000fe400078e3cff */
[----:B------:R-:W-:-:S02]  /*2190*/  SHF.R.S32.HI R32, RZ, 0x5, R32 ;  /* 0x00000005ff207819 */ /* 0x000fc40000011420 */
[----:B------:R-:W-:-:S03]  /*21a0*/  LOP3.LUT R34, R34, 0x1c0, RZ, 0xc0, !PT ;  /* 0x000001c022227812 */ /* 0x000fc600078ec0ff */
[----:B------:R-:W-:Y:S01]  /*21b0*/  IMAD R57, R32, 0x200, R4 ;  /* 0x0000020020397824 */ /* 0x000fe200078e0204 */
[--C-:B------:R-:W-:Y:S02]  /*21c0*/  LOP3.LUT R4, R65, 0x38, R0.reuse, 0xf8, !PT ;  /* 0x0000003841047812 */ /* 0x100fe400078ef800 */
[----:B------:R-:W-:Y:S01]  /*21d0*/  LOP3.LUT R0, R34, 0x38, R0, 0xf8, !PT ;  /* 0x0000003822007812 */ /* 0x000fe200078ef800 */
[----:B------:R-:W-:-:S04]  /*21e0*/  VIADD R34, R155, 0x60 ;  /* 0x000000609b227836 */ /* 0x000fc80000000000 */
[----:B------:R-:W-:-:S05]  /*21f0*/  IMAD.SHL.U32 R34, R34, 0x40, RZ ;  /* 0x0000004022227824 */ /* 0x000fca00078e00ff */
[----:B------:R-:W-:-:S04]  /*2200*/  LOP3.LUT R34, R34, 0x1c0, RZ, 0xc0, !PT ;  /* 0x000001c022227812 */ /* 0x000fc800078ec0ff */
[----:B------:R-:W-:Y:S02]  /*2210*/  SHF.R.U32.HI R34, RZ, 0x3, R34 ;  /* 0x00000003ff227819 */ /* 0x000fe40000011622 */
[----:B------:R-:W-:Y:S02]  /*2220*/  LOP3.LUT R3, R4, R61, RZ, 0x3c, !PT ;  /* 0x0000003d04037212 */ /* 0x000fe400078e3cff */
[----:B------:R-:W-:Y:S02]  /*2230*/  LOP3.LUT R0, R0, R34, RZ, 0x3c, !PT ;  /* 0x0000002200007212 */ /* 0x000fe400078e3cff */
[----:B------:R-:W-:Y:S01]  /*2240*/  @P1 LOP3.LUT R19, R19, 0x2, RZ, 0xfc, !PT ;  /* 0x0000000213131812 */ /* 0x000fe200078efcff */
[----:B------:R-:W-:Y:S01]  /*2250*/  IMAD R3, R32, 0x200, R3 ;  /* 0x0000020020037824 */ /* 0x000fe200078e0203 */
[----:B------:R-:W-:Y:S01]  /*2260*/  ISETP.GE.AND P1, PT, R16, UR4, PT ;  /* 0x0000000410007c0c */ /* 0x000fe2000bf26270 */
[----:B---3--:R-:W-:Y:S01]  /*2270*/  IMAD.IADD R0, R14, 0x1, R0 ;  /* 0x000000010e007824 */ /* 0x008fe200078e0200 */
[----:B------:R-:W-:-:S11]  /*2280*/  SHF.R.S32.HI R9, RZ, 0x1f, R67 ;  /* 0x0000001fff097819 */ /* 0x000fd60000011443 */
.L_x_2727:
        /* <DEDUP_REMOVED lines=8> */
[----:B------:R-:W-:Y:S01]  /*2310*/  IMAD.MOV.U32 R12, RZ, RZ, R32 ;  /* 0x000000ffff0c7224 */ /* 0x000fe200078e0020 */
[----:B------:R-:W-:Y:S02]  /*2320*/  ISETP.GT.OR P3, PT, R59, 0x7f, P3 ;  /* 0x0000007f3b00780c */ /* 0x000fe40001f64670 */
[----:B0-----:R-:W-:-:S11]  /*2330*/  ISETP.NE.AND P4, PT, R72, 0x1, PT ;  /* 0x000000014800780c */ /* 0x001fd60003f85270 */
[----:B------:R-:W0:Y:S08]  /*2340*/  @!P3 LDC.64 R6, c[0x0][0x428] ;  /* 0x00010a00ff06bb82 */ /* 0x000e300000000a00 */
[----:B------:R-:W3:Y:S08]  /*2350*/  @!P3 LDC.64 R4, c[0x0][0x418] ;  /* 0x00010600ff04bb82 */ /* 0x000ef00000000a00 */
[----:B----4-:R-:W4:Y:S08]  /*2360*/  @P4 LDC R11, c[0x0][0x434] ;  /* 0x00010d00ff0b4b82 */ /* 0x010f300000000800 */
        /* <DEDUP_REMOVED lines=10> */
[----:B------:R0:W5:Y:S01]  /*2410*/  @!P3 LDG.E R71, desc[UR40][R4.64] ;  /* 0x000000280447b981 */ /* 0x000162000c1e1900 */
[----:B------:R-:W-:Y:S01]  /*2420*/  ISETP.GT.AND P3, PT, R27, R28, PT ;  /* 0x0000001c1b00720c */ /* 0x000fe20003f64270 */
[----:B------:R-:W-:Y:S01]  /*2430*/  IMAD R7, R22, 0x2000, R57 ;  /* 0x0000200016077824 */ /* 0x000fe200078e0239 */
[----:B------:R-:W-:Y:S01]  /*2440*/  LOP3.LUT R19, R19, 0xfffffffe, RZ, 0xc0, !PT ;  /* 0xfffffffe13137812 */ /* 0x000fe200078ec0ff */
[----:B------:R-:W-:Y:S05]  /*2450*/  YIELD ;  /* 0x0000000000007946 */ /* 0x000fea0003800000 */
[----:B------:R-:W-:Y:S01]  /*2460*/  IADD3 R11, -R12, RZ, RZ ;  /* 0x000000ff0c0b7210 */ /* 0x000fe20007ffe1ff */
[C---:B------:R-:W-:Y:S01]  /*2470*/  VIADD R69, R7.reuse, 0x20 ;  /* 0x0000002007457836 */ /* 0x040fe20000000000 */
[----:B------:R-:W-:Y:S01]  /*2480*/  BSSY B0, `(.L_x_2672) ;  /* 0x000032a000007945 */ /* 0x000fe20003800000 */
[----:B------:R-:W-:-:S02]  /*2490*/  IMAD R70, R7, 0x2, R26 ;  /* 0x0000000207467824 */ /* 0x000fc400078e021a */
[----:B------:R-:W-:Y:S01]  /*24a0*/  @P3 LOP3.LUT R19, R19, 0x1, RZ, 0xfc, !PT ;  /* 0x0000000113133812 */ /* 0x000fe200078efcff */
[----:B------:R-:W-:Y:S01]  /*24b0*/  IMAD R72, R72, R11, R32 ;  /* 0x0000000b48487224 */ /* 0x000fe200078e0220 */
[----:B------:R-:W-:Y:S02]  /*24c0*/  ISETP.GE.AND P3, PT, R78, 0x1, PT ;  /* 0x000000014e00780c */ /* 0x000fe40003f66270 */
[----:B--2---:R-:W-:-:S13]  /*24d0*/  LOP3.LUT P5, RZ, R15, 0x4, RZ, 0xc0, !PT ;  /* 0x000000040fff7812 */ /* 0x004fda00078ac0ff */
[----:B------:R-:W-:-:S04]  /*24e0*/  @P5 VIADD R69, R7, 0xffffffe0 ;  /* 0xffffffe007455836 */ /* 0x000fc80000000000 */
        /* <DEDUP_REMOVED lines=14> */
[C---:B------:R-:W-:Y:S01]  /*25d0*/  IMAD R7, R71.reuse, UR5, R6 ;  /* 0x0000000547077c24 */ /* 0x040fe2000f8e0206 */
[----:B------:R-:W-:Y:S01]  /*25e0*/  SHF.R.S32.HI R6, RZ, 0x1f, R27 ;  /* 0x0000001fff067819 */ /* 0x000fe2000001141b */
        /* <DEDUP_REMOVED lines=15> */
[----:B------:R-:W-:Y:S02]  /*26e0*/  IMAD.IADD R77, R15, 0x1, R7 ;  /* 0x000000010f4d7824 */ /* 0x000fe400078e0207 */
[----:B------:R-:W-:-:S06]  /*26f0*/  IMAD.IADD R11, R13, 0x1, R5 ;  /* 0x000000010d0b7824 */ /* 0x000fcc00078e0205 */
[----:B------:R-:W-:Y:S05]  /*2700*/  @!P3 BRA `(.L_x_2674) ;  /* 0x00000014006cb947 */ /* 0x000fea0003800000 */
[----:B------:R0:W5:Y:S01]  /*2710*/  LDL R80, [R1+0x8] ;  /* 0x0000080001507983 */ /* 0x0001620000100800 */
        /* <DEDUP_REMOVED lines=31> */
.L_x_2676:
[----:B------:R-:W-:Y:S05]  /*2910*/  BSYNC B1 ;  /* 0x0000000000017941 */ /* 0x000fea0003800000 */
.L_x_2675:
        /* <DEDUP_REMOVED lines=34> */
.L_x_2678:
[----:B------:R-:W-:Y:S05]  /*2b40*/  BSYNC B1 ;  /* 0x0000000000017941 */ /* 0x000fea0003800000 */
.L_x_2677:
[----:B------:R-:W2:Y:S01]  /*2b50*/  LDL R11, [R1] ;  /* 0x00000000010b7983 */ /* 0x000ea20000100800 */
[----:B0-----:R-:W-:Y:S01]  /*2b60*/  IMAD.MOV.U32 R5, RZ, RZ, R45 ;  /* 0x000000ffff057224 */ /* 0x001fe200078e002d */
        /* <DEDUP_REMOVED lines=11> */
[----:B-----5:R-:W-:Y:S01]  /*2c20*/  IMAD.MOV.U32 R5, RZ, RZ, R33 ;  /* 0x000000ffff057224 */ /* 0x020fe200078e0021 */
[----:B------:R-:W-:Y:S01]  /*2c30*/  PRMT R86, R86, 0x5410, R7 ;  /* 0x0000541056567816 */ /* 0x000fe20000000007 */
[----:B------:R-:W-:Y:S01]  /*2c40*/  IMAD.MOV.U32 R6, RZ, RZ, R36 ;  /* 0x000000ffff067224 */ /* 0x000fe200078e0024 */
[----:B------:R-:W-:Y:S01]  /*2c50*/  PRMT R93, R4, 0x7610, R93 ;  /* 0x00007610045d7816 */ /* 0x000fe2000000005d */
[----:B------:R-:W-:Y:S01]  /*2c60*/  IMAD.MOV.U32 R7, RZ, RZ, R37 ;  /* 0x000000ffff077224 */ /* 0x000fe200078e0025 */
[----:B------:R-:W-:-:S02]  /*2c70*/  MOV R4, R32 ;  /* 0x0000002000047202 */ /* 0x000fc40000000f00 */
        /* <DEDUP_REMOVED lines=8> */
[----:B------:R-:W-:Y:S02]  /*2d00*/  PRMT R86, R4, 0x7610, R86 ;  /* 0x0000761004567816 */ /* 0x000fe40000000056 */
[----:B------:R-:W-:-:S02]  /*2d10*/  PRMT R87, R5, 0x7610, R87 ;  /* 0x0000761005577816 */ /* 0x000fc40000000057 */
[----:B------:R-:W-:Y:S02]  /*2d20*/  PRMT R90, R6, 0x7610, R90 ;  /* 0x00007610065a7816 */ /* 0x000fe4000000005a */
[----:B------:R-:W-:Y:S02]  /*2d30*/  PRMT R91, R7, 0x7610, R91 ;  /* 0x00007610075b7816 */ /* 0x000fe4000000005b */
[----:B--2---:R-:W-:-:S13]  /*2d40*/  ISETP.NE.AND P5, PT, R11, 0x3, PT ;  /* 0x000000030b00780c */ /* 0x004fda0003fa5270 */
[----:B------:R-:W-:Y:S05]  /*2d50*/  @!P5 BRA `(.L_x_2679) ;  /* 0x000000000004d947 */ /* 0x000fea0003800000 */
[----:B------:R-:W-:Y:S01]  /*2d60*/  BPT.TRAP 0x1 ;  /* 0x000000040000795c */ /* 0x000fe20000300000 */
.L_x_2679:
[----:B------:R-:W2:Y:S01]  /*2d70*/  LDL R4, [R1+0x4] ;  /* 0x0000040001047983 */ /* 0x000ea20000100800 */
[----:B------:R-:W-:Y:S01]  /*2d80*/  IMAD R68, R22, 0x8, R2 ;  /* 0x0000000816447824 */ /* 0x000fe200078e0202 */
[----:B------:R-:W-:Y:S01]  /*2d90*/  BSSY B1, `(.L_x_2680) ;  /* 0x0000004000017945 */ /* 0x000fe20003800000 */
[----:B--2---:R-:W-:-:S04]  /*2da0*/  SHF.L.U32 R77, R4, 0x1f, RZ ;  /* 0x0000001f044d7819 */ /* 0x004fc800000006ff */
[----:B------:R-:W0:Y:S02]  /*2db0*/  SYNCS.PHASECHK.TRANS64.TRYWAIT P6, [R68+URZ+0x16890], R77 ;  /* 0x0168904d440075a7 */ /* 0x000e2400080c017f */
[----:B0-----:R-:W-:Y:S05]  /*2dc0*/  @!P6 BRA `(.L_x_2681) ;  /* 0x0000017800c8e947 */ /* 0x001fea0003800000 */
.L_x_2935:
[----:B------:R-:W-:Y:S05]  /*2dd0*/  BSYNC B1 ;  /* 0x0000000000017941 */ /* 0x000fea0003800000 */
.L_x_2680:
[----:B------:R-:W-:-:S03]  /*2de0*/  UMOV UR4, 0xffffffff ;  /* 0xffffffff00047882 */ /* 0x000fc60000000000 */
[----:B------:R-:W-:Y:S05]  /*2df0*/  BRA.DIV UR4, `(.L_x_2682) ;  /* 0x0000017a04d07947 */ /* 0x000fea000b800000 */
[----:B------:R1:W2:Y:S04]  /*2e00*/  SHFL.IDX PT, R79, R85, RZ, 0x1c1f ;  /* 0x001c1fff554f7589 */ /* 0x0002a800000e0000 */
[----:B------:R1:W3:Y:S02]  /*2e10*/  SHFL.IDX PT, R14, R84, RZ, 0x1c1f ;  /* 0x001c1fff540e7589 */ /* 0x0002e400000e0000 */
.L_x_2939:
        /* <DEDUP_REMOVED lines=12> */
[----:B------:R-:W-:Y:S02]  /*2ee0*/  SHF.R.U64 R44, R44, 0x10, R45 ;  /* 0x000000102c2c7819 */ /* 0x000fe4000000122d */
[----:B------:R-:W-:Y:S02]  /*2ef0*/  PRMT R97, R98, 0x5410, R97 ;  /* 0x0000541062617816 */ /* 0x000fe40000000061 */
[----:B------:R-:W-:Y:S02]  /*2f00*/  SHF.R.U32.HI R100, RZ, 0x10, R47 ;  /* 0x00000010ff647819 */ /* 0x000fe4000001162f */
[----:B------:R-:W-:Y:S02]  /*2f10*/  PRMT R46, R80, 0x5432, R44 ;  /* 0x00005432502e7816 */ /* 0x000fe4000000002c */
[----:B------:R-:W-:-:S02]  /*2f20*/  SHF.R.U32.HI R96, RZ, 0x10, R45 ;  /* 0x00000010ff607819 */ /* 0x000fc4000001162d */
[----:B------:R-:W-:Y:S02]  /*2f30*/  LOP3.LUT R44, R5, 0xffff0000, RZ, 0xc0, !PT ;  /* 0xffff0000052c7812 */ /* 0x000fe400078ec0ff */
[C---:B------:R-:W-:Y:S01]  /*2f40*/  LOP3.LUT R99, R97.reuse, 0xffff0000, RZ, 0xc0, !PT ;  /* 0xffff000061637812 */ /* 0x040fe200078ec0ff */
[----:B------:R-:W-:Y:S01]  /*2f50*/  IMAD.U32 R97, R97, 0x10000, RZ ;  /* 0x0001000061617824 */ /* 0x000fe200078e00ff */
[----:B------:R-:W-:Y:S02]  /*2f60*/  PRMT R100, R86, 0x5432, R100 ;  /* 0x0000543256647816 */ /* 0x000fe40000000064 */
[----:B------:R-:W-:Y:S01]  /*2f70*/  LOP3.LUT R47, R46, 0xffff0000, RZ, 0xc0, !PT ;  /* 0xffff00002e2f7812 */ /* 0x000fe200078ec0ff */
[----:B------:R-:W-:Y:S01]  /*2f80*/  FMUL.FTZ R104, R44, R99 ;  /* 0x000000632c687220 */ /* 0x000fe20000410000 */
[----:B------:R-:W-:Y:S01]  /*2f90*/  PRMT R96, R81, 0x5432, R96 ;  /* 0x0000543251607816 */ /* 0x000fe20000000060 */
[----:B------:R-:W-:Y:S01]  /*2fa0*/  IMAD.U32 R102, R100, 0x10000, RZ ;  /* 0x0001000064667824 */ /* 0x000fe200078e00ff */
[----:B------:R-:W-:Y:S01]  /*2fb0*/  LOP3.LUT R45, R6, 0xffff0000, RZ, 0xc0, !PT ;  /* 0xffff0000062d7812 */ /* 0x000fe200078ec0ff */
[C---:B------:R-:W-:Y:S01]  /*2fc0*/  IMAD.U32 R6, R7.reuse, 0x10000, RZ ;  /* 0x0001000007067824 */ /* 0x040fe200078e00ff */
[----:B------:R-:W-:Y:S01]  /*2fd0*/  LOP3.LUT R11, R7, 0xffff0000, RZ, 0xc0, !PT ;  /* 0xffff0000070b7812 */ /* 0x000fe200078ec0ff */
[----:B------:R-:W-:-:S02]  /*2fe0*/  IMAD.U32 R7, R5, 0x10000, RZ ;  /* 0x0001000005077824 */ /* 0x000fc400078e00ff */
[-C--:B------:R-:W-:Y:S01]  /*2ff0*/  FMUL.FTZ R44, R44, R47.reuse ;  /* 0x0000002f2c2c7220 */ /* 0x080fe20000410000 */
[----:B------:R-:W-:Y:S02]  /*3000*/  IMAD.U32 R98, R96, 0x10000, RZ ;  /* 0x0001000060627824 */ /* 0x000fe400078e00ff */
[----:B------:R-:W-:Y:S01]  /*3010*/  FMUL.FTZ R106, R45, R102 ;  /* 0x000000662d6a7220 */ /* 0x000fe20000410000 */
[C---:B------:R-:W-:Y:S01]  /*3020*/  FFMA.FTZ R104, R7.reuse, R47, -R104 ;  /* 0x0000002f07687223 */ /* 0x040fe20000010868 */
[C---:B------:R-:W-:Y:S02]  /*3030*/  IMAD.U32 R5, R4.reuse, 0x10000, RZ ;  /* 0x0001000004057824 */ /* 0x040fe400078e00ff */
[----:B------:R-:W-:Y:S01]  /*3040*/  FFMA.FTZ R7, R7, R99, R44 ;  /* 0x0000006307077223 */ /* 0x000fe2000001002c */
[----:B------:R-:W-:Y:S01]  /*3050*/  LOP3.LUT R4, R4, 0xffff0000, RZ, 0xc0, !PT ;  /* 0xffff000004047812 */ /* 0x000fe200078ec0ff */
[-C--:B------:R-:W-:Y:S01]  /*3060*/  FMUL.FTZ R44, R45, R98.reuse ;  /* 0x000000622d2c7220 */ /* 0x080fe20000410000 */
[----:B------:R-:W-:Y:S01]  /*3070*/  LOP3.LUT R100, R100, 0xffff0000, RZ, 0xc0, !PT ;  /* 0xffff000064647812 */ /* 0x000fe200078ec0ff */
[----:B------:R-:W-:Y:S01]  /*3080*/  IMAD.U32 R46, R46, 0x10000, RZ ;  /* 0x000100002e2e7824 */ /* 0x000fe200078e00ff */
[----:B------:R-:W-:Y:S01]  /*3090*/  LOP3.LUT R96, R96, 0xffff0000, RZ, 0xc0, !PT ;  /* 0xffff000060607812 */ /* 0x000fe200078ec0ff */
[C---:B------:R-:W-:Y:S01]  /*30a0*/  FFMA.FTZ R106, R15.reuse, R98, -R106 ;  /* 0x000000620f6a7223 */ /* 0x040fe2000001086a */
[----:B------:R-:W-:Y:S01]  /*30b0*/  FFMA.FTZ R15, R15, R102, R44 ;  /* 0x000000660f0f7223 */ /* 0x000fe2000001002c */
[C---:B------:R-:W-:Y:S01]  /*30c0*/  FMUL.FTZ R45, R11.reuse, R100 ;  /* 0x000000640b2d7220 */ /* 0x040fe20000410000 */
[CC--:B------:R-:W-:Y:S01]  /*30d0*/  FMUL.FTZ R44, R4.reuse, R97.reuse ;  /* 0x00000061042c7220 */ /* 0x0c0fe20000410000 */
[----:B------:R-:W-:Y:S01]  /*30e0*/  FMUL.FTZ R11, R11, R96 ;  /* 0x000000600b0b7220 */ /* 0x000fe20000410000 */
[----:B------:R-:W-:Y:S01]  /*30f0*/  FMUL.FTZ R4, R4, R46 ;  /* 0x0000002e04047220 */ /* 0x000fe20000410000 */
[C---:B------:R-:W-:Y:S01]  /*3100*/  FFMA.FTZ R45, R6.reuse, R96, -R45 ;  /* 0x00000060062d7223 */ /* 0x040fe2000001082d */
[C---:B------:R-:W-:Y:S01]  /*3110*/  FFMA.FTZ R44, R5.reuse, R46, -R44 ;  /* 0x0000002e052c7223 */ /* 0x040fe2000001082c */
[----:B------:R-:W-:Y:S01]  /*3120*/  FFMA.FTZ R6, R6, R100, R11 ;  /* 0x0000006406067223 */ /* 0x000fe2000001000b */
[----:B------:R-:W-:Y:S01]  /*3130*/  FFMA.FTZ R5, R5, R97, R4 ;  /* 0x0000006105057223 */ /* 0x000fe20000010004 */
[----:B------:R-:W-:-:S03]  /*3140*/  F2FP.BF16.F32.PACK_AB R104, R7, R104 ;  /* 0x000000680768723e */ /* 0x000fc600000010ff */
[----:B------:R-:W-:Y:S02]  /*3150*/  F2FP.BF16.F32.PACK_AB R7, R6, R45 ;  /* 0x0000002d0607723e */ /* 0x000fe400000010ff */
[----:B------:R-:W-:Y:S01]  /*3160*/  F2FP.BF16.F32.PACK_AB R4, R5, R44 ;  /* 0x0000002c0504723e */ /* 0x000fe200000010ff */
[----:B------:R-:W-:Y:S01]  /*3170*/  IMAD.MOV.U32 R5, RZ, RZ, R104 ;  /* 0x000000ffff057224 */ /* 0x000fe200078e0068 */
[----:B------:R-:W-:-:S07]  /*3180*/  F2FP.BF16.F32.PACK_AB R6, R15, R106 ;  /* 0x0000006a0f06723e */ /* 0x000fce00000010ff */
.L_x_2688:
[----:B------:R-:W-:Y:S05]  /*3190*/  BSYNC B3 ;  /* 0x0000000000037941 */ /* 0x000fea0003800000 */
.L_x_2687:
[----:B0-----:R4:W-:Y:S02]  /*31a0*/  ST.E.128 desc[UR40][R12.64], R4 ;  /* 0x000000040c007985 */ /* 0x0019e4000c101d28 */
.L_x_2686:
[----:B------:R-:W-:Y:S05]  /*31b0*/  BSYNC B2 ;  /* 0x0000000000027941 */ /* 0x000fea0003800000 */
.L_x_2685:
[----:B------:R-:W-:Y:S05]  /*31c0*/  @P2 BRA `(.L_x_2684) ;  /* 0x0000000000dc2947 */ /* 0x000fea0003800000 */
[----:B------:R-:W5:Y:S01]  /*31d0*/  LDL R11, [R1+0x8] ;  /* 0x00000800010b7983 */ /* 0x000f620000100800 */
[C---:B---34-:R-:W-:Y:S01]  /*31e0*/  LEA R12, P3, R18.reuse, R14, 0x1 ;  /* 0x0000000e120c7211 */ /* 0x058fe200078608ff */
[----:B------:R-:W-:Y:S02]  /*31f0*/  BSSY B2, `(.L_x_2689) ;  /* 0x0000033000027945 */ /* 0x000fe40003800000 */
[----:B------:R3:W4:Y:S01]  /*3200*/  LDS.128 R4, [R69+0xe000] ;  /* 0x00e0000045047984 */ /* 0x0007220000000c00 */
[----:B--2---:R-:W-:Y:S02]  /*3210*/  LEA.HI.X R13, R18, R79, R157, 0x1, P3 ;  /* 0x0000004f120d7211 */ /* 0x004fe400018f0c9d */
[----:B-----5:R-:W-:-:S13]  /*3220*/  ISETP.GE.AND P3, PT, R11, R78, PT ;  /* 0x0000004e0b00720c */ /* 0x020fda0003f66270 */
[----:B---34-:R-:W-:Y:S05]  /*3230*/  @P3 BRA `(.L_x_2690) ;  /* 0x0000000000b83947 */ /* 0x018fea0003800000 */
[----:B------:R-:W-:Y:S01]  /*3240*/  SHF.R.U64 R44, R40, 0x10, R41 ;  /* 0x00000010282c7819 */ /* 0x000fe20000001229 */
[----:B------:R-:W-:Y:S01]  /*3250*/  IMAD.U32 R15, R7, 0x10000, RZ ;  /* 0x00010000070f7824 */ /* 0x000fe200078e00ff */
[--C-:B------:R-:W-:Y:S01]  /*3260*/  SHF.R.U64 R42, R42, 0x10, R43.reuse ;  /* 0x000000102a2a7819 */ /* 0x100fe2000000122b */
[----:B------:R-:W-:Y:S01]  /*3270*/  IMAD.U32 R11, R6, 0x10000, RZ ;  /* 0x00010000060b7824 */ /* 0x000fe200078e00ff */
[----:B------:R-:W-:Y:S02]  /*3280*/  SHF.R.U32.HI R43, RZ, 0x10, R43 ;  /* 0x00000010ff2b7819 */ /* 0x000fe4000001162b */
[----:B------:R-:W-:Y:S02]  /*3290*/  SHF.R.U32.HI R41, RZ, 0x10, R41 ;  /* 0x00000010ff297819 */ /* 0x000fe40000011629 */
[----:B------:R-:W-:Y:S02]  /*32a0*/  PRMT R95, R95, 0x5410, R44 ;  /* 0x000054105f5f7816 */ /* 0x000fe4000000002c */
[----:B------:R-:W-:-:S02]  /*32b0*/  PRMT R93, R93, 0x5410, R42 ;  /* 0x000054105d5d7816 */ /* 0x000fc4000000002a */
[----:B------:R-:W-:Y:S02]  /*32c0*/  PRMT R92, R92, 0x5410, R43 ;  /* 0x000054105c5c7816 */ /* 0x000fe4000000002b */
[----:B------:R-:W-:Y:S02]  /*32d0*/  PRMT R94, R94, 0x5410, R41 ;  /* 0x000054105e5e7816 */ /* 0x000fe40000000029 */
[----:B------:R-:W-:Y:S02]  /*32e0*/  LOP3.LUT R40, R7, 0xffff0000, RZ, 0xc0, !PT ;  /* 0xffff000007287812 */ /* 0x000fe400078ec0ff */
[----:B------:R-:W-:Y:S01]  /*32f0*/  LOP3.LUT R7, R5, 0xffff0000, RZ, 0xc0, !PT ;  /* 0xffff000005077812 */ /* 0x000fe200078ec0ff */
[----:B------:R-:W-:Y:S01]  /*3300*/  IMAD.U32 R42, R94, 0x10000, RZ ;  /* 0x000100005e2a7824 */ /* 0x000fe200078e00ff */
[C---:B------:R-:W-:Y:S01]  /*3310*/  LOP3.LUT R43, R93.reuse, 0xffff0000, RZ, 0xc0, !PT ;  /* 0xffff00005d2b7812 */ /* 0x040fe200078ec0ff */
[----:B------:R-:W-:Y:S01]  /*3320*/  IMAD.U32 R93, R93, 0x10000, RZ ;  /* 0x000100005d5d7824 */ /* 0x000fe200078e00ff */
[C---:B------:R-:W-:Y:S01]  /*3330*/  LOP3.LUT R41, R95.reuse, 0xffff0000, RZ, 0xc0, !PT ;  /* 0xffff00005f297812 */ /* 0x040fe200078ec0ff */
[----:B------:R-:W-:Y:S01]  /*3340*/  IMAD.U32 R95, R95, 0x10000, RZ ;  /* 0x000100005f5f7824 */ /* 0x000fe200078e00ff */
[----:B------:R-:W-:Y:S01]  /*3350*/  LOP3.LUT R14, R6, 0xffff0000, RZ, 0xc0, !PT ;  /* 0xffff0000060e7812 */ /* 0x000fe200078ec0ff */
[----:B------:R-:W-:Y:S01]  /*3360*/  IMAD.U32 R6, R5, 0x10000, RZ ;  /* 0x0001000005067824 */ /* 0x000fe200078e00ff */
[----:B------:R-:W-:Y:S01]  /*3370*/  SHF.L.U32 R44, R92, 0x10, RZ ;  /* 0x000000105c2c7819 */ /* 0x000fe200000006ff */
[----:B------:R-:W-:-:S02]  /*3380*/  IMAD.U32 R5, R4, 0x10000, RZ ;  /* 0x0001000004057824 */ /* 0x000fc400078e00ff */
[C---:B------:R-:W-:Y:S01]  /*3390*/  FMUL.FTZ R45, R7.reuse, R43 ;  /* 0x0000002b072d7220 */ /* 0x040fe20000410000 */
[-C--:B------:R-:W-:Y:S01]  /*33a0*/  FMUL.FTZ R46, R7, R41.reuse ;  /* 0x00000029072e7220 */ /* 0x080fe20000410000 */
[----:B------:R-:W-:Y:S01]  /*33b0*/  LOP3.LUT R4, R4, 0xffff0000, RZ, 0xc0, !PT ;  /* 0xffff000004047812 */ /* 0x000fe200078ec0ff */
[C---:B------:R-:W-:Y:S01]  /*33c0*/  FMUL.FTZ R96, R14.reuse, R44 ;  /* 0x0000002c0e607220 */ /* 0x040fe20000410000 */
[-C--:B------:R-:W-:Y:S01]  /*33d0*/  FMUL.FTZ R14, R14, R42.reuse ;  /* 0x0000002a0e0e7220 */ /* 0x080fe20000410000 */
[----:B------:R-:W-:Y:S01]  /*33e0*/  LOP3.LUT R92, R92, 0xffff0000, RZ, 0xc0, !PT ;  /* 0xffff00005c5c7812 */ /* 0x000fe200078ec0ff */
[----:B------:R-:W-:Y:S01]  /*33f0*/  FFMA.FTZ R45, R6, R41, -R45 ;  /* 0x00000029062d7223 */ /* 0x000fe2000001082d */
[----:B------:R-:W-:Y:S01]  /*3400*/  LOP3.LUT R94, R94, 0xffff0000, RZ, 0xc0, !PT ;  /* 0xffff00005e5e7812 */ /* 0x000fe200078ec0ff */
[----:B------:R-:W-:Y:S01]  /*3410*/  FFMA.FTZ R46, R6, R43, R46 ;  /* 0x0000002b062e7223 */ /* 0x000fe2000001002e */
[C---:B------:R-:W-:Y:S01]  /*3420*/  FFMA.FTZ R96, R11.reuse, R42, -R96 ;  /* 0x0000002a0b607223 */ /* 0x040fe20000010860 */
[C---:B------:R-:W-:Y:S01]  /*3430*/  FMUL.FTZ R6, R4.reuse, R93 ;  /* 0x0000005d04067220 */ /* 0x040fe20000410000 */
[----:B------:R-:W-:Y:S01]  /*3440*/  FFMA.FTZ R11, R11, R44, R14 ;  /* 0x0000002c0b0b7223 */ /* 0x000fe2000001000e */
        /* <DEDUP_REMOVED lines=13> */
.L_x_2690:
[----:B------:R-:W-:Y:S05]  /*3520*/  BSYNC B2 ;  /* 0x0000000000027941 */ /* 0x000fea0003800000 */
.L_x_2689:
[----:B------:R2:W-:Y:S02]  /*3530*/  ST.E.128 desc[UR40][R12.64], R4 ;  /* 0x000000040c007985 */ /* 0x0005e4000c101d28 */
.L_x_2684:
[----:B------:R-:W-:Y:S05]  /*3540*/  BSYNC B1 ;  /* 0x0000000000017941 */ /* 0x000fea0003800000 */
.L_x_2683:
[----:B------:R-:W-:-:S03]  /*3550*/  UMOV UR4, 0xffffffff ;  /* 0xffffffff00047882 */ /* 0x000fc60000000000 */
[----:B------:R-:W-:Y:S05]  /*3560*/  BRA.DIV UR4, `(.L_x_2691) ;  /* 0x00000176043c7947 */ /* 0x000fea000b800000 */
[----:B-1----:R-:W1:Y:S04]  /*3570*/  SHFL.IDX PT, R85, R85, 0x1, 0x1c1f ;  /* 0x003c1f0055557f89 */ /* 0x002e6800000e0000 */
[----:B---3--:R3:W0:Y:S02]  /*3580*/  SHFL.IDX PT, R14, R84, 0x1, 0x1c1f ;  /* 0x003c1f00540e7f89 */ /* 0x00862400000e0000 */
.L_x_2943:
        /* <DEDUP_REMOVED lines=9> */
[----:B------:R-:W-:Y:S01]  /*3620*/  SHF.R.U64 R43, R36, 0x10, R37 ;  /* 0x00000010242b7819 */ /* 0x000fe20000001225 */
[----:B----4-:R-:W-:Y:S01]  /*3630*/  IMAD.U32 R36, R7, 0x10000, RZ ;  /* 0x0001000007247824 */ /* 0x010fe200078e00ff */
[--C-:B------:R-:W-:Y:S01]  /*3640*/  SHF.R.U64 R41, R38, 0x10, R39.reuse ;  /* 0x0000001026297819 */ /* 0x100fe20000001227 */
[----:B------:R-:W-:Y:S01]  /*3650*/  IMAD.U32 R11, R6, 0x10000, RZ ;  /* 0x00010000060b7824 */ /* 0x000fe200078e00ff */
[----:B------:R-:W-:Y:S02]  /*3660*/  SHF.R.U32.HI R38, RZ, 0x10, R39 ;  /* 0x00000010ff267819 */ /* 0x000fe40000011627 */
[----:B------:R-:W-:Y:S02]  /*3670*/  SHF.R.U32.HI R40, RZ, 0x10, R37 ;  /* 0x00000010ff287819 */ /* 0x000fe40000011625 */
[----:B------:R-:W-:Y:S02]  /*3680*/  PRMT R88, R88, 0x5410, R43 ;  /* 0x0000541058587816 */ /* 0x000fe4000000002b */
[----:B------:R-:W-:-:S02]  /*3690*/  PRMT R90, R90, 0x5410, R41 ;  /* 0x000054105a5a7816 */ /* 0x000fc40000000029 */
[----:B------:R-:W-:Y:S02]  /*36a0*/  LOP3.LUT R37, R7, 0xffff0000, RZ, 0xc0, !PT ;  /* 0xffff000007257812 */ /* 0x000fe400078ec0ff */
[----:B------:R-:W-:Y:S02]  /*36b0*/  PRMT R91, R91, 0x5410, R38 ;  /* 0x000054105b5b7816 */ /* 0x000fe40000000026 */
[----:B------:R-:W-:Y:S02]  /*36c0*/  PRMT R89, R89, 0x5410, R40 ;  /* 0x0000541059597816 */ /* 0x000fe40000000028 */
[----:B------:R-:W-:Y:S01]  /*36d0*/  LOP3.LUT R7, R5, 0xffff0000, RZ, 0xc0, !PT ;  /* 0xffff000005077812 */ /* 0x000fe200078ec0ff */
[----:B------:R-:W-:Y:S01]  /*36e0*/  IMAD.U32 R42, R91, 0x10000, RZ ;  /* 0x000100005b2a7824 */ /* 0x000fe200078e00ff */
[----:B------:R-:W-:Y:S01]  /*36f0*/  LOP3.LUT R39, R90, 0xffff0000, RZ, 0xc0, !PT ;  /* 0xffff00005a277812 */ /* 0x000fe200078ec0ff */
[----:B------:R-:W-:Y:S01]  /*3700*/  IMAD.U32 R40, R89, 0x10000, RZ ;  /* 0x0001000059287824 */ /* 0x000fe200078e00ff */
[----:B------:R-:W-:Y:S01]  /*3710*/  LOP3.LUT R38, R88, 0xffff0000, RZ, 0xc0, !PT ;  /* 0xffff000058267812 */ /* 0x000fe200078ec0ff */
[----:B------:R-:W-:Y:S01]  /*3720*/  IMAD.U32 R90, R90, 0x10000, RZ ;  /* 0x000100005a5a7824 */ /* 0x000fe200078e00ff */
[----:B------:R-:W-:Y:S01]  /*3730*/  LOP3.LUT R15, R6, 0xffff0000, RZ, 0xc0, !PT ;  /* 0xffff0000060f7812 */ /* 0x000fe200078ec0ff */
[----:B------:R-:W-:-:S02]  /*3740*/  IMAD.U32 R6, R5, 0x10000, RZ ;  /* 0x0001000005067824 */ /* 0x000fc400078e00ff */
[CC--:B------:R-:W-:Y:S01]  /*3750*/  FMUL.FTZ R41, R7.reuse, R39.reuse ;  /* 0x0000002707297220 */ /* 0x0c0fe20000410000 */
[----:B------:R-:W-:Y:S01]  /*3760*/  FMUL.FTZ R44, R7, R38 ;  /* 0x00000026072c7220 */ /* 0x000fe20000410000 */
[----:B------:R-:W-:Y:S01]  /*3770*/  LOP3.LUT R91, R91, 0xffff0000, RZ, 0xc0, !PT ;  /* 0xffff00005b5b7812 */ /* 0x000fe200078ec0ff */
[----:B------:R-:W-:Y:S01]  /*3780*/  IMAD.U32 R5, R4, 0x10000, RZ ;  /* 0x0001000004057824 */ /* 0x000fe200078e00ff */
[----:B------:R-:W-:Y:S01]  /*3790*/  LOP3.LUT R89, R89, 0xffff0000, RZ, 0xc0, !PT ;  /* 0xffff000059597812 */ /* 0x000fe200078ec0ff */
[C---:B------:R-:W-:Y:S01]  /*37a0*/  FMUL.FTZ R46, R15.reuse, R42 ;  /* 0x0000002a0f2e7220 */ /* 0x040fe20000410000 */
[C---:B------:R-:W-:Y:S01]  /*37b0*/  FFMA.FTZ R41, R6.reuse, R38, -R41 ;  /* 0x0000002606297223 */ /* 0x040fe20000010829 */
[----:B------:R-:W-:Y:S01]  /*37c0*/  FFMA.FTZ R44, R6, R39, R44 ;  /* 0x00000027062c7223 */ /* 0x000fe2000001002c */
[----:B------:R-:W-:Y:S01]  /*37d0*/  LOP3.LUT R4, R4, 0xffff0000, RZ, 0xc0, !PT ;  /* 0xffff000004047812 */ /* 0x000fe200078ec0ff */
[----:B------:R-:W-:Y:S01]  /*37e0*/  FMUL.FTZ R6, R15, R40 ;  /* 0x000000280f067220 */ /* 0x000fe20000410000 */
[----:B------:R-:W-:-:S02]  /*37f0*/  IMAD.U32 R88, R88, 0x10000, RZ ;  /* 0x0001000058587824 */ /* 0x000fc400078e00ff */
[C---:B------:R-:W-:Y:S01]  /*3800*/  FMUL.FTZ R15, R37.reuse, R91 ;  /* 0x0000005b250f7220 */ /* 0x040fe20000410000 */
[-C--:B------:R-:W-:Y:S01]  /*3810*/  FMUL.FTZ R38, R37, R89.reuse ;  /* 0x0000005925267220 */ /* 0x080fe20000410000 */
[C---:B------:R-:W-:Y:S01]  /*3820*/  FFMA.FTZ R46, R11.reuse, R40, -R46 ;  /* 0x000000280b2e7223 */ /* 0x040fe2000001082e */
        /* <DEDUP_REMOVED lines=13> */
.L_x_2696:
[----:B------:R-:W-:Y:S05]  /*3900*/  BSYNC B2 ;  /* 0x0000000000027941 */ /* 0x000fea0003800000 */
.L_x_2695:
[----:B----4-:R0:W-:Y:S02]  /*3910*/  ST.E.128 desc[UR40][R12.64], R4 ;  /* 0x000000040c007985 */ /* 0x0101e4000c101d28 */
.L_x_2694:
[----:B------:R-:W-:Y:S05]  /*3920*/  BSYNC B1 ;  /* 0x0000000000017941 */ /* 0x000fea0003800000 */
.L_x_2693:
[----:B------:R-:W-:Y:S05]  /*3930*/  @P2 BRA `(.L_x_2692) ;  /* 0x0000001c00782947 */ /* 0x000fea0003800000 */
[----:B------:R-:W5:Y:S01]  /*3940*/  LDL R11, [R1+0x8] ;  /* 0x00000800010b7983 */ /* 0x000f620000100800 */
[C---:B0-2-4-:R-:W-:Y:S01]  /*3950*/  LEA R12, P3, R18.reuse, R14, 0x1 ;  /* 0x0000000e120c7211 */ /* 0x055fe200078608ff */
[----:B------:R-:W-:Y:S02]  /*3960*/  BSSY B1, `(.L_x_2697) ;  /* 0x0000033000017945 */ /* 0x000fe40003800000 */
[----:B------:R0:W2:Y:S01]  /*3970*/  LDS.128 R4, [R69+0x11000] ;  /* 0x0110000045047984 */ /* 0x0000a20000000c00 */
[----:B-1----:R-:W-:Y:S02]  /*3980*/  LEA.HI.X R13, R18, R85, R157, 0x1, P3 ;  /* 0x00000055120d7211 */ /* 0x002fe400018f0c9d */
[----:B-----5:R-:W-:-:S13]  /*3990*/  ISETP.GE.AND P3, PT, R11, R78, PT ;  /* 0x0000004e0b00720c */ /* 0x020fda0003f66270 */
[----:B0-2---:R-:W-:Y:S05]  /*39a0*/  @P3 BRA `(.L_x_2698) ;  /* 0x0000000000b83947 */ /* 0x005fea0003800000 */
[--C-:B------:R-:W-:Y:S01]  /*39b0*/  SHF.R.U64 R37, R32, 0x10, R33.reuse ;  /* 0x0000001020257819 */ /* 0x100fe20000001221 */
[----:B------:R-:W-:Y:S01]  /*39c0*/  IMAD.U32 R11, R6, 0x10000, RZ ;  /* 0x00010000060b7824 */ /* 0x000fe200078e00ff */
[----:B------:R-:W-:Y:S01]  /*39d0*/  SHF.R.U32.HI R36, RZ, 0x10, R33 ;  /* 0x00000010ff247819 */ /* 0x000fe20000011621 */
[----:B------:R-:W-:Y:S01]  /*39e0*/  IMAD.U32 R15, R7, 0x10000, RZ ;  /* 0x00010000070f7824 */ /* 0x000fe200078e00ff */
        /* <DEDUP_REMOVED lines=8> */
[----:B------:R-:W-:Y:S01]  /*3a70*/  PRMT R86, R86, 0x5410, R33 ;  /* 0x0000541056567816 */ /* 0x000fe20000000021 */
[----:B------:R-:W-:Y:S01]  /*3a80*/  IMAD.U32 R6, R5, 0x10000, RZ ;  /* 0x0001000005067824 */ /* 0x000fe200078e00ff */
[----:B------:R-:W-:Y:S01]  /*3a90*/  LOP3.LUT R32, R7, 0xffff0000, RZ, 0xc0, !PT ;  /* 0xffff000007207812 */ /* 0x000fe200078ec0ff */
[C---:B------:R-:W-:Y:S01]  /*3aa0*/  FMUL.FTZ R40, R14.reuse, R36 ;  /* 0x000000240e287220 */ /* 0x040fe20000410000 */
[----:B------:R-:W-:Y:S01]  /*3ab0*/  LOP3.LUT R7, R5, 0xffff0000, RZ, 0xc0, !PT ;  /* 0xffff000005077812 */ /* 0x000fe200078ec0ff */
[-C--:B------:R-:W-:Y:S01]  /*3ac0*/  FMUL.FTZ R14, R14, R34.reuse ;  /* 0x000000220e0e7220 */ /* 0x080fe20000410000 */
        /* <DEDUP_REMOVED lines=11> */
[----:B------:R-:W-:Y:S01]  /*3b80*/  SHF.L.U32 R86, R86, 0x10, RZ ;  /* 0x0000001056567819 */ /* 0x000fe200000006ff */
[----:B------:R-:W-:-:S02]  /*3b90*/  IMAD.U32 R80, R80, 0x10000, RZ ;  /* 0x0001000050507824 */ /* 0x000fc400078e00ff */
[----:B------:R-:W-:Y:S01]  /*3ba0*/  FMUL.FTZ R32, R32, R81 ;  /* 0x0000005120207220 */ /* 0x000fe20000410000 */
        /* <DEDUP_REMOVED lines=14> */
.L_x_2698:
[----:B------:R-:W-:Y:S05]  /*3c90*/  BSYNC B1 ;  /* 0x0000000000017941 */ /* 0x000fea0003800000 */
.L_x_2697:
[----:B------:R0:W-:Y:S01]  /*3ca0*/  ST.E.128 desc[UR40][R12.64], R4 ;  /* 0x000000040c007985 */ /* 0x0001e2000c101d28 */
[----:B------:R-:W-:Y:S05]  /*3cb0*/  BRA `(.L_x_2692) ;  /* 0x0000001800987947 */ /* 0x000fea0003800000 */
.L_x_2674:
[C---:B------:R-:W-:Y:S01]  /*3cc0*/  ISETP.GE.AND P3, PT, R155.reuse, R75, PT ;  /* 0x0000004b9b00720c */ /* 0x040fe20003f66270 */
[----:B------:R-:W-:Y:S01]  /*3cd0*/  VIADD R40, R155, 0x60 ;  /* 0x000000609b287836 */ /* 0x000fe20000000000 */
[----:B------:R-:W-:Y:S02]  /*3ce0*/  CS2R R34, SRZ ;  /* 0x0000000000227805 */ /* 0x000fe4000001ff00 */
[----:B------:R-:W-:Y:S02]  /*3cf0*/  CS2R R32, SRZ ;  /* 0x0000000000207805 */ /* 0x000fe4000001ff00 */
[----:B------:R-:W-:-:S13]  /*3d00*/  ISETP.GE.OR P3, PT, R16, R78, P3 ;  /* 0x0000004e1000720c */ /* 0x000fda0001f66670 */
[----:B------:R-:W0:Y:S01]  /*3d10*/  @!P3 LDC.64 R36, c[0x0][0x3e8] ;  /* 0x0000fa00ff24bb82 */ /* 0x000e220000000a00 */
[----:B------:R-:W-:-:S05]  /*3d20*/  @!P3 IADD3 R6, P4, R30, R14, RZ ;  /* 0x0000000e1e06b210 */ /* 0x000fca0007f9e0ff */
[----:B------:R-:W-:Y:S01]  /*3d30*/  @!P3 IMAD.X R7, R77, 0x1, R55, P4 ;  /* 0x000000014d07b824 */ /* 0x000fe200020e0637 */
        /* <DEDUP_REMOVED lines=8> */
[----:B------:R-:W-:Y:S02]  /*3dc0*/  CS2R R4, SRZ ;  /* 0x0000000000047805 */ /* 0x000fe4000001ff00 */
[----:B------:R-:W-:Y:S01]  /*3dd0*/  ISETP.GE.AND P4, PT, R40, R75, PT ;  /* 0x0000004b2800720c */ /* 0x000fe20003f86270 */
[----:B------:R-:W-:Y:S01]  /*3de0*/  BSSY B1, `(.L_x_2699) ;  /* 0x000001e000017945 */ /* 0x000fe20003800000 */
[----:B------:R-:W-:Y:S01]  /*3df0*/  CS2R R42, SRZ ;  /* 0x00000000002a7805 */ /* 0x000fe2000001ff00 */
[----:B------:R0:W5:Y:S01]  /*3e00*/  @!P3 LDG.E.128 R32, desc[UR40][R38.64] ;  /* 0x000000282620b981 */ /* 0x000162000c1e1d00 */
[CC--:B------:R-:W-:Y:S02]  /*3e10*/  ISETP.GE.OR P4, PT, R16.reuse, R78.reuse, P4 ;  /* 0x0000004e1000720c */ /* 0x0c0fe40002786670 */
[----:B------:R-:W-:Y:S01]  /*3e20*/  CS2R R40, SRZ ;  /* 0x0000000000287805 */ /* 0x000fe2000001ff00 */
[----:B------:R1:W5:Y:S01]  /*3e30*/  @!P3 LDG.E.128 R4, desc[UR40][R36.64] ;  /* 0x000000282404b981 */ /* 0x000362000c1e1d00 */
[----:B------:R-:W-:-:S02]  /*3e40*/  ISETP.GE.AND P3, PT, R16, R78, PT ;  /* 0x0000004e1000720c */ /* 0x000fc40003f66270 */
[----:B0-----:R-:W-:Y:S02]  /*3e50*/  CS2R R38, SRZ ;  /* 0x0000000000267805 */ /* 0x001fe4000001ff00 */
        /* <DEDUP_REMOVED lines=22> */
.L_x_2700:
[----:B------:R-:W-:Y:S05]  /*3fc0*/  BSYNC B1 ;  /* 0x0000000000017941 */ /* 0x000fea0003800000 */
.L_x_2699:
[----:B------:R-:W2:Y:S01]  /*3fd0*/  LDL R15, [R1] ;  /* 0x00000000010f7983 */ /* 0x000ea20000100800 */
[----:B-----5:R-:W-:Y:S02]  /*3fe0*/  IMAD.MOV.U32 R11, RZ, RZ, R38 ;  /* 0x000000ffff0b7224 */ /* 0x020fe400078e0026 */
        /* <DEDUP_REMOVED lines=27> */
[----:B------:R-:W-:Y:S02]  /*41a0*/  PRMT R91, R91, 0x5410, R11 ;  /* 0x000054105b5b7816 */ /* 0x000fe4000000000b */
[----:B------:R-:W-:Y:S02]  /*41b0*/  PRMT R107, R107, 0x5410, R12 ;  /* 0x000054106b6b7816 */ /* 0x000fe4000000000c */
[----:B------:R-:W-:Y:S02]  /*41c0*/  PRMT R109, R13, 0x7610, R109 ;  /* 0x000076100d6d7816 */ /* 0x000fe4000000006d */
[----:B------:R-:W-:Y:S02]  /*41d0*/  PRMT R92, R92, 0x5410, R14 ;  /* 0x000054105c5c7816 */ /* 0x000fe4000000000e */
[----:B--2---:R-:W-:-:S13]  /*41e0*/  ISETP.NE.AND P5, PT, R15, 0x3, PT ;  /* 0x000000030f00780c */ /* 0x004fda0003fa5270 */
[----:B------:R-:W-:Y:S05]  /*41f0*/  @!P5 BRA `(.L_x_2701) ;  /* 0x000000000004d947 */ /* 0x000fea0003800000 */
[----:B------:R-:W-:Y:S01]  /*4200*/  BPT.TRAP 0x1 ;  /* 0x000000040000795c */ /* 0x000fe20000300000 */
.L_x_2701:
[----:B------:R-:W2:Y:S01]  /*4210*/  LDL R11, [R1+0x4] ;  /* 0x00000400010b7983 */ /* 0x000ea20000100800 */
[----:B------:R-:W-:Y:S01]  /*4220*/  IMAD R68, R22, 0x8, R2 ;  /* 0x0000000816447824 */ /* 0x000fe200078e0202 */
[----:B------:R-:W0:Y:S01]  /*4230*/  LDC R87, c[0x0][0x2f4] ;  /* 0x0000bd00ff577b82 */ /* 0x000e220000000800 */
[----:B------:R-:W-:Y:S01]  /*4240*/  BSSY B1, `(.L_x_2702) ;  /* 0x0000004000017945 */ /* 0x000fe20003800000 */
[----:B--2---:R-:W-:-:S04]  /*4250*/  SHF.L.U32 R77, R11, 0x1f, RZ ;  /* 0x0000001f0b4d7819 */ /* 0x004fc800000006ff */
[----:B------:R-:W1:Y:S02]  /*4260*/  SYNCS.PHASECHK.TRANS64.TRYWAIT P4, [R68+URZ+0x16890], R77 ;  /* 0x0168904d440075a7 */ /* 0x000e64000808017f */
[----:B01----:R-:W-:Y:S05]  /*4270*/  @!P4 BRA `(.L_x_2703) ;  /* 0x000001680040c947 */ /* 0x003fea0003800000 */
.L_x_2944:
[----:B------:R-:W-:Y:S05]  /*4280*/  BSYNC B1 ;  /* 0x0000000000017941 */ /* 0x000fea0003800000 */
.L_x_2702:
[----:B------:R-:W-:Y:S01]  /*4290*/  UMOV UR4, 0xffffffff ;  /* 0xffffffff00047882 */ /* 0x000fe20000000000 */
[----:B------:R-:W-:Y:S02]  /*42a0*/  IMAD.IADD R89, R87, 0x1, -R58 ;  /* 0x0000000157597824 */ /* 0x000fe400078e0a3a */
[----:B------:R-:W-:Y:S05]  /*42b0*/  BRA.DIV UR4, `(.L_x_2704) ;  /* 0x0000016a04447947 */ /* 0x000fea000b800000 */
[----:B------:R1:W2:Y:S04]  /*42c0*/  SHFL.IDX PT, R81, R85, RZ, 0x1c1f ;  /* 0x001c1fff55517589 */ /* 0x0002a800000e0000 */
[----:B------:R1:W3:Y:S02]  /*42d0*/  SHFL.IDX PT, R80, R84, RZ, 0x1c1f ;  /* 0x001c1fff54507589 */ /* 0x0002e400000e0000 */
.L_x_2948:
        /* <DEDUP_REMOVED lines=10> */
[----:B------:R-:W-:Y:S02]  /*4380*/  LEA.HI R11, R12, R11, RZ, 0x4 ;  /* 0x0000000b0c0b7211 */ /* 0x000fe400078f20ff */
[----:B------:R-:W-:Y:S02]  /*4390*/  SHF.R.S32.HI R13, RZ, 0x1f, R14 ;  /* 0x0000001fff0d7819 */ /* 0x000fe4000001140e */
[----:B------:R-:W-:Y:S02]  /*43a0*/  LEA.HI.SX32 R11, R11, R52, 0x1c ;  /* 0x000000340b0b7211 */ /* 0x000fe400078fe2ff */
[----:B------:R-:W-:-:S03]  /*43b0*/  LEA.HI R13, R13, R14, RZ, 0x5 ;  /* 0x0000000e0d0d7211 */ /* 0x000fc600078f28ff */
[----:B------:R-:W-:Y:S01]  /*43c0*/  IMAD.SHL.U32 R86, R11, 0x8, RZ ;  /* 0x000000080b567824 */ /* 0x000fe200078e00ff */
[----:B------:R-:W-:Y:S01]  /*43d0*/  SHF.R.S32.HI R13, RZ, 0x5, R13 ;  /* 0x00000005ff0d7819 */ /* 0x000fe2000001140d */
[----:B------:R-:W-:-:S03]  /*43e0*/  IMAD R11, R22, 0x2000, R3 ;  /* 0x00002000160b7824 */ /* 0x000fc600078e0203 */
[----:B------:R-:W-:Y:S01]  /*43f0*/  LOP3.LUT R12, R65, 0x38, R86, 0xf8, !PT ;  /* 0x00000038410c7812 */ /* 0x000fe200078ef856 */
[----:B------:R-:W-:-:S03]  /*4400*/  IMAD R11, R11, 0x2, R2 ;  /* 0x000000020b0b7824 */ /* 0x000fc600078e0202 */
        /* <DEDUP_REMOVED lines=12> */
[----:B------:R-:W-:Y:S01]  /*44d0*/  SHF.R.U64 R104, R6, 0x10, R7 ;  /* 0x0000001006687819 */ /* 0x000fe20000001207 */
[----:B---3--:R-:W-:Y:S01]  /*44e0*/  IMAD.U32 R6, R14, 0x10000, RZ ;  /* 0x000100000e067824 */ /* 0x008fe200078e00ff */
[----:B------:R-:W-:Y:S02]  /*44f0*/  SHF.R.U64 R98, R34, 0x10, R35 ;  /* 0x0000001022627819 */ /* 0x000fe40000001223 */
[----:B------:R-:W-:Y:S01]  /*4500*/  PRMT R105, R108, 0x5410, R105 ;  /* 0x000054106c697816 */ /* 0x000fe20000000069 */
[----:B------:R-:W-:Y:S01]  /*4510*/  IMAD.U32 R108, R106, 0x10000, RZ ;  /* 0x000100006a6c7824 */ /* 0x000fe200078e00ff */
[----:B------:R-:W-:Y:S01]  /*4520*/  SHF.R.U32.HI R103, RZ, 0x10, R7 ;  /* 0x00000010ff677819 */ /* 0x000fe20000011607 */
[----:B------:R-:W-:Y:S01]  /*4530*/  IMAD.U32 R7, R46, 0x10000, RZ ;  /* 0x000100002e077824 */ /* 0x000fe200078e00ff */
[----:B------:R-:W-:Y:S01]  /*4540*/  SHF.R.U64 R97, R32, 0x10, R33 ;  /* 0x0000001020617819 */ /* 0x000fe20000001221 */
[----:B------:R-:W-:Y:S01]  /*4550*/  IMAD.U32 R33, R15, 0x10000, RZ ;  /* 0x000100000f217824 */ /* 0x000fe200078e00ff */
[----:B------:R-:W-:Y:S01]  /*4560*/  SHF.R.U32.HI R102, RZ, 0x10, R35 ;  /* 0x00000010ff667819 */ /* 0x000fe20000011623 */
[----:B------:R-:W-:Y:S01]  /*4570*/  IMAD.U32 R35, R13, 0x10000, RZ ;  /* 0x000100000d237824 */ /* 0x000fe200078e00ff */
[----:B--2---:R-:W-:-:S02]  /*4580*/  LOP3.LUT R11, R15, 0xffff0000, RZ, 0xc0, !PT ;  /* 0xffff00000f0b7812 */ /* 0x004fc400078ec0ff */
[----:B------:R-:W-:Y:S01]  /*4590*/  SHF.R.U64 R100, R4, 0x10, R5 ;  /* 0x0000001004647819 */ /* 0x000fe20000001205 */
[----:B------:R-:W-:Y:S01]  /*45a0*/  IMAD.U32 R5, R44, 0x10000, RZ ;  /* 0x000100002c057824 */ /* 0x000fe200078e00ff */
[----:B------:R-:W-:Y:S01]  /*45b0*/  LOP3.LUT R15, R47, 0xffff0000, RZ, 0xc0, !PT ;  /* 0xffff00002f0f7812 */ /* 0x000fe200078ec0ff */
[----:B------:R-:W-:Y:S01]  /*45c0*/  IMAD.U32 R4, R12, 0x10000, RZ ;  /* 0x000100000c047824 */ /* 0x000fe200078e00ff */
[----:B------:R-:W-:Y:S01]  /*45d0*/  PRMT R32, R88, 0x5432, R104 ;  /* 0x0000543258207816 */ /* 0x000fe20000000068 */
[----:B------:R-:W-:Y:S01]  /*45e0*/  IMAD.U32 R104, R105, 0x10000, RZ ;  /* 0x0001000069687824 */ /* 0x000fe200078e00ff */
[----:B------:R-:W-:Y:S01]  /*45f0*/  PRMT R47, R91, 0x5432, R98 ;  /* 0x000054325b2f7816 */ /* 0x000fe20000000062 */
[----:B------:R-:W-:Y:S01]  /*4600*/  FMUL.FTZ R98, R101, R108 ;  /* 0x0000006c65627220 */ /* 0x000fe20000410000 */
[----:B------:R-:W-:Y:S01]  /*4610*/  PRMT R103, R107, 0x5410, R103 ;  /* 0x000054106b677816 */ /* 0x000fe20000000067 */
[----:B------:R-:W-:Y:S01]  /*4620*/  FMUL.FTZ R110, R101, R104 ;  /* 0x00000068656e7220 */ /* 0x000fe20000410000 */
[----:B------:R-:W-:-:S02]  /*4630*/  PRMT R107, R107, 0x5432, R102 ;  /* 0x000054326b6b7816 */ /* 0x000fc40000000066 */
[----:B------:R-:W-:Y:S02]  /*4640*/  LOP3.LUT R45, R45, 0xffff0000, RZ, 0xc0, !PT ;  /* 0xffff00002d2d7812 */ /* 0x000fe400078ec0ff */
[----:B------:R-:W-:Y:S02]  /*4650*/  PRMT R34, R90, 0x5432, R100 ;  /* 0x000054325a227816 */ /* 0x000fe40000000064 */
[----:B------:R-:W-:Y:S02]  /*4660*/  LOP3.LUT R102, R106, 0xffff0000, RZ, 0xc0, !PT ;  /* 0xffff00006a667812 */ /* 0x000fe400078ec0ff */
[----:B------:R-:W-:Y:S01]  /*4670*/  PRMT R100, R109, 0x5410, R97 ;  /* 0x000054106d647816 */ /* 0x000fe20000000061 */
[----:B------:R-:W-:Y:S01]  /*4680*/  FFMA.FTZ R97, R35, R104, -R98 ;  /* 0x0000006823617223 */ /* 0x000fe20000010862 */
[----:B------:R-:W-:Y:S01]  /*4690*/  LOP3.LUT R98, R105, 0xffff0000, RZ, 0xc0, !PT ;  /* 0xffff000069627812 */ /* 0x000fe200078ec0ff */
[----:B------:R-:W-:Y:S01]  /*46a0*/  FMUL.FTZ R112, R45, R102 ;  /* 0x000000662d707220 */ /* 0x000fe20000410000 */
[----:B------:R-:W-:Y:S01]  /*46b0*/  LOP3.LUT R13, R13, 0xffff0000, RZ, 0xc0, !PT ;  /* 0xffff00000d0d7812 */ /* 0x000fe200078ec0ff */
[----:B------:R-:W-:Y:S01]  /*46c0*/  FFMA.FTZ R35, R35, R108, R110 ;  /* 0x0000006c23237223 */ /* 0x000fe2000001006e */
[----:B------:R-:W-:Y:S01]  /*46d0*/  SHF.L.U32 R106, R107, 0x10, RZ ;  /* 0x000000106b6a7819 */ /* 0x000fe200000006ff */
[----:B------:R-:W-:Y:S01]  /*46e0*/  FMUL.FTZ R110, R45, R98 ;  /* 0x000000622d6e7220 */ /* 0x000fe20000410000 */
[----:B------:R-:W-:-:S02]  /*46f0*/  IMAD.U32 R104, R103, 0x10000, RZ ;  /* 0x0001000067687824 */ /* 0x000fc400078e00ff */
[----:B------:R-:W-:Y:S01]  /*4700*/  FFMA.FTZ R98, R13, R98, -R112 ;  /* 0x000000620d627223 */ /* 0x000fe20000010870 */
[----:B------:R-:W-:Y:S01]  /*4710*/  LOP3.LUT R108, R107, 0xffff0000, RZ, 0xc0, !PT ;  /* 0xffff00006b6c7812 */ /* 0x000fe200078ec0ff */
[----:B------:R-:W-:Y:S01]  /*4720*/  FMUL.FTZ R112, R99, R106 ;  /* 0x0000006a63707220 */ /* 0x000fe20000410000 */
[----:B------:R-:W-:Y:S01]  /*4730*/  FFMA.FTZ R102, R13, R102, R110 ;  /* 0x000000660d667223 */ /* 0x000fe2000001006e */
[-C--:B------:R-:W-:Y:S01]  /*4740*/  FMUL.FTZ R99, R99, R104.reuse ;  /* 0x0000006863637220 */ /* 0x080fe20000410000 */
[----:B------:R-:W-:Y:S01]  /*4750*/  LOP3.LUT R44, R44, 0xffff0000, RZ, 0xc0, !PT ;  /* 0xffff00002c2c7812 */ /* 0x000fe200078ec0ff */
[----:B------:R-:W-:Y:S01]  /*4760*/  FFMA.FTZ R13, R33, R104, -R112 ;  /* 0x00000068210d7223 */ /* 0x000fe20000010870 */
[----:B------:R-:W-:Y:S01]  /*4770*/  LOP3.LUT R104, R103, 0xffff0000, RZ, 0xc0, !PT ;  /* 0xffff000067687812 */ /* 0x000fe200078ec0ff */
[----:B------:R-:W-:Y:S01]  /*4780*/  FFMA.FTZ R33, R33, R106, R99 ;  /* 0x0000006a21217223 */ /* 0x000fe20000010063 */
[C---:B------:R-:W-:Y:S02]  /*4790*/  IMAD.U32 R99, R100.reuse, 0x10000, RZ ;  /* 0x0001000064637824 */ /* 0x040fe400078e00ff */
[C---:B------:R-:W-:Y:S01]  /*47a0*/  FMUL.FTZ R106, R15.reuse, R108 ;  /* 0x0000006c0f6a7220 */ /* 0x040fe20000410000 */
[----:B------:R-:W-:Y:S01]  /*47b0*/  LOP3.LUT R101, R100, 0xffff0000, RZ, 0xc0, !PT ;  /* 0xffff000064657812 */ /* 0x000fe200078ec0ff */
[-C--:B------:R-:W-:Y:S01]  /*47c0*/  FMUL.FTZ R110, R15, R104.reuse ;  /* 0x000000680f6e7220 */ /* 0x080fe20000410000 */
[C---:B------:R-:W-:Y:S01]  /*47d0*/  IMAD.U32 R45, R34.reuse, 0x10000, RZ ;  /* 0x00010000222d7824 */ /* 0x040fe200078e00ff */
[----:B------:R-:W-:Y:S01]  /*47e0*/  LOP3.LUT R15, R34, 0xffff0000, RZ, 0xc0, !PT ;  /* 0xffff0000220f7812 */ /* 0x000fe200078ec0ff */
        /* <DEDUP_REMOVED lines=10> */
[C---:B------:R-:W-:Y:S01]  /*4890*/  IMAD.U32 R15, R47.reuse, 0x10000, RZ ;  /* 0x000100002f0f7824 */ /* 0x040fe200078e00ff */
        /* <DEDUP_REMOVED lines=12> */
[----:B------:R-:W-:Y:S01]  /*4960*/  F2FP.BF16.F32.PACK_AB R33, R34, R33 ;  /* 0x000000212221723e */ /* 0x000fe200000010ff */
[----:B------:R-:W-:Y:S01]  /*4970*/  FFMA.FTZ R47, R14, R47, R46 ;  /* 0x0000002f0e2f7223 */ /* 0x000fe2000001002e */
[----:B------:R-:W-:Y:S01]  /*4980*/  F2FP.BF16.F32.PACK_AB R44, R44, R5 ;  /* 0x000000052c2c723e */ /* 0x000fe200000010ff */
[----:B------:R-:W-:Y:S01]  /*4990*/  FFMA.FTZ R4, R14, R11, -R7 ;  /* 0x0000000b0e047223 */ /* 0x000fe20000010807 */
[----:B------:R-:W-:-:S02]  /*49a0*/  F2FP.BF16.F32.PACK_AB R97, R98, R97 ;  /* 0x000000616261723e */ /* 0x000fc400000010ff */
[----:B------:R-:W-:Y:S02]  /*49b0*/  F2FP.BF16.F32.PACK_AB R35, R102, R35 ;  /* 0x000000236623723e */ /* 0x000fe400000010ff */
[----:B------:R-:W-:Y:S02]  /*49c0*/  F2FP.BF16.F32.PACK_AB R34, R45, R100 ;  /* 0x000000642d22723e */ /* 0x000fe400000010ff */
[----:B------:R-:W-:Y:S01]  /*49d0*/  F2FP.BF16.F32.PACK_AB R46, R47, R12 ;  /* 0x0000000c2f2e723e */ /* 0x000fe200000010ff */
[----:B------:R-:W-:Y:S01]  /*49e0*/  IMAD.MOV.U32 R12, RZ, RZ, R44 ;  /* 0x000000ffff0c7224 */ /* 0x000fe200078e002c */
[----:B------:R-:W-:Y:S01]  /*49f0*/  F2FP.BF16.F32.PACK_AB R15, R104, R13 ;  /* 0x0000000d680f723e */ /* 0x000fe200000010ff */
[----:B------:R-:W-:Y:S01]  /*4a00*/  IMAD.MOV.U32 R13, RZ, RZ, R97 ;  /* 0x000000ffff0d7224 */ /* 0x000fe200078e0061 */
[----:B------:R-:W-:Y:S01]  /*4a10*/  F2FP.BF16.F32.PACK_AB R14, R4, R99 ;  /* 0x00000063040e723e */ /* 0x000fe200000010ff */
[----:B------:R-:W-:Y:S02]  /*4a20*/  IMAD.MOV.U32 R44, RZ, RZ, R34 ;  /* 0x000000ffff2c7224 */ /* 0x000fe400078e0022 */
[----:B------:R-:W-:-:S02]  /*4a30*/  IMAD.MOV.U32 R45, RZ, RZ, R35 ;  /* 0x000000ffff2d7224 */ /* 0x000fc400078e0023 */
[----:B------:R-:W-:-:S07]  /*4a40*/  IMAD.MOV.U32 R47, RZ, RZ, R33 ;  /* 0x000000ffff2f7224 */ /* 0x000fce00078e0021 */
.L_x_2708:
[----:B------:R-:W-:Y:S05]  /*4a50*/  BSYNC B2 ;  /* 0x0000000000027941 */ /* 0x000fea0003800000 */
.L_x_2707:
[----:B------:R-:W-:Y:S01]  /*4a60*/  ISETP.GE.AND P4, PT, R86, R87, PT ;  /* 0x000000575600720c */ /* 0x000fe20003f86270 */
[----:B---3--:R3:W-:-:S12]  /*4a70*/  ST.E.128 desc[UR40][R78.64], R12 ;  /* 0x0000000c4e007985 */ /* 0x0087d8000c101d28 */
[----:B------:R-:W-:-:S05]  /*4a80*/  @!P4 IMAD.WIDE R80, R86, 0x2, R80 ;  /* 0x000000025650c825 */ /* 0x000fca00078e0250 */
[----:B----4-:R3:W-:Y:S02]  /*4a90*/  @!P4 ST.E.128 desc[UR40][R80.64], R44 ;  /* 0x0000002c5000c985 */ /* 0x0107e4000c101d28 */
.L_x_2706:
[----:B------:R-:W-:Y:S05]  /*4aa0*/  BSYNC B1 ;  /* 0x0000000000017941 */ /* 0x000fea0003800000 */
.L_x_2705:
[----:B------:R-:W-:-:S03]  /*4ab0*/  UMOV UR4, 0xffffffff ;  /* 0xffffffff00047882 */ /* 0x000fc60000000000 */
[----:B------:R-:W-:Y:S05]  /*4ac0*/  BRA.DIV UR4, `(.L_x_2709) ;  /* 0x00000162048c7947 */ /* 0x000fea000b800000 */
[----:B-1----:R-:W1:Y:S04]  /*4ad0*/  SHFL.IDX PT, R85, R85, 0x1, 0x1c1f ;  /* 0x003c1f0055557f89 */ /* 0x002e6800000e0000 */
[----:B------:R-:W4:Y:S02]  /*4ae0*/  SHFL.IDX PT, R84, R84, 0x1, 0x1c1f ;  /* 0x003c1f0054547f89 */ /* 0x000f2400000e0000 */
.L_x_2952:
        /* <DEDUP_REMOVED lines=14> */
[----:B--2---:R-:W-:Y:S02]  /*4bd0*/  LEA.HI.SX32 R11, R89, R52, 0x1c ;  /* 0x00000034590b7211 */ /* 0x004fe400078fe2ff */
[----:B------:R-:W-:Y:S02]  /*4be0*/  LOP3.LUT R7, R7, 0x1c0, RZ, 0xc0, !PT ;  /* 0x000001c007077812 */ /* 0x000fe400078ec0ff */
[----:B------:R-:W-:Y:S01]  /*4bf0*/  SHF.R.U32.HI R6, RZ, 0x3, R6 ;  /* 0x00000003ff067819 */ /* 0x000fe20000011606 */
[----:B------:R-:W-:Y:S01]  /*4c00*/  IMAD.SHL.U32 R11, R11, 0x8, RZ ;  /* 0x000000080b0b7824 */ /* 0x000fe200078e00ff */
[----:B-1----:R-:W-:-:S04]  /*4c10*/  LEA.HI.X R33, R10, R85, R8, 0x1, P4 ;  /* 0x000000550a217211 */ /* 0x002fc800020f0c08 */
[----:B------:R-:W-:-:S04]  /*4c20*/  LOP3.LUT R4, R7, 0x38, R11, 0xf8, !PT ;  /* 0x0000003807047812 */ /* 0x000fc800078ef80b */
[----:B------:R-:W-:-:S05]  /*4c30*/  LOP3.LUT R4, R4, R6, RZ, 0x3c, !PT ;  /* 0x0000000604047212 */ /* 0x000fca00078e3cff */
[----:B-----5:R-:W-:Y:S02]  /*4c40*/  IMAD.IADD R7, R5, 0x1, R4 ;  /* 0x0000000105077824 */ /* 0x020fe400078e0204 */
[C---:B------:R-:W-:Y:S02]  /*4c50*/  IMAD R5, R22.reuse, 0x2000, R0 ;  /* 0x0000200016057824 */ /* 0x040fe400078e0200 */
[----:B------:R-:W-:Y:S02]  /*4c60*/  IMAD R7, R22, 0x2000, R7 ;  /* 0x0000200016077824 */ /* 0x000fe400078e0207 */
[--C-:B------:R-:W-:Y:S02]  /*4c70*/  IMAD R5, R5, 0x2, R2.reuse ;  /* 0x0000000205057824 */ /* 0x100fe400078e0202 */
[----:B---3--:R-:W-:-:S04]  /*4c80*/  IMAD R12, R7, 0x2, R2 ;  /* 0x00000002070c7824 */ /* 0x008fc800078e0202 */
[----:B------:R-:W1:Y:S04]  /*4c90*/  LDS.128 R4, [R5+0xe400] ;  /* 0x00e4000005047984 */ /* 0x000e680000000c00 */
[----:B------:R-:W2:Y:S01]  /*4ca0*/  LDS.128 R12, [R12+0xe400] ;  /* 0x00e400000c0c7984 */ /* 0x000ea20000000c00 */
[----:B------:R-:W-:Y:S05]  /*4cb0*/  @P3 BRA `(.L_x_2711) ;  /* 0x0000000400643947 */ /* 0x000fea0003800000 */
[----:B------:R-:W-:Y:S01]  /*4cc0*/  SHF.R.U32.HI R46, RZ, 0x10, R41 ;  /* 0x00000010ff2e7819 */ /* 0x000fe20000011629 */
[----:B--2---:R-:W-:Y:S01]  /*4cd0*/  IMAD.U32 R35, R12, 0x10000, RZ ;  /* 0x000100000c237824 */ /* 0x004fe200078e00ff */
[----:B------:R-:W-:Y:S01]  /*4ce0*/  SHF.R.U32.HI R81, RZ, 0x10, R37 ;  /* 0x00000010ff517819 */ /* 0x000fe20000011625 */
[----:B-1----:R-:W-:Y:S01]  /*4cf0*/  IMAD.U32 R34, R4, 0x10000, RZ ;  /* 0x0001000004227824 */ /* 0x002fe200078e00ff */
[----:B------:R-:W-:Y:S02]  /*4d00*/  PRMT R93, R93, 0x5410, R46 ;  /* 0x000054105d5d7816 */ /* 0x000fe4000000002e */
[----:B------:R-:W-:Y:S02]  /*4d10*/  PRMT R96, R96, 0x5410, R81 ;  /* 0x0000541060607816 */ /* 0x000fe40000000051 */
[----:B------:R-:W-:Y:S02]  /*4d20*/  SHF.R.U64 R89, R36, 0x10, R37 ;  /* 0x0000001024597819 */ /* 0x000fe40000001225 */
[----:B------:R-:W-:-:S02]  /*4d30*/  SHF.R.U64 R45, R42, 0x10, R43 ;  /* 0x000000102a2d7819 */ /* 0x000fc4000000122b */
[----:B------:R-:W-:Y:S01]  /*4d40*/  SHF.R.U32.HI R44, RZ, 0x10, R43 ;  /* 0x00000010ff2c7819 */ /* 0x000fe2000001162b */
[----:B------:R-:W-:Y:S01]  /*4d50*/  IMAD.U32 R43, R15, 0x10000, RZ ;  /* 0x000100000f2b7824 */ /* 0x000fe200078e00ff */
[----:B------:R-:W-:Y:S01]  /*4d60*/  SHF.R.U64 R47, R40, 0x10, R41 ;  /* 0x00000010282f7819 */ /* 0x000fe20000001229 */
[----:B------:R-:W-:Y:S01]  /*4d70*/  IMAD.U32 R41, R13, 0x10000, RZ ;  /* 0x000100000d297824 */ /* 0x000fe200078e00ff */
[----:B------:R-:W-:Y:S01]  /*4d80*/  LOP3.LUT R37, R15, 0xffff0000, RZ, 0xc0, !PT ;  /* 0xffff00000f257812 */ /* 0x000fe200078ec0ff */
[----:B------:R-:W-:Y:S01]  /*4d90*/  IMAD.U32 R15, R93, 0x10000, RZ ;  /* 0x000100005d0f7824 */ /* 0x000fe200078e00ff */
[----:B------:R-:W-:Y:S01]  /*4da0*/  LOP3.LUT R42, R13, 0xffff0000, RZ, 0xc0, !PT ;  /* 0xffff00000d2a7812 */ /* 0x000fe200078ec0ff */
[----:B------:R-:W-:Y:S01]  /*4db0*/  IMAD.U32 R13, R96, 0x10000, RZ ;  /* 0x00010000600d7824 */ /* 0x000fe200078e00ff */
[--C-:B------:R-:W-:Y:S01]  /*4dc0*/  SHF.R.U32.HI R79, RZ, 0x10, R39.reuse ;  /* 0x00000010ff4f7819 */ /* 0x100fe20000011627 */
[----:B------:R-:W-:Y:S01]  /*4dd0*/  IMAD.U32 R40, R7, 0x10000, RZ ;  /* 0x0001000007287824 */ /* 0x000fe200078e00ff */
[----:B------:R-:W-:-:S02]  /*4de0*/  SHF.R.U64 R78, R38, 0x10, R39 ;  /* 0x00000010264e7819 */ /* 0x000fc40000001227 */
[----:B------:R-:W-:Y:S01]  /*4df0*/  PRMT R90, R90, 0x5410, R45 ;  /* 0x000054105a5a7816 */ /* 0x000fe2000000002d */
[----:B------:R-:W-:Y:S01]  /*4e00*/  FMUL.FTZ R45, R41, R15 ;  /* 0x0000000f292d7220 */ /* 0x000fe20000410000 */
[----:B------:R-:W-:Y:S01]  /*4e10*/  SHF.L.U32 R38, R5, 0x10, RZ ;  /* 0x0000001005267819 */ /* 0x000fe200000006ff */
[----:B------:R-:W-:Y:S01]  /*4e20*/  FMUL.FTZ R41, R41, R13 ;  /* 0x0000000d29297220 */ /* 0x000fe20000410000 */
[----:B------:R-:W-:Y:S02]  /*4e30*/  PRMT R91, R91, 0x5410, R44 ;  /* 0x000054105b5b7816 */ /* 0x000fe4000000002c */
[----:B------:R-:W-:Y:S01]  /*4e40*/  PRMT R88, R88, 0x5410, R79 ;  /* 0x0000541058587816 */ /* 0x000fe2000000004f */
[----:B------:R-:W-:Y:S01]  /*4e50*/  FFMA.FTZ R15, R38, R15, R41 ;  /* 0x0000000f260f7223 */ /* 0x000fe20000010029 */
[----:B------:R-:W-:Y:S01]  /*4e60*/  LOP3.LUT R93, R93, 0xffff0000, RZ, 0xc0, !PT ;  /* 0xffff00005d5d7812 */ /* 0x000fe200078ec0ff */
[----:B------:R-:W-:Y:S01]  /*4e70*/  IMAD.U32 R44, R91, 0x10000, RZ ;  /* 0x000100005b2c7824 */ /* 0x000fe200078e00ff */
[----:B------:R-:W-:Y:S01]  /*4e80*/  LOP3.LUT R96, R96, 0xffff0000, RZ, 0xc0, !PT ;  /* 0xffff000060607812 */ /* 0x000fe200078ec0ff */
[----:B------:R-:W-:Y:S01]  /*4e90*/  IMAD.U32 R41, R88, 0x10000, RZ ;  /* 0x0001000058297824 */ /* 0x000fe200078e00ff */
[----:B------:R-:W-:Y:S01]  /*4ea0*/  LOP3.LUT R39, R5, 0xffff0000, RZ, 0xc0, !PT ;  /* 0xffff000005277812 */ /* 0x000fe200078ec0ff */
[----:B------:R-:W-:Y:S01]  /*4eb0*/  FFMA.FTZ R13, R38, R13, -R45 ;  /* 0x0000000d260d7223 */ /* 0x000fe2000001082d */
[----:B------:R-:W-:Y:S01]  /*4ec0*/  FMUL.FTZ R46, R42, R93 ;  /* 0x0000005d2a2e7220 */ /* 0x000fe20000410000 */
[----:B------:R-:W-:Y:S01]  /*4ed0*/  FMUL.FTZ R45, R43, R44 ;  /* 0x0000002c2b2d7220 */ /* 0x000fe20000410000 */
[----:B------:R-:W-:Y:S01]  /*4ee0*/  LOP3.LUT R91, R91, 0xffff0000, RZ, 0xc0, !PT ;  /* 0xffff00005b5b7812 */ /* 0x000fe200078ec0ff */
[-C--:B------:R-:W-:Y:S01]  /*4ef0*/  FMUL.FTZ R43, R43, R41.reuse ;  /* 0x000000292b2b7220 */ /* 0x080fe20000410000 */
[----:B------:R-:W-:Y:S01]  /*4f00*/  PRMT R92, R92, 0x5410, R47 ;  /* 0x000054105c5c7816 */ /* 0x000fe2000000002f */
[-C--:B------:R-:W-:Y:S01]  /*4f10*/  FMUL.FTZ R42, R42, R96.reuse ;  /* 0x000000602a2a7220 */ /* 0x080fe20000410000 */
[----:B------:R-:W-:Y:S01]  /*4f20*/  PRMT R94, R94, 0x5410, R89 ;  /* 0x000054105e5e7816 */ /* 0x000fe20000000059 */
[----:B------:R-:W-:Y:S01]  /*4f30*/  FFMA.FTZ R38, R39, R96, -R46 ;  /* 0x0000006027267223 */ /* 0x000fe2000001082e */
[----:B------:R-:W-:Y:S01]  /*4f40*/  LOP3.LUT R36, R7, 0xffff0000, RZ, 0xc0, !PT ;  /* 0xffff000007247812 */ /* 0x000fe200078ec0ff */
[----:B------:R-:W-:Y:S01]  /*4f50*/  FFMA.FTZ R46, R40, R41, -R45 ;  /* 0x00000029282e7223 */ /* 0x000fe2000001082d */
[----:B------:R-:W-:Y:S01]  /*4f60*/  LOP3.LUT R88, R88, 0xffff0000, RZ, 0xc0, !PT ;  /* 0xffff000058587812 */ /* 0x000fe200078ec0ff */
[----:B------:R-:W-:Y:S01]  /*4f70*/  FFMA.FTZ R44, R40, R44, R43 ;  /* 0x0000002c282c7223 */ /* 0x000fe2000001002b */
[----:B------:R-:W-:Y:S01]  /*4f80*/  FMUL.FTZ R41, R37, R91 ;  /* 0x0000005b25297220 */ /* 0x000fe20000410000 */
[----:B------:R-:W-:Y:S01]  /*4f90*/  FFMA.FTZ R42, R39, R93, R42 ;  /* 0x0000005d272a7223 */ /* 0x000fe2000001002a */
[----:B------:R-:W-:-:S02]  /*4fa0*/  IMAD.U32 R40, R92, 0x10000, RZ ;  /* 0x000100005c287824 */ /* 0x000fc400078e00ff */
[-C--:B------:R-:W-:Y:S01]  /*4fb0*/  FMUL.FTZ R45, R37, R88.reuse ;  /* 0x00000058252d7220 */ /* 0x080fe20000410000 */
[----:B------:R-:W-:Y:S02]  /*4fc0*/  IMAD.U32 R39, R94, 0x10000, RZ ;  /* 0x000100005e277824 */ /* 0x000fe400078e00ff */
[----:B------:R-:W-:Y:S01]  /*4fd0*/  FFMA.FTZ R47, R36, R88, -R41 ;  /* 0x00000058242f7223 */ /* 0x000fe20000010829 */
[----:B------:R-:W-:Y:S01]  /*4fe0*/  LOP3.LUT R12, R12, 0xffff0000, RZ, 0xc0, !PT ;  /* 0xffff00000c0c7812 */ /* 0x000fe200078ec0ff */
[CC--:B------:R-:W-:Y:S01]  /*4ff0*/  FMUL.FTZ R43, R35.reuse, R40.reuse ;  /* 0x00000028232b7220 */ /* 0x0c0fe20000410000 */
[----:B------:R-:W-:Y:S01]  /*5000*/  LOP3.LUT R41, R92, 0xffff0000, RZ, 0xc0, !PT ;  /* 0xffff00005c297812 */ /* 0x000fe200078ec0ff */
[----:B------:R-:W-:Y:S01]  /*5010*/  FMUL.FTZ R35, R35, R39 ;  /* 0x0000002723237220 */ /* 0x000fe20000410000 */
[----:B------:R-:W-:Y:S01]  /*5020*/  LOP3.LUT R37, R94, 0xffff0000, RZ, 0xc0, !PT ;  /* 0xffff00005e257812 */ /* 0x000fe200078ec0ff */
[----:B------:R-:W-:Y:S01]  /*5030*/  FFMA.FTZ R91, R36, R91, R45 ;  /* 0x0000005b245b7223 */ /* 0x000fe2000001002d */
[----:B------:R-:W-:Y:S01]  /*5040*/  PRMT R95, R95, 0x5410, R78 ;  /* 0x000054105f5f7816 */ /* 0x000fe2000000004e */
[----:B------:R-:W-:Y:S01]  /*5050*/  FFMA.FTZ R43, R34, R39, -R43 ;  /* 0x00000027222b7223 */ /* 0x000fe2000001082b */
[----:B------:R-:W-:Y:S01]  /*5060*/  LOP3.LUT R4, R4, 0xffff0000, RZ, 0xc0, !PT ;  /* 0xffff000004047812 */ /* 0x000fe200078ec0ff */
[C---:B------:R-:W-:Y:S01]  /*5070*/  IMAD.U32 R5, R6.reuse, 0x10000, RZ ;  /* 0x0001000006057824 */ /* 0x040fe200078e00ff */
[----:B------:R-:W-:Y:S01]  /*5080*/  LOP3.LUT R7, R6, 0xffff0000, RZ, 0xc0, !PT ;  /* 0xffff000006077812 */ /* 0x000fe200078ec0ff */
[----:B------:R-:W-:Y:S01]  /*5090*/  FMUL.FTZ R45, R12, R41 ;  /* 0x000000290c2d7220 */ /* 0x000fe20000410000 */
        /* <DEDUP_REMOVED lines=27> */
.L_x_2711:
[----:B------:R-:W-:Y:S05]  /*5250*/  BSYNC B1 ;  /* 0x0000000000017941 */ /* 0x000fea0003800000 */
.L_x_2710:
[----:B------:R-:W-:Y:S01]  /*5260*/  ISETP.GE.AND P3, PT, R11, R87, PT ;  /* 0x000000570b00720c */ /* 0x000fe20003f66270 */
[----:B-1----:R1:W-:Y:S02]  /*5270*/  ST.E.128 desc[UR40][R32.64], R4 ;  /* 0x0000000420007985 */ /* 0x0023e4000c101d28 */
[----:B-1----:R-:W-:Y:S02]  /*5280*/  IMAD.MOV.U32 R4, RZ, RZ, R84 ;  /* 0x000000ffff047224 */ /* 0x002fe400078e0054 */
[----:B------:R-:W-:-:S08]  /*5290*/  IMAD.MOV.U32 R5, RZ, RZ, R85 ;  /* 0x000000ffff057224 */ /* 0x000fd000078e0055 */
[----:B------:R-:W-:Y:S05]  /*52a0*/  @P3 BRA `(.L_x_2692) ;  /* 0x00000004001c3947 */ /* 0x000fea0003800000 */
[----:B------:R-:W-:-:S05]  /*52b0*/  IMAD.WIDE R4, R11, 0x2, R4 ;  /* 0x000000020b047825 */ /* 0x000fca00078e0204 */
[----:B--2---:R1:W-:Y:S01]  /*52c0*/  ST.E.128 desc[UR40][R4.64], R12 ;  /* 0x0000000c04007985 */ /* 0x0043e2000c101d28 */
[----:B------:R-:W-:Y:S05]  /*52d0*/  BRA `(.L_x_2692) ;  /* 0x0000000400107947 */ /* 0x000fea0003800000 */
.L_x_2673:
[----:B------:R-:W2:Y:S02]  /*52e0*/  LDL R4, [R1] ;  /* 0x0000000001047983 */ /* 0x000ea40000100800 */
[----:B--2---:R-:W-:-:S13]  /*52f0*/  ISETP.NE.AND P5, PT, R4, 0x3, PT ;  /* 0x000000030400780c */ /* 0x004fda0003fa5270 */
[----:B------:R-:W-:Y:S05]  /*5300*/  @!P5 BRA `(.L_x_2712) ;  /* 0x000000000004d947 */ /* 0x000fea0003800000 */
[----:B------:R-:W-:Y:S01]  /*5310*/  BPT.TRAP 0x1 ;  /* 0x000000040000795c */ /* 0x000fe20000300000 */
.L_x_2712:
[----:B------:R-:W2:Y:S01]  /*5320*/  LDL R4, [R1+0x4] ;  /* 0x0000040001047983 */ /* 0x000ea20000100800 */
[----:B------:R-:W-:Y:S01]  /*5330*/  IMAD R68, R22, 0x8, R2 ;  /* 0x0000000816447824 */ /* 0x000fe200078e0202 */
[----:B------:R-:W-:Y:S01]  /*5340*/  BSSY B1, `(.L_x_2713) ;  /* 0x0000005000017945 */ /* 0x000fe20003800000 */
[----:B------:R-:W-:Y:S02]  /*5350*/  SHF.R.S32.HI R73, RZ, 0x1f, R72 ;  /* 0x0000001fff497819 */ /* 0x000fe40000011448 */
[----:B--2---:R-:W-:-:S04]  /*5360*/  SHF.L.U32 R77, R4, 0x1f, RZ ;  /* 0x0000001f044d7819 */ /* 0x004fc800000006ff */
[----:B------:R-:W0:Y:S02]  /*5370*/  SYNCS.PHASECHK.TRANS64.TRYWAIT P3, [R68+URZ+0x16890], R77 ;  /* 0x0168904d440075a7 */ /* 0x000e24000806017f */
[----:B0-----:R-:W-:Y:S05]  /*5380*/  @!P3 BRA `(.L_x_2714) ;  /* 0x0000015800a8b947 */ /* 0x001fea0003800000 */
.L_x_2953:
[----:B------:R-:W-:Y:S05]  /*5390*/  BSYNC B1 ;  /* 0x0000000000017941 */ /* 0x000fea0003800000 */
.L_x_2713:
        /* <DEDUP_REMOVED lines=13> */
[----:B------:R-:W-:Y:S01]  /*5470*/  ULDC.64 UR4, c[0x0][0x308] ;  /* 0x0000c20000047ab9 */ /* 0x000fe20000000a00 */
[----:B------:R-:W-:-:S02]  /*5480*/  IADD3 R34, -R155, R75, RZ ;  /* 0x0000004b9b227210 */ /* 0x000fc40007ffe1ff */
[----:B------:R-:W-:Y:S02]  /*5490*/  IMAD.IADD R5, R5, 0x1, R7 ;  /* 0x0000000105057824 */ /* 0x000fe400078e0207 */
        /* <DEDUP_REMOVED lines=9> */
.L_x_2957:
        /* <DEDUP_REMOVED lines=13> */
.L_x_2717:
[----:B------:R-:W-:Y:S05]  /*5600*/  BSYNC B1 ;  /* 0x0000000000017941 */ /* 0x000fea0003800000 */
.L_x_2716:
[----:B------:R-:W-:-:S03]  /*5610*/  UMOV UR4, 0xffffffff ;  /* 0xffffffff00047882 */ /* 0x000fc60000000000 */
[----:B------:R-:W-:Y:S05]  /*5620*/  BRA.DIV UR4, `(.L_x_2718) ;  /* 0x0000015a04607947 */ /* 0x000fea000b800000 */
[----:B--2-4-:R2:W4:Y:S04]  /*5630*/  SHFL.IDX PT, R5, R33, 0x1, 0x1c1f ;  /* 0x003c1f0021057f89 */ /* 0x01452800000e0000 */
[----:B---3--:R2:W3:Y:S02]  /*5640*/  SHFL.IDX PT, R7, R32, 0x1, 0x1c1f ;  /* 0x003c1f0020077f89 */ /* 0x0084e400000e0000 */
.L_x_2961:
        /* <DEDUP_REMOVED lines=13> */
.L_x_2692:
[----:B------:R-:W-:Y:S05]  /*5720*/  BSYNC B0 ;  /* 0x0000000000007941 */ /* 0x000fea0003800000 */
.L_x_2672:
[----:B01234-:R-:W0:Y:S01]  /*5730*/  S2R R4, SR_TID.X ;  /* 0x0000000000047919 */ /* 0x01fe220000002100 */
[----:B------:R-:W-:Y:S01]  /*5740*/  @!PT LDS RZ, [RZ] ;  /* 0x00000000fffff984 */ /* 0x000fe20000000800 */
[----:B------:R-:W-:Y:S01]  /*5750*/  @!PT LDS RZ, [RZ] ;  /* 0x00000000fffff984 */ /* 0x000fe20000000800 */
[----:B------:R-:W-:Y:S01]  /*5760*/  @!PT LDS RZ, [RZ] ;  /* 0x00000000fffff984 */ /* 0x000fe20000000800 */
[----:B------:R-:W-:Y:S01]  /*5770*/  @!PT LDS RZ, [RZ] ;  /* 0x00000000fffff984 */ /* 0x000fe20000000800 */
[----:B------:R1:W-:Y:S06]  /*5780*/  MEMBAR.ALL.CTA ;  /* 0x0000000000007992 */ /* 0x0003ec0000008000 */
[----:B-1----:R-:W1:Y:S01]  /*5790*/  FENCE.VIEW.ASYNC.S ;  /* 0x00000000000073c6 */ /* 0x002e620000000000 */
[----:B------:R-:W-:Y:S05]  /*57a0*/  WARPSYNC.ALL ;  /* 0x0000000000007948 */ /* 0x000fea0003800000 */
[----:B------:R-:W-:Y:S01]  /*57b0*/  BSSY B0, `(.L_x_2719) ;  /* 0x0000008000007945 */ /* 0x000fe20003800000 */
[----:B-1----:R1:W-:Y:S01]  /*57c0*/  BAR.SYNC.DEFER_BLOCKING R76, 0x80 ;  /* 0x0002004c0000751d */ /* 0x0023e20000010000 */
[----:B0-----:R-:W-:-:S13]  /*57d0*/  LOP3.LUT P3, RZ, R4, 0x7f, RZ, 0xc0, !PT ;  /* 0x0000007f04ff7812 */ /* 0x001fda000786c0ff */
[----:B------:R-:W-:-:S05]  /*57e0*/  @!P3 VIADD R4, R68, 0x168a0 ;  /* 0x000168a04404b836 */ /* 0x000fca0000000000 */
[----:B------:R-:W-:-:S04]  /*57f0*/  @!P3 PRMT R4, RZ, 0x654, R4 ;  /* 0x00000654ff04b816 */ /* 0x000fc80000000004 */
[----:B------:R1:W-:Y:S01]  /*5800*/  @!P3 SYNCS.ARRIVE.TRANS64.RED.A1T0 RZ, [R4+URZ], RZ ;  /* 0x000000ff04ffb9a7 */ /* 0x0003e2000810043f */
[----:B------:R-:W-:Y:S05]  /*5810*/  @!P5 BRA `(.L_x_2720) ;  /* 0x000000000004d947 */ /* 0x000fea0003800000 */
[----:B------:R-:W-:Y:S01]  /*5820*/  BPT.TRAP 0x1 ;  /* 0x000000040000795c */ /* 0x000fe20000300000 */
.L_x_2720:
[----:B------:R-:W-:Y:S05]  /*5830*/  BSYNC B0 ;  /* 0x0000000000007941 */ /* 0x000fea0003800000 */
.L_x_2719:
[----:B------:R-:W0:Y:S01]  /*5840*/  SYNCS.PHASECHK.TRANS64.TRYWAIT P4, [R68+URZ+0x168b0], R77 ;  /* 0x0168b04d440075a7 */ /* 0x000e22000808017f */
[----:B------:R-:W-:Y:S01]  /*5850*/  ULDC UR36, c[0x0][0x2f4] ;  /* 0x0000bd0000247ab9 */ /* 0x000fe20000000800 */
[----:B------:R-:W-:Y:S04]  /*5860*/  BSSY B0, `(.L_x_2721) ;  /* 0x0000002000007945 */ /* 0x000fe80003800000 */
[----:B0-----:R-:W-:Y:S05]  /*5870*/  @!P4 BRA `(.L_x_2722) ;  /* 0x000001580018c947 */ /* 0x001fea0003800000 */
.L_x_2962:
[----:B------:R-:W-:Y:S05]  /*5880*/  BSYNC B0 ;  /* 0x0000000000007941 */ /* 0x000fea0003800000 */
.L_x_2721:
[----:B------:R-:W-:Y:S01]  /*5890*/  ULDC.64 UR4, c[0x0][0x328] ;  /* 0x0000ca0000047ab9 */ /* 0x000fe20000000a00 */
[----:B------:R-:W-:Y:S01]  /*58a0*/  ULDC.64 UR6, c[0x0][0x318] ;  /* 0x0000c60000067ab9 */ /* 0x000fe20000000a00 */
[----:B------:R-:W-:Y:S01]  /*58b0*/  IMAD R73, R73, UR4, RZ ;  /* 0x0000000449497c24 */ /* 0x000fe2000f8e02ff */
[----:B------:R-:W-:Y:S01]  /*58c0*/  BSSY B0, `(.L_x_2723) ;  /* 0x000001d000007945 */ /* 0x000fe20003800000 */
[----:B-1----:R-:W-:-:S04]  /*58d0*/  IMAD.WIDE.U32 R4, R72, UR4, RZ ;  /* 0x0000000448047c25 */ /* 0x002fc8000f8e00ff */
        /* <DEDUP_REMOVED lines=11> */
[----:B------:R-:W-:-:S04]  /*5990*/  LEA R11, P4, R4, UR6, 0x1 ;  /* 0x00000006040b7c11 */ /* 0x000fc8000f8808ff */
[----:B------:R-:W-:Y:S01]  /*59a0*/  LEA.HI.X R32, R4, UR7, R5, 0x1, P4 ;  /* 0x0000000704207c11 */ /* 0x000fe2000a0f0c05 */
        /* <DEDUP_REMOVED lines=14> */
.L_x_2724:
[----:B------:R-:W-:Y:S05]  /*5a90*/  BSYNC B0 ;  /* 0x0000000000007941 */ /* 0x000fea0003800000 */
.L_x_2723:
        /* <DEDUP_REMOVED lines=15> */
.L_x_2726:
[----:B------:R-:W-:Y:S05]  /*5b90*/  BSYNC B0 ;  /* 0x0000000000007941 */ /* 0x000fea0003800000 */
.L_x_2725:
[----:B-1-3--:R-:W3:Y:S01]  /*5ba0*/  LDL.LU R5, [R1+0x4] ;  /* 0x0000040001057983 */ /* 0x00aee20000300800 */
        /* <DEDUP_REMOVED lines=15> */
[----:B---3--:R-:W-:-:S05]  /*5ca0*/  LOP3.LUT R5, R5, R4, RZ, 0x3c, !PT ;  /* 0x0000000405057212 */ /* 0x008fca00078e3cff */
[----:B------:R0:W-:Y:S01]  /*5cb0*/  STL [R1+0x4], R5 ;  /* 0x0000040501007387 */ /* 0x0001e20000100800 */
[----:B------:R-:W-:Y:S05]  /*5cc0*/  @P4 BRA `(.L_x_2727) ;  /* 0xffffffc400704947 */ /* 0x000fea000383ffff */
[----:B0-----:R-:W0:Y:S01]  /*5cd0*/  S2R R5, SR_TID.X ;  /* 0x0000000000057919 */ /* 0x001e220000002100 */
[----:B------:R-:W-:Y:S02]  /*5ce0*/  PLOP3.LUT P0, PT, PT, PT, PT, 0x8, 0x0 ;  /* 0x000000000000781c */ /* 0x000fe40003f0e170 */
[----:B0-----:R-:W-:-:S04]  /*5cf0*/  SHF.R.U32.HI R5, RZ, 0x7, R5 ;  /* 0x00000007ff057819 */ /* 0x001fc80000011605 */
[----:B------:R-:W-:-:S13]  /*5d00*/  ISETP.NE.AND P4, PT, R5, 0x1, PT ;  /* 0x000000010500780c */ /* 0x000fda0003f85270 */
[----:B------:R-:W-:Y:S06]  /*5d10*/  @!P4 BAR.ARV 0x9, 0x100 ;  /* 0x024400000000cb1d */ /* 0x000fec0000002000 */
.L_x_2667:
[----:B------:R-:W3:Y:S01]  /*5d20*/  LDL R3, [R1+0x2c] ;  /* 0x00002c0001037983 */ /* 0x000ee20000100800 */
[----:B------:R-:W0:Y:S01]  /*5d30*/  LDC R0, c[0x0][0x448] ;  /* 0x00011200ff007b82 */ /* 0x000e220000000800 */
[----:B------:R-:W-:Y:S01]  /*5d40*/  IMAD.MOV.U32 R88, RZ, RZ, RZ ;  /* 0x000000ffff587224 */ /* 0x000fe200078e00ff */
[----:B0-----:R-:W-:-:S13]  /*5d50*/  ISETP.NE.AND P1, PT, R0, 0x1, PT ;  /* 0x000000010000780c */ /* 0x001fda0003f25270 */
[----:B------:R-:W0:Y:S08]  /*5d60*/  @P1 LDC R0, c[0x0][0x44c] ;  /* 0x00011300ff001b82 */ /* 0x000e300000000800 */
[----:B------:R-:W1:Y:S01]  /*5d70*/  @P1 LDC R5, c[0x0][0x450] ;  /* 0x00011400ff051b82 */ /* 0x000e620000000800 */
[----:B---3--:R-:W-:-:S04]  /*5d80*/  VIADD R3, R3, 0xbf ;  /* 0x000000bf03037836 */ /* 0x008fc80000000000 */
[----:B0-----:R-:W-:-:S05]  /*5d90*/  @P1 IMAD.HI.U32 R0, R3, R0, RZ ;  /* 0x0000000003001227 */ /* 0x001fca00078e00ff */
[----:B-1----:R-:W-:-:S05]  /*5da0*/  @P1 SHF.R.U32.HI R3, RZ, R5, R0 ;  /* 0x00000005ff031219 */ /* 0x002fca0000011600 */
[----:B------:R-:W-:-:S05]  /*5db0*/  IMAD.IADD R3, R82, 0x1, R3 ;  /* 0x0000000152037824 */ /* 0x000fca00078e0203 */
[----:B------:R-:W-:-:S04]  /*5dc0*/  SHF.R.S32.HI R0, RZ, 0x1f, R3 ;  /* 0x0000001fff007819 */ /* 0x000fc80000011403 */
[----:B------:R-:W-:-:S04]  /*5dd0*/  LEA.HI R0, R0, R3, RZ, 0x7 ;  /* 0x0000000300007211 */ /* 0x000fc800078f38ff */
[----:B------:R-:W-:-:S04]  /*5de0*/  SHF.R.S32.HI R0, RZ, 0x7, R0 ;  /* 0x00000007ff007819 */ /* 0x000fc80000011400 */
[----:B------:R-:W-:-:S04]  /*5df0*/  VIMNMX R83, R83, R0, PT ;  /* 0x0000000053537248 */ /* 0x000fc80003fe0100 */
[----:B------:R-:W-:Y:S01]  /*5e00*/  ISETP.GE.AND P1, PT, R83, 0x1, PT ;  /* 0x000000015300780c */ /* 0x000fe20003f26270 */
[----:B------:R-:W-:-:S12]  /*5e10*/  @P0 BRA `(.L_x_2728) ;  /* 0x00000000000c0947 */ /* 0x000fd80003800000 */
[----:B------:R-:W0:Y:S01]  /*5e20*/  FENCE.VIEW.ASYNC.G ;  /* 0x00000000000073c6 */ /* 0x000e220000000100 */
[----:B------:R-:W-:Y:S05]  /*5e30*/  WARPSYNC.ALL ;  /* 0x0000000000007948 */ /* 0x000fea0003800000 */
[----:B0-----:R-:W-:Y:S06]  /*5e40*/  BAR.ARV 0xc, 0x200 ;  /* 0x0308000000007b1d */ /* 0x001fec0000002000 */
.L_x_2728:
[----:B------:R-:W-:Y:S04]  /*5e50*/  BSSY B0, `(.L_x_2729) ;  /* 0x0000020000007945 */ /* 0x000fe80003800000 */
[----:B------:R-:W-:Y:S05]  /*5e60*/  @!P1 BRA `(.L_x_2730) ;  /* 0x0000000000789947 */ /* 0x000fea0003800000 */
[----:B------:R-:W3:Y:S01]  /*5e70*/  LDL R0, [R1+0x54] ;  /* 0x0000540001007983 */ /* 0x000ee20000100800 */
[----:B------:R-:W-:Y:S01]  /*5e80*/  ULDC UR4, c[0x0][0x9f0] ;  /* 0x00027c0000047ab9 */ /* 0x000fe20000000800 */
[----:B---3--:R-:W-:-:S04]  /*5e90*/  ISETP.NE.AND P0, PT, R0, RZ, PT ;  /* 0x000000ff0000720c */ /* 0x008fc80003f05270 */
[----:B------:R-:W-:-:S04]  /*5ea0*/  SEL R9, R0, UR4, P0 ;  /* 0x0000000400097c07 */ /* 0x000fc80008000000 */
[-C--:B------:R-:W-:Y:S02]  /*5eb0*/  IABS R6, R9.reuse ;  /* 0x0000000900067213 */ /* 0x080fe40000000000 */
        /* <DEDUP_REMOVED lines=25> */
.L_x_2730:
[----:B------:R-:W-:Y:S05]  /*6050*/  BSYNC B0 ;  /* 0x0000000000007941 */ /* 0x000fea0003800000 */
.L_x_2729:
[----:B------:R-:W3:Y:S01]  /*6060*/  LDL R0, [R1+0x60] ;  /* 0x0000600001007983 */ /* 0x000ee20000100800 */
        /* <DEDUP_REMOVED lines=18> */
[----:B---3--:R-:W-:-:S05]  /*6190*/  IMAD R0, R0, R88, RZ ;  /* 0x0000005800007224 */ /* 0x008fca00078e02ff */
        /* <DEDUP_REMOVED lines=13> */
.L_x_2965:
        /* <DEDUP_REMOVED lines=15> */
[----:B------:R-:W-:Y:S01]  /*6360*/  MOV R4, UR4 ;  /* 0x0000000400047c02 */ /* 0x000fe20008000f00 */
[----:B-1----:R0:W1:Y:S01]  /*6370*/  LDC.64 R14, c[0x4][R0] ;  /* 0x01000000000e7b82 */ /* 0x0020620000000a00 */
[----:B------:R-:W-:Y:S01]  /*6380*/  IMAD.U32 R5, RZ, RZ, UR5 ;  /* 0x00000005ff057e24 */ /* 0x000fe2000f8e00ff */
[----:B------:R-:W-:Y:S01]  /*6390*/  ULDC.64 UR4, c[0x4][0x28] ;  /* 0x01000a0000047ab9 */ /* 0x000fe20000000a00 */
[----:B------:R-:W-:Y:S02]  /*63a0*/  IMAD.U32 R6, RZ, RZ, UR6 ;  /* 0x00000006ff067e24 */ /* 0x000fe4000f8e00ff */
[----:B------:R-:W-:Y:S02]  /*63b0*/  IMAD.U32 R7, RZ, RZ, UR7 ;  /* 0x00000007ff077e24 */ /* 0x000fe4000f8e00ff */
[----:B------:R-:W-:-:S02]  /*63c0*/  IMAD.U32 R10, RZ, RZ, UR4 ;  /* 0x00000004ff0a7e24 */ /* 0x000fc4000f8e00ff */
[----:B----4-:R-:W-:Y:S02]  /*63d0*/  IMAD.U32 R11, RZ, RZ, UR5 ;  /* 0x00000005ff0b7e24 */ /* 0x010fe4000f8e00ff */
[----:B------:R-:W-:Y:S02]  /*63e0*/  IMAD.MOV.U32 R8, RZ, RZ, 0x70 ;  /* 0x00000070ff087424 */ /* 0x000fe400078e00ff */
[----:B------:R-:W-:Y:S02]  /*63f0*/  IMAD.MOV.U32 R12, RZ, RZ, 0x1 ;  /* 0x00000001ff0c7424 */ /* 0x000fe400078e00ff */
[----:B0-2---:R-:W-:-:S07]  /*6400*/  IMAD.MOV.U32 R13, RZ, RZ, RZ ;  /* 0x000000ffff0d7224 */ /* 0x005fce00078e00ff */
[----:B------:R-:W-:-:S07]  /*6410*/  LEPC R20, `(.L_x_2734) ;  /* 0x000000001014794e */ /* 0x000fce0000000000 */
[----:B-1---5:R-:W-:Y:S05]  /*6420*/  CALL.ABS.NOINC R14 ;  /* 0x000000000e007343 */ /* 0x022fea0003c00000 */
.L_x_2734:
[----:B------:R-:W-:Y:S05]  /*6430*/  BSYNC B6 ;  /* 0x0000000000067941 */ /* 0x000fea0003800000 */
.L_x_2733:
[----:B------:R-:W-:Y:S02]  /*6440*/  ULDC UR4, c[0x0][0x3f4] ;  /* 0x0000fd0000047ab9 */ /* 0x000fe40000000800 */
[----:B------:R-:W-:-:S13]  /*6450*/  ISETP.LT.AND P0, PT, RZ, UR4, PT ;  /* 0x00000004ff007c0c */ /* 0x000fda000bf01270 */
[----:B------:R-:W-:Y:S05]  /*6460*/  @P0 BRA `(.L_x_2735) ;  /* 0x0000000000400947 */ /* 0x000fea0003800000 */
[----:B------:R-:W3:Y:S02]  /*6470*/  LDL R20, [R1+0x5c] ;  /* 0x00005c0001147983 */ /* 0x000ee40000100800 */
[----:B---3--:R-:W-:-:S04]  /*6480*/  LEA.HI R0, R20, R20, RZ, 0x1 ;  /* 0x0000001414007211 */ /* 0x008fc800078f08ff */
[----:B------:R-:W-:-:S05]  /*6490*/  LOP3.LUT R0, R0, 0xfffffffe, RZ, 0xc0, !PT ;  /* 0xfffffffe00007812 */ /* 0x000fca00078ec0ff */
[----:B------:R-:W-:-:S05]  /*64a0*/  IMAD.IADD R0, R20, 0x1, -R0 ;  /* 0x0000000114007824 */ /* 0x000fca00078e0a00 */
[----:B------:R-:W-:-:S04]  /*64b0*/  SHF.L.U32 R3, R0, 0x1f, RZ ;  /* 0x0000001f00037819 */ /* 0x000fc800000006ff */
[----:B------:R0:W3:Y:S03]  /*64c0*/  SYNCS.PHASECHK.TRANS64.TRYWAIT P0, [R2+URZ+0x16800], R3 ;  /* 0x01680003020075a7 */ /* 0x0000e6000800017f */
[----:B---3--:R-:W-:Y:S05]  /*64d0*/  @!P0 NANOSLEEP.SYNCS 0x989680 ;  /* 0x009896800000895d */ /* 0x008fea0003900000 */
[----:B------:R-:W3:Y:S01]  /*64e0*/  @!P0 SYNCS.PHASECHK.TRANS64 P0, [R2+URZ+0x16800], R3 ;  /* 0x01680003020085a7 */ /* 0x000ee2000800007f */
[----:B------:R-:W-:Y:S04]  /*64f0*/  BSSY B0, `(.L_x_2736) ;  /* 0x0000006000007945 */ /* 0x000fe80003800000 */
[----:B---3--:R-:W-:Y:S05]  /*6500*/  @P0 BRA `(.L_x_2737) ;  /* 0x0000000000100947 */ /* 0x008fea0003800000 */
.L_x_2738:
[----:B---3--:R3:W0:Y:S02]  /*6510*/  SYNCS.PHASECHK.TRANS64.TRYWAIT P0, [R2+URZ+0x16800], R3 ;  /* 0x01680003020075a7 */ /* 0x008624000800017f */
[----:B0-----:R-:W-:Y:S05]  /*6520*/  @!P0 NANOSLEEP.SYNCS 0x989680 ;  /* 0x009896800000895d */ /* 0x001fea0003900000 */
[----:B------:R-:W0:Y:S02]  /*6530*/  @!P0 SYNCS.PHASECHK.TRANS64 P0, [R2+URZ+0x16800], R3 ;  /* 0x01680003020085a7 */ /* 0x000e24000800007f */
[----:B0-----:R-:W-:Y:S05]  /*6540*/  @!P0 BRA `(.L_x_2738) ;  /* 0xfffffffc00f08947 */ /* 0x001fea000383ffff */
.L_x_2737:
[----:B------:R-:W-:Y:S05]  /*6550*/  BSYNC B0 ;  /* 0x0000000000007941 */ /* 0x000fea0003800000 */
.L_x_2736:
[----:B------:R-:W-:Y:S05]  /*6560*/  BRA `(.L_x_2739) ;  /* 0x0000003000387947 */ /* 0x000fea0003800000 */
.L_x_2735:
        /* <DEDUP_REMOVED lines=29> */
[----:B-1----:R-:W-:Y:S05]  /*6740*/  CALL.ABS.NOINC R14 ;  /* 0x000000000e007343 */ /* 0x002fea0003c00000 */
.L_x_2741:
[----:B------:R-:W-:Y:S05]  /*6750*/  BSYNC B6 ;  /* 0x0000000000067941 */ /* 0x000fea0003800000 */
.L_x_2740:
[----:B------:R-:W3:Y:S01]  /*6760*/  LDL R20, [R1+0x2c] ;  /* 0x00002c0001147983 */ /* 0x000ee20000100800 */
[----:B------:R-:W-:Y:S01]  /*6770*/  ULDC.U8 UR4, c[0x0][0x410] ;  /* 0x0001040000047ab9 */ /* 0x000fe20000000000 */
[----:B------:R-:W-:Y:S01]  /*6780*/  BSSY B0, `(.L_x_2742) ;  /* 0x00002e4000007945 */ /* 0x000fe20003800000 */
[----:B------:R-:W-:Y:S01]  /*6790*/  ISETP.NE.AND P0, PT, RZ, UR4, PT ;  /* 0x00000004ff007c0c */ /* 0x000fe2000bf05270 */
[----:B---3--:R-:W-:-:S12]  /*67a0*/  IMAD.IADD R35, R155, 0x1, R20 ;  /* 0x000000019b237824 */ /* 0x008fd800078e0214 */
[----:B------:R-:W-:Y:S05]  /*67b0*/  @!P0 BRA `(.L_x_2743) ;  /* 0x0000001400ec8947 */ /* 0x000fea0003800000 */
[----:B------:R-:W3:Y:S01]  /*67c0*/  LDL R44, [R1+0x8] ;  /* 0x00000800012c7983 */ /* 0x000ee20000100800 */
[----:B------:R-:W0:Y:S01]  /*67d0*/  LDC R40, c[0x0][0x448] ;  /* 0x00011200ff287b82 */ /* 0x000e220000000800 */
[----:B------:R-:W-:Y:S01]  /*67e0*/  ULDC.64 UR4, c[0x0][0x3f8] ;  /* 0x0000fe0000047ab9 */ /* 0x000fe20000000a00 */
[----:B------:R-:W-:Y:S01]  /*67f0*/  ULDC.64 UR6, c[0x0][0x408] ;  /* 0x0001020000067ab9 */ /* 0x000fe20000000a00 */
[----:B------:R-:W5:Y:S01]  /*6800*/  S2R R20, SR_TID.X ;  /* 0x0000000000147919 */ /* 0x000f620000002100 */
[----:B0-----:R-:W-:Y:S02]  /*6810*/  ISETP.NE.AND P0, PT, R40, 0x1, PT ;  /* 0x000000012800780c */ /* 0x001fe40003f05270 */
[----:B-----5:R-:W-:-:S11]  /*6820*/  IADD3 R21, R20, -0x80, RZ ;  /* 0xffffff8014157810 */ /* 0x020fd60007ffe0ff */
[----:B------:R-:W0:Y:S01]  /*6830*/  @P0 LDC R0, c[0x0][0x44c] ;  /* 0x00011300ff000b82 */ /* 0x000e220000000800 */
[----:B------:R-:W-:-:S04]  /*6840*/  SHF.R.S32.HI R20, RZ, 0x1f, R21 ;  /* 0x0000001fff147819 */ /* 0x000fc80000011415 */
[----:B------:R-:W-:-:S03]  /*6850*/  LEA.HI R20, R20, R21, RZ, 0x2 ;  /* 0x0000001514147211 */ /* 0x000fc600078f10ff */
[----:B------:R-:W5:Y:S01]  /*6860*/  @P0 LDC R5, c[0x0][0x450] ;  /* 0x00011400ff050b82 */ /* 0x000f620000000800 */
[----:B------:R-:W-:-:S05]  /*6870*/  LOP3.LUT R20, R20, 0xfffffffc, RZ, 0xc0, !PT ;  /* 0xfffffffc14147812 */ /* 0x000fca00078ec0ff */
[----:B------:R-:W-:-:S04]  /*6880*/  IMAD.IADD R20, R21, 0x1, -R20 ;  /* 0x0000000115147824 */ /* 0x000fc800078e0a14 */
[----:B------:R-:W-:-:S04]  /*6890*/  IMAD R3, R20, 0x60, R35 ;  /* 0x0000006014037824 */ /* 0x000fc800078e0223 */
[----:B0-----:R-:W-:-:S05]  /*68a0*/  @P0 IMAD.HI.U32 R0, R3, R0, RZ ;  /* 0x0000000003000227 */ /* 0x001fca00078e00ff */
[----:B-----5:R-:W-:-:S04]  /*68b0*/  @P0 SHF.R.U32.HI R3, RZ, R5, R0 ;  /* 0x00000005ff030219 */ /* 0x020fc80000011600 */
[----:B------:R-:W-:Y:S01]  /*68c0*/  SHF.R.S32.HI R0, RZ, 0x1f, R3 ;  /* 0x0000001fff007819 */ /* 0x000fe20000011403 */
[----:B------:R-:W-:Y:S02]  /*68d0*/  IMAD.MOV.U32 R8, RZ, RZ, R26 ;  /* 0x000000ffff087224 */ /* 0x000fe400078e001a */
[----:B------:R-:W-:Y:S02]  /*68e0*/  IMAD.MOV.U32 R9, RZ, RZ, R31 ;  /* 0x000000ffff097224 */ /* 0x000fe400078e001f */
[C---:B------:R-:W-:Y:S02]  /*68f0*/  IMAD R4, R0.reuse, UR4, RZ ;  /* 0x0000000400047c24 */ /* 0x040fe4000f8e02ff */
[----:B------:R-:W-:Y:S02]  /*6900*/  IMAD.MOV.U32 R10, RZ, RZ, R24 ;  /* 0x000000ffff0a7224 */ /* 0x000fe400078e0018 */
[----:B----4-:R-:W-:Y:S02]  /*6910*/  IMAD.MOV.U32 R11, RZ, RZ, R33 ;  /* 0x000000ffff0b7224 */ /* 0x010fe400078e0021 */
        /* <DEDUP_REMOVED lines=14> */
[----:B---3--:R-:W-:Y:S01]  /*6a00*/  SHF.R.S32.HI R34, RZ, 0x1f, R44 ;  /* 0x0000001fff227819 */ /* 0x008fe2000001142c */
[----:B------:R-:W-:Y:S06]  /*6a10*/  BRA.DIV UR4, `(.L_x_2744) ;  /* 0x0000014a04047947 */ /* 0x000fec000b800000 */
[----:B------:R0:W3:Y:S04]  /*6a20*/  SHFL.IDX PT, R3, R6, RZ, 0x1c1f ;  /* 0x001c1fff06037589 */ /* 0x0000e800000e0000 */
[----:B------:R0:W4:Y:S04]  /*6a30*/  SHFL.IDX PT, R0, R4, RZ, 0x1c1f ;  /* 0x001c1fff04007589 */ /* 0x00012800000e0000 */
[----:B------:R0:W0:Y:S04]  /*6a40*/  SHFL.IDX PT, R5, R8, RZ, 0x1c1f ;  /* 0x001c1fff08057589 */ /* 0x00002800000e0000 */
[----:B-1----:R1:W0:Y:S02]  /*6a50*/  SHFL.IDX PT, R14, R7, RZ, 0x1c1f ;  /* 0x001c1fff070e7589 */ /* 0x00222400000e0000 */
.L_x_2971:
[----:B------:R-:W5:Y:S01]  /*6a60*/  LDL R9, [R1+0xc] ;  /* 0x00000c0001097983 */ /* 0x000f620000100800 */
[----:B------:R-:W-:Y:S01]  /*6a70*/  BSSY B1, `(.L_x_2745) ;  /* 0x000001e000017945 */ /* 0x000fe20003800000 */
[----:B------:R-:W-:Y:S02]  /*6a80*/  CS2R R32, SRZ ;  /* 0x0000000000207805 */ /* 0x000fe4000001ff00 */
[----:B------:R-:W-:Y:S02]  /*6a90*/  CS2R R20, SRZ ;  /* 0x0000000000147805 */ /* 0x000fe4000001ff00 */
[----:B------:R-:W-:Y:S02]  /*6aa0*/  CS2R R30, SRZ ;  /* 0x00000000001e7805 */ /* 0x000fe4000001ff00 */
[----:B------:R-:W-:Y:S01]  /*6ab0*/  CS2R R24, SRZ ;  /* 0x0000000000187805 */ /* 0x000fe2000001ff00 */
[----:B-----5:R-:W-:-:S05]  /*6ac0*/  IMAD R40, R9, R40, RZ ;  /* 0x0000002809287224 */ /* 0x020fca00078e02ff */
[----:B------:R-:W-:-:S13]  /*6ad0*/  ISETP.GE.AND P0, PT, R35, R40, PT ;  /* 0x000000282300720c */ /* 0x000fda0003f06270 */
[----:B------:R-:W-:Y:S05]  /*6ae0*/  @P0 BRA `(.L_x_2746) ;  /* 0x0000000000580947 */ /* 0x000fea0003800000 */
[----:B------:R-:W-:Y:S01]  /*6af0*/  ULDC UR4, c[0x0][0x3f4] ;  /* 0x0000fd0000047ab9 */ /* 0x000fe20000000800 */
[----:B----4-:R-:W-:Y:S01]  /*6b00*/  IMAD.MOV.U32 R10, RZ, RZ, R0 ;  /* 0x000000ffff0a7224 */ /* 0x010fe200078e0000 */
[----:B------:R-:W-:Y:S01]  /*6b10*/  ISETP.GE.AND P3, PT, R44, UR4, PT ;  /* 0x000000042c007c0c */ /* 0x000fe2000bf66270 */
[----:B---3--:R-:W-:Y:S01]  /*6b20*/  IMAD.MOV.U32 R11, RZ, RZ, R3 ;  /* 0x000000ffff0b7224 */ /* 0x008fe200078e0003 */
[----:B------:R-:W-:Y:S01]  /*6b30*/  ISETP.GE.AND P2, PT, R152, UR4, PT ;  /* 0x0000000498007c0c */ /* 0x000fe2000bf46270 */
[----:B0-----:R-:W-:Y:S01]  /*6b40*/  IMAD.MOV.U32 R15, RZ, RZ, R5 ;  /* 0x000000ffff0f7224 */ /* 0x001fe200078e0005 */
[----:B------:R-:W-:-:S09]  /*6b50*/  CS2R R30, SRZ ;  /* 0x00000000001e7805 */ /* 0x000fd2000001ff00 */
[C---:B------:R-:W-:Y:S01]  /*6b60*/  @!P3 IMAD.SHL.U32 R37, R44.reuse, 0x2, RZ ;  /* 0x000000022c25b824 */ /* 0x040fe200078e00ff */
[----:B------:R-:W-:Y:S02]  /*6b70*/  @!P3 SHF.L.U64.HI R20, R44, 0x1, R34 ;  /* 0x000000012c14b819 */ /* 0x000fe40000010222 */
[----:B------:R-:W-:Y:S02]  /*6b80*/  CS2R R32, SRZ ;  /* 0x0000000000207805 */ /* 0x000fe4000001ff00 */
[----:B------:R-:W-:Y:S01]  /*6b90*/  CS2R R24, SRZ ;  /* 0x0000000000187805 */ /* 0x000fe2000001ff00 */
[----:B------:R-:W-:Y:S01]  /*6ba0*/  @!P2 IMAD.WIDE R10, R152, 0x2, R10 ;  /* 0x00000002980aa825 */ /* 0x000fe200078e020a */
[-C--:B------:R-:W-:Y:S02]  /*6bb0*/  @!P3 IADD3 R26, P0, R0, R37.reuse, RZ ;  /* 0x00000025001ab210 */ /* 0x080fe40007f1e0ff */
[----:B------:R-:W-:Y:S01]  /*6bc0*/  @!P3 IADD3 R36, P1, R14, R37, RZ ;  /* 0x000000250e24b210 */ /* 0x000fe20007f3e0ff */
[----:B--2---:R-:W-:Y:S01]  /*6bd0*/  @!P2 IMAD.WIDE R12, R152, 0x2, R14 ;  /* 0x00000002980ca825 */ /* 0x004fe200078e020e */
[----:B------:R0:W5:Y:S03]  /*6be0*/  @!P2 LD.E.64 R30, desc[UR40][R10.64] ;  /* 0x000000280a1ea980 */ /* 0x000166000c101b00 */
[--C-:B------:R-:W-:Y:S01]  /*6bf0*/  @!P3 IMAD.X R27, R3, 0x1, R20.reuse, P0 ;  /* 0x00000001031bb824 */ /* 0x100fe200000e0614 */
[----:B------:R0:W5:Y:S01]  /*6c00*/  @!P2 LD.E.64 R32, desc[UR40][R12.64] ;  /* 0x000000280c20a980 */ /* 0x000162000c101b00 */
[----:B------:R-:W-:Y:S01]  /*6c10*/  @!P3 IMAD.X R37, R5, 0x1, R20, P1 ;  /* 0x000000010525b824 */ /* 0x000fe200008e0614 */
[----:B------:R-:W-:-:S02]  /*6c20*/  CS2R R20, SRZ ;  /* 0x0000000000147805 */ /* 0x000fc4000001ff00 */
[----:B------:R0:W5:Y:S04]  /*6c30*/  @!P3 LD.E.64 R24, desc[UR40][R26.64] ;  /* 0x000000281a18b980 */ /* 0x000168000c101b00 */
[----:B------:R0:W5:Y:S02]  /*6c40*/  @!P3 LD.E.64 R20, desc[UR40][R36.64] ;  /* 0x000000282414b980 */ /* 0x000164000c101b00 */
.L_x_2746:
[----:B------:R-:W-:Y:S05]  /*6c50*/  BSYNC B1 ;  /* 0x0000000000017941 */ /* 0x000fea0003800000 */
.L_x_2745:
[----:B----45:R-:W-:Y:S01]  /*6c60*/  IMAD.MOV.U32 R0, RZ, RZ, R32 ;  /* 0x000000ffff007224 */ /* 0x030fe200078e0020 */
[----:B------:R-:W-:Y:S01]  /*6c70*/  UMOV UR4, 0xffffffff ;  /* 0xffffffff00047882 */ /* 0x000fe20000000000 */
[----:B---3--:R-:W-:Y:S01]  /*6c80*/  IMAD.MOV.U32 R3, RZ, RZ, R33 ;  /* 0x000000ffff037224 */ /* 0x008fe200078e0021 */
[----:B0-----:R-:W-:Y:S01]  /*6c90*/  CS2R R26, SRZ ;  /* 0x00000000001a7805 */ /* 0x001fe2000001ff00 */
        /* <DEDUP_REMOVED lines=15> */
[----:B------:R0:W3:Y:S04]  /*6d90*/  SHFL.IDX PT, R3, R6, 0x1, 0x1c1f ;  /* 0x003c1f0006037f89 */ /* 0x0000e800000e0000 */
[----:B------:R0:W4:Y:S04]  /*6da0*/  SHFL.IDX PT, R0, R4, 0x1, 0x1c1f ;  /* 0x003c1f0004007f89 */ /* 0x00012800000e0000 */
[----:B------:R0:W0:Y:S04]  /*6db0*/  SHFL.IDX PT, R5, R8, 0x1, 0x1c1f ;  /* 0x003c1f0008057f89 */ /* 0x00002800000e0000 */
[----:B------:R0:W0:Y:S02]  /*6dc0*/  SHFL.IDX PT, R14, R7, 0x1, 0x1c1f ;  /* 0x003c1f00070e7f89 */ /* 0x00002400000e0000 */
.L_x_2977:
[----:B0-----:R-:W5:Y:S04]  /*6dd0*/  LDL R6, [R1+0x5c] ;  /* 0x00005c0001067983 */ /* 0x001f680000100800 */
[----:B------:R-:W3:Y:S01]  /*6de0*/  LDL R42, [R1+0x44] ;  /* 0x00004400012a7983 */ /* 0x000ee20000100800 */
[----:B------:R-:W-:Y:S01]  /*6df0*/  IADD3 R35, R35, 0x60, RZ ;  /* 0x0000006023237810 */ /* 0x000fe20007ffe0ff */
[----:B------:R-:W-:Y:S01]  /*6e00*/  BSSY B1, `(.L_x_2748) ;  /* 0x0000021000017945 */ /* 0x000fe20003800000 */
[----:B------:R-:W-:Y:S02]  /*6e10*/  CS2R R10, SRZ ;  /* 0x00000000000a7805 */ /* 0x000fe4000001ff00 */
[----:B--2---:R-:W-:Y:S02]  /*6e20*/  CS2R R12, SRZ ;  /* 0x00000000000c7805 */ /* 0x004fe4000001ff00 */
[----:B------:R-:W-:-:S02]  /*6e30*/  ISETP.GE.AND P0, PT, R35, R40, PT ;  /* 0x000000282300720c */ /* 0x000fc40003f06270 */
[----:B------:R-:W-:Y:S02]  /*6e40*/  CS2R R8, SRZ ;  /* 0x0000000000087805 */ /* 0x000fe4000001ff00 */
[----:B-----5:R-:W-:-:S04]  /*6e50*/  LEA.HI R4, R6, R6, RZ, 0x1 ;  /* 0x0000000606047211 */ /* 0x020fc800078f08ff */
[----:B------:R-:W-:Y:S01]  /*6e60*/  LOP3.LUT R4, R4, 0xfffffffe, RZ, 0xc0, !PT ;  /* 0xfffffffe04047812 */ /* 0x000fe200078ec0ff */
[----:B---3--:R-:W-:-:S04]  /*6e70*/  IMAD.SHL.U32 R36, R42, 0x40, RZ ;  /* 0x000000402a247824 */ /* 0x008fc800078e00ff */
[----:B------:R-:W-:-:S05]  /*6e80*/  IMAD.IADD R4, R6, 0x1, -R4 ;  /* 0x0000000106047824 */ /* 0x000fca00078e0a04 */
[----:B------:R-:W-:Y:S01]  /*6e90*/  SHF.L.U32 R41, R4, 0x1f, RZ ;  /* 0x0000001f04297819 */ /* 0x000fe200000006ff */
[----:B------:R-:W-:Y:S06]  /*6ea0*/  @P0 BRA `(.L_x_2749) ;  /* 0x0000000000580947 */ /* 0x000fec0003800000 */
[----:B------:R-:W-:Y:S01]  /*6eb0*/  ULDC UR4, c[0x0][0x3f4] ;  /* 0x0000fd0000047ab9 */ /* 0x000fe20000000800 */
[----:B----4-:R-:W-:Y:S01]  /*6ec0*/  IMAD.MOV.U32 R6, RZ, RZ, R0 ;  /* 0x000000ffff067224 */ /* 0x010fe200078e0000 */
[----:B------:R-:W-:Y:S01]  /*6ed0*/  ISETP.GE.AND P3, PT, R44, UR4, PT ;  /* 0x000000042c007c0c */ /* 0x000fe2000bf66270 */
[----:B-1----:R-:W-:Y:S01]  /*6ee0*/  IMAD.MOV.U32 R7, RZ, RZ, R3 ;  /* 0x000000ffff077224 */ /* 0x002fe200078e0003 */
[----:B------:R-:W-:Y:S01]  /*6ef0*/  ISETP.GE.AND P2, PT, R152, UR4, PT ;  /* 0x0000000498007c0c */ /* 0x000fe2000bf46270 */
[----:B------:R-:W-:Y:S01]  /*6f00*/  IMAD.MOV.U32 R15, RZ, RZ, R5 ;  /* 0x000000ffff0f7224 */ /* 0x000fe200078e0005 */
        /* <DEDUP_REMOVED lines=16> */
.L_x_2749:
[----:B------:R-:W-:Y:S05]  /*7010*/  BSYNC B1 ;  /* 0x0000000000017941 */ /* 0x000fea0003800000 */
.L_x_2748:
[----:B01----:R-:W0:Y:S01]  /*7020*/  S2R R7, SR_TID.X ;  /* 0x0000000000077919 */ /* 0x003e220000002100 */
[----:B------:R-:W1:Y:S01]  /*7030*/  SYNCS.PHASECHK.TRANS64.TRYWAIT P0, [R2+URZ+0x16800], R41 ;  /* 0x01680029020075a7 */ /* 0x000e62000800017f */
[----:B------:R-:W-:Y:S01]  /*7040*/  LOP3.LUT R3, R36, 0x1c0, RZ, 0xc0, !PT ;  /* 0x000001c024037812 */ /* 0x000fe200078ec0ff */
[----:B-----5:R-:W-:Y:S01]  /*7050*/  IMAD.MOV.U32 R4, RZ, RZ, R26 ;  /* 0x000000ffff047224 */ /* 0x020fe200078e001a */
[----:B------:R-:W-:Y:S01]  /*7060*/  BSSY B1, `(.L_x_2750) ;  /* 0x000001f000017945 */ /* 0x000fe20003800000 */
[----:B------:R-:W-:Y:S01]  /*7070*/  IMAD R14, R29, -0xc0, R40 ;  /* 0xffffff401d0e7824 */ /* 0x000fe200078e0228 */
[----:B----4-:R-:W-:Y:S01]  /*7080*/  LOP3.LUT R0, R3, 0x18, R16, 0xf8, !PT ;  /* 0x0000001803007812 */ /* 0x010fe200078ef810 */
[----:B------:R-:W-:Y:S01]  /*7090*/  IMAD.MOV.U32 R5, RZ, RZ, R11 ;  /* 0x000000ffff057224 */ /* 0x000fe200078e000b */
[----:B------:R-:W-:Y:S01]  /*70a0*/  SHF.R.U32.HI R3, RZ, 0x3, R3 ;  /* 0x00000003ff037819 */ /* 0x000fe20000011603 */
[----:B------:R-:W-:Y:S01]  /*70b0*/  IMAD.MOV.U32 R6, RZ, RZ, R12 ;  /* 0x000000ffff067224 */ /* 0x000fe200078e000c */
[----:B------:R-:W-:Y:S01]  /*70c0*/  PRMT R37, R4, 0x7610, R37 ;  /* 0x0000761004257816 */ /* 0x000fe20000000025 */
[----:B------:R-:W-:Y:S01]  /*70d0*/  IMAD.MOV.U32 R4, RZ, RZ, R10 ;  /* 0x000000ffff047224 */ /* 0x000fe200078e000a */
[----:B------:R-:W-:Y:S01]  /*70e0*/  LOP3.LUT R0, R0, R3, RZ, 0x3c, !PT ;  /* 0x0000000300007212 */ /* 0x000fe200078e3cff */
[----:B------:R-:W-:Y:S01]  /*70f0*/  IMAD.MOV.U32 R3, RZ, RZ, R27 ;  /* 0x000000ffff037224 */ /* 0x000fe200078e001b */
[----:B------:R-:W-:-:S02]  /*7100*/  VIMNMX R14, R14, 0xc0, PT ;  /* 0x000000c00e0e7848 */ /* 0x000fc40003fe0100 */
[----:B------:R-:W-:Y:S01]  /*7110*/  PRMT R15, R4, 0x7610, R15 ;  /* 0x00007610040f7816 */ /* 0x000fe2000000000f */
[----:B------:R-:W-:Y:S01]  /*7120*/  IMAD.MOV.U32 R4, RZ, RZ, R8 ;  /* 0x000000ffff047224 */ /* 0x000fe200078e0008 */
[----:B------:R-:W-:Y:S02]  /*7130*/  PRMT R36, R3, 0x7610, R36 ;  /* 0x0000761003247816 */ /* 0x000fe40000000024 */
[----:B------:R-:W-:Y:S01]  /*7140*/  PRMT R29, R5, 0x7610, R29 ;  /* 0x00007610051d7816 */ /* 0x000fe2000000001d */
[----:B------:R-:W-:Y:S01]  /*7150*/  IMAD.MOV.U32 R5, RZ, RZ, R9 ;  /* 0x000000ffff057224 */ /* 0x000fe200078e0009 */
[----:B------:R-:W-:Y:S02]  /*7160*/  PRMT R34, R4, 0x7610, R34 ;  /* 0x0000761004227816 */ /* 0x000fe40000000022 */
[----:B------:R-:W-:Y:S02]  /*7170*/  PRMT R40, R6, 0x7610, R40 ;  /* 0x0000761006287816 */ /* 0x000fe40000000028 */
[----:B------:R-:W-:-:S02]  /*7180*/  LOP3.LUT P2, RZ, R42, 0x4, RZ, 0xc0, !PT ;  /* 0x000000042aff7812 */ /* 0x000fc4000784c0ff */
[----:B------:R-:W-:Y:S01]  /*7190*/  ISETP.GE.AND P1, PT, R155, R14, PT ;  /* 0x0000000e9b00720c */ /* 0x000fe20003f26270 */
[----:B0-----:R-:W-:-:S05]  /*71a0*/  VIADD R35, R7, 0xffffff80 ;  /* 0xffffff8007237836 */ /* 0x001fca0000000000 */
[----:B------:R-:W-:-:S04]  /*71b0*/  SHF.R.S32.HI R7, RZ, 0x1f, R35 ;  /* 0x0000001fff077819 */ /* 0x000fc80000011423 */
[----:B------:R-:W-:-:S04]  /*71c0*/  LEA.HI R7, R7, R35, RZ, 0x5 ;  /* 0x0000002307077211 */ /* 0x000fc800078f28ff */
[----:B------:R-:W-:-:S05]  /*71d0*/  SHF.R.S32.HI R7, RZ, 0x5, R7 ;  /* 0x00000005ff077819 */ /* 0x000fca0000011407 */
[----:B------:R-:W-:Y:S02]  /*71e0*/  IMAD R3, R7, 0x200, R0 ;  /* 0x0000020007037824 */ /* 0x000fe400078e0200 */
[----:B------:R-:W-:Y:S02]  /*71f0*/  IMAD.MOV.U32 R0, RZ, RZ, R13 ;  /* 0x000000ffff007224 */ /* 0x000fe400078e000d */
[----:B------:R-:W-:-:S03]  /*7200*/  IMAD R3, R3, 0x2, R2 ;  /* 0x0000000203037824 */ /* 0x000fc600078e0202 */
[----:B------:R-:W-:Y:S01]  /*7210*/  PRMT R51, R0, 0x7610, R51 ;  /* 0x0000761000337816 */ /* 0x000fe20000000033 */
[C---:B------:R-:W-:Y:S02]  /*7220*/  VIADD R4, R3.reuse, 0x8400 ;  /* 0x0000840003047836 */ /* 0x040fe40000000000 */
[----:B------:R-:W-:Y:S01]  /*7230*/  VIADD R0, R3, 0x8440 ;  /* 0x0000844003007836 */ /* 0x000fe20000000000 */
[----:B-1----:R-:W-:Y:S06]  /*7240*/  @!P0 BRA `(.L_x_2751) ;  /* 0x0000014000d88947 */ /* 0x002fec0003800000 */
.L_x_2978:
[----:B------:R-:W-:Y:S05]  /*7250*/  BSYNC B1 ;  /* 0x0000000000017941 */ /* 0x000fea0003800000 */
.L_x_2750:
[----:B------:R-:W-:Y:S01]  /*7260*/  BSSY B1, `(.L_x_2752) ;  /* 0x0000068000017945 */ /* 0x000fe20003800000 */
[----:B------:R-:W-:Y:S02]  /*7270*/  PRMT R35, R5, 0x7610, R35 ;  /* 0x0000761005237816 */ /* 0x000fe40000000023 */
[----:B------:R-:W-:Y:S01]  /*7280*/  @P2 IADD3 R0, R4, -0x40, RZ ;  /* 0xffffffc004002810 */ /* 0x000fe20007ffe0ff */
[----:B------:R-:W-:Y:S06]  /*7290*/  @P1 BRA `(.L_x_2753) ;  /* 0x0000000400901947 */ /* 0x000fec0003800000 */
[----:B------:R-:W2:Y:S01]  /*72a0*/  LDL R6, [R1+0x8] ;  /* 0x0000080001067983 */ /* 0x000ea20000100800 */
[----:B------:R-:W1:Y:S01]  /*72b0*/  LDC R5, c[0x0][0x3f4] ;  /* 0x0000fd00ff057b82 */ /* 0x000e620000000800 */
[----:B------:R-:W-:Y:S01]  /*72c0*/  BSSY B2, `(.L_x_2754) ;  /* 0x0000032000027945 */ /* 0x000fe20003800000 */
[-C--:B-1----:R-:W-:Y:S02]  /*72d0*/  ISETP.GE.AND P0, PT, R152, R5.reuse, PT ;  /* 0x000000059800720c */ /* 0x082fe40003f06270 */
[----:B--2---:R-:W-:-:S11]  /*72e0*/  ISETP.GE.AND P1, PT, R6, R5, PT ;  /* 0x000000050600720c */ /* 0x004fd60003f26270 */
[----:B------:R-:W-:Y:S05]  /*72f0*/  @P0 BRA `(.L_x_2755) ;  /* 0x0000000000b80947 */ /* 0x000fea0003800000 */
[----:B------:R-:W1:Y:S01]  /*7300*/  LDS.128 R4, [R3+0x8400] ;  /* 0x0084000003047984 */ /* 0x000e620000000c00 */
[----:B------:R-:W-:Y:S02]  /*7310*/  SHF.R.U32.HI R45, RZ, 0x10, R33 ;  /* 0x00000010ff2d7819 */ /* 0x000fe40000011621 */
[--C-:B------:R-:W-:Y:S02]  /*7320*/  SHF.R.U32.HI R42, RZ, 0x10, R31.reuse ;  /* 0x00000010ff2a7819 */ /* 0x100fe4000001161f */
[----:B0-----:R-:W-:Y:S02]  /*7330*/  SHF.R.U64 R41, R30, 0x10, R31 ;  /* 0x000000101e297819 */ /* 0x001fe4000000121f */
[----:B------:R-:W-:Y:S02]  /*7340*/  PRMT R45, R43, 0x5410, R45 ;  /* 0x000054102b2d7816 */ /* 0x000fe4000000002d */
[----:B------:R-:W-:Y:S02]  /*7350*/  PRMT R42, R38, 0x5432, R42 ;  /* 0x00005432262a7816 */ /* 0x000fe4000000002a */
[----:B------:R-:W-:Y:S01]  /*7360*/  PRMT R41, R46, 0x5410, R41 ;  /* 0x000054102e297816 */ /* 0x000fe20000000029 */
[C---:B------:R-:W-:Y:S01]  /*7370*/  IMAD.U32 R46, R45.reuse, 0x10000, RZ ;  /* 0x000100002d2e7824 */ /* 0x040fe200078e00ff */
[----:B------:R-:W-:Y:S01]  /*7380*/  SHF.R.U64 R44, R32, 0x10, R33 ;  /* 0x00000010202c7819 */ /* 0x000fe20000001221 */
[----:B------:R-:W-:Y:S01]  /*7390*/  IMAD.U32 R43, R42, 0x10000, RZ ;  /* 0x000100002a2b7824 */ /* 0x000fe200078e00ff */
[----:B------:R-:W-:-:S02]  /*73a0*/  LOP3.LUT R45, R45, 0xffff0000, RZ, 0xc0, !PT ;  /* 0xffff00002d2d7812 */ /* 0x000fc400078ec0ff */
[----:B------:R-:W-:Y:S02]  /*73b0*/  LOP3.LUT R42, R42, 0xffff0000, RZ, 0xc0, !PT ;  /* 0xffff00002a2a7812 */ /* 0x000fe400078ec0ff */
[----:B------:R-:W-:Y:S02]  /*73c0*/  PRMT R44, R37, 0x5432, R44 ;  /* 0x00005432252c7816 */ /* 0x000fe4000000002c */
[C---:B-1----:R-:W-:Y:S01]  /*73d0*/  LOP3.LUT R31, R6.reuse, 0xffff0000, RZ, 0xc0, !PT ;  /* 0xffff0000061f7812 */ /* 0x042fe200078ec0ff */
[----:B------:R-:W-:Y:S01]  /*73e0*/  IMAD.U32 R30, R6, 0x10000, RZ ;  /* 0x00010000061e7824 */ /* 0x000fe200078e00ff */
[C---:B------:R-:W-:Y:S01]  /*73f0*/  LOP3.LUT R33, R7.reuse, 0xffff0000, RZ, 0xc0, !PT ;  /* 0xffff000007217812 */ /* 0x040fe200078ec0ff */
[----:B------:R-:W-:Y:S02]  /*7400*/  IMAD.U32 R32, R7, 0x10000, RZ ;  /* 0x0001000007207824 */ /* 0x000fe400078e00ff */
[C---:B------:R-:W-:Y:S01]  /*7410*/  FMUL.FTZ R47, R31.reuse, R46 ;  /* 0x0000002e1f2f7220 */ /* 0x040fe20000410000 */
[----:B------:R-:W-:Y:S01]  /*7420*/  FMUL.FTZ R31, R31, R43 ;  /* 0x0000002b1f1f7220 */ /* 0x000fe20000410000 */
[----:B------:R-:W-:Y:S01]  /*7430*/  FMUL.FTZ R49, R33, R45 ;  /* 0x0000002d21317220 */ /* 0x000fe20000410000 */
[----:B------:R-:W-:-:S02]  /*7440*/  IMAD.U32 R6, R4, 0x10000, RZ ;  /* 0x0001000004067824 */ /* 0x000fc400078e00ff */
[C---:B------:R-:W-:Y:S01]  /*7450*/  FFMA.FTZ R47, R30.reuse, R43, -R47 ;  /* 0x0000002b1e2f7223 */ /* 0x040fe2000001082f */
[----:B------:R-:W-:Y:S01]  /*7460*/  FMUL.FTZ R43, R33, R42 ;  /* 0x0000002a212b7220 */ /* 0x000fe20000410000 */
[----:B------:R-:W-:Y:S02]  /*7470*/  IMAD.U32 R7, R5, 0x10000, RZ ;  /* 0x0001000005077824 */ /* 0x000fe400078e00ff */
[----:B------:R-:W-:Y:S01]  /*7480*/  FFMA.FTZ R46, R30, R46, R31 ;  /* 0x0000002e1e2e7223 */ /* 0x000fe2000001001f */
[----:B------:R-:W-:Y:S01]  /*7490*/  IMAD.U32 R33, R44, 0x10000, RZ ;  /* 0x000100002c217824 */ /* 0x000fe200078e00ff */
[----:B------:R-:W-:Y:S01]  /*74a0*/  LOP3.LUT R4, R4, 0xffff0000, RZ, 0xc0, !PT ;  /* 0xffff000004047812 */ /* 0x000fe200078ec0ff */
[----:B------:R-:W-:Y:S01]  /*74b0*/  IMAD.U32 R31, R41, 0x10000, RZ ;  /* 0x00010000291f7824 */ /* 0x000fe200078e00ff */
[----:B------:R-:W-:Y:S01]  /*74c0*/  LOP3.LUT R5, R5, 0xffff0000, RZ, 0xc0, !PT ;  /* 0xffff000005057812 */ /* 0x000fe200078ec0ff */
[----:B------:R-:W-:Y:S01]  /*74d0*/  FFMA.FTZ R49, R32, R42, -R49 ;  /* 0x0000002a20317223 */ /* 0x000fe20000010831 */
        /* <DEDUP_REMOVED lines=15> */
[----:B------:R1:W-:Y:S02]  /*75d0*/  STS.128 [R3+0x8400], R4 ;  /* 0x0084000403007388 */ /* 0x0003e40000000c00 */
.L_x_2755:
[----:B------:R-:W-:Y:S05]  /*75e0*/  BSYNC B2 ;  /* 0x0000000000027941 */ /* 0x000fea0003800000 */
.L_x_2754:
[----:B------:R-:W-:Y:S05]  /*75f0*/  @P1 BRA `(.L_x_2753) ;  /* 0x0000000000b81947 */ /* 0x000fea0003800000 */
[----:B-1----:R-:W1:Y:S01]  /*7600*/  LDS.128 R4, [R0] ;  /* 0x0000000000047984 */ /* 0x002e620000000c00 */
[--C-:B------:R-:W-:Y:S02]  /*7610*/  SHF.R.U64 R30, R24, 0x10, R25.reuse ;  /* 0x00000010181e7819 */ /* 0x100fe40000001219 */
[----:B------:R-:W-:Y:S02]  /*7620*/  SHF.R.U32.HI R31, RZ, 0x10, R25 ;  /* 0x00000010ff1f7819 */ /* 0x000fe40000011619 */
[--C-:B------:R-:W-:Y:S02]  /*7630*/  SHF.R.U64 R25, R20, 0x10, R21.reuse ;  /* 0x0000001014197819 */ /* 0x100fe40000001215 */
        /* <DEDUP_REMOVED lines=9> */
[C---:B-1----:R-:W-:Y:S01]  /*76d0*/  LOP3.LUT R21, R6.reuse, 0xffff0000, RZ, 0xc0, !PT ;  /* 0xffff000006157812 */ /* 0x042fe200078ec0ff */
[----:B------:R-:W-:Y:S01]  /*76e0*/  IMAD.U32 R20, R6, 0x10000, RZ ;  /* 0x0001000006147824 */ /* 0x000fe200078e00ff */
[C---:B------:R-:W-:Y:S01]  /*76f0*/  LOP3.LUT R25, R7.reuse, 0xffff0000, RZ, 0xc0, !PT ;  /* 0xffff000007197812 */ /* 0x040fe200078ec0ff */
[----:B------:R-:W-:-:S02]  /*7700*/  IMAD.U32 R24, R7, 0x10000, RZ ;  /* 0x0001000007187824 */ /* 0x000fc400078e00ff */
[C---:B0-----:R-:W-:Y:S01]  /*7710*/  FMUL.FTZ R41, R21.reuse, R33 ;  /* 0x0000002115297220 */ /* 0x041fe20000410000 */
[-C--:B------:R-:W-:Y:S01]  /*7720*/  FMUL.FTZ R42, R21, R32.reuse ;  /* 0x00000020152a7220 */ /* 0x080fe20000410000 */
[C---:B------:R-:W-:Y:S01]  /*7730*/  FMUL.FTZ R21, R25.reuse, R39 ;  /* 0x0000002719157220 */ /* 0x040fe20000410000 */
[----:B------:R-:W-:Y:S02]  /*7740*/  IMAD.U32 R6, R4, 0x10000, RZ ;  /* 0x0001000004067824 */ /* 0x000fe400078e00ff */
[C---:B------:R-:W-:Y:S01]  /*7750*/  FFMA.FTZ R41, R20.reuse, R32, -R41 ;  /* 0x0000002014297223 */ /* 0x040fe20000010829 */
[----:B------:R-:W-:Y:S01]  /*7760*/  FFMA.FTZ R42, R20, R33, R42 ;  /* 0x00000021142a7223 */ /* 0x000fe2000001002a */
[-C--:B------:R-:W-:Y:S01]  /*7770*/  FMUL.FTZ R33, R25, R31.reuse ;  /* 0x0000001f19217220 */ /* 0x080fe20000410000 */
[----:B------:R-:W-:Y:S01]  /*7780*/  FFMA.FTZ R32, R24, R31, -R21 ;  /* 0x0000001f18207223 */ /* 0x000fe20000010815 */
[C---:B------:R-:W-:Y:S01]  /*7790*/  IMAD.U32 R7, R5.reuse, 0x10000, RZ ;  /* 0x0001000005077824 */ /* 0x040fe200078e00ff */
[----:B------:R-:W-:Y:S01]  /*77a0*/  LOP3.LUT R4, R4, 0xffff0000, RZ, 0xc0, !PT ;  /* 0xffff000004047812 */ /* 0x000fe200078ec0ff */
[----:B------:R-:W-:Y:S01]  /*77b0*/  IMAD.U32 R25, R38, 0x10000, RZ ;  /* 0x0001000026197824 */ /* 0x000fe200078e00ff */
[----:B------:R-:W-:Y:S01]  /*77c0*/  LOP3.LUT R5, R5, 0xffff0000, RZ, 0xc0, !PT ;  /* 0xffff000005057812 */ /* 0x000fe200078ec0ff */
[----:B------:R-:W-:Y:S01]  /*77d0*/  IMAD.U32 R21, R30, 0x10000, RZ ;  /* 0x000100001e157824 */ /* 0x000fe200078e00ff */
        /* <DEDUP_REMOVED lines=16> */
.L_x_2753:
[----:B------:R-:W-:Y:S05]  /*78e0*/  BSYNC B1 ;  /* 0x0000000000017941 */ /* 0x000fea0003800000 */
.L_x_2752:
[----:B-12---:R-:W-:-:S05]  /*78f0*/  VIADD R4, R155, 0x60 ;  /* 0x000000609b047836 */ /* 0x006fca0000000000 */
[----:B------:R-:W-:-:S13]  /*7900*/  ISETP.GE.AND P0, PT, R4, R14, PT ;  /* 0x0000000e0400720c */ /* 0x000fda0003f06270 */
[----:B------:R-:W-:Y:S05]  /*7910*/  @P0 BRA `(.L_x_2756) ;  /* 0x0000001c00280947 */ /* 0x000fea0003800000 */
[----:B------:R-:W2:Y:S01]  /*7920*/  LDL R4, [R1+0x8] ;  /* 0x0000080001047983 */ /* 0x000ea20000100800 */
[----:B------:R-:W1:Y:S01]  /*7930*/  LDC R5, c[0x0][0x3f4] ;  /* 0x0000fd00ff057b82 */ /* 0x000e620000000800 */
[----:B------:R-:W-:Y:S01]  /*7940*/  BSSY B1, `(.L_x_2757) ;  /* 0x0000032000017945 */ /* 0x000fe20003800000 */
[-C--:B-1----:R-:W-:Y:S02]  /*7950*/  ISETP.GE.AND P0, PT, R152, R5.reuse, PT ;  /* 0x000000059800720c */ /* 0x082fe40003f06270 */
[----:B--2---:R-:W-:-:S11]  /*7960*/  ISETP.GE.AND P1, PT, R4, R5, PT ;  /* 0x000000050400720c */ /* 0x004fd60003f26270 */
[----:B------:R-:W-:Y:S05]  /*7970*/  @P0 BRA `(.L_x_2758) ;  /* 0x0000000000b80947 */ /* 0x000fea0003800000 */
[----:B------:R-:W1:Y:S01]  /*7980*/  LDS.128 R4, [R3+0xb400] ;  /* 0x00b4000003047984 */ /* 0x000e620000000c00 */
[----:B------:R-:W-:Y:S02]  /*7990*/  SHF.R.U64 R25, R12, 0x10, R13 ;  /* 0x000000100c197819 */ /* 0x000fe4000000120d */
[----:B------:R-:W-:Y:S02]  /*79a0*/  SHF.R.U64 R12, R26, 0x10, R27 ;  /* 0x000000101a0c7819 */ /* 0x000fe4000000121b */
[----:B------:R-:W-:Y:S02]  /*79b0*/  SHF.R.U32.HI R21, RZ, 0x10, R13 ;  /* 0x00000010ff157819 */ /* 0x000fe4000001160d */
[----:B------:R-:W-:Y:S02]  /*79c0*/  SHF.R.U32.HI R27, RZ, 0x10, R27 ;  /* 0x00000010ff1b7819 */ /* 0x000fe4000001161b */
[----:B------:R-:W-:Y:S02]  /*79d0*/  PRMT R21, R51, 0x5410, R21 ;  /* 0x0000541033157816 */ /* 0x000fe40000000015 */
[----:B------:R-:W-:-:S02]  /*79e0*/  PRMT R36, R36, 0x5410, R27 ;  /* 0x0000541024247816 */ /* 0x000fc4000000001b */
[----:B------:R-:W-:Y:S02]  /*79f0*/  PRMT R40, R40, 0x5410, R25 ;  /* 0x0000541028287816 */ /* 0x000fe40000000019 */
[----:B------:R-:W-:Y:S01]  /*7a00*/  SHF.L.U32 R24, R21, 0x10, RZ ;  /* 0x0000001015187819 */ /* 0x000fe200000006ff */
[C---:B------:R-:W-:Y:S01]  /*7a10*/  IMAD.U32 R25, R36.reuse, 0x10000, RZ ;  /* 0x0001000024197824 */ /* 0x040fe200078e00ff */
[----:B------:R-:W-:Y:S02]  /*7a20*/  LOP3.LUT R27, R36, 0xffff0000, RZ, 0xc0, !PT ;  /* 0xffff0000241b7812 */ /* 0x000fe400078ec0ff */
[----:B------:R-:W-:Y:S02]  /*7a30*/  PRMT R37, R37, 0x5410, R12 ;  /* 0x0000541025257816 */ /* 0x000fe4000000000c */
[----:B------:R-:W-:Y:S02]  /*7a40*/  LOP3.LUT R21, R21, 0xffff0000, RZ, 0xc0, !PT ;  /* 0xffff000015157812 */ /* 0x000fe400078ec0ff */
[C---:B-1----:R-:W-:Y:S01]  /*7a50*/  LOP3.LUT R13, R6.reuse, 0xffff0000, RZ, 0xc0, !PT ;  /* 0xffff0000060d7812 */ /* 0x042fe200078ec0ff */
[----:B------:R-:W-:Y:S01]  /*7a60*/  IMAD.U32 R12, R6, 0x10000, RZ ;  /* 0x00010000060c7824 */ /* 0x000fe200078e00ff */
[C---:B------:R-:W-:Y:S01]  /*7a70*/  LOP3.LUT R20, R7.reuse, 0xffff0000, RZ, 0xc0, !PT ;  /* 0xffff000007147812 */ /* 0x040fe200078ec0ff */
[----:B------:R-:W-:-:S02]  /*7a80*/  IMAD.U32 R14, R7, 0x10000, RZ ;  /* 0x00010000070e7824 */ /* 0x000fc400078e00ff */
[C---:B------:R-:W-:Y:S01]  /*7a90*/  FMUL.FTZ R31, R13.reuse, R25 ;  /* 0x000000190d1f7220 */ /* 0x040fe20000410000 */
[-C--:B------:R-:W-:Y:S01]  /*7aa0*/  FMUL.FTZ R26, R13, R24.reuse ;  /* 0x000000180d1a7220 */ /* 0x080fe20000410000 */
[----:B------:R-:W-:Y:S01]  /*7ab0*/  FMUL.FTZ R13, R20, R27 ;  /* 0x0000001b140d7220 */ /* 0x000fe20000410000 */
[----:B------:R-:W-:Y:S02]  /*7ac0*/  IMAD.U32 R6, R4, 0x10000, RZ ;  /* 0x0001000004067824 */ /* 0x000fe400078e00ff */
[----:B------:R-:W-:Y:S01]  /*7ad0*/  FFMA.FTZ R31, R12, R24, -R31 ;  /* 0x000000180c1f7223 */ /* 0x000fe2000001081f */
[C---:B------:R-:W-:Y:S02]  /*7ae0*/  IMAD.U32 R7, R5.reuse, 0x10000, RZ ;  /* 0x0001000005077824 */ /* 0x040fe400078e00ff */
        /* <DEDUP_REMOVED lines=23> */
.L_x_2758:
[----:B------:R-:W-:Y:S05]  /*7c60*/  BSYNC B1 ;  /* 0x0000000000017941 */ /* 0x000fea0003800000 */
.L_x_2757:
[----:B------:R-:W-:Y:S05]  /*7c70*/  @P1 BRA `(.L_x_2756) ;  /* 0x0000001800501947 */ /* 0x000fea0003800000 */
[----:B-1----:R-:W1:Y:S01]  /*7c80*/  LDS.128 R4, [R0+0x3000] ;  /* 0x0030000000047984 */ /* 0x002e620000000c00 */
        /* <DEDUP_REMOVED lines=12> */
[C---:B-1----:R-:W-:Y:S01]  /*7d50*/  LOP3.LUT R9, R6.reuse, 0xffff0000, RZ, 0xc0, !PT ;  /* 0xffff000006097812 */ /* 0x042fe200078ec0ff */
        /* <DEDUP_REMOVED lines=33> */
.L_x_2743:
[----:B------:R-:W0:Y:S01]  /*7f70*/  S2R R0, SR_TID.X ;  /* 0x0000000000007919 */ /* 0x000e220000002100 */
[----:B------:R-:W3:Y:S01]  /*7f80*/  LDC R32, c[0x0][0x448] ;  /* 0x00011200ff207b82 */ /* 0x000ee20000000800 */
[----:B------:R-:W-:Y:S01]  /*7f90*/  ULDC.64 UR4, c[0x0][0x3f8] ;  /* 0x0000fe0000047ab9 */ /* 0x000fe20000000a00 */
[----:B------:R-:W-:Y:S01]  /*7fa0*/  ULDC.64 UR6, c[0x0][0x408] ;  /* 0x0001020000067ab9 */ /* 0x000fe20000000a00 */
[----:B------:R-:W-:Y:S02]  /*7fb0*/  IMAD.MOV.U32 R4, RZ, RZ, R26 ;  /* 0x000000ffff047224 */ /* 0x000fe400078e001a */
[----:B------:R-:W-:Y:S02]  /*7fc0*/  IMAD.MOV.U32 R6, RZ, RZ, R24 ;  /* 0x000000ffff067224 */ /* 0x000fe400078e0018 */
[----:B------:R-:W-:Y:S01]  /*7fd0*/  IMAD.MOV.U32 R7, RZ, RZ, R33 ;  /* 0x000000ffff077224 */ /* 0x000fe200078e0021 */
[----:B---3--:R-:W-:Y:S01]  /*7fe0*/  ISETP.NE.AND P0, PT, R32, 0x1, PT ;  /* 0x000000012000780c */ /* 0x008fe20003f05270 */
[----:B0-----:R-:W-:-:S05]  /*7ff0*/  VIADD R0, R0, 0xffffff80 ;  /* 0xffffff8000007836 */ /* 0x001fca0000000000 */
[----:B------:R-:W-:-:S07]  /*8000*/  SHF.R.S32.HI R3, RZ, 0x1f, R0 ;  /* 0x0000001fff037819 */ /* 0x000fce0000011400 */
[----:B------:R-:W0:Y:S01]  /*8010*/  @P0 LDC R5, c[0x0][0x450] ;  /* 0x00011400ff050b82 */ /* 0x000e220000000800 */
[----:B------:R-:W-:-:S04]  /*8020*/  LEA.HI R3, R3, R0, RZ, 0x2 ;  /* 0x0000000003037211 */ /* 0x000fc800078f10ff */
[----:B------:R-:W-:-:S05]  /*8030*/  LOP3.LUT R3, R3, 0xfffffffc, RZ, 0xc0, !PT ;  /* 0xfffffffc03037812 */ /* 0x000fca00078ec0ff */
[----:B------:R-:W-:Y:S02]  /*8040*/  IMAD.IADD R3, R0, 0x1, -R3 ;  /* 0x0000000100037824 */ /* 0x000fe400078e0a03 */
[----:B------:R-:W3:Y:S02]  /*8050*/  @P0 LDC R0, c[0x0][0x44c] ;  /* 0x00011300ff000b82 */ /* 0x000ee40000000800 */
[----:B------:R-:W-:-:S04]  /*8060*/  IMAD R3, R3, 0x60, R35 ;  /* 0x0000006003037824 */ /* 0x000fc800078e0223 */
[----:B---3--:R-:W-:-:S05]  /*8070*/  @P0 IMAD.HI.U32 R0, R3, R0, RZ ;  /* 0x0000000003000227 */ /* 0x008fca00078e00ff */
[----:B0-----:R-:W-:Y:S01]  /*8080*/  @P0 SHF.R.U32.HI R3, RZ, R5, R0 ;  /* 0x00000005ff030219 */ /* 0x001fe20000011600 */
        /* <DEDUP_REMOVED lines=18> */
[----:B------:R-:W3:Y:S01]  /*81b0*/  LDL R6, [R1+0xc] ;  /* 0x00000c0001067983 */ /* 0x000ee20000100800 */
[----:B------:R-:W0:Y:S03]  /*81c0*/  LDC R41, c[0x0][0x3f4] ;  /* 0x0000fd00ff297b82 */ /* 0x000e260000000800 */
[----:B------:R-:W5:Y:S04]  /*81d0*/  SHFL.IDX PT, R3, R25, RZ, 0x1c1f ;  /* 0x001c1fff19037589 */ /* 0x000f6800000e0000 */
[----:B------:R-:W2:Y:S04]  /*81e0*/  SHFL.IDX PT, R0, R26, RZ, 0x1c1f ;  /* 0x001c1fff1a007589 */ /* 0x000ea800000e0000 */
[----:B-1----:R-:W1:Y:S04]  /*81f0*/  SHFL.IDX PT, R14, R27, RZ, 0x1c1f ;  /* 0x001c1fff1b0e7589 */ /* 0x002e6800000e0000 */
[----:B------:R-:W1:Y:S01]  /*8200*/  SHFL.IDX PT, R4, R24, RZ, 0x1c1f ;  /* 0x001c1fff18047589 */ /* 0x000e6200000e0000 */
[----:B0-----:R-:W-:Y:S01]  /*8210*/  ISETP.GE.AND P0, PT, R16, R41, PT ;  /* 0x000000291000720c */ /* 0x001fe20003f06270 */
[----:B---3--:R-:W-:-:S05]  /*8220*/  IMAD R32, R6, R32, RZ ;  /* 0x0000002006207224 */ /* 0x008fca00078e02ff */
[----:B------:R-:W-:-:S13]  /*8230*/  ISETP.GE.OR P1, PT, R35, R32, P0 ;  /* 0x000000202300720c */ /* 0x000fda0000726670 */
[C---:B------:R-:W-:Y:S01]  /*8240*/  @!P1 IMAD.SHL.U32 R5, R16.reuse, 0x2, RZ ;  /* 0x0000000210059824 */ /* 0x040fe200078e00ff */
[----:B------:R-:W-:-:S04]  /*8250*/  @!P1 SHF.L.U64.HI R21, R16, 0x1, R17 ;  /* 0x0000000110159819 */ /* 0x000fc80000010211 */
[----:B-----5:R-:W-:-:S05]  /*8260*/  @!P1 IADD3 R6, P2, R3, R5, RZ ;  /* 0x0000000503069210 */ /* 0x020fca0007f5e0ff */
[----:B--2---:R-:W-:-:S05]  /*8270*/  @!P1 IMAD.X R7, R0, 0x1, R21, P2 ;  /* 0x0000000100079824 */ /* 0x004fca00010e0615 */
[----:B----4-:R-:W2:Y:S01]  /*8280*/  @!P1 LD.E.128 R8, desc[UR40][R6.64] ;  /* 0x0000002806089980 */ /* 0x010ea2000c101d00 */
[----:B-1----:R-:W-:-:S04]  /*8290*/  @!P1 IADD3 R14, P2, R14, R5, RZ ;  /* 0x000000050e0e9210 */ /* 0x002fc80007f5e0ff */
[----:B------:R-:W-:-:S05]  /*82a0*/  @!P1 IADD3.X R3, R4, R21, RZ, P2, !PT ;  /* 0x0000001504039210 */ /* 0x000fca00017fe4ff */
        /* <DEDUP_REMOVED lines=35> */
.L_x_2988:
[----:B------:R-:W2:Y:S01]  /*84e0*/  LDL R7, [R1+0x5c] ;  /* 0x00005c0001077983 */ /* 0x000ea20000100800 */
[----:B------:R-:W-:Y:S01]  /*84f0*/  VIADD R35, R35, 0x60 ;  /* 0x0000006023237836 */ /* 0x000fe20000000000 */
[----:B------:R-:W-:Y:S01]  /*8500*/  BSSY B1, `(.L_x_2760) ;  /* 0x0000016000017945 */ /* 0x000fe20003800000 */
[----:B------:R-:W-:Y:S02]  /*8510*/  CS2R R8, SRZ ;  /* 0x0000000000087805 */ /* 0x000fe4000001ff00 */
[----:B------:R-:W-:Y:S02]  /*8520*/  CS2R R10, SRZ ;  /* 0x00000000000a7805 */ /* 0x000fe4000001ff00 */
[----:B------:R-:W-:Y:S02]  /*8530*/  ISETP.GE.AND P1, PT, R35, R32, PT ;  /* 0x000000202300720c */ /* 0x000fe40003f26270 */
[----:B--2---:R-:W-:-:S04]  /*8540*/  LEA.HI R6, R7, R7, RZ, 0x1 ;  /* 0x0000000707067211 */ /* 0x004fc800078f08ff */
[----:B------:R-:W-:-:S05]  /*8550*/  LOP3.LUT R6, R6, 0xfffffffe, RZ, 0xc0, !PT ;  /* 0xfffffffe06067812 */ /* 0x000fca00078ec0ff */
[----:B------:R-:W-:Y:S01]  /*8560*/  IMAD.IADD R13, R7, 0x1, -R6 ;  /* 0x00000001070d7824 */ /* 0x000fe200078e0a06 */
[----:B------:R-:W-:-:S04]  /*8570*/  CS2R R6, SRZ ;  /* 0x0000000000067805 */ /* 0x000fc8000001ff00 */
[----:B------:R-:W-:Y:S01]  /*8580*/  SHF.L.U32 R13, R13, 0x1f, RZ ;  /* 0x0000001f0d0d7819 */ /* 0x000fe200000006ff */
[----:B------:R-:W-:Y:S06]  /*8590*/  @P1 BRA `(.L_x_2761) ;  /* 0x0000000000301947 */ /* 0x000fec0003800000 */
        /* <DEDUP_REMOVED lines=8> */
[----:B------:R-:W-:Y:S01]  /*8620*/  IMAD.X R9, R0, 0x1, R5, P1 ;  /* 0x0000000100097824 */ /* 0x000fe200008e0605 */
[----:B------:R-:W-:-:S05]  /*8630*/  IADD3.X R5, R24, R5, RZ, P2, !PT ;  /* 0x0000000518057210 */ /* 0x000fca00017fe4ff */
[----:B------:R-:W5:Y:S04]  /*8640*/  LD.E.128 R8, desc[UR40][R8.64] ;  /* 0x0000002808087980 */ /* 0x000f68000c101d00 */
[----:B------:R-:W5:Y:S02]  /*8650*/  LD.E.128 R4, desc[UR40][R4.64] ;  /* 0x0000002804047980 */ /* 0x000f64000c101d00 */
.L_x_2761:
[----:B------:R-:W-:Y:S05]  /*8660*/  BSYNC B1 ;  /* 0x0000000000017941 */ /* 0x000fea0003800000 */
.L_x_2760:
[----:B------:R-:W0:Y:S01]  /*8670*/  SYNCS.PHASECHK.TRANS64.TRYWAIT P1, [R2+URZ+0x16800], R13 ;  /* 0x0168000d020075a7 */ /* 0x000e22000802017f */
[----:B------:R-:W-:Y:S01]  /*8680*/  IMAD R29, R29, -0xc0, R32 ;  /* 0xffffff401d1d7824 */ /* 0x000fe200078e0220 */
[----:B------:R-:W-:Y:S01]  /*8690*/  BSSY B1, `(.L_x_2762) ;  /* 0x0000014000017945 */ /* 0x000fe20003800000 */
[----:B------:R-:W-:Y:S02]  /*86a0*/  VIADD R14, R155, 0x60 ;  /* 0x000000609b0e7836 */ /* 0x000fe40000000000 */
[----:B---3-5:R-:W-:Y:S01]  /*86b0*/  IMAD.MOV.U32 R3, RZ, RZ, R4 ;  /* 0x000000ffff037224 */ /* 0x028fe200078e0004 */
[----:B------:R-:W-:Y:S01]  /*86c0*/  VIMNMX R0, R29, 0xc0, PT ;  /* 0x000000c01d007848 */ /* 0x000fe20003fe0100 */
[----:B------:R-:W-:-:S03]  /*86d0*/  IMAD.MOV.U32 R12, RZ, RZ, R5 ;  /* 0x000000ffff0c7224 */ /* 0x000fc600078e0005 */
[-C--:B------:R-:W-:Y:S02]  /*86e0*/  ISETP.GE.OR P2, PT, R155, R0.reuse, P0 ;  /* 0x000000009b00720c */ /* 0x080fe40000746670 */
[----:B------:R-:W-:Y:S01]  /*86f0*/  ISETP.GE.OR P0, PT, R14, R0, P0 ;  /* 0x000000000e00720c */ /* 0x000fe20000706670 */
        /* <DEDUP_REMOVED lines=12> */
[----:B0-----:R-:W-:Y:S06]  /*87c0*/  @!P1 BRA `(.L_x_2763) ;  /* 0x0000013400009947 */ /* 0x001fec0003800000 */
.L_x_2989:
[----:B------:R-:W-:Y:S05]  /*87d0*/  BSYNC B1 ;  /* 0x0000000000017941 */ /* 0x000fea0003800000 */
.L_x_2762:
        /* <DEDUP_REMOVED lines=30> */
[----:B------:R-:W-:Y:S02]  /*89c0*/  SHF.R.U32.HI R15, RZ, 0x3, R14 ;  /* 0x00000003ff0f7819 */ /* 0x000fe4000001160e */
[C---:B------:R-:W-:Y:S02]  /*89d0*/  LOP3.LUT R13, R14.reuse, 0x38, R13, 0xf8, !PT ;  /* 0x000000380e0d7812 */ /* 0x040fe400078ef80d */
        /* <DEDUP_REMOVED lines=11> */
[----:B------:R-:W-:Y:S01]  /*8a90*/  IMAD.U32 R36, R26, 0x10000, RZ ;  /* 0x000100001a247824 */ /* 0x000fe200078e00ff */
[----:B------:R-:W-:Y:S01]  /*8aa0*/  SHF.L.U32 R34, R25, 0x10, RZ ;  /* 0x0000001019227819 */ /* 0x000fe200000006ff */
[C---:B-1----:R-:W-:Y:S02]  /*8ab0*/  IMAD.U32 R20, R12.reuse, 0x10000, RZ ;  /* 0x000100000c147824 */ /* 0x042fe400078e00ff */
[C---:B------:R-:W-:Y:S01]  /*8ac0*/  FMUL.FTZ R55, R33.reuse, R50 ;  /* 0x0000003221377220 */ /* 0x040fe20000410000 */
[----:B------:R-:W-:Y:S01]  /*8ad0*/  FMUL.FTZ R57, R33, R39 ;  /* 0x0000002721397220 */ /* 0x000fe20000410000 */
[----:B------:R-:W-:Y:S01]  /*8ae0*/  LOP3.LUT R12, R12, 0xffff0000, RZ, 0xc0, !PT ;  /* 0xffff00000c0c7812 */ /* 0x000fe200078ec0ff */
[----:B------:R-:W-:-:S02]  /*8af0*/  IMAD.U32 R21, R13, 0x10000, RZ ;  /* 0x000100000d157824 */ /* 0x000fc400078e00ff */
[----:B------:R-:W-:Y:S01]  /*8b00*/  FFMA.FTZ R55, R20, R39, -R55 ;  /* 0x0000002714377223 */ /* 0x000fe20000010837 */
[----:B------:R-:W-:Y:S01]  /*8b10*/  LOP3.LUT R33, R38, 0xffff0000, RZ, 0xc0, !PT ;  /* 0xffff000026217812 */ /* 0x000fe200078ec0ff */
[----:B------:R-:W-:Y:S01]  /*8b20*/  FMUL.FTZ R39, R24, R49 ;  /* 0x0000003118277220 */ /* 0x000fe20000410000 */
[----:B------:R-:W-:Y:S01]  /*8b30*/  FFMA.FTZ R57, R20, R50, R57 ;  /* 0x0000003214397223 */ /* 0x000fe20000010039 */
[----:B------:R-:W-:Y:S01]  /*8b40*/  IMAD.U32 R20, R46, 0x10000, RZ ;  /* 0x000100002e147824 */ /* 0x000fe200078e00ff */
[----:B------:R-:W-:Y:S01]  /*8b50*/  LOP3.LUT R25, R25, 0xffff0000, RZ, 0xc0, !PT ;  /* 0xffff000019197812 */ /* 0x000fe200078ec0ff */
[C---:B------:R-:W-:Y:S02]  /*8b60*/  IMAD.U32 R38, R51.reuse, 0x10000, RZ ;  /* 0x0001000033267824 */ /* 0x040fe400078e00ff */
[-C--:B------:R-:W-:Y:S01]  /*8b70*/  FMUL.FTZ R59, R24, R33.reuse ;  /* 0x00000021183b7220 */ /* 0x080fe20000410000 */
[----:B------:R-:W-:Y:S01]  /*8b80*/  FFMA.FTZ R50, R12, R33, -R39 ;  /* 0x000000210c327223 */ /* 0x000fe20000010827 */
[C---:B------:R-:W-:Y:S01]  /*8b90*/  FMUL.FTZ R33, R34.reuse, R20 ;  /* 0x0000001422217220 */ /* 0x040fe20000410000 */
[-C--:B------:R-:W-:Y:S01]  /*8ba0*/  FMUL.FTZ R54, R34, R38.reuse ;  /* 0x0000002622367220 */ /* 0x080fe20000410000 */
[----:B------:R-:W-:Y:S01]  /*8bb0*/  LOP3.LUT R24, R51, 0xffff0000, RZ, 0xc0, !PT ;  /* 0xffff000033187812 */ /* 0x000fe200078ec0ff */
[----:B------:R-:W-:Y:S01]  /*8bc0*/  FFMA.FTZ R34, R12, R49, R59 ;  /* 0x000000310c227223 */ /* 0x000fe2000001003b */
[----:B------:R-:W-:Y:S01]  /*8bd0*/  LOP3.LUT R46, R46, 0xffff0000, RZ, 0xc0, !PT ;  /* 0xffff00002e2e7812 */ /* 0x000fe200078ec0ff */
[----:B------:R-:W-:Y:S01]  /*8be0*/  FFMA.FTZ R38, R21, R38, R33 ;  /* 0x0000002615267223 */ /* 0x000fe20000010021 */
[----:B------:R-:W-:Y:S01]  /*8bf0*/  LOP3.LUT R13, R13, 0xffff0000, RZ, 0xc0, !PT ;  /* 0xffff00000d0d7812 */ /* 0x000fe200078ec0ff */
        /* <DEDUP_REMOVED lines=46> */
.L_x_2765:
[----:B------:R-:W-:Y:S05]  /*8ee0*/  BSYNC B1 ;  /* 0x0000000000017941 */ /* 0x000fea0003800000 */
.L_x_2764:
[----:B------:R-:W-:Y:S02]  /*8ef0*/  PRMT R20, R0, 0x7610, R20 ;  /* 0x0000761000147816 */ /* 0x000fe40000000014 */
[----:B------:R-:W-:Y:S01]  /*8f00*/  PRMT R30, R3, 0x7610, R30 ;  /* 0x00007610031e7816 */ /* 0x000fe2000000001e */
[----:B------:R-:W-:Y:S06]  /*8f10*/  @P0 BRA `(.L_x_2756) ;  /* 0x0000000400a80947 */ /* 0x000fec0003800000 */
[----:B-1----:R-:W2:Y:S01]  /*8f20*/  LDL R12, [R1+0x48] ;  /* 0x00004800010c7983 */ /* 0x002ea20000100800 */
[C---:B0-----:R-:W-:Y:S02]  /*8f30*/  VIADD R13, R155.reuse, 0x60 ;  /* 0x000000609b0d7836 */ /* 0x041fe40000000000 */
[----:B------:R-:W-:Y:S01]  /*8f40*/  VIADD R14, R155, 0x60 ;  /* 0x000000609b0e7836 */ /* 0x000fe20000000000 */
[----:B------:R-:W3:Y:S01]  /*8f50*/  LDL R31, [R1+0x64] ;  /* 0x00006400011f7983 */ /* 0x000ee20000100800 */
[----:B------:R-:W-:Y:S02]  /*8f60*/  IMAD.SHL.U32 R13, R13, 0x40, RZ ;  /* 0x000000400d0d7824 */ /* 0x000fe400078e00ff */
[----:B------:R-:W-:Y:S02]  /*8f70*/  IMAD.SHL.U32 R14, R14, 0x40, RZ ;  /* 0x000000400e0e7824 */ /* 0x000fe400078e00ff */
[----:B------:R-:W-:Y:S01]  /*8f80*/  IMAD.IADD R0, R16, 0x1, R41 ;  /* 0x0000000110007824 */ /* 0x000fe200078e0229 */
[----:B------:R-:W-:-:S02]  /*8f90*/  LOP3.LUT R13, R13, 0x1c0, RZ, 0xc0, !PT ;  /* 0x000001c00d0d7812 */ /* 0x000fc400078ec0ff */
[----:B------:R-:W-:Y:S02]  /*8fa0*/  LOP3.LUT R14, R14, 0x1c0, RZ, 0xc0, !PT ;  /* 0x000001c00e0e7812 */ /* 0x000fe400078ec0ff */
[----:B------:R-:W-:Y:S02]  /*8fb0*/  SHF.R.U32.HI R13, RZ, 0x3, R13 ;  /* 0x00000003ff0d7819 */ /* 0x000fe4000001160d */
[----:B------:R-:W-:-:S04]  /*8fc0*/  LOP3.LUT R0, R14, 0x38, R0, 0xf8, !PT ;  /* 0x000000380e007812 */ /* 0x000fc800078ef800 */
[----:B------:R-:W-:Y:S02]  /*8fd0*/  LOP3.LUT R0, R0, R13, RZ, 0x3c, !PT ;  /* 0x0000000d00007212 */ /* 0x000fe400078e3cff */
[----:B------:R-:W-:Y:S02]  /*8fe0*/  SHF.R.U64 R4, R4, 0x10, R5 ;  /* 0x0000001004047819 */ /* 0x000fe40000001205 */
[--C-:B------:R-:W-:Y:S02]  /*8ff0*/  SHF.R.U64 R8, R8, 0x10, R9.reuse ;  /* 0x0000001008087819 */ /* 0x100fe40000001209 */
[----:B------:R-:W-:Y:S02]  /*9000*/  SHF.R.U32.HI R9, RZ, 0x10, R9 ;  /* 0x00000010ff097819 */ /* 0x000fe40000011609 */
[----:B------:R-:W-:Y:S02]  /*9010*/  PRMT R43, R43, 0x5410, R4 ;  /* 0x000054102b2b7816 */ /* 0x000fe40000000004 */
[----:B------:R-:W-:-:S02]  /*9020*/  PRMT R44, R44, 0x5410, R9 ;  /* 0x000054102c2c7816 */ /* 0x000fc40000000009 */
[----:B------:R-:W-:Y:S01]  /*9030*/  SHF.R.U32.HI R29, RZ, 0x10, R11 ;  /* 0x00000010ff1d7819 */ /* 0x000fe2000001160b */
[----:B------:R-:W-:Y:S01]  /*9040*/  IMAD.U32 R32, R43, 0x10000, RZ ;  /* 0x000100002b207824 */ /* 0x000fe200078e00ff */
[----:B------:R-:W-:Y:S02]  /*9050*/  SHF.R.U32.HI R5, RZ, 0x10, R5 ;  /* 0x00000010ff057819 */ /* 0x000fe40000011605 */
[----:B------:R-:W-:Y:S02]  /*9060*/  PRMT R45, R45, 0x5410, R8 ;  /* 0x000054102d2d7816 */ /* 0x000fe40000000008 */
[----:B------:R-:W-:Y:S02]  /*9070*/  PRMT R29, R30, 0x5410, R29 ;  /* 0x000054101e1d7816 */ /* 0x000fe4000000001d */
[----:B------:R-:W-:Y:S01]  /*9080*/  PRMT R42, R42, 0x5410, R5 ;  /* 0x000054102a2a7816 */ /* 0x000fe20000000005 */
[----:B------:R-:W-:Y:S01]  /*9090*/  IMAD.U32 R30, R45, 0x10000, RZ ;  /* 0x000100002d1e7824 */ /* 0x000fe200078e00ff */
[----:B------:R-:W-:-:S03]  /*90a0*/  SHF.R.U64 R21, R10, 0x10, R11 ;  /* 0x000000100a157819 */ /* 0x000fc6000000120b */
[----:B------:R-:W-:Y:S01]  /*90b0*/  IMAD.U32 R34, R42, 0x10000, RZ ;  /* 0x000100002a227824 */ /* 0x000fe200078e00ff */
[----:B------:R-:W-:Y:S02]  /*90c0*/  PRMT R21, R20, 0x5410, R21 ;  /* 0x0000541014157816 */ /* 0x000fe40000000015 */
[----:B------:R-:W-:Y:S02]  /*90d0*/  LOP3.LUT R43, R43, 0xffff0000, RZ, 0xc0, !PT ;  /* 0xffff00002b2b7812 */ /* 0x000fe400078ec0ff */
[----:B------:R-:W-:Y:S01]  /*90e0*/  LOP3.LUT R45, R45, 0xffff0000, RZ, 0xc0, !PT ;  /* 0xffff00002d2d7812 */ /* 0x000fe200078ec0ff */
[----:B--2---:R-:W-:-:S04]  /*90f0*/  IMAD.IADD R3, R12, 0x1, R0 ;  /* 0x000000010c037824 */ /* 0x004fc800078e0200 */
[----:B------:R-:W-:Y:S01]  /*9100*/  IMAD R0, R3, 0x2, R2 ;  /* 0x0000000203007824 */ /* 0x000fe200078e0202 */
[----:B---3--:R-:W-:Y:S04]  /*9110*/  LDS.128 R12, [R31+0x8400] ;  /* 0x008400001f0c7984 */ /* 0x008fe80000000c00 */
[----:B------:R-:W0:Y:S01]  /*9120*/  LDS.128 R24, [R0+0x8400] ;  /* 0x0084000000187984 */ /* 0x000e220000000c00 */
[--C-:B------:R-:W-:Y:S02]  /*9130*/  SHF.R.U64 R3, R6, 0x10, R7.reuse ;  /* 0x0000001006037819 */ /* 0x100fe40000001207 */
[----:B------:R-:W-:Y:S02]  /*9140*/  SHF.R.U32.HI R6, RZ, 0x10, R7 ;  /* 0x00000010ff067819 */ /* 0x000fe40000011607 */
[----:B------:R-:W-:-:S02]  /*9150*/  PRMT R40, R40, 0x5410, R3 ;  /* 0x0000541028287816 */ /* 0x000fc40000000003 */
[----:B------:R-:W-:Y:S02]  /*9160*/  PRMT R35, R35, 0x5410, R6 ;  /* 0x0000541023237816 */ /* 0x000fe40000000006 */
[----:B0-----:R-:W-:Y:S01]  /*9170*/  SHF.L.U32 R9, R24, 0x10, RZ ;  /* 0x0000001018097819 */ /* 0x001fe200000006ff */
[----:B------:R-:W-:-:S04]  /*9180*/  IMAD.U32 R3, R12, 0x10000, RZ ;  /* 0x000100000c037824 */ /* 0x000fc800078e00ff */
[----:B------:R-:W-:Y:S01]  /*9190*/  FMUL.FTZ R36, R9, R32 ;  /* 0x0000002009247220 */ /* 0x000fe20000410000 */
[----:B------:R-:W-:Y:S02]  /*91a0*/  IMAD.U32 R11, R25, 0x10000, RZ ;  /* 0x00010000190b7824 */ /* 0x000fe400078e00ff */
[-C--:B------:R-:W-:Y:S01]  /*91b0*/  FMUL.FTZ R38, R9, R30.reuse ;  /* 0x0000001e09267220 */ /* 0x080fe20000410000 */
[----:B------:R-:W-:Y:S01]  /*91c0*/  FFMA.FTZ R36, R3, R30, -R36 ;  /* 0x0000001e03247223 */ /* 0x000fe20000010824 */
[----:B------:R-:W-:Y:S02]  /*91d0*/  IMAD.U32 R30, R44, 0x10000, RZ ;  /* 0x000100002c1e7824 */ /* 0x000fe400078e00ff */
[----:B------:R-:W-:Y:S01]  /*91e0*/  FMUL.FTZ R46, R11, R34 ;  /* 0x000000220b2e7220 */ /* 0x000fe20000410000 */
[----:B------:R-:W-:Y:S02]  /*91f0*/  IMAD.U32 R5, R13, 0x10000, RZ ;  /* 0x000100000d057824 */ /* 0x000fe400078e00ff */
[----:B------:R-:W-:Y:S01]  /*9200*/  FFMA.FTZ R38, R3, R32, R38 ;  /* 0x0000002003267223 */ /* 0x000fe20000010026 */
[----:B------:R-:W-:Y:S01]  /*9210*/  IMAD.U32 R20, R27, 0x10000, RZ ;  /* 0x000100001b147824 */ /* 0x000fe200078e00ff */
[----:B------:R-:W-:Y:S01]  /*9220*/  LOP3.LUT R10, R24, 0xffff0000, RZ, 0xc0, !PT ;  /* 0xffff0000180a7812 */ /* 0x000fe200078ec0ff */
[----:B------:R-:W-:-:S02]  /*9230*/  IMAD.U32 R9, R35, 0x10000, RZ ;  /* 0x0001000023097824 */ /* 0x000fc400078e00ff */
[-C--:B------:R-:W-:Y:S01]  /*9240*/  FMUL.FTZ R32, R11, R30.reuse ;  /* 0x0000001e0b207220 */ /* 0x080fe20000410000 */
[----:B------:R-:W-:Y:S02]  /*9250*/  IMAD.U32 R3, R29, 0x10000, RZ ;  /* 0x000100001d037824 */ /* 0x000fe400078e00ff */
[----:B------:R-:W-:Y:S01]  /*9260*/  FFMA.FTZ R46, R5, R30, -R46 ;  /* 0x0000001e052e7223 */ /* 0x000fe2000001082e */
[----:B------:R-:W-:Y:S02]  /*9270*/  IMAD.U32 R8, R15, 0x10000, RZ ;  /* 0x000100000f087824 */ /* 0x000fe400078e00ff */
[----:B------:R-:W-:Y:S01]  /*9280*/  FMUL.FTZ R11, R20, R9 ;  /* 0x00000009140b7220 */ /* 0x000fe20000410000 */
[----:B------:R-:W-:Y:S01]  /*9290*/  LOP3.LUT R4, R12, 0xffff0000, RZ, 0xc0, !PT ;  /* 0xffff00000c047812 */ /* 0x000fe200078ec0ff */
[----:B------:R-:W-:Y:S01]  /*92a0*/  FMUL.FTZ R30, R20, R3 ;  /* 0x00000003141e7220 */ /* 0x000fe20000410000 */
[----:B------:R-:W-:Y:S01]  /*92b0*/  FFMA.FTZ R32, R5, R34, R32 ;  /* 0x0000002205207223 */ /* 0x000fe20000010020 */
[----:B------:R-:W-:Y:S01]  /*92c0*/  FMUL.FTZ R5, R10, R43 ;  /* 0x0000002b0a057220 */ /* 0x000fe20000410000 */
[C---:B------:R-:W-:Y:S01]  /*92d0*/  FFMA.FTZ R20, R8.reuse, R3, -R11 ;  /* 0x0000000308147223 */ /* 0x040fe2000001080b */
[----:B------:R-:W-:Y:S01]  /*92e0*/  LOP3.LUT R12, R13, 0xffff0000, RZ, 0xc0, !PT ;  /* 0xffff00000d0c7812 */ /* 0x000fe200078ec0ff */
[----:B------:R-:W-:Y:S01]  /*92f0*/  FFMA.FTZ R30, R8, R9, R30 ;  /* 0x00000009081e7223 */ /* 0x000fe2000001001e */
[-C--:B------:R-:W-:Y:S01]  /*9300*/  FMUL.FTZ R11, R10, R45.reuse ;  /* 0x0000002d0a0b7220 */ /* 0x080fe20000410000 */
[C---:B------:R-:W-:Y:S01]  /*9310*/  IMAD.U32 R6, R14.reuse, 0x10000, RZ ;  /* 0x000100000e067824 */ /* 0x040fe200078e00ff */
[----:B------:R-:W-:Y:S01]  /*9320*/  LOP3.LUT R7, R14, 0xffff0000, RZ, 0xc0, !PT ;  /* 0xffff00000e077812 */ /* 0x000fe200078ec0ff */
[----:B------:R-:W-:Y:S01]  /*9330*/  IMAD.U32 R13, R26, 0x10000, RZ ;  /* 0x000100001a0d7824 */ /* 0x000fe200078e00ff */
[----:B------:R-:W-:Y:S01]  /*9340*/  LOP3.LUT R24, R25, 0xffff0000, RZ, 0xc0, !PT ;  /* 0xffff000019187812 */ /* 0x000fe200078ec0ff */
[----:B------:R-:W-:Y:S01]  /*9350*/  FFMA.FTZ R45, R4, R45, -R5 ;  /* 0x0000002d042d7223 */ /* 0x000fe20000010805 */
[----:B------:R-:W-:Y:S01]  /*9360*/  LOP3.LUT R9, R42, 0xffff0000, RZ, 0xc0, !PT ;  /* 0xffff00002a097812 */ /* 0x000fe200078ec0ff */
[----:B------:R-:W-:Y:S01]  /*9370*/  IMAD.U32 R8, R40, 0x10000, RZ ;  /* 0x0001000028087824 */ /* 0x000fe200078e00ff */
[----:B------:R-:W-:Y:S01]  /*9380*/  LOP3.LUT R14, R15, 0xffff0000, RZ, 0xc0, !PT ;  /* 0xffff00000f0e7812 */ /* 0x000fe200078ec0ff */
[----:B------:R-:W-:Y:S01]  /*9390*/  IMAD.U32 R5, R21, 0x10000, RZ ;  /* 0x0001000015057824 */ /* 0x000fe200078e00ff */
[----:B------:R-:W-:-:S02]  /*93a0*/  LOP3.LUT R15, R26, 0xffff0000, RZ, 0xc0, !PT ;  /* 0xffff00001a0f7812 */ /* 0x000fc400078ec0ff */
[----:B------:R-:W-:Y:S01]  /*93b0*/  LOP3.LUT R26, R27, 0xffff0000, RZ, 0xc0, !PT ;  /* 0xffff00001b1a7812 */ /* 0x000fe200078ec0ff */
[C---:B------:R-:W-:Y:S01]  /*93c0*/  FMUL.FTZ R27, R13.reuse, R8 ;  /* 0x000000080d1b7220 */ /* 0x040fe20000410000 */
[----:B------:R-:W-:Y:S01]  /*93d0*/  LOP3.LUT R3, R44, 0xffff0000, RZ, 0xc0, !PT ;  /* 0xffff00002c037812 */ /* 0x000fe200078ec0ff */
[----:B------:R-:W-:Y:S01]  /*93e0*/  FMUL.FTZ R25, R24, R9 ;  /* 0x0000000918197220 */ /* 0x000fe20000410000 */
[----:B------:R-:W-:Y:S01]  /*93f0*/  FFMA.FTZ R11, R4, R43, R11 ;  /* 0x0000002b040b7223 */ /* 0x000fe2000001000b */
[----:B------:R-:W-:Y:S01]  /*9400*/  FMUL.FTZ R13, R13, R5 ;  /* 0x000000050d0d7220 */ /* 0x000fe20000410000 */
[----:B------:R-:W-:Y:S02]  /*9410*/  LOP3.LUT R40, R40, 0xffff0000, RZ, 0xc0, !PT ;  /* 0xffff000028287812 */ /* 0x000fe400078ec0ff */
[----:B------:R-:W-:Y:S02]  /*9420*/  LOP3.LUT R35, R35, 0xffff0000, RZ, 0xc0, !PT ;  /* 0xffff000023237812 */ /* 0x000fe400078ec0ff */
[----:B------:R-:W-:-:S02]  /*9430*/  LOP3.LUT R4, R21, 0xffff0000, RZ, 0xc0, !PT ;  /* 0xffff000015047812 */ /* 0x000fc400078ec0ff */
[----:B------:R-:W-:Y:S01]  /*9440*/  LOP3.LUT R29, R29, 0xffff0000, RZ, 0xc0, !PT ;  /* 0xffff00001d1d7812 */ /* 0x000fe200078ec0ff */
[-C--:B------:R-:W-:Y:S01]  /*9450*/  FMUL.FTZ R24, R24, R3.reuse ;  /* 0x0000000318187220 */ /* 0x080fe20000410000 */
[----:B------:R-:W-:Y:S01]  /*9460*/  FFMA.FTZ R25, R12, R3, -R25 ;  /* 0x000000030c197223 */ /* 0x000fe20000010819 */
[C---:B------:R-:W-:Y:S01]  /*9470*/  FFMA.FTZ R27, R6.reuse, R5, -R27 ;  /* 0x00000005061b7223 */ /* 0x040fe2000001081b */
[----:B------:R-:W-:Y:S01]  /*9480*/  FFMA.FTZ R10, R6, R8, R13 ;  /* 0x00000008060a7223 */ /* 0x000fe2000001000d */
[C---:B------:R-:W-:Y:S01]  /*9490*/  FMUL.FTZ R6, R15.reuse, R40 ;  /* 0x000000280f067220 */ /* 0x040fe20000410000 */
[C---:B------:R-:W-:Y:S01]  /*94a0*/  FMUL.FTZ R3, R26.reuse, R35 ;  /* 0x000000231a037220 */ /* 0x040fe20000410000 */
[-C--:B------:R-:W-:Y:S01]  /*94b0*/  FMUL.FTZ R15, R15, R4.reuse ;  /* 0x000000040f0f7220 */ /* 0x080fe20000410000 */
[-C--:B------:R-:W-:Y:S01]  /*94c0*/  FMUL.FTZ R26, R26, R29.reuse ;  /* 0x0000001d1a1a7220 */ /* 0x080fe20000410000 */
[C---:B------:R-:W-:Y:S01]  /*94d0*/  FFMA.FTZ R6, R7.reuse, R4, -R6 ;  /* 0x0000000407067223 */ /* 0x040fe20000010806 */
        /* <DEDUP_REMOVED lines=14> */
.L_x_2756:
[----:B------:R-:W-:Y:S05]  /*95c0*/  BSYNC B0 ;  /* 0x0000000000007941 */ /* 0x000fea0003800000 */
.L_x_2742:
        /* <DEDUP_REMOVED lines=8> */
.L_x_2739:
[----:B--23--:R-:W2:Y:S02]  /*9650*/  LDL R0, [R1] ;  /* 0x0000000001007983 */ /* 0x00cea40000100800 */
[----:B--2---:R-:W-:-:S13]  /*9660*/  ISETP.NE.AND P0, PT, R0, 0x3, PT ;  /* 0x000000030000780c */ /* 0x004fda0003f05270 */
[----:B------:R-:W-:Y:S05]  /*9670*/  @!P0 BRA `(.L_x_2766) ;  /* 0x0000000000048947 */ /* 0x000fea0003800000 */
[----:B------:R-:W-:Y:S01]  /*9680*/  BPT.TRAP 0x1 ;  /* 0x000000040000795c */ /* 0x000fe20000300000 */
.L_x_2766:
[----:B------:R-:W-:Y:S01]  /*9690*/  IMAD R8, R23, 0x8, R2 ;  /* 0x0000000817087824 */ /* 0x000fe200078e0202 */
[----:B01----:R-:W-:-:S04]  /*96a0*/  SHF.L.U32 R3, R156, 0x1f, RZ ;  /* 0x0000001f9c037819 */ /* 0x003fc800000006ff */
[----:B------:R0:W1:Y:S01]  /*96b0*/  SYNCS.PHASECHK.TRANS64.TRYWAIT P1, [R8+URZ+0x16830], R3 ;  /* 0x01683003080075a7 */ /* 0x000062000802017f */
[----:B------:R-:W-:Y:S05]  /*96c0*/  @!P0 BRA `(.L_x_2767) ;  /* 0x0000000000048947 */ /* 0x000fea0003800000 */
[----:B------:R-:W-:Y:S01]  /*96d0*/  BPT.TRAP 0x1 ;  /* 0x000000040000795c */ /* 0x000fe20000300000 */
.L_x_2767:
        /* <DEDUP_REMOVED lines=10> */
.L_x_2768:
        /* <DEDUP_REMOVED lines=12> */
[----:B----4-:R-:W-:Y:S02]  /*9840*/  IMAD.MOV.U32 R11, RZ, RZ, 0x40000040 ;  /* 0x40000040ff0b7424 */ /* 0x010fe400078e00ff */
        /* <DEDUP_REMOVED lines=10> */
[----:B------:R-:W-:Y:S02]  /*98f0*/  R2UR UR6, R6 ;  /* 0x00000000060672ca */ /* 0x000fe400000e0000 */
[----:B------:R-:W-:Y:S01]  /*9900*/  R2UR UR7, R7 ;  /* 0x00000000070772ca */ /* 0x000fe200000e0000 */
[----:B------:R-:W-:Y:S01]  /*9910*/  IMAD.MOV.U32 R7, RZ, RZ, 0x40000040 ;  /* 0x40000040ff077424 */ /* 0x000fe200078e00ff */
[C---:B------:R-:W-:Y:S01]  /*9920*/  IADD3 R6, R4.reuse, 0x4, RZ ;  /* 0x0000000404067810 */ /* 0x040fe20007ffe0ff */
        /* <DEDUP_REMOVED lines=21> */
.L_x_2770:
[----:B------:R-:W2:Y:S01]  /*9a80*/  LDL R0, [R1+0x4c] ;  /* 0x00004c0001007983 */ /* 0x000ea20000100800 */
[----:B01----:R-:W0:Y:S01]  /*9a90*/  LDC R3, c[0x0][0x448] ;  /* 0x00011200ff037b82 */ /* 0x003e220000000800 */
[----:B------:R-:W-:Y:S02]  /*9aa0*/  ULDC UR4, c[0x0][0x988] ;  /* 0x0002620000047ab9 */ /* 0x000fe40000000800 */
[----:B------:R-:W2:Y:S04]  /*9ab0*/  LDL R94, [R1+0x2c] ;  /* 0x00002c00015e7983 */ /* 0x000ea80000100800 */
[----:B------:R-:W3:Y:S04]  /*9ac0*/  LDL R7, [R1+0x34] ;  /* 0x0000340001077983 */ /* 0x000ee80000100800 */
[----:B------:R-:W4:Y:S04]  /*9ad0*/  LDL R92, [R1+0xc] ;  /* 0x00000c00015c7983 */ /* 0x000f280000100800 */
[----:B------:R-:W5:Y:S01]  /*9ae0*/  LDL R90, [R1+0x28] ;  /* 0x00002800015a7983 */ /* 0x000f620000100800 */
[----:B0-----:R-:W-:-:S13]  /*9af0*/  ISETP.NE.AND P4, PT, R3, 0x1, PT ;  /* 0x000000010300780c */ /* 0x001fda0003f85270 */
[----:B------:R-:W0:Y:S08]  /*9b00*/  @P4 LDC R3, c[0x0][0x44c] ;  /* 0x00011300ff034b82 */ /* 0x000e300000000800 */
[----:B------:R-:W1:Y:S01]  /*9b10*/  @P4 LDC R5, c[0x0][0x450] ;  /* 0x00011400ff054b82 */ /* 0x000e620000000800 */
[----:B--2---:R-:W-:-:S04]  /*9b20*/  IMAD.IADD R6, R0, 0x1, R94 ;  /* 0x0000000100067824 */ /* 0x004fc800078e025e */
[----:B0-----:R-:W-:-:S05]  /*9b30*/  @P4 IMAD.HI.U32 R0, R6, R3, RZ ;  /* 0x0000000306004227 */ /* 0x001fca00078e00ff */
[----:B-1----:R-:W-:-:S05]  /*9b40*/  @P4 SHF.R.U32.HI R6, RZ, R5, R0 ;  /* 0x00000005ff064219 */ /* 0x002fca0000011600 */
[----:B------:R-:W0:Y:S01]  /*9b50*/  SHFL.IDX PT, R0, R6, 0x1, 0x1c1f ;  /* 0x003c1f0006007f89 */ /* 0x000e2200000e0000 */
[----:B------:R-:W-:-:S04]  /*9b60*/  IMAD.MOV.U32 R5, RZ, RZ, -0x80 ;  /* 0xffffff80ff057424 */ /* 0x000fc800078e00ff */
[----:B------:R-:W-:-:S05]  /*9b70*/  IMAD R5, R88, R5, 0x80 ;  /* 0x0000008058057424 */ /* 0x000fca00078e0205 */
[C-C-:B---3--:R-:W-:Y:S02]  /*9b80*/  IADD3 R4, -R7.reuse, 0x1, R5.reuse ;  /* 0x0000000107047810 */ /* 0x148fe40007ffe105 */
[----:B-----5:R-:W-:Y:S02]  /*9b90*/  IADD3 R5, -R7, R90, R5 ;  /* 0x0000005a07057210 */ /* 0x020fe40007ffe105 */
[----:B----4-:R-:W-:-:S04]  /*9ba0*/  IADD3 R4, -R92, R4, R90 ;  /* 0x000000045c047210 */ /* 0x010fc80007ffe15a */
        /* <DEDUP_REMOVED lines=94> */
[----:B------:R-:W-:-:S04]  /*a190*/  FMNMX.FTZ R10, R111, R10, !PT ;  /* 0x0000000a6f0a7209 */ /* 0x000fc80007810000 */
[----:B------:R-:W-:-:S05]  /*a1a0*/  FMNMX.FTZ R12, R87, R10, !PT ;  /* 0x0000000a570c7209 */ /* 0x000fca0007810000 */
[----:B------:R-:W0:Y:S04]  /*a1b0*/  SHFL.BFLY PT, R3, R12, 0x2, 0x1f ;  /* 0x0c401f000c037f89 */ /* 0x000e2800000e0000 */
[----:B------:R-:W1:Y:S01]  /*a1c0*/  SHFL.IDX PT, R6, R6, RZ, 0x1c1f ;  /* 0x001c1fff06067589 */ /* 0x000e6200000e0000 */
[----:B0-----:R-:W-:-:S05]  /*a1d0*/  FMNMX.FTZ R26, R12, R3, !PT ;  /* 0x000000030c1a7209 */ /* 0x001fca0007810000 */
[----:B------:R-:W0:Y:S01]  /*a1e0*/  SHFL.BFLY PT, R3, R26, 0x1, 0x1f ;  /* 0x0c201f001a037f89 */ /* 0x000e2200000e0000 */
[----:B------:R-:W-:Y:S01]  /*a1f0*/  IMAD.U32 R0, RZ, RZ, UR4 ;  /* 0x00000004ff007e24 */ /* 0x000fe2000f8e00ff */
[----:B-1----:R-:W-:-:S04]  /*a200*/  VIADDMNMX R4, R6, R4, R5, PT ;  /* 0x0000000406047246 */ /* 0x002fc80003800105 */
[C---:B------:R-:W-:Y:S02]  /*a210*/  ISETP.GT.AND P2, PT, R4.reuse, 0x1, PT ;  /* 0x000000010400780c */ /* 0x040fe40003f44270 */
[----:B------:R-:W-:Y:S02]  /*a220*/  ISETP.GT.AND P3, PT, R4, 0x8, PT ;  /* 0x000000080400780c */ /* 0x000fe40003f64270 */
[----:B0-----:R-:W-:-:S04]  /*a230*/  FMNMX.FTZ R3, R26, R3, !PT ;  /* 0x000000031a037209 */ /* 0x001fc80007810000 */
[C---:B------:R-:W-:Y:S01]  /*a240*/  FSETP.NEU.FTZ.AND P1, PT, R3.reuse, -INF , PT ;  /* 0xff8000000300780b */ /* 0x040fe20003f3d000 */
[----:B------:R-:W-:-:S05]  /*a250*/  FMUL.FTZ R10, R3, R0 ;  /* 0x00000000030a7220 */ /* 0x000fca0000410000 */
[----:B------:R-:W-:Y:S02]  /*a260*/  FSEL R10, R10, RZ, P1 ;  /* 0x000000ff0a0a7208 */ /* 0x000fe40000800000 */
[----:B------:R-:W-:Y:S02]  /*a270*/  ISETP.GT.AND P1, PT, R4, RZ, PT ;  /* 0x000000ff0400720c */ /* 0x000fe40003f24270 */
[----:B------:R-:W-:Y:S02]  /*a280*/  FSEL R25, R25, -INF , P2 ;  /* 0xff80000019197808 */ /* 0x000fe40001000000 */
[----:B------:R-:W-:Y:S01]  /*a290*/  FSEL R5, R24, -INF , P1 ;  /* 0xff80000018057808 */ /* 0x000fe20000800000 */
[----:B------:R-:W-:Y:S01]  /*a2a0*/  FFMA.FTZ R149, R7, R0, -R10 ;  /* 0x0000000007957223 */ /* 0x000fe2000001080a */
[----:B------:R-:W-:Y:S02]  /*a2b0*/  ISETP.GT.AND P1, PT, R4, 0x9, PT ;  /* 0x000000090400780c */ /* 0x000fe40003f24270 */
[----:B------:R-:W-:-:S02]  /*a2c0*/  FSEL R7, R28, -INF , P3 ;  /* 0xff8000001c077808 */ /* 0x000fc40001800000 */
[----:B------:R-:W-:Y:S02]  /*a2d0*/  FMNMX.FTZ R6, R5, R25, !PT ;  /* 0x0000001905067209 */ /* 0x000fe40007810000 */
[C---:B------:R-:W-:Y:S02]  /*a2e0*/  ISETP.GT.AND P2, PT, R4.reuse, 0x10, PT ;  /* 0x000000100400780c */ /* 0x040fe40003f44270 */
[----:B------:R-:W-:Y:S02]  /*a2f0*/  FSEL R29, R29, -INF , P1 ;  /* 0xff8000001d1d7808 */ /* 0x000fe40000800000 */
[----:B------:R-:W-:Y:S01]  /*a300*/  FMNMX.FTZ R6, R7, R6, !PT ;  /* 0x0000000607067209 */ /* 0x000fe20007810000 */
        /* <DEDUP_REMOVED lines=53> */
[----:B------:R-:W-:Y:S01]  /*a660*/  FFMA.FTZ R48, R55, R0, -R10 ;  /* 0x0000000037307223 */ /* 0x000fe2000001080a */
[----:B------:R-:W-:Y:S01]  /*a670*/  FSEL R57, R57, -INF , P1 ;  /* 0xff80000039397808 */ /* 0x000fe20000800000 */
[----:B------:R-:W0:Y:S01]  /*a680*/  S2R R96, SR_CgaCtaId ;  /* 0x0000000000607919 */ /* 0x000e220000008800 */
[----:B------:R-:W-:Y:S01]  /*a690*/  FMNMX.FTZ R6, R39, R6, !PT ;  /* 0x0000000627067209 */ /* 0x000fe20007810000 */
[----:B------:R-:W1:Y:S01]  /*a6a0*/  @P4 LDC R52, c[0x0][0x450] ;  /* 0x00011400ff344b82 */ /* 0x000e620000000800 */
        /* <DEDUP_REMOVED lines=41> */
[----:B------:R-:W-:Y:S01]  /*a940*/  FMNMX.FTZ R6, R85, R6, !PT ;  /* 0x0000000655067209 */ /* 0x000fe20007810000 */
[----:B------:R-:W-:-:S04]  /*a950*/  FFMA.FTZ R4, R59, R0, -R10 ;  /* 0x000000003b047223 */ /* 0x000fc8000001080a */
[----:B------:R-:W2:Y:S02]  /*a960*/  SHFL.BFLY PT, R59, R6, 0x2, 0x1f ;  /* 0x0c401f00063b7f89 */ /* 0x000ea400000e0000 */
[----:B--2---:R-:W-:-:S05]  /*a970*/  FMNMX.FTZ R59, R6, R59, !PT ;  /* 0x0000003b063b7209 */ /* 0x004fca0007810000 */
[----:B------:R-:W2:Y:S02]  /*a980*/  SHFL.BFLY PT, R6, R59, 0x1, 0x1f ;  /* 0x0c201f003b067f89 */ /* 0x000ea400000e0000 */
[----:B--2---:R-:W-:-:S04]  /*a990*/  FMNMX.FTZ R6, R59, R6, !PT ;  /* 0x000000063b067209 */ /* 0x004fc80007810000 */
[C---:B------:R-:W-:Y:S01]  /*a9a0*/  FSETP.NEU.FTZ.AND P1, PT, R6.reuse, -INF , PT ;  /* 0xff8000000600780b */ /* 0x040fe20003f3d000 */
[----:B------:R-:W-:-:S05]  /*a9b0*/  FMUL.FTZ R50, R6, R0 ;  /* 0x0000000006327220 */ /* 0x000fca0000410000 */
[----:B------:R-:W-:-:S05]  /*a9c0*/  FSEL R50, R50, RZ, P1 ;  /* 0x000000ff32327208 */ /* 0x000fca0000800000 */
[-CC-:B------:R-:W-:Y:S01]  /*a9d0*/  FFMA.FTZ R136, R13, R0.reuse, -R50.reuse ;  /* 0x000000000d887223 */ /* 0x180fe20000010832 */
[-CC-:B------:R-:W-:Y:S02]  /*a9e0*/  FFMA.FTZ R13, R49, R0.reuse, -R50.reuse ;  /* 0x00000000310d7223 */ /* 0x180fe40000010832 */
[----:B------:R-:W2:Y:S01]  /*a9f0*/  LDL R49, [R1+0x3c] ;  /* 0x00003c0001317983 */ /* 0x000ea20000100800 */
[-CC-:B------:R-:W-:Y:S01]  /*aa00*/  FFMA.FTZ R146, R27, R0.reuse, -R50.reuse ;  /* 0x000000001b927223 */ /* 0x180fe20000010832 */
[-CC-:B------:R-:W-:Y:S02]  /*aa10*/  FFMA.FTZ R27, R37, R0.reuse, -R50.reuse ;  /* 0x00000000251b7223 */ /* 0x180fe40000010832 */
[----:B------:R-:W3:Y:S01]  /*aa20*/  @P4 LDC R37, c[0x0][0x44c] ;  /* 0x00011300ff254b82 */ /* 0x000ee20000000800 */
[-CC-:B------:R-:W-:Y:S01]  /*aa30*/  FFMA.FTZ R148, R5, R0.reuse, -R50.reuse ;  /* 0x0000000005947223 */ /* 0x180fe20000010832 */
[-CC-:B------:R-:W-:Y:S01]  /*aa40*/  FFMA.FTZ R5, R25, R0.reuse, -R50.reuse ;  /* 0x0000000019057223 */ /* 0x180fe20000010832 */
[-CC-:B------:R-:W-:Y:S01]  /*aa50*/  FFMA.FTZ R150, R7, R0.reuse, -R50.reuse ;  /* 0x0000000007967223 */ /* 0x180fe20000010832 */
[----:B------:R-:W-:Y:S01]  /*aa60*/  MUFU.EX2 R149, R149 ;  /* 0x0000009500957308 */ /* 0x000fe20000000800 */
[-CC-:B------:R-:W-:Y:S01]  /*aa70*/  FFMA.FTZ R25, R29, R0.reuse, -R50.reuse ;  /* 0x000000001d197223 */ /* 0x180fe20000010832 */
[----:B------:R-:W-:-:S06]  /*aa80*/  FFMA.FTZ R144, R9, R0, -R50 ;  /* 0x0000000009907223 */ /* 0x000fcc0000010832 */
[----:B------:R-:W-:Y:S08]  /*aa90*/  MUFU.EX2 R148, R148 ;  /* 0x0000009400947308 */ /* 0x000ff00000000800 */
[----:B------:R-:W4:Y:S01]  /*aaa0*/  MUFU.EX2 R5, R5 ;  /* 0x0000000500057308 */ /* 0x000f220000000800 */
[----:B------:R-:W-:-:S07]  /*aab0*/  VIADD R8, R8, 0x16840 ;  /* 0x0001684008087836 */ /* 0x000fce0000000000 */
[----:B------:R-:W5:Y:S01]  /*aac0*/  MUFU.EX2 R12, R12 ;  /* 0x0000000c000c7308 */ /* 0x000f620000000800 */
[----:B------:R-:W-:-:S07]  /*aad0*/  FFMA.FTZ R9, R33, R0, -R50 ;  /* 0x0000000021097223 */ /* 0x000fce0000010832 */
[----:B------:R-:W1:Y:S08]  /*aae0*/  MUFU.EX2 R150, R150 ;  /* 0x0000009600967308 */ /* 0x000e700000000800 */
[----:B------:R-:W1:Y:S01]  /*aaf0*/  MUFU.EX2 R151, R151 ;  /* 0x0000009700977308 */ /* 0x000e620000000800 */
[----:B0-----:R-:W-:-:S07]  /*ab00*/  PRMT R8, R96, 0x654, R8 ;  /* 0x0000065460087816 */ /* 0x001fce0000000008 */
[----:B------:R-:W0:Y:S01]  /*ab10*/  MUFU.EX2 R25, R25 ;  /* 0x0000001900197308 */ /* 0x000e220000000800 */
[----:B---3--:R-:W-:Y:S01]  /*ab20*/  @P4 IMAD.HI.U32 R37, R94, R37, RZ ;  /* 0x000000255e254227 */ /* 0x008fe200078e00ff */
[----:B------:R5:W-:Y:S06]  /*ab30*/  SYNCS.ARRIVE.TRANS64.RED.A1T0 RZ, [R8+URZ], RZ ;  /* 0x000000ff08ff79a7 */ /* 0x000bec000810043f */
[----:B------:R-:W3:Y:S01]  /*ab40*/  MUFU.EX2 R24, R24 ;  /* 0x0000001800187308 */ /* 0x000ee20000000800 */
[----:B----4-:R-:W-:Y:S01]  /*ab50*/  FADD.FTZ R7, R148, R5 ;  /* 0x0000000594077221 */ /* 0x010fe20000010000 */
[----:B------:R-:W-:-:S06]  /*ab60*/  FFMA.FTZ R132, R39, R0, -R50 ;  /* 0x0000000027847223 */ /* 0x000fcc0000010832 */
[----:B------:R-:W4:Y:S01]  /*ab70*/  MUFU.EX2 R144, R144 ;  /* 0x0000009000907308 */ /* 0x000f220000000800 */
[----:B-----5:R-:W-:Y:S01]  /*ab80*/  FADD.FTZ R8, R149, R12 ;  /* 0x0000000c95087221 */ /* 0x020fe20000010000 */
[----:B------:R-:W-:-:S06]  /*ab90*/  IMAD.MOV.U32 R39, RZ, RZ, R94 ;  /* 0x000000ffff277224 */ /* 0x000fcc00078e005e */
[----:B------:R-:W5:Y:S01]  /*aba0*/  MUFU.EX2 R145, R145 ;  /* 0x0000009100917308 */ /* 0x000f620000000800 */
[----:B-1----:R-:W-:Y:S01]  /*abb0*/  @P4 SHF.R.U32.HI R39, RZ, R52, R37 ;  /* 0x00000034ff274219 */ /* 0x002fe20000011625 */
[----:B------:R-:W-:-:S06]  /*abc0*/  FADD.FTZ R52, R150, R7 ;  /* 0x0000000796347221 */ /* 0x000fcc0000010000 */
[----:B------:R-:W1:Y:S01]  /*abd0*/  MUFU.EX2 R9, R9 ;  /* 0x0000000900097308 */ /* 0x000e620000000800 */
[----:B------:R-:W-:Y:S01]  /*abe0*/  FADD.FTZ R37, R151, R8 ;  /* 0x0000000897257221 */ /* 0x000fe20000010000 */
[----:B------:R-:W-:-:S06]  /*abf0*/  FFMA.FTZ R140, R11, R0, -R50 ;  /* 0x000000000b8c7223 */ /* 0x000fcc0000010832 */
[----:B------:R-:W1:Y:S01]  /*ac00*/  MUFU.EX2 R26, R26 ;  /* 0x0000001a001a7308 */ /* 0x000e620000000800 */
[----:B------:R-:W-:Y:S01]  /*ac10*/  IADD3 R7, R39, R90, -R92 ;  /* 0x0000005a27077210 */ /* 0x000fe20007ffe85c */
[----:B0-----:R-:W-:-:S06]  /*ac20*/  FADD.FTZ R39, R25, R52 ;  /* 0x0000003419277221 */ /* 0x001fcc0000010000 */
[----:B------:R-:W0:Y:S01]  /*ac30*/  MUFU.EX2 R146, R146 ;  /* 0x0000009200927308 */ /* 0x000e220000000800 */
[----:B---3--:R-:W-:Y:S01]  /*ac40*/  FADD.FTZ R8, R24, R37 ;  /* 0x0000002518087221 */ /* 0x008fe20000010000 */
[----:B------:R-:W-:-:S06]  /*ac50*/  FFMA.FTZ R11, R41, R0, -R50 ;  /* 0x00000000290b7223 */ /* 0x000fcc0000010832 */
[----:B------:R-:W3:Y:S01]  /*ac60*/  MUFU.EX2 R147, R147 ;  /* 0x0000009300937308 */ /* 0x000ee20000000800 */
[----:B----4-:R-:W-:Y:S01]  /*ac70*/  FADD.FTZ R52, R144, R39 ;  /* 0x0000002790347221 */ /* 0x010fe20000010000 */
[----:B-----5:R-:W-:-:S06]  /*ac80*/  FADD.FTZ R41, R145, R8 ;  /* 0x0000000891297221 */ /* 0x020fcc0000010000 */
[----:B------:R-:W-:Y:S01]  /*ac90*/  MUFU.EX2 R28, R28 ;  /* 0x0000001c001c7308 */ /* 0x000fe20000000800 */
[----:B------:R-:W-:-:S07]  /*aca0*/  FFMA.FTZ R142, R31, R0, -R50 ;  /* 0x000000001f8e7223 */ /* 0x000fce0000010832 */
[----:B------:R-:W4:Y:S01]  /*acb0*/  MUFU.EX2 R27, R27 ;  /* 0x0000001b001b7308 */ /* 0x000f220000000800 */
[----:B------:R-:W-:Y:S01]  /*acc0*/  FFMA.FTZ R134, R43, R0, -R50 ;  /* 0x000000002b867223 */ /* 0x000fe20000010832 */
[----:B-1----:R-:W-:Y:S01]  /*acd0*/  FADD.FTZ R43, R9, R52 ;  /* 0x00000034092b7221 */ /* 0x002fe20000010000 */
[----:B------:R-:W-:-:S05]  /*ace0*/  FADD.FTZ R8, R26, R41 ;  /* 0x000000291a087221 */ /* 0x000fca0000010000 */
[----:B------:R-:W-:Y:S01]  /*acf0*/  MUFU.EX2 R141, R141 ;  /* 0x0000008d008d7308 */ /* 0x000fe20000000800 */
[----:B------:R-:W-:-:S07]  /*ad00*/  FFMA.FTZ R29, R45, R0, -R50 ;  /* 0x000000002d1d7223 */ /* 0x000fce0000010832 */
[----:B------:R-:W1:Y:S01]  /*ad10*/  MUFU.EX2 R140, R140 ;  /* 0x0000008c008c7308 */ /* 0x000e620000000800 */
[----:B0-----:R-:W-:Y:S01]  /*ad20*/  FADD.FTZ R52, R146, R43 ;  /* 0x0000002b92347221 */ /* 0x001fe20000010000 */
[----:B---3--:R-:W-:-:S06]  /*ad30*/  FADD.FTZ R43, R147, R8 ;  /* 0x00000008932b7221 */ /* 0x008fcc0000010000 */
[----:B------:R-:W-:Y:S08]  /*ad40*/  MUFU.EX2 R30, R30 ;  /* 0x0000001e001e7308 */ /* 0x000ff00000000800 */
[----:B------:R-:W0:Y:S01]  /*ad50*/  MUFU.EX2 R11, R11 ;  /* 0x0000000b000b7308 */ /* 0x000e220000000800 */
[----:B----4-:R-:W-:Y:S01]  /*ad60*/  FADD.FTZ R45, R27, R52 ;  /* 0x000000341b2d7221 */ /* 0x010fe20000010000 */
[----:B------:R-:W-:-:S06]  /*ad70*/  FADD.FTZ R8, R28, R43 ;  /* 0x0000002b1c087221 */ /* 0x000fcc0000010000 */
[----:B------:R-:W-:Y:S08]  /*ad80*/  MUFU.EX2 R143, R143 ;  /* 0x0000008f008f7308 */ /* 0x000ff00000000800 */
[----:B------:R-:W3:Y:S01]  /*ad90*/  MUFU.EX2 R142, R142 ;  /* 0x0000008e008e7308 */ /* 0x000ee20000000800 */
[----:B-1----:R-:W-:Y:S01]  /*ada0*/  FADD.FTZ R52, R140, R45 ;  /* 0x0000002d8c347221 */ /* 0x002fe20000010000 */
[----:B------:R-:W-:-:S06]  /*adb0*/  FADD.FTZ R43, R141, R8 ;  /* 0x000000088d2b7221 */ /* 0x000fcc0000010000 */
[----:B------:R-:W-:Y:S01]  /*adc0*/  MUFU.EX2 R32, R32 ;  /* 0x0000002000207308 */ /* 0x000fe20000000800 */
[-C--:B------:R-:W-:Y:S01]  /*add0*/  FFMA.FTZ R139, R95, R0.reuse, -R10 ;  /* 0x000000005f8b7223 */ /* 0x080fe2000001080a */
[----:B------:R-:W-:-:S06]  /*ade0*/  FFMA.FTZ R138, R35, R0, -R50 ;  /* 0x00000000238a7223 */ /* 0x000fcc0000010832 */
[----:B------:R-:W1:Y:S01]  /*adf0*/  MUFU.EX2 R29, R29 ;  /* 0x0000001d001d7308 */ /* 0x000e620000000800 */
[----:B0-----:R-:W-:Y:S01]  /*ae00*/  FADD.FTZ R45, R11, R52 ;  /* 0x000000340b2d7221 */ /* 0x001fe20000010000 */
[----:B------:R-:W-:-:S06]  /*ae10*/  FADD.FTZ R8, R30, R43 ;  /* 0x0000002b1e087221 */ /* 0x000fcc0000010000 */
[----:B------:R-:W-:Y:S01]  /*ae20*/  MUFU.EX2 R137, R137 ;  /* 0x0000008900897308 */ /* 0x000fe20000000800 */
[----:B------:R-:W-:-:S07]  /*ae30*/  FFMA.FTZ R31, R53, R0, -R50 ;  /* 0x00000000351f7223 */ /* 0x000fce0000010832 */
[----:B------:R-:W0:Y:S01]  /*ae40*/  MUFU.EX2 R136, R136 ;  /* 0x0000008800887308 */ /* 0x000e220000000800 */
[----:B---3--:R-:W-:Y:S01]  /*ae50*/  FADD.FTZ R52, R142, R45 ;  /* 0x0000002d8e347221 */ /* 0x008fe20000010000 */
[----:B------:R-:W-:-:S06]  /*ae60*/  FADD.FTZ R43, R143, R8 ;  /* 0x000000088f2b7221 */ /* 0x000fcc0000010000 */
[----:B------:R-:W-:Y:S01]  /*ae70*/  MUFU.EX2 R46, R46 ;  /* 0x0000002e002e7308 */ /* 0x000fe20000000800 */
[----:B------:R-:W-:-:S07]  /*ae80*/  FFMA.FTZ R133, R97, R0, -R10 ;  /* 0x0000000061857223 */ /* 0x000fce000001080a */
[----:B------:R-:W3:Y:S01]  /*ae90*/  MUFU.EX2 R13, R13 ;  /* 0x0000000d000d7308 */ /* 0x000ee20000000800 */
[----:B-1----:R-:W-:Y:S01]  /*aea0*/  FADD.FTZ R45, R29, R52 ;  /* 0x000000341d2d7221 */ /* 0x002fe20000010000 */
[----:B------:R-:W-:-:S06]  /*aeb0*/  FADD.FTZ R8, R32, R43 ;  /* 0x0000002b20087221 */ /* 0x000fcc0000010000 */
[----:B------:R-:W-:Y:S01]  /*aec0*/  MUFU.EX2 R139, R139 ;  /* 0x0000008b008b7308 */ /* 0x000fe20000000800 */
[----:B------:R-:W-:-:S07]  /*aed0*/  FFMA.FTZ R33, R57, R0, -R50 ;  /* 0x0000000039217223 */ /* 0x000fce0000010832 */
        /* <DEDUP_REMOVED lines=9> */
[-C--:B------:R-:W-:Y:S01]  /*af70*/  FFMA.FTZ R42, R63, R0.reuse, -R10 ;  /* 0x000000003f2a7223 */ /* 0x080fe2000001080a */
[----:B------:R-:W-:-:S06]  /*af80*/  FFMA.FTZ R35, R61, R0, -R50 ;  /* 0x000000003d237223 */ /* 0x000fcc0000010832 */
[----:B------:R-:W3:Y:S01]  /*af90*/  MUFU.EX2 R132, R132 ;  /* 0x0000008400847308 */ /* 0x000ee20000000800 */
[----:B------:R-:W-:Y:S01]  /*afa0*/  F2FP.BF16.F32.PACK_AB R149, R12, R149 ;  /* 0x000000950c95723e */ /* 0x000fe200000010ff */
[----:B-1----:R-:W-:Y:S01]  /*afb0*/  FADD.FTZ R12, R138, R45 ;  /* 0x0000002d8a0c7221 */ /* 0x002fe20000010000 */
[----:B------:R-:W-:-:S05]  /*afc0*/  FADD.FTZ R43, R139, R8 ;  /* 0x000000088b2b7221 */ /* 0x000fca0000010000 */
[----:B------:R-:W-:Y:S01]  /*afd0*/  MUFU.EX2 R4, R4 ;  /* 0x0000000400047308 */ /* 0x000fe20000000800 */
[-C--:B------:R-:W-:Y:S01]  /*afe0*/  FFMA.FTZ R129, R101, R0.reuse, -R10 ;  /* 0x0000000065817223 */ /* 0x080fe2000001080a */
[----:B------:R-:W-:-:S06]  /*aff0*/  FFMA.FTZ R128, R89, R0, -R50 ;  /* 0x0000000059807223 */ /* 0x000fcc0000010832 */
[----:B------:R-:W1:Y:S01]  /*b000*/  MUFU.EX2 R33, R33 ;  /* 0x0000002100217308 */ /* 0x000e620000000800 */
[----:B0-----:R-:W-:Y:S01]  /*b010*/  FADD.FTZ R45, R31, R12 ;  /* 0x0000000c1f2d7221 */ /* 0x001fe20000010000 */
[----:B------:R-:W-:-:S06]  /*b020*/  FADD.FTZ R8, R48, R43 ;  /* 0x0000002b30087221 */ /* 0x000fcc0000010000 */
[----:B------:R-:W-:Y:S01]  /*b030*/  MUFU.EX2 R135, R135 ;  /* 0x0000008700877308 */ /* 0x000fe20000000800 */
[-C--:B------:R-:W-:Y:S01]  /*b040*/  FFMA.FTZ R34, R67, R0.reuse, -R10 ;  /* 0x0000000043227223 */ /* 0x080fe2000001080a */
[----:B------:R-:W-:-:S06]  /*b050*/  FFMA.FTZ R37, R65, R0, -R50 ;  /* 0x0000000041257223 */ /* 0x000fcc0000010832 */
[----:B------:R-:W0:Y:S01]  /*b060*/  MUFU.EX2 R134, R134 ;  /* 0x0000008600867308 */ /* 0x000e220000000800 */
[----:B---3--:R-:W-:Y:S01]  /*b070*/  FADD.FTZ R12, R132, R45 ;  /* 0x0000002d840c7221 */ /* 0x008fe20000010000 */
[----:B------:R-:W-:-:S06]  /*b080*/  FADD.FTZ R43, R133, R8 ;  /* 0x00000008852b7221 */ /* 0x000fcc0000010000 */
[----:B------:R-:W-:Y:S01]  /*b090*/  MUFU.EX2 R42, R42 ;  /* 0x0000002a002a7308 */ /* 0x000fe20000000800 */
[-C--:B------:R-:W-:Y:S01]  /*b0a0*/  FFMA.FTZ R131, R103, R0.reuse, -R10 ;  /* 0x0000000067837223 */ /* 0x080fe2000001080a */
[----:B------:R-:W-:-:S06]  /*b0b0*/  FFMA.FTZ R130, R47, R0, -R50 ;  /* 0x000000002f827223 */ /* 0x000fcc0000010832 */
[----:B------:R-:W3:Y:S01]  /*b0c0*/  MUFU.EX2 R35, R35 ;  /* 0x0000002300237308 */ /* 0x000ee20000000800 */
[----:B-1----:R-:W-:Y:S01]  /*b0d0*/  FADD.FTZ R45, R33, R12 ;  /* 0x0000000c212d7221 */ /* 0x002fe20000010000 */
[----:B------:R-:W-:-:S06]  /*b0e0*/  FADD.FTZ R8, R4, R43 ;  /* 0x0000002b04087221 */ /* 0x000fcc0000010000 */
[----:B------:R-:W-:Y:S01]  /*b0f0*/  MUFU.EX2 R129, R129 ;  /* 0x0000008100817308 */ /* 0x000fe20000000800 */
[-C--:B------:R-:W-:Y:S01]  /*b100*/  FFMA.FTZ R36, R71, R0.reuse, -R10 ;  /* 0x0000000047247223 */ /* 0x080fe2000001080a */
[----:B------:R-:W-:-:S06]  /*b110*/  FFMA.FTZ R39, R69, R0, -R50 ;  /* 0x0000000045277223 */ /* 0x000fcc0000010832 */
[----:B------:R-:W1:Y:S01]  /*b120*/  MUFU.EX2 R128, R128 ;  /* 0x0000008000807308 */ /* 0x000e620000000800 */
[----:B------:R-:W-:Y:S01]  /*b130*/  F2FP.BF16.F32.PACK_AB R148, R5, R148 ;  /* 0x000000940594723e */ /* 0x000fe200000010ff */
[----:B0-----:R-:W-:Y:S01]  /*b140*/  FADD.FTZ R12, R134, R45 ;  /* 0x0000002d860c7221 */ /* 0x001fe20000010000 */
[----:B------:R-:W-:-:S05]  /*b150*/  FADD.FTZ R5, R135, R8 ;  /* 0x0000000887057221 */ /* 0x000fca0000010000 */
[----:B------:R-:W-:Y:S01]  /*b160*/  MUFU.EX2 R34, R34 ;  /* 0x0000002200227308 */ /* 0x000fe20000000800 */
[-C--:B------:R-:W-:Y:S01]  /*b170*/  FFMA.FTZ R125, R105, R0.reuse, -R10 ;  /* 0x00000000697d7223 */ /* 0x080fe2000001080a */
[----:B------:R-:W-:-:S06]  /*b180*/  FFMA.FTZ R124, R91, R0, -R50 ;  /* 0x000000005b7c7223 */ /* 0x000fcc0000010832 */
[----:B------:R-:W0:Y:S01]  /*b190*/  MUFU.EX2 R37, R37 ;  /* 0x0000002500257308 */ /* 0x000e220000000800 */
[----:B------:R-:W-:Y:S01]  /*b1a0*/  F2FP.BF16.F32.PACK_AB R144, R9, R144 ;  /* 0x000000900990723e */ /* 0x000fe200000010ff */
[----:B---3--:R-:W-:Y:S01]  /*b1b0*/  FADD.FTZ R9, R35, R12 ;  /* 0x0000000c23097221 */ /* 0x008fe20000010000 */
[----:B------:R-:W-:-:S05]  /*b1c0*/  FADD.FTZ R8, R42, R5 ;  /* 0x000000052a087221 */ /* 0x000fca0000010000 */
        /* <DEDUP_REMOVED lines=15> */
[----:B------:R-:W-:Y:S01]  /*b2c0*/  FFMA.FTZ R77, R77, R0, -R50 ;  /* 0x000000004d4d7223 */ /* 0x000fe20000010832 */
[----:B------:R-:W-:Y:S01]  /*b2d0*/  SHF.R.S32.HI R54, RZ, 0x1f, R7 ;  /* 0x0000001fff367819 */ /* 0x000fe20000011407 */
[----:B---3--:R-:W-:-:S05]  /*b2e0*/  FADD.FTZ R12, R130, R9 ;  /* 0x00000009820c7221 */ /* 0x008fca0000010000 */
[----:B------:R-:W-:Y:S01]  /*b2f0*/  MUFU.EX2 R38, R38 ;  /* 0x0000002600267308 */ /* 0x000fe20000000800 */
[----:B------:R-:W-:Y:S01]  /*b300*/  FADD.FTZ R5, R131, R8 ;  /* 0x0000000883057221 */ /* 0x000fe20000010000 */
[----:B------:R-:W-:-:S06]  /*b310*/  FFMA.FTZ R121, R79, R0, -R10 ;  /* 0x000000004f797223 */ /* 0x000fcc000001080a */
[----:B------:R-:W3:Y:S01]  /*b320*/  MUFU.EX2 R41, R41 ;  /* 0x0000002900297308 */ /* 0x000ee20000000800 */
[----:B------:R-:W-:Y:S01]  /*b330*/  FFMA.FTZ R93, R93, R0, -R50 ;  /* 0x000000005d5d7223 */ /* 0x000fe20000010832 */
[----:B------:R-:W-:Y:S01]  /*b340*/  LEA.HI R7, R54, R7, RZ, 0x7 ;  /* 0x0000000736077211 */ /* 0x000fe200078f38ff */
[----:B-1----:R-:W-:-:S05]  /*b350*/  FADD.FTZ R9, R39, R12 ;  /* 0x0000000c27097221 */ /* 0x002fca0000010000 */
[----:B------:R-:W-:Y:S01]  /*b360*/  MUFU.EX2 R127, R127 ;  /* 0x0000007f007f7308 */ /* 0x000fe20000000800 */
[----:B------:R-:W-:Y:S01]  /*b370*/  FADD.FTZ R8, R36, R5 ;  /* 0x0000000524087221 */ /* 0x000fe20000010000 */
[----:B------:R-:W-:-:S06]  /*b380*/  FFMA.FTZ R44, R83, R0, -R10 ;  /* 0x00000000532c7223 */ /* 0x000fcc000001080a */
[----:B------:R-:W1:Y:S01]  /*b390*/  MUFU.EX2 R51, R51 ;  /* 0x0000003300337308 */ /* 0x000e620000000800 */
[----:B------:R-:W-:Y:S01]  /*b3a0*/  FFMA.FTZ R81, R81, R0, -R50 ;  /* 0x0000000051517223 */ /* 0x000fe20000010832 */
[----:B------:R-:W-:Y:S01]  /*b3b0*/  F2FP.BF16.F32.PACK_AB R133, R4, R133 ;  /* 0x000000850485723e */ /* 0x000fe200000010ff */
[----:B0-----:R-:W-:Y:S01]  /*b3c0*/  FADD.FTZ R4, R124, R9 ;  /* 0x000000097c047221 */ /* 0x001fe20000010000 */
[----:B------:R-:W-:-:S04]  /*b3d0*/  SHF.R.S32.HI R7, RZ, 0x7, R7 ;  /* 0x00000007ff077819 */ /* 0x000fc80000011407 */
[----:B------:R-:W-:Y:S01]  /*b3e0*/  MUFU.EX2 R40, R40 ;  /* 0x0000002800287308 */ /* 0x000fe20000000800 */
[----:B------:R-:W-:Y:S01]  /*b3f0*/  FADD.FTZ R5, R125, R8 ;  /* 0x000000087d057221 */ /* 0x000fe20000010000 */
[----:B------:R-:W-:-:S06]  /*b400*/  FFMA.FTZ R123, R111, R0, -R10 ;  /* 0x000000006f7b7223 */ /* 0x000fcc000001080a */
[----:B------:R-:W0:Y:S01]  /*b410*/  MUFU.EX2 R126, R77 ;  /* 0x0000004d007e7308 */ /* 0x000e220000000800 */
[----:B------:R-:W-:Y:S01]  /*b420*/  FFMA.FTZ R55, R55, R0, -R50 ;  /* 0x0000000037377223 */ /* 0x000fe20000010832 */
[----:B--2---:R-:W-:Y:S01]  /*b430*/  VIMNMX R49, R49, R7, !PT ;  /* 0x0000000731317248 */ /* 0x004fe20007fe0100 */
[----:B---3--:R-:W-:-:S05]  /*b440*/  FADD.FTZ R4, R41, R4 ;  /* 0x0000000429047221 */ /* 0x008fca0000010000 */
[----:B------:R-:W-:Y:S01]  /*b450*/  MUFU.EX2 R121, R121 ;  /* 0x0000007900797308 */ /* 0x000fe20000000800 */
[----:B------:R-:W-:Y:S01]  /*b460*/  FADD.FTZ R8, R38, R5 ;  /* 0x0000000526087221 */ /* 0x000fe20000010000 */
[----:B------:R-:W-:-:S06]  /*b470*/  FFMA.FTZ R10, R87, R0, -R10 ;  /* 0x00000000570a7223 */ /* 0x000fcc000001080a */
[----:B------:R-:W2:Y:S01]  /*b480*/  MUFU.EX2 R93, R93 ;  /* 0x0000005d005d7308 */ /* 0x000ea20000000800 */
[----:B------:R-:W-:Y:S01]  /*b490*/  FFMA.FTZ R50, R85, R0, -R50 ;  /* 0x0000000055327223 */ /* 0x000fe20000010832 */
[----:B-1----:R-:W-:Y:S01]  /*b4a0*/  FADD.FTZ R5, R51, R4 ;  /* 0x0000000433057221 */ /* 0x002fe20000010000 */
[----:B------:R-:W-:-:S05]  /*b4b0*/  FADD.FTZ R9, R127, R8 ;  /* 0x000000087f097221 */ /* 0x000fca0000010000 */
[----:B------:R-:W-:Y:S01]  /*b4c0*/  MUFU.EX2 R44, R44 ;  /* 0x0000002c002c7308 */ /* 0x000fe20000000800 */
[----:B------:R-:W-:Y:S01]  /*b4d0*/  VIADD R12, R88, 0xfffffffe ;  /* 0xfffffffe580c7836 */ /* 0x000fe20000000000 */
[----:B------:R1:W-:Y:S06]  /*b4e0*/  STL [R1+0x30], R49 ;  /* 0x0000303101007387 */ /* 0x0003ec0000100800 */
[----:B------:R-:W3:Y:S01]  /*b4f0*/  MUFU.EX2 R120, R81 ;  /* 0x0000005100787308 */ /* 0x000ee20000000800 */
[----:B0-----:R-:W-:Y:S01]  /*b500*/  FADD.FTZ R4, R126, R5 ;  /* 0x000000057e047221 */ /* 0x001fe20000010000 */
[----:B------:R-:W-:-:S06]  /*b510*/  FADD.FTZ R8, R40, R9 ;  /* 0x0000000928087221 */ /* 0x000fcc0000010000 */
[----:B------:R-:W-:Y:S01]  /*b520*/  MUFU.EX2 R123, R123 ;  /* 0x0000007b007b7308 */ /* 0x000fe20000000800 */
[----:B------:R-:W-:-:S07]  /*b530*/  ISETP.GE.AND P1, PT, R12, R49, PT ;  /* 0x000000310c00720c */ /* 0x000fce0003f26270 */
[----:B------:R-:W0:Y:S01]  /*b540*/  MUFU.EX2 R55, R55 ;  /* 0x0000003700377308 */ /* 0x000e220000000800 */
[----:B--2---:R-:W-:Y:S01]  /*b550*/  FADD.FTZ R5, R93, R4 ;  /* 0x000000045d057221 */ /* 0x004fe20000010000 */
[----:B------:R-:W-:-:S06]  /*b560*/  FADD.FTZ R9, R121, R8 ;  /* 0x0000000879097221 */ /* 0x000fcc0000010000 */
[----:B------:R-:W2:Y:S08]  /*b570*/  MUFU.EX2 R50, R50 ;  /* 0x0000003200327308 */ /* 0x000eb00000000800 */
[----:B------:R-:W4:Y:S01]  /*b580*/  MUFU.EX2 R10, R10 ;  /* 0x0000000a000a7308 */ /* 0x000f220000000800 */
[----:B---3--:R-:W-:Y:S01]  /*b590*/  FADD.FTZ R4, R120, R5 ;  /* 0x0000000578047221 */ /* 0x008fe20000010000 */
[----:B------:R-:W-:Y:S01]  /*b5a0*/  FADD.FTZ R8, R44, R9 ;  /* 0x000000092c087221 */ /* 0x000fe20000010000 */
[----:B------:R-:W-:-:S02]  /*b5b0*/  LOP3.LUT R19, R19, 0xfffffff7, RZ, 0xc0, !PT ;  /* 0xfffffff713137812 */ /* 0x000fc400078ec0ff */
[----:B0-----:R-:W-:Y:S01]  /*b5c0*/  FADD.FTZ R5, R55, R4 ;  /* 0x0000000437057221 */ /* 0x001fe20000010000 */
[----:B------:R-:W-:Y:S01]  /*b5d0*/  FADD.FTZ R9, R123, R8 ;  /* 0x000000087b097221 */ /* 0x000fe20000010000 */
[----:B------:R-:W-:Y:S02]  /*b5e0*/  F2FP.BF16.F32.PACK_AB R120, R120, R93 ;  /* 0x0000005d7878723e */ /* 0x000fe400000010ff */
[----:B------:R-:W-:Y:S02]  /*b5f0*/  CS2R R118, SRZ ;  /* 0x0000000000767805 */ /* 0x000fe4000001ff00 */
[----:B------:R-:W-:Y:S01]  /*b600*/  @P4 LOP3.LUT R19, R19, 0x8, RZ, 0xfc, !PT ;  /* 0x0000000813134812 */ /* 0x000fe200078efcff */
[----:B--2---:R-:W-:Y:S01]  /*b610*/  FADD.FTZ R5, R50, R5 ;  /* 0x0000000532057221 */ /* 0x004fe20000010000 */
[----:B------:R-:W-:Y:S02]  /*b620*/  F2FP.BF16.F32.PACK_AB R151, R24, R151 ;  /* 0x000000971897723e */ /* 0x000fe400000010ff */
[----:B------:R-:W-:-:S02]  /*b630*/  CS2R R116, SRZ ;  /* 0x0000000000747805 */ /* 0x000fc4000001ff00 */
[----:B------:R-:W-:Y:S02]  /*b640*/  F2FP.BF16.F32.PACK_AB R145, R26, R145 ;  /* 0x000000911a91723e */ /* 0x000fe400000010ff */
[----:B------:R-:W-:Y:S02]  /*b650*/  CS2R R114, SRZ ;  /* 0x0000000000727805 */ /* 0x000fe4000001ff00 */
[----:B------:R-:W-:Y:S02]  /*b660*/  F2FP.BF16.F32.PACK_AB R147, R28, R147 ;  /* 0x000000931c93723e */ /* 0x000fe400000010ff */
[----:B------:R-:W-:Y:S02]  /*b670*/  CS2R R112, SRZ ;  /* 0x0000000000707805 */ /* 0x000fe4000001ff00 */
[----:B------:R-:W-:Y:S01]  /*b680*/  F2FP.BF16.F32.PACK_AB R141, R30, R141 ;  /* 0x0000008d1e8d723e */ /* 0x000fe200000010ff */
[----:B----4-:R-:W-:Y:S01]  /*b690*/  FADD.FTZ R4, R10, R9 ;  /* 0x000000090a047221 */ /* 0x010fe20000010000 */
[----:B------:R-:W-:-:S02]  /*b6a0*/  F2FP.BF16.F32.PACK_AB R143, R32, R143 ;  /* 0x0000008f208f723e */ /* 0x000fc400000010ff */
[----:B------:R-:W-:Y:S02]  /*b6b0*/  CS2R R110, SRZ ;  /* 0x00000000006e7805 */ /* 0x000fe4000001ff00 */
[----:B------:R-:W-:Y:S02]  /*b6c0*/  F2FP.BF16.F32.PACK_AB R137, R46, R137 ;  /* 0x000000892e89723e */ /* 0x000fe400000010ff */
[----:B------:R-:W-:Y:S02]  /*b6d0*/  CS2R R108, SRZ ;  /* 0x00000000006c7805 */ /* 0x000fe4000001ff00 */
[----:B------:R-:W-:Y:S02]  /*b6e0*/  F2FP.BF16.F32.PACK_AB R139, R48, R139 ;  /* 0x0000008b308b723e */ /* 0x000fe400000010ff */
[----:B------:R-:W-:Y:S02]  /*b6f0*/  CS2R R106, SRZ ;  /* 0x00000000006a7805 */ /* 0x000fe4000001ff00 */
        /* <DEDUP_REMOVED lines=29> */
[----:B-1----:R-:W-:Y:S06]  /*b8d0*/  @!P1 BRA `(.L_x_2771) ;  /* 0x0000002800789947 */ /* 0x002fec0003800000 */
[----:B------:R-:W-:Y:S02]  /*b8e0*/  IMAD.MOV.U32 R10, RZ, RZ, R3 ;  /* 0x000000ffff0a7224 */ /* 0x000fe400078e0003 */
[----:B------:R-:W-:Y:S02]  /*b8f0*/  IMAD.MOV.U32 R11, RZ, RZ, R6 ;  /* 0x000000ffff0b7224 */ /* 0x000fe400078e0006 */
[----:B------:R-:W-:Y:S02]  /*b900*/  IMAD.MOV.U32 R7, RZ, RZ, R156 ;  /* 0x000000ffff077224 */ /* 0x000fe400078e009c */
[----:B------:R-:W-:Y:S02]  /*b910*/  IMAD.MOV.U32 R13, RZ, RZ, R23 ;  /* 0x000000ffff0d7224 */ /* 0x000fe400078e0017 */
[----:B------:R-:W-:-:S07]  /*b920*/  IMAD.MOV.U32 R119, RZ, RZ, RZ ;  /* 0x000000ffff777224 */ /* 0x000fce00078e00ff */
.L_x_2783:
        /* <DEDUP_REMOVED lines=9> */
.L_x_2773:
        /* <DEDUP_REMOVED lines=8> */
.L_x_2774:
[----:B------:R-:W-:Y:S04]  /*ba40*/  BSSY B0, `(.L_x_2772) ;  /* 0x0000004000007945 */ /* 0x000fe80003800000 */
[----:B-1----:R-:W-:Y:S05]  /*ba50*/  @P2 BRA `(.L_x_2775) ;  /* 0x0000000000082947 */ /* 0x002fea0003800000 */
[----:B------:R-:W1:Y:S02]  /*ba60*/  SYNCS.PHASECHK.TRANS64.TRYWAIT P2, [R3+URZ+0x16830], R0 ;  /* 0x01683000030075a7 */ /* 0x000e64000804017f */
[----:B-1----:R-:W-:Y:S05]  /*ba70*/  @!P2 BRA `(.L_x_2776) ;  /* 0x00000100007ca947 */ /* 0x002fea0003800000 */
.L_x_2775:
[----:B------:R-:W-:Y:S05]  /*ba80*/  BSYNC B0 ;  /* 0x0000000000007941 */ /* 0x000fea0003800000 */
.L_x_2772:
[----:B------:R-:W2:Y:S04]  /*ba90*/  LDL R6, [R1+0x24] ;  /* 0x0000240001067983 */ /* 0x000ea80000100800 */
[----:B------:R3:W-:Y:S01]  /*baa0*/  STL [R1+0x70], R2 ;  /* 0x0000700201007387 */ /* 0x0007e20000100800 */
[----:B01----:R-:W0:Y:S03]  /*bab0*/  S2R R0, SR_TID.X ;  /* 0x0000000000007919 */ /* 0x003e260000002100 */
[----:B---3--:R-:W3:Y:S01]  /*bac0*/  LDL.64 R2, [R1+0x18] ;  /* 0x0000180001027983 */ /* 0x008ee20000100a00 */
[----:B------:R-:W-:Y:S01]  /*bad0*/  VIADD R23, R13, 0x1 ;  /* 0x000000010d177836 */ /* 0x000fe20000000000 */
[----:B------:R-:W-:Y:S05]  /*bae0*/  WARPSYNC.ALL ;  /* 0x0000000000007948 */ /* 0x000fea0003800000 */
[C---:B------:R-:W-:Y:S01]  /*baf0*/  ISETP.NE.AND P2, PT, R23.reuse, 0x2, PT ;  /* 0x000000021700780c */ /* 0x040fe20003f45270 */
        /* <DEDUP_REMOVED lines=9> */
[----:B0-----:R-:W-:-:S04]  /*bb90*/  SHF.R.U32.HI R0, RZ, 0x7, R0 ;  /* 0x00000007ff007819 */ /* 0x001fc80000011600 */
[----:B------:R-:W-:Y:S02]  /*bba0*/  IADD3 R0, R0, 0x8, RZ ;  /* 0x0000000800007810 */ /* 0x000fe40007ffe0ff */
[----:B------:R-:W-:-:S03]  /*bbb0*/  R2UR UR19, R27 ;  /* 0x000000001b1372ca */ /* 0x000fc600000e0000 */
        /* <DEDUP_REMOVED lines=32> */
.L_x_2778:
[----:B------:R-:W-:Y:S01]  /*bdc0*/  SHF.L.U32 R0, R7, 0x1f, RZ ;  /* 0x0000001f07007819 */ /* 0x000fe200000006ff */
[----:B-----5:R-:W-:-:S04]  /*bdd0*/  IMAD R3, R13, 0x8, R2 ;  /* 0x000000080d037824 */ /* 0x020fc800078e0202 */
[----:B------:R0:W1:Y:S01]  /*bde0*/  SYNCS.PHASECHK.TRANS64.TRYWAIT P1, [R3+URZ+0x16850], R0 ;  /* 0x01685000030075a7 */ /* 0x000062000802017f */
[----:B------:R-:W-:Y:S05]  /*bdf0*/  @!P0 BRA `(.L_x_2779) ;  /* 0x0000000000048947 */ /* 0x000fea0003800000 */
[----:B------:R-:W-:Y:S01]  /*be00*/  BPT.TRAP 0x1 ;  /* 0x000000040000795c */ /* 0x000fe20000300000 */
.L_x_2779:
[----:B-1----:R-:W-:Y:S05]  /*be10*/  @P1 BRA `(.L_x_2777) ;  /* 0x0000000000081947 */ /* 0x002fea0003800000 */
[----:B------:R-:W1:Y:S02]  /*be20*/  SYNCS.PHASECHK.TRANS64.TRYWAIT P1, [R3+URZ+0x16850], R0 ;  /* 0x01685000030075a7 */ /* 0x000e64000802017f */
[----:B-1----:R-:W-:Y:S05]  /*be30*/  @!P1 BRA `(.L_x_2780) ;  /* 0x000000fc00a09947 */ /* 0x002fea0003800000 */
.L_x_2777:
        /* <DEDUP_REMOVED lines=68> */
.L_x_2781:
[----:B------:R-:W2:Y:S01]  /*c280*/  LDL R120, [R1+0x2c] ;  /* 0x00002c0001787983 */ /* 0x000ea20000100800 */
[----:B0-----:R-:W0:Y:S03]  /*c290*/  LDC R0, c[0x0][0x448] ;  /* 0x00011200ff007b82 */ /* 0x001e260000000800 */
[----:B------:R-:W2:Y:S04]  /*c2a0*/  LDL R3, [R1+0x4c] ;  /* 0x00004c0001037983 */ /* 0x000ea80000100800 */
[----:B------:R-:W3:Y:S04]  /*c2b0*/  LDL R9, [R1+0x34] ;  /* 0x0000340001097983 */ /* 0x000ee80000100800 */
[----:B------:R-:W3:Y:S04]  /*c2c0*/  LDL R8, [R1+0x28] ;  /* 0x0000280001087983 */ /* 0x000ee80000100800 */
[----:B------:R-:W4:Y:S01]  /*c2d0*/  LDL R7, [R1+0xc] ;  /* 0x00000c0001077983 */ /* 0x000f220000100800 */
[----:B------:R-:W-:-:S04]  /*c2e0*/  LOP3.LUT R19, R19, 0xffffffdf, RZ, 0xc0, !PT ;  /* 0xffffffdf13137812 */ /* 0x000fc800078ec0ff */
[----:B------:R-:W-:Y:S02]  /*c2f0*/  @P0 LOP3.LUT R19, R19, 0x20, RZ, 0xfc, !PT ;  /* 0x0000002013130812 */ /* 0x000fe400078efcff */
[----:B0-----:R-:W-:Y:S02]  /*c300*/  ISETP.NE.AND P1, PT, R0, 0x1, PT ;  /* 0x000000010000780c */ /* 0x001fe40003f25270 */
[----:B------:R-:W-:-:S11]  /*c310*/  LOP3.LUT R19, R19, 0xffffffbf, RZ, 0xc0, !PT ;  /* 0xffffffbf13137812 */ /* 0x000fd600078ec0ff */
[----:B------:R-:W0:Y:S08]  /*c320*/  @P1 LDC R6, c[0x0][0x44c] ;  /* 0x00011300ff061b82 */ /* 0x000e300000000800 */
[----:B------:R-:W1:Y:S01]  /*c330*/  @P1 LDC R0, c[0x0][0x450] ;  /* 0x00011400ff001b82 */ /* 0x000e620000000800 */
[----:B--2---:R-:W-:Y:S02]  /*c340*/  IMAD.IADD R3, R3, 0x1, R120 ;  /* 0x0000000103037824 */ /* 0x004fe400078e0278 */
[----:B------:R-:W2:Y:S02]  /*c350*/  S2R R120, SR_CgaCtaId ;  /* 0x0000000000787919 */ /* 0x000ea40000008800 */
[----:B0-----:R-:W-:-:S05]  /*c360*/  @P1 IMAD.HI.U32 R6, R3, R6, RZ ;  /* 0x0000000603061227 */ /* 0x001fca00078e00ff */
[----:B-1----:R-:W-:Y:S01]  /*c370*/  @P1 SHF.R.U32.HI R3, RZ, R0, R6 ;  /* 0x00000000ff031219 */ /* 0x002fe20000011606 */
[----:B------:R-:W-:-:S04]  /*c380*/  IMAD.MOV.U32 R6, RZ, RZ, -0x80 ;  /* 0xffffff80ff067424 */ /* 0x000fc800078e00ff */
[----:B------:R-:W0:Y:S01]  /*c390*/  SHFL.IDX PT, R0, R3, RZ, 0x1c1f ;  /* 0x001c1fff03007589 */ /* 0x000e2200000e0000 */
[----:B------:R-:W-:-:S03]  /*c3a0*/  IMAD R6, R12, R6, 0x1 ;  /* 0x000000010c067424 */ /* 0x000fc600078e0206 */
[----:B------:R-:W1:Y:S02]  /*c3b0*/  SHFL.IDX PT, R3, R3, 0x1, 0x1c1f ;  /* 0x003c1f0003037f89 */ /* 0x000e6400000e0000 */
[----:B---3--:R-:W-:-:S05]  /*c3c0*/  IADD3 R6, R8, R6, -R9 ;  /* 0x0000000608067210 */ /* 0x008fca0007ffe809 */
[----:B----4-:R-:W-:-:S04]  /*c3d0*/  IMAD.IADD R6, R6, 0x1, -R7 ;  /* 0x0000000106067824 */ /* 0x010fc800078e0a07 */
[C---:B0-----:R-:W-:Y:S02]  /*c3e0*/  IMAD.IADD R0, R6.reuse, 0x1, R0 ;  /* 0x0000000106007824 */ /* 0x041fe400078e0200 */
[----:B-1----:R-:W-:-:S03]  /*c3f0*/  IMAD.IADD R3, R6, 0x1, R3 ;  /* 0x0000000106037824 */ /* 0x002fc600078e0203 */
[C---:B------:R-:W-:Y:S02]  /*c400*/  ISETP.GT.AND P4, PT, R0.reuse, RZ, PT ;  /* 0x000000ff0000720c */ /* 0x040fe40003f84270 */
[C---:B------:R-:W-:Y:S02]  /*c410*/  ISETP.GT.AND P3, PT, R0.reuse, 0x1, PT ;  /* 0x000000010000780c */ /* 0x040fe40003f64270 */
[C---:B------:R-:W-:Y:S02]  /*c420*/  ISETP.GT.AND P2, PT, R0.reuse, 0x8, PT ;  /* 0x000000080000780c */ /* 0x040fe40003f44270 */
[----:B------:R-:W-:Y:S02]  /*c430*/  ISETP.GT.AND P1, PT, R0, 0x9, PT ;  /* 0x000000090000780c */ /* 0x000fe40003f24270 */
[----:B------:R-:W-:Y:S02]  /*c440*/  FSEL R24, R24, -INF , P4 ;  /* 0xff80000018187808 */ /* 0x000fe40002000000 */
[----:B------:R-:W-:-:S02]  /*c450*/  FSEL R25, R25, -INF , P3 ;  /* 0xff80000019197808 */ /* 0x000fc40001800000 */
[----:B------:R-:W-:Y:S02]  /*c460*/  FSEL R28, R28, -INF , P2 ;  /* 0xff8000001c1c7808 */ /* 0x000fe40001000000 */
[----:B------:R-:W-:Y:S02]  /*c470*/  FSEL R29, R29, -INF , P1 ;  /* 0xff8000001d1d7808 */ /* 0x000fe40000800000 */
[C---:B------:R-:W-:Y:S02]  /*c480*/  ISETP.GT.AND P4, PT, R0.reuse, 0x10, PT ;  /* 0x000000100000780c */ /* 0x040fe40003f84270 */
[C---:B------:R-:W-:Y:S02]  /*c490*/  ISETP.GT.AND P3, PT, R0.reuse, 0x11, PT ;  /* 0x000000110000780c */ /* 0x040fe40003f64270 */
[C---:B------:R-:W-:Y:S02]  /*c4a0*/  ISETP.GT.AND P2, PT, R0.reuse, 0x18, PT ;  /* 0x000000180000780c */ /* 0x040fe40003f44270 */
[----:B------:R-:W-:-:S02]  /*c4b0*/  ISETP.GT.AND P1, PT, R0, 0x19, PT ;  /* 0x000000190000780c */ /* 0x000fc40003f24270 */
[----:B------:R-:W-:Y:S02]  /*c4c0*/  FSEL R32, R32, -INF , P4 ;  /* 0xff80000020207808 */ /* 0x000fe40002000000 */
[----:B------:R-:W-:Y:S02]  /*c4d0*/  FSEL R33, R33, -INF , P3 ;  /* 0xff80000021217808 */ /* 0x000fe40001800000 */
[----:B------:R-:W-:Y:S02]  /*c4e0*/  FSEL R36, R36, -INF , P2 ;  /* 0xff80000024247808 */ /* 0x000fe40001000000 */
[----:B------:R-:W-:Y:S02]  /*c4f0*/  FSEL R37, R37, -INF , P1 ;  /* 0xff80000025257808 */ /* 0x000fe40000800000 */
[C---:B------:R-:W-:Y:S02]  /*c500*/  ISETP.GT.AND P4, PT, R0.reuse, 0x20, PT ;  /* 0x000000200000780c */ /* 0x040fe40003f84270 */
[----:B------:R-:W-:-:S02]  /*c510*/  ISETP.GT.AND P3, PT, R0, 0x21, PT ;  /* 0x000000210000780c */ /* 0x000fc40003f64270 */
[C---:B------:R-:W-:Y:S02]  /*c520*/  ISETP.GT.AND P2, PT, R0.reuse, 0x28, PT ;  /* 0x000000280000780c */ /* 0x040fe40003f44270 */
[----:B------:R-:W-:Y:S02]  /*c530*/  ISETP.GT.AND P1, PT, R0, 0x29, PT ;  /* 0x000000290000780c */ /* 0x000fe40003f24270 */
[----:B------:R-:W-:Y:S02]  /*c540*/  FSEL R40, R40, -INF , P4 ;  /* 0xff80000028287808 */ /* 0x000fe40002000000 */
[----:B------:R-:W-:Y:S02]  /*c550*/  FSEL R41, R41, -INF , P3 ;  /* 0xff80000029297808 */ /* 0x000fe40001800000 */
[----:B------:R-:W-:Y:S02]  /*c560*/  FSEL R44, R44, -INF , P2 ;  /* 0xff8000002c2c7808 */ /* 0x000fe40001000000 */
[----:B------:R-:W-:-:S02]  /*c570*/  FSEL R45, R45, -INF , P1 ;  /* 0xff8000002d2d7808 */ /* 0x000fc40000800000 */
[C---:B------:R-:W-:Y:S02]  /*c580*/  ISETP.GT.AND P4, PT, R0.reuse, 0x30, PT ;  /* 0x000000300000780c */ /* 0x040fe40003f84270 */
        /* <DEDUP_REMOVED lines=35> */
[----:B------:R-:W-:Y:S02]  /*c7c0*/  FMNMX.FTZ R0, R24, R11, !PT ;  /* 0x0000000b18007209 */ /* 0x000fe40007810000 */
[----:B------:R-:W-:Y:S02]  /*c7d0*/  FSEL R80, R80, -INF , P4 ;  /* 0xff80000050507808 */ /* 0x000fe40002000000 */
[----:B------:R-:W-:Y:S02]  /*c7e0*/  FMNMX.FTZ R0, R25, R0, !PT ;  /* 0x0000000019007209 */ /* 0x000fe40007810000 */
[----:B------:R-:W-:Y:S02]  /*c7f0*/  FSEL R81, R81, -INF , P3 ;  /* 0xff80000051517808 */ /* 0x000fe40001800000 */
[----:B------:R-:W-:Y:S02]  /*c800*/  FMNMX.FTZ R0, R28, R0, !PT ;  /* 0x000000001c007209 */ /* 0x000fe40007810000 */
[----:B------:R-:W-:-:S02]  /*c810*/  FSEL R84, R84, -INF , P2 ;  /* 0xff80000054547808 */ /* 0x000fc40001000000 */
[----:B------:R-:W-:Y:S02]  /*c820*/  FMNMX.FTZ R0, R29, R0, !PT ;  /* 0x000000001d007209 */ /* 0x000fe40007810000 */
[----:B------:R-:W-:Y:S02]  /*c830*/  FSEL R85, R85, -INF , P1 ;  /* 0xff80000055557808 */ /* 0x000fe40000800000 */
[----:B------:R-:W-:Y:S02]  /*c840*/  FMNMX.FTZ R0, R32, R0, !PT ;  /* 0x0000000020007209 */ /* 0x000fe40007810000 */
[----:B------:R-:W-:Y:S02]  /*c850*/  ISETP.GT.AND P4, PT, R3, RZ, PT ;  /* 0x000000ff0300720c */ /* 0x000fe40003f84270 */
[----:B------:R-:W-:Y:S02]  /*c860*/  FMNMX.FTZ R0, R33, R0, !PT ;  /* 0x0000000021007209 */ /* 0x000fe40007810000 */
[----:B------:R-:W-:-:S02]  /*c870*/  ISETP.GT.AND P3, PT, R3, 0x1, PT ;  /* 0x000000010300780c */ /* 0x000fc40003f64270 */
[----:B------:R-:W-:Y:S02]  /*c880*/  FMNMX.FTZ R0, R36, R0, !PT ;  /* 0x0000000024007209 */ /* 0x000fe40007810000 */
[----:B------:R-:W-:Y:S02]  /*c890*/  ISETP.GT.AND P2, PT, R3, 0x8, PT ;  /* 0x000000080300780c */ /* 0x000fe40003f44270 */
[----:B------:R-:W-:Y:S02]  /*c8a0*/  FMNMX.FTZ R0, R37, R0, !PT ;  /* 0x0000000025007209 */ /* 0x000fe40007810000 */
[----:B------:R-:W-:Y:S02]  /*c8b0*/  ISETP.GT.AND P1, PT, R3, 0x9, PT ;  /* 0x000000090300780c */ /* 0x000fe40003f24270 */
[----:B------:R-:W-:Y:S02]  /*c8c0*/  FMNMX.FTZ R0, R40, R0, !PT ;  /* 0x0000000028007209 */ /* 0x000fe40007810000 */
[----:B------:R-:W-:-:S02]  /*c8d0*/  FSEL R26, R26, -INF , P4 ;  /* 0xff8000001a1a7808 */ /* 0x000fc40002000000 */
[----:B------:R-:W-:Y:S02]  /*c8e0*/  FMNMX.FTZ R0, R41, R0, !PT ;  /* 0x0000000029007209 */ /* 0x000fe40007810000 */
[----:B------:R-:W-:Y:S02]  /*c8f0*/  FSEL R27, R27, -INF , P3 ;  /* 0xff8000001b1b7808 */ /* 0x000fe40001800000 */
[----:B------:R-:W-:Y:S02]  /*c900*/  FMNMX.FTZ R0, R44, R0, !PT ;  /* 0x000000002c007209 */ /* 0x000fe40007810000 */
[----:B------:R-:W-:Y:S02]  /*c910*/  FSEL R30, R30, -INF , P2 ;  /* 0xff8000001e1e7808 */ /* 0x000fe40001000000 */
[----:B------:R-:W-:Y:S02]  /*c920*/  FMNMX.FTZ R0, R45, R0, !PT ;  /* 0x000000002d007209 */ /* 0x000fe40007810000 */
[----:B------:R-:W-:-:S02]  /*c930*/  FSEL R31, R31, -INF , P1 ;  /* 0xff8000001f1f7808 */ /* 0x000fc40000800000 */
[----:B------:R-:W-:Y:S02]  /*c940*/  FMNMX.FTZ R0, R48, R0, !PT ;  /* 0x0000000030007209 */ /* 0x000fe40007810000 */
[----:B------:R-:W-:Y:S02]  /*c950*/  ISETP.GT.AND P4, PT, R3, 0x10, PT ;  /* 0x000000100300780c */ /* 0x000fe40003f84270 */
[----:B------:R-:W-:Y:S02]  /*c960*/  FMNMX.FTZ R0, R49, R0, !PT ;  /* 0x0000000031007209 */ /* 0x000fe40007810000 */
[C---:B------:R-:W-:Y:S02]  /*c970*/  ISETP.GT.AND P3, PT, R3.reuse, 0x11, PT ;  /* 0x000000110300780c */ /* 0x040fe40003f64270 */
[----:B------:R-:W-:Y:S02]  /*c980*/  FMNMX.FTZ R0, R52, R0, !PT ;  /* 0x0000000034007209 */ /* 0x000fe40007810000 */
[----:B------:R-:W-:-:S02]  /*c990*/  ISETP.GT.AND P2, PT, R3, 0x18, PT ;  /* 0x000000180300780c */ /* 0x000fc40003f44270 */
[----:B------:R-:W-:Y:S02]  /*c9a0*/  FMNMX.FTZ R0, R53, R0, !PT ;  /* 0x0000000035007209 */ /* 0x000fe40007810000 */
[----:B------:R-:W-:Y:S02]  /*c9b0*/  ISETP.GT.AND P1, PT, R3, 0x19, PT ;  /* 0x000000190300780c */ /* 0x000fe40003f24270 */
[----:B------:R-:W-:Y:S02]  /*c9c0*/  FMNMX.FTZ R0, R56, R0, !PT ;  /* 0x0000000038007209 */ /* 0x000fe40007810000 */
[----:B------:R-:W-:Y:S02]  /*c9d0*/  FSEL R34, R34, -INF , P4 ;  /* 0xff80000022227808 */ /* 0x000fe40002000000 */
[----:B------:R-:W-:Y:S02]  /*c9e0*/  FMNMX.FTZ R0, R57, R0, !PT ;  /* 0x0000000039007209 */ /* 0x000fe40007810000 */
[----:B------:R-:W-:-:S02]  /*c9f0*/  FSEL R35, R35, -INF , P3 ;  /* 0xff80000023237808 */ /* 0x000fc40001800000 */
[----:B------:R-:W-:Y:S02]  /*ca00*/  FMNMX.FTZ R0, R60, R0, !PT ;  /* 0x000000003c007209 */ /* 0x000fe40007810000 */
[----:B------:R-:W-:Y:S02]  /*ca10*/  FSEL R38, R38, -INF , P2 ;  /* 0xff80000026267808 */ /* 0x000fe40001000000 */
[----:B------:R-:W-:Y:S02]  /*ca20*/  FMNMX.FTZ R0, R61, R0, !PT ;  /* 0x000000003d007209 */ /* 0x000fe40007810000 */
[----:B------:R-:W-:Y:S02]  /*ca30*/  FSEL R39, R39, -INF , P1 ;  /* 0xff80000027277808 */ /* 0x000fe40000800000 */
[----:B------:R-:W-:Y:S02]  /*ca40*/  FMNMX.FTZ R0, R64, R0, !PT ;  /* 0x0000000040007209 */ /* 0x000fe40007810000 */
[----:B------:R-:W-:-:S02]  /*ca50*/  ISETP.GT.AND P4, PT, R3, 0x20, PT ;  /* 0x000000200300780c */ /* 0x000fc40003f84270 */
[----:B------:R-:W-:Y:S02]  /*ca60*/  FMNMX.FTZ R0, R65, R0, !PT ;  /* 0x0000000041007209 */ /* 0x000fe40007810000 */
[C---:B------:R-:W-:Y:S02]  /*ca70*/  ISETP.GT.AND P3, PT, R3.reuse, 0x21, PT ;  /* 0x000000210300780c */ /* 0x040fe40003f64270 */
[----:B------:R-:W-:Y:S02]  /*ca80*/  FMNMX.FTZ R0, R68, R0, !PT ;  /* 0x0000000044007209 */ /* 0x000fe40007810000 */
[----:B------:R-:W-:Y:S02]  /*ca90*/  ISETP.GT.AND P2, PT, R3, 0x28, PT ;  /* 0x000000280300780c */ /* 0x000fe40003f44270 */
[----:B------:R-:W-:Y:S02]  /*caa0*/  FMNMX.FTZ R0, R69, R0, !PT ;  /* 0x0000000045007209 */ /* 0x000fe40007810000 */
        /* <DEDUP_REMOVED lines=10> */
[----:B------:R-:W-:Y:S02]  /*cb50*/  ISETP.GT.AND P4, PT, R3, 0x30, PT ;  /* 0x000000300300780c */ /* 0x000fe40003f84270 */
[----:B------:R-:W-:Y:S02]  /*cb60*/  FMNMX.FTZ R0, R81, R0, !PT ;  /* 0x0000000051007209 */ /* 0x000fe40007810000 */
[----:B------:R-:W-:-:S02]  /*cb70*/  ISETP.GT.AND P3, PT, R3, 0x31, PT ;  /* 0x000000310300780c */ /* 0x000fc40003f64270 */
[----:B------:R-:W-:Y:S02]  /*cb80*/  FMNMX.FTZ R0, R84, R0, !PT ;  /* 0x0000000054007209 */ /* 0x000fe40007810000 */
[----:B------:R-:W-:Y:S02]  /*cb90*/  ISETP.GT.AND P2, PT, R3, 0x38, PT ;  /* 0x000000380300780c */ /* 0x000fe40003f44270 */
[----:B------:R-:W-:Y:S02]  /*cba0*/  FMNMX.FTZ R0, R85, R0, !PT ;  /* 0x0000000055007209 */ /* 0x000fe40007810000 */
[C---:B------:R-:W-:Y:S02]  /*cbb0*/  ISETP.GT.AND P1, PT, R3.reuse, 0x39, PT ;  /* 0x000000390300780c */ /* 0x040fe40003f24270 */
[----:B------:R-:W-:Y:S01]  /*cbc0*/  ISETP.GT.AND P0, PT, R3, 0x61, PT ;  /* 0x000000610300780c */ /* 0x000fe20003f04270 */
[----:B------:R-:W0:Y:S01]  /*cbd0*/  SHFL.BFLY PT, R6, R0, 0x2, 0x1f ;  /* 0x0c401f0000067f89 */ /* 0x000e2200000e0000 */
[----:B------:R-:W-:-:S02]  /*cbe0*/  FSEL R50, R50, -INF , P4 ;  /* 0xff80000032327808 */ /* 0x000fc40002000000 */
[----:B------:R-:W-:Y:S02]  /*cbf0*/  FSEL R51, R51, -INF , P3 ;  /* 0xff80000033337808 */ /* 0x000fe40001800000 */
[----:B------:R-:W-:Y:S02]  /*cc00*/  FSEL R54, R54, -INF , P2 ;  /* 0xff80000036367808 */ /* 0x000fe40001000000 */
[----:B------:R-:W-:Y:S02]  /*cc10*/  FSEL R55, R55, -INF , P1 ;  /* 0xff80000037377808 */ /* 0x000fe40000800000 */
[C---:B------:R-:W-:Y:S02]  /*cc20*/  ISETP.GT.AND P4, PT, R3.reuse, 0x40, PT ;  /* 0x000000400300780c */ /* 0x040fe40003f84270 */
[C---:B------:R-:W-:Y:S02]  /*cc30*/  ISETP.GT.AND P3, PT, R3.reuse, 0x41, PT ;  /* 0x000000410300780c */ /* 0x040fe40003f64270 */
[----:B------:R-:W-:-:S02]  /*cc40*/  ISETP.GT.AND P2, PT, R3, 0x48, PT ;  /* 0x000000480300780c */ /* 0x000fc40003f44270 */
[----:B------:R-:W-:Y:S02]  /*cc50*/  ISETP.GT.AND P1, PT, R3, 0x49, PT ;  /* 0x000000490300780c */ /* 0x000fe40003f24270 */
[----:B------:R-:W-:Y:S02]  /*cc60*/  FSEL R58, R58, -INF , P4 ;  /* 0xff8000003a3a7808 */ /* 0x000fe40002000000 */
[----:B------:R-:W-:Y:S02]  /*cc70*/  FSEL R59, R59, -INF , P3 ;  /* 0xff8000003b3b7808 */ /* 0x000fe40001800000 */
[----:B------:R-:W-:Y:S02]  /*cc80*/  FSEL R62, R62, -INF , P2 ;  /* 0xff8000003e3e7808 */ /* 0x000fe40001000000 */
[----:B------:R-:W-:Y:S02]  /*cc90*/  FSEL R63, R63, -INF , P1 ;  /* 0xff8000003f3f7808 */ /* 0x000fe40000800000 */
[----:B0-----:R-:W-:-:S02]  /*cca0*/  FMNMX.FTZ R6, R0, R6, !PT ;  /* 0x0000000600067209 */ /* 0x001fc40007810000 */
[C---:B------:R-:W-:Y:S02]  /*ccb0*/  ISETP.GT.AND P4, PT, R3.reuse, 0x50, PT ;  /* 0x000000500300780c */ /* 0x040fe40003f84270 */
[C---:B------:R-:W-:Y:S01]  /*ccc0*/  ISETP.GT.AND P3, PT, R3.reuse, 0x51, PT ;  /* 0x000000510300780c */ /* 0x040fe20003f64270 */
[----:B------:R-:W0:Y:S01]  /*ccd0*/  SHFL.BFLY PT, R0, R6, 0x1, 0x1f ;  /* 0x0c201f0006007f89 */ /* 0x000e2200000e0000 */
[C---:B------:R-:W-:Y:S02]  /*cce0*/  ISETP.GT.AND P2, PT, R3.reuse, 0x58, PT ;  /* 0x000000580300780c */ /* 0x040fe40003f44270 */
[----:B------:R-:W-:Y:S02]  /*ccf0*/  ISETP.GT.AND P1, PT, R3, 0x59, PT ;  /* 0x000000590300780c */ /* 0x000fe40003f24270 */
[----:B------:R-:W-:Y:S02]  /*cd00*/  FSEL R66, R66, -INF , P4 ;  /* 0xff80000042427808 */ /* 0x000fe40002000000 */
[----:B------:R-:W-:-:S02]  /*cd10*/  FSEL R67, R67, -INF , P3 ;  /* 0xff80000043437808 */ /* 0x000fc40001800000 */
[----:B------:R-:W-:Y:S02]  /*cd20*/  @P0 LOP3.LUT R19, R19, 0x40, RZ, 0xfc, !PT ;  /* 0x0000004013130812 */ /* 0x000fe400078efcff */
[----:B------:R-:W-:Y:S02]  /*cd30*/  FSEL R70, R70, -INF , P2 ;  /* 0xff80000046467808 */ /* 0x000fe40001000000 */
[----:B------:R-:W-:Y:S02]  /*cd40*/  FSEL R71, R71, -INF , P1 ;  /* 0xff80000047477808 */ /* 0x000fe40000800000 */
[C---:B------:R-:W-:Y:S02]  /*cd50*/  ISETP.GT.AND P1, PT, R3.reuse, 0x69, PT ;  /* 0x000000690300780c */ /* 0x040fe40003f24270 */
[C---:B------:R-:W-:Y:S02]  /*cd60*/  ISETP.GT.AND P2, PT, R3.reuse, 0x70, PT ;  /* 0x000000700300780c */ /* 0x040fe40003f44270 */
[----:B------:R-:W-:-:S02]  /*cd70*/  ISETP.GT.AND P3, PT, R3, 0x71, PT ;  /* 0x000000710300780c */ /* 0x000fc40003f64270 */
[C---:B------:R-:W-:Y:S02]  /*cd80*/  ISETP.GT.AND P4, PT, R3.reuse, 0x78, PT ;  /* 0x000000780300780c */ /* 0x040fe40003f84270 */
[C---:B------:R-:W-:Y:S02]  /*cd90*/  ISETP.GT.AND P5, PT, R3.reuse, 0x79, PT ;  /* 0x000000790300780c */ /* 0x040fe40003fa4270 */
[----:B0-----:R-:W-:Y:S02]  /*cda0*/  FMNMX.FTZ R6, R6, R0, !PT ;  /* 0x0000000006067209 */ /* 0x001fe40007810000 */
[----:B------:R-:W0:Y:S01]  /*cdb0*/  LDC R0, c[0x0][0x988] ;  /* 0x00026200ff007b82 */ /* 0x000e220000000800 */
[----:B------:R-:W-:Y:S02]  /*cdc0*/  ISETP.GT.AND P0, PT, R3, 0x60, PT ;  /* 0x000000600300780c */ /* 0x000fe40003f04270 */
[----:B------:R-:W-:Y:S02]  /*cdd0*/  FSETP.NEU.FTZ.AND P6, PT, R6, -INF , PT ;  /* 0xff8000000600780b */ /* 0x000fe40003fdd000 */
[----:B------:R-:W-:-:S02]  /*cde0*/  FSEL R74, R74, -INF , P0 ;  /* 0xff8000004a4a7808 */ /* 0x000fc40000000000 */
[----:B------:R-:W-:Y:S02]  /*cdf0*/  FSEL R7, R6, RZ, P6 ;  /* 0x000000ff06077208 */ /* 0x000fe40003000000 */
[----:B------:R-:W-:Y:S02]  /*ce00*/  LOP3.LUT P0, RZ, R19, 0x40, RZ, 0xc0, !PT ;  /* 0x0000004013ff7812 */ /* 0x000fe4000780c0ff */
[----:B------:R-:W-:Y:S01]  /*ce10*/  FSEL R79, R79, -INF , P1 ;  /* 0xff8000004f4f7808 */ /* 0x000fe20000800000 */
[----:B------:R-:W-:Y:S01]  /*ce20*/  FADD.FTZ R7, -R7, R11 ;  /* 0x0000000b07077221 */ /* 0x000fe20000010100 */
[----:B------:R-:W-:Y:S02]  /*ce30*/  FSEL R75, R75, -INF , P0 ;  /* 0xff8000004b4b7808 */ /* 0x000fe40000000000 */
[----:B------:R-:W-:Y:S02]  /*ce40*/  FSEL R82, R82, -INF , P2 ;  /* 0xff80000052527808 */ /* 0x000fe40001000000 */
[----:B------:R-:W-:-:S02]  /*ce50*/  FSEL R83, R83, -INF , P3 ;  /* 0xff80000053537808 */ /* 0x000fc40001800000 */
[----:B------:R-:W-:Y:S02]  /*ce60*/  FSEL R86, R86, -INF , P4 ;  /* 0xff80000056567808 */ /* 0x000fe40002000000 */
[----:B------:R-:W-:Y:S02]  /*ce70*/  FSEL R87, R87, -INF , P5 ;  /* 0xff80000057577808 */ /* 0x000fe40002800000 */
[----:B------:R-:W-:Y:S01]  /*ce80*/  LOP3.LUT P0, RZ, R19, 0x20, RZ, 0xc0, !PT ;  /* 0x0000002013ff7812 */ /* 0x000fe2000780c0ff */
[-C--:B0-----:R-:W-:Y:S01]  /*ce90*/  FMUL.FTZ R9, R6, R0.reuse ;  /* 0x0000000006097220 */ /* 0x081fe20000410000 */
[----:B------:R-:W-:-:S04]  /*cea0*/  FMUL.FTZ R7, R7, R0 ;  /* 0x0000000007077220 */ /* 0x000fc80000410000 */
[----:B------:R-:W-:Y:S02]  /*ceb0*/  FSEL R9, R9, RZ, P6 ;  /* 0x000000ff09097208 */ /* 0x000fe40003000000 */
[----:B------:R-:W-:Y:S01]  /*cec0*/  ISETP.GT.AND P6, PT, R3, 0x68, PT ;  /* 0x000000680300780c */ /* 0x000fe20003fc4270 */
[----:B------:R-:W-:Y:S01]  /*ced0*/  MUFU.EX2 R7, R7 ;  /* 0x0000000700077308 */ /* 0x000fe20000000800 */
[----:B------:R-:W-:Y:S01]  /*cee0*/  FMNMX.FTZ R3, R26, R10, !PT ;  /* 0x0000000a1a037209 */ /* 0x000fe20007810000 */
[-CC-:B------:R-:W-:Y:S01]  /*cef0*/  FFMA.FTZ R24, R24, R0.reuse, -R9.reuse ;  /* 0x0000000018187223 */ /* 0x180fe20000010809 */
[----:B------:R-:W-:Y:S01]  /*cf00*/  FSEL R78, R78, -INF , P6 ;  /* 0xff8000004e4e7808 */ /* 0x000fe20003000000 */
[-CC-:B------:R-:W-:Y:S01]  /*cf10*/  FFMA.FTZ R25, R25, R0.reuse, -R9.reuse ;  /* 0x0000000019197223 */ /* 0x180fe20000010809 */
[----:B------:R-:W-:Y:S01]  /*cf20*/  FMNMX.FTZ R3, R27, R3, !PT ;  /* 0x000000031b037209 */ /* 0x000fe20007810000 */
[-CC-:B------:R-:W-:Y:S01]  /*cf30*/  FFMA.FTZ R28, R28, R0.reuse, -R9.reuse ;  /* 0x000000001c1c7223 */ /* 0x180fe20000010809 */
[-CC-:B------:R-:W-:Y:S01]  /*cf40*/  FFMA.FTZ R29, R29, R0.reuse, -R9.reuse ;  /* 0x000000001d1d7223 */ /* 0x180fe20000010809 */
[----:B------:R-:W0:Y:S01]  /*cf50*/  MUFU.EX2 R24, R24 ;  /* 0x0000001800187308 */ /* 0x000e220000000800 */
[----:B------:R-:W-:Y:S01]  /*cf60*/  FMNMX.FTZ R3, R30, R3, !PT ;  /* 0x000000031e037209 */ /* 0x000fe20007810000 */
[-CC-:B------:R-:W-:Y:S01]  /*cf70*/  FFMA.FTZ R32, R32, R0.reuse, -R9.reuse ;  /* 0x0000000020207223 */ /* 0x180fe20000010809 */
[-CC-:B------:R-:W-:Y:S01]  /*cf80*/  FFMA.FTZ R33, R33, R0.reuse, -R9.reuse ;  /* 0x0000000021217223 */ /* 0x180fe20000010809 */
[-CC-:B------:R-:W-:Y:S01]  /*cf90*/  FFMA.FTZ R36, R36, R0.reuse, -R9.reuse ;  /* 0x0000000024247223 */ /* 0x180fe20000010809 */
[----:B------:R-:W-:Y:S01]  /*cfa0*/  FMNMX.FTZ R3, R31, R3, !PT ;  /* 0x000000031f037209 */ /* 0x000fe20007810000 */
[-CC-:B------:R-:W-:Y:S01]  /*cfb0*/  FFMA.FTZ R37, R37, R0.reuse, -R9.reuse ;  /* 0x0000000025257223 */ /* 0x180fe20000010809 */
[-CC-:B------:R-:W-:Y:S01]  /*cfc0*/  FFMA.FTZ R40, R40, R0.reuse, -R9.reuse ;  /* 0x0000000028287223 */ /* 0x180fe20000010809 */
[----:B------:R-:W1:Y:S01]  /*cfd0*/  MUFU.EX2 R25, R25 ;  /* 0x0000001900197308 */ /* 0x000e620000000800 */
[----:B------:R-:W-:Y:S01]  /*cfe0*/  FMNMX.FTZ R3, R34, R3, !PT ;  /* 0x0000000322037209 */ /* 0x000fe20007810000 */
[-CC-:B------:R-:W-:Y:S01]  /*cff0*/  FFMA.FTZ R41, R41, R0.reuse, -R9.reuse ;  /* 0x0000000029297223 */ /* 0x180fe20000010809 */
[-CC-:B------:R-:W-:Y:S01]  /*d000*/  FFMA.FTZ R44, R44, R0.reuse, -R9.reuse ;  /* 0x000000002c2c7223 */ /* 0x180fe20000010809 */
[-CC-:B------:R-:W-:Y:S01]  /*d010*/  FFMA.FTZ R45, R45, R0.reuse, -R9.reuse ;  /* 0x000000002d2d7223 */ /* 0x180fe20000010809 */
[----:B------:R-:W-:Y:S01]  /*d020*/  FMNMX.FTZ R3, R35, R3, !PT ;  /* 0x0000000323037209 */ /* 0x000fe20007810000 */
[-CC-:B------:R-:W-:Y:S01]  /*d030*/  FFMA.FTZ R48, R48, R0.reuse, -R9.reuse ;  /* 0x0000000030307223 */ /* 0x180fe20000010809 */
[-CC-:B------:R-:W-:Y:S01]  /*d040*/  FFMA.FTZ R49, R49, R0.reuse, -R9.reuse ;  /* 0x0000000031317223 */ /* 0x180fe20000010809 */
[----:B------:R-:W-:Y:S01]  /*d050*/  MUFU.EX2 R28, R28 ;  /* 0x0000001c001c7308 */ /* 0x000fe20000000800 */
[----:B------:R-:W-:Y:S01]  /*d060*/  FMNMX.FTZ R3, R38, R3, !PT ;  /* 0x0000000326037209 */ /* 0x000fe20007810000 */
[----:B0-----:R-:W-:Y:S01]  /*d070*/  FFMA.FTZ R5, R7, R5, R24 ;  /* 0x0000000507057223 */ /* 0x001fe20000010018 */
[-CC-:B------:R-:W-:Y:S01]  /*d080*/  FFMA.FTZ R52, R52, R0.reuse, -R9.reuse ;  /* 0x0000000034347223 */ /* 0x180fe20000010809 */
[-CC-:B------:R-:W-:Y:S01]  /*d090*/  FFMA.FTZ R53, R53, R0.reuse, -R9.reuse ;  /* 0x0000000035357223 */ /* 0x180fe20000010809 */
[----:B------:R-:W-:Y:S01]  /*d0a0*/  FMNMX.FTZ R3, R39, R3, !PT ;  /* 0x0000000327037209 */ /* 0x000fe20007810000 */
[-CC-:B------:R-:W-:Y:S01]  /*d0b0*/  FFMA.FTZ R56, R56, R0.reuse, -R9.reuse ;  /* 0x0000000038387223 */ /* 0x180fe20000010809 */
[-C--:B------:R-:W-:Y:S01]  /*d0c0*/  FFMA.FTZ R57, R57, R0.reuse, -R9 ;  /* 0x0000000039397223 */ /* 0x080fe20000010809 */
[----:B------:R-:W-:Y:S01]  /*d0d0*/  MUFU.EX2 R29, R29 ;  /* 0x0000001d001d7308 */ /* 0x000fe20000000800 */
[----:B------:R-:W-:Y:S01]  /*d0e0*/  FMNMX.FTZ R3, R42, R3, !PT ;  /* 0x000000032a037209 */ /* 0x000fe20007810000 */
[----:B-1----:R-:W-:Y:S01]  /*d0f0*/  FADD.FTZ R5, R25, R5 ;  /* 0x0000000519057221 */ /* 0x002fe20000010000 */
[-CC-:B------:R-:W-:Y:S01]  /*d100*/  FFMA.FTZ R60, R60, R0.reuse, -R9.reuse ;  /* 0x000000003c3c7223 */ /* 0x180fe20000010809 */
[-CC-:B------:R-:W-:Y:S01]  /*d110*/  FFMA.FTZ R61, R61, R0.reuse, -R9.reuse ;  /* 0x000000003d3d7223 */ /* 0x180fe20000010809 */
[----:B------:R-:W-:Y:S01]  /*d120*/  FMNMX.FTZ R3, R43, R3, !PT ;  /* 0x000000032b037209 */ /* 0x000fe20007810000 */
[-CC-:B------:R-:W-:Y:S01]  /*d130*/  FFMA.FTZ R64, R64, R0.reuse, -R9.reuse ;  /* 0x0000000040407223 */ /* 0x180fe20000010809 */
[-CC-:B------:R-:W-:Y:S01]  /*d140*/  FFMA.FTZ R65, R65, R0.reuse, -R9.reuse ;  /* 0x0000000041417223 */ /* 0x180fe20000010809 */
[----:B------:R-:W-:Y:S01]  /*d150*/  MUFU.EX2 R32, R32 ;  /* 0x0000002000207308 */ /* 0x000fe20000000800 */
        /* <DEDUP_REMOVED lines=14> */
[----:B------:R-:W-:Y:S01]  /*d240*/  FFMA.FTZ R9, R85, R0, -R9 ;  /* 0x0000000055097223 */ /* 0x000fe20000010809 */
        /* <DEDUP_REMOVED lines=40> */
[----:B------:R-:W-:-:S03]  /*d4d0*/  FMUL.FTZ R11, R3, R0 ;  /* 0x00000000030b7220 */ /* 0x000fc60000410000 */
[----:B------:R-:W-:-:S03]  /*d4e0*/  FSEL R8, R3, RZ, P1 ;  /* 0x000000ff03087208 */ /* 0x000fc60000800000 */
[----:B------:R-:W-:Y:S01]  /*d4f0*/  MUFU.EX2 R69, R69 ;  /* 0x0000004500457308 */ /* 0x000fe20000000800 */
[----:B------:R-:W-:Y:S01]  /*d500*/  FSEL R11, R11, RZ, P1 ;  /* 0x000000ff0b0b7208 */ /* 0x000fe20000800000 */
[----:B------:R-:W-:Y:S01]  /*d510*/  FADD.FTZ R8, -R8, R10 ;  /* 0x0000000a08087221 */ /* 0x000fe20000010100 */
[----:B------:R-:W-:-:S03]  /*d520*/  IMAD R10, R23, 0x8, R2 ;  /* 0x00000008170a7824 */ /* 0x000fc600078e0202 */
[-CC-:B------:R-:W-:Y:S01]  /*d530*/  FFMA.FTZ R26, R26, R0.reuse, -R11.reuse ;  /* 0x000000001a1a7223 */ /* 0x180fe2000001080b */
[-CC-:B------:R-:W-:Y:S01]  /*d540*/  FFMA.FTZ R27, R27, R0.reuse, -R11.reuse ;  /* 0x000000001b1b7223 */ /* 0x180fe2000001080b */
[-C--:B------:R-:W-:Y:S01]  /*d550*/  FMUL.FTZ R8, R8, R0.reuse ;  /* 0x0000000008087220 */ /* 0x080fe20000410000 */
[-CC-:B------:R-:W-:Y:S01]  /*d560*/  FFMA.FTZ R30, R30, R0.reuse, -R11.reuse ;  /* 0x000000001e1e7223 */ /* 0x180fe2000001080b */
[-CC-:B------:R-:W-:Y:S01]  /*d570*/  FFMA.FTZ R31, R31, R0.reuse, -R11.reuse ;  /* 0x000000001f1f7223 */ /* 0x180fe2000001080b */
[-CC-:B------:R-:W-:Y:S01]  /*d580*/  FFMA.FTZ R34, R34, R0.reuse, -R11.reuse ;  /* 0x0000000022227223 */ /* 0x180fe2000001080b */
[----:B------:R-:W-:Y:S01]  /*d590*/  MUFU.EX2 R26, R26 ;  /* 0x0000001a001a7308 */ /* 0x000fe20000000800 */
[----:B------:R-:W-:Y:S02]  /*d5a0*/  VIADD R10, R10, 0x16840 ;  /* 0x000168400a0a7836 */ /* 0x000fe40000000000 */
[-CC-:B------:R-:W-:Y:S01]  /*d5b0*/  FFMA.FTZ R35, R35, R0.reuse, -R11.reuse ;  /* 0x0000000023237223 */ /* 0x180fe2000001080b */
[-CC-:B------:R-:W-:Y:S01]  /*d5c0*/  FFMA.FTZ R38, R38, R0.reuse, -R11.reuse ;  /* 0x0000000026267223 */ /* 0x180fe2000001080b */
[-CC-:B------:R-:W-:Y:S01]  /*d5d0*/  FFMA.FTZ R39, R39, R0.reuse, -R11.reuse ;  /* 0x0000000027277223 */ /* 0x180fe2000001080b */
[-CC-:B------:R-:W-:Y:S01]  /*d5e0*/  FFMA.FTZ R42, R42, R0.reuse, -R11.reuse ;  /* 0x000000002a2a7223 */ /* 0x180fe2000001080b */
[----:B--2---:R-:W-:Y:S01]  /*d5f0*/  PRMT R10, R120, 0x654, R10 ;  /* 0x00000654780a7816 */ /* 0x004fe2000000000a */
[-CC-:B------:R-:W-:Y:S01]  /*d600*/  FFMA.FTZ R43, R43, R0.reuse, -R11.reuse ;  /* 0x000000002b2b7223 */ /* 0x180fe2000001080b */
[----:B------:R-:W0:Y:S01]  /*d610*/  MUFU.EX2 R8, R8 ;  /* 0x0000000800087308 */ /* 0x000e220000000800 */
[-CC-:B------:R-:W-:Y:S01]  /*d620*/  FFMA.FTZ R46, R46, R0.reuse, -R11.reuse ;  /* 0x000000002e2e7223 */ /* 0x180fe2000001080b */
[----:B------:R1:W-:Y:S01]  /*d630*/  SYNCS.ARRIVE.TRANS64.RED.A1T0 RZ, [R10+URZ], RZ ;  /* 0x000000ff0aff79a7 */ /* 0x0003e2000810043f */
        /* <DEDUP_REMOVED lines=12> */
[--C-:B------:R-:W-:Y:S01]  /*d700*/  FFMA.FTZ R70, R70, R0, -R11.reuse ;  /* 0x0000000046467223 */ /* 0x100fe2000001080b */
[----:B------:R-:W2:Y:S01]  /*d710*/  MUFU.EX2 R30, R30 ;  /* 0x0000001e001e7308 */ /* 0x000ea20000000800 */
[----:B0-----:R-:W-:Y:S01]  /*d720*/  FFMA.FTZ R4, R8, R4, R26 ;  /* 0x0000000408047223 */ /* 0x001fe2000001001a */
[-CC-:B------:R-:W-:Y:S01]  /*d730*/  FFMA.FTZ R71, R71, R0.reuse, -R11.reuse ;  /* 0x0000000047477223 */ /* 0x180fe2000001080b */
[-CC-:B------:R-:W-:Y:S01]  /*d740*/  FFMA.FTZ R74, R74, R0.reuse, -R11.reuse ;  /* 0x000000004a4a7223 */ /* 0x180fe2000001080b */
[-CC-:B------:R-:W-:Y:S01]  /*d750*/  FFMA.FTZ R75, R75, R0.reuse, -R11.reuse ;  /* 0x000000004b4b7223 */ /* 0x180fe2000001080b */
[-CC-:B------:R-:W-:Y:S01]  /*d760*/  FFMA.FTZ R78, R78, R0.reuse, -R11.reuse ;  /* 0x000000004e4e7223 */ /* 0x180fe2000001080b */
[-CC-:B------:R-:W-:Y:S01]  /*d770*/  FFMA.FTZ R79, R79, R0.reuse, -R11.reuse ;  /* 0x000000004f4f7223 */ /* 0x180fe2000001080b */
[-C--:B------:R-:W-:Y:S01]  /*d780*/  FFMA.FTZ R82, R82, R0.reuse, -R11 ;  /* 0x0000000052527223 */ /* 0x080fe2000001080b */
[----:B------:R-:W0:Y:S01]  /*d790*/  MUFU.EX2 R31, R31 ;  /* 0x0000001f001f7308 */ /* 0x000e220000000800 */
[----:B-1----:R-:W-:Y:S01]  /*d7a0*/  FADD.FTZ R10, R27, R4 ;  /* 0x000000041b0a7221 */ /* 0x002fe20000010000 */
[----:B------:R-:W-:Y:S01]  /*d7b0*/  FADD.FTZ R4, R28, R5 ;  /* 0x000000051c047221 */ /* 0x000fe20000010000 */
[-CC-:B------:R-:W-:Y:S01]  /*d7c0*/  FFMA.FTZ R83, R83, R0.reuse, -R11.reuse ;  /* 0x0000000053537223 */ /* 0x180fe2000001080b */
[-CC-:B------:R-:W-:Y:S01]  /*d7d0*/  FFMA.FTZ R86, R86, R0.reuse, -R11.reuse ;  /* 0x0000000056567223 */ /* 0x180fe2000001080b */
[----:B------:R-:W-:Y:S01]  /*d7e0*/  FFMA.FTZ R11, R87, R0, -R11 ;  /* 0x00000000570b7223 */ /* 0x000fe2000001080b */
[----:B------:R-:W-:-:S02]  /*d7f0*/  FADD.FTZ R4, R29, R4 ;  /* 0x000000041d047221 */ /* 0x000fc40000010000 */
        /* <DEDUP_REMOVED lines=96> */
.L_x_2782:
[----:B------:R-:W-:Y:S02]  /*de00*/  IMAD R10, R13, 0x8, R2 ;  /* 0x000000080d0a7824 */ /* 0x000fe400078e0202 */
[----:B------:R-:W2:Y:S02]  /*de10*/  LDL R13, [R1+0x30] ;  /* 0x00003000010d7983 */ /* 0x000ea40000100800 */
[----:B------:R-:W-:-:S05]  /*de20*/  VIADD R10, R10, 0x16860 ;  /* 0x000168600a0a7836 */ /* 0x000fca0000000000 */
[----:B------:R-:W-:Y:S01]  /*de30*/  PRMT R10, R120, 0x654, R10 ;  /* 0x00000654780a7816 */ /* 0x000fe2000000000a */
[-C--:B------:R-:W-:Y:S01]  /*de40*/  FMUL.FTZ R88, R88, R7.reuse ;  /* 0x0000000758587220 */ /* 0x080fe20000410000 */
[----:B------:R-:W-:Y:S02]  /*de50*/  F2FP.BF16.F32.PACK_AB R123, R11, R86 ;  /* 0x000000560b7b723e */ /* 0x000fe400000010ff */
        /* <DEDUP_REMOVED lines=49> */
[----:B0-----:R-:W-:Y:S01]  /*e170*/  IMAD.MOV.U32 R10, RZ, RZ, R3 ;  /* 0x000000ffff0a7224 */ /* 0x001fe200078e0003 */
        /* <DEDUP_REMOVED lines=16> */
[C---:B--2---:R-:W-:Y:S01]  /*e280*/  ISETP.GT.AND P1, PT, R12.reuse, R13, PT ;  /* 0x0000000d0c00720c */ /* 0x044fe20003f24270 */
[----:B------:R-:W-:-:S02]  /*e290*/  VIADD R12, R12, 0xffffffff ;  /* 0xffffffff0c0c7836 */ /* 0x000fc40000000000 */
[----:B------:R-:W-:-:S10]  /*e2a0*/  IMAD.MOV.U32 R13, RZ, RZ, R23 ;  /* 0x000000ffff0d7224 */ /* 0x000fd400078e0017 */
[----:B------:R-:W-:Y:S05]  /*e2b0*/  @P1 BRA `(.L_x_2783) ;  /* 0xffffffd4009c1947 */ /* 0x000fea000383ffff */
.L_x_2771:
[----:B------:R-:W2:Y:S02]  /*e2c0*/  LDL R7, [R1+0x3c] ;  /* 0x00003c0001077983 */ /* 0x000ea40000100800 */
[----:B--2---:R-:W-:-:S13]  /*e2d0*/  ISETP.GE.AND P1, PT, R12, R7, PT ;  /* 0x000000070c00720c */ /* 0x004fda0003f26270 */
[----:B------:R-:W-:Y:S05]  /*e2e0*/  @!P1 BRA `(.L_x_2784) ;  /* 0x0000001c00e49947 */ /* 0x000fea0003800000 */
[----:B------:R-:W-:Y:S02]  /*e2f0*/  IMAD.MOV.U32 R10, RZ, RZ, R3 ;  /* 0x000000ffff0a7224 */ /* 0x000fe400078e0003 */
[----:B------:R-:W-:Y:S02]  /*e300*/  IMAD.MOV.U32 R11, RZ, RZ, R6 ;  /* 0x000000ffff0b7224 */ /* 0x000fe400078e0006 */
[----:B------:R-:W-:Y:S02]  /*e310*/  IMAD.MOV.U32 R7, RZ, RZ, R156 ;  /* 0x000000ffff077224 */ /* 0x000fe400078e009c */
[----:B------:R-:W-:-:S07]  /*e320*/  IMAD.MOV.U32 R13, RZ, RZ, R23 ;  /* 0x000000ffff0d7224 */ /* 0x000fce00078e0017 */
.L_x_2796:
[----:B------:R-:W2:Y:S01]  /*e330*/  LDL R0, [R1+0x20] ;  /* 0x0000200001007983 */ /* 0x000ea20000100800 */
[----:B------:R-:W-:Y:S01]  /*e340*/  IADD3 R23, R13, 0x1, RZ ;  /* 0x000000010d177810 */ /* 0x000fe20007ffe0ff */
        /* <DEDUP_REMOVED lines=9> */
.L_x_2786:
[----:B------:R-:W-:Y:S01]  /*e3e0*/  IMAD R0, R23, 0x8, R2 ;  /* 0x0000000817007824 */ /* 0x000fe200078e0202 */
[----:B------:R-:W-:-:S04]  /*e3f0*/  SHF.L.U32 R3, R156, 0x1f, RZ ;  /* 0x0000001f9c037819 */ /* 0x000fc800000006ff */
[----:B------:R0:W1:Y:S01]  /*e400*/  SYNCS.PHASECHK.TRANS64.TRYWAIT P1, [R0+URZ+0x16830], R3 ;  /* 0x01683003000075a7 */ /* 0x000062000802017f */
[----:B------:R-:W-:Y:S05]  /*e410*/  @!P0 BRA `(.L_x_2787) ;  /* 0x0000000000048947 */ /* 0x000fea0003800000 */
[----:B------:R-:W-:Y:S01]  /*e420*/  BPT.TRAP 0x1 ;  /* 0x000000040000795c */ /* 0x000fe20000300000 */
.L_x_2787:
[----:B------:R-:W-:Y:S04]  /*e430*/  BSSY B0, `(.L_x_2785) ;  /* 0x0000004000007945 */ /* 0x000fe80003800000 */
[----:B-1----:R-:W-:Y:S05]  /*e440*/  @P1 BRA `(.L_x_2788) ;  /* 0x0000000000081947 */ /* 0x002fea0003800000 */
[----:B------:R-:W1:Y:S02]  /*e450*/  SYNCS.PHASECHK.TRANS64.TRYWAIT P1, [R0+URZ+0x16830], R3 ;  /* 0x01683003000075a7 */ /* 0x000e64000802017f */
[----:B-1----:R-:W-:Y:S05]  /*e460*/  @!P1 BRA `(.L_x_2789) ;  /* 0x000000d800289947 */ /* 0x002fea0003800000 */
.L_x_2788:
[----:B------:R-:W-:Y:S05]  /*e470*/  BSYNC B0 ;  /* 0x0000000000007941 */ /* 0x000fea0003800000 */
.L_x_2785:
[----:B------:R-:W2:Y:S04]  /*e480*/  LDL R6, [R1+0x24] ;  /* 0x0000240001067983 */ /* 0x000ea80000100800 */
[----:B------:R3:W-:Y:S01]  /*e490*/  STL [R1+0x70], R2 ;  /* 0x0000700201007387 */ /* 0x0007e20000100800 */
[----:B01----:R-:W0:Y:S03]  /*e4a0*/  S2R R0, SR_TID.X ;  /* 0x0000000000007919 */ /* 0x003e260000002100 */
[----:B---3--:R-:W3:Y:S01]  /*e4b0*/  LDL.64 R2, [R1+0x18] ;  /* 0x0000180001027983 */ /* 0x008ee20000100a00 */
[----:B------:R-:W-:Y:S01]  /*e4c0*/  IMAD.MOV.U32 R9, RZ, RZ, 0x40000040 ;  /* 0x40000040ff097424 */ /* 0x000fe200078e00ff */
[----:B------:R-:W-:Y:S05]  /*e4d0*/  WARPSYNC.ALL ;  /* 0x0000000000007948 */ /* 0x000fea0003800000 */
[----:B------:R-:W-:-:S02]  /*e4e0*/  R2UR UR15, R9 ;  /* 0x00000000090f72ca */ /* 0x000fc400000e0000 */
[----:B0-----:R-:W-:-:S05]  /*e4f0*/  SHF.R.U32.HI R0, RZ, 0x7, R0 ;  /* 0x00000007ff007819 */ /* 0x001fca0000011600 */
[----:B------:R-:W-:Y:S02]  /*e500*/  VIADD R0, R0, 0x8 ;  /* 0x0000000800007836 */ /* 0x000fe40000000000 */
[----:B------:R-:W-:Y:S01]  /*e510*/  IMAD.MOV.U32 R27, RZ, RZ, 0x40000040 ;  /* 0x40000040ff1b7424 */ /* 0x000fe200078e00ff */
[----:B------:R-:W-:Y:S01]  /*e520*/  R2UR UR4, R14 ;  /* 0x000000000e0472ca */ /* 0x000fe200000e0000 */
[----:B------:R-:W-:Y:S01]  /*e530*/  IMAD.MOV.U32 R25, RZ, RZ, 0x40000040 ;  /* 0x40000040ff197424 */ /* 0x000fe200078e00ff */
[----:B------:R-:W-:Y:S02]  /*e540*/  R2UR UR5, R15 ;  /* 0x000000000f0572ca */ /* 0x000fe400000e0000 */
[----:B------:R-:W-:Y:S02]  /*e550*/  R2UR UR7, R27 ;  /* 0x000000001b0772ca */ /* 0x000fe400000e0000 */
[----:B------:R-:W-:Y:S02]  /*e560*/  R2UR UR11, R25 ;  /* 0x00000000190b72ca */ /* 0x000fe400000e0000 */
[----:B------:R-:W-:Y:S01]  /*e570*/  R2UR UR19, R27 ;  /* 0x000000001b1372ca */ /* 0x000fe200000e0000 */
[----:B------:R0:W-:Y:S01]  /*e580*/  BAR.SYNC.DEFER_BLOCKING R0, 0x100 ;  /* 0x000400000000751d */ /* 0x0001e20000010000 */
[----:B--2---:R-:W-:-:S04]  /*e590*/  IMAD R26, R23, 0x400, R6 ;  /* 0x00000400171a7824 */ /* 0x004fc800078e0206 */
[----:B------:R-:W-:-:S05]  /*e5a0*/  VIADD R8, R26, 0x4 ;  /* 0x000000041a087836 */ /* 0x000fca0000000000 */
[----:B------:R-:W-:Y:S02]  /*e5b0*/  R2UR UR14, R8 ;  /* 0x00000000080e72ca */ /* 0x000fe400000e0000 */
[----:B------:R-:W2:Y:S01]  /*e5c0*/  LDL.64 R8, [R1+0x10] ;  /* 0x0000100001087983 */ /* 0x000ea20000100a00 */
[C---:B------:R-:W-:Y:S01]  /*e5d0*/  R2UR UR6, R26.reuse ;  /* 0x000000001a0672ca */ /* 0x040fe200000e0000 */
[C---:B------:R-:W-:Y:S02]  /*e5e0*/  VIADD R24, R26.reuse, 0x2 ;  /* 0x000000021a187836 */ /* 0x040fe40000000000 */
[----:B------:R-:W-:-:S03]  /*e5f0*/  VIADD R26, R26, 0x6 ;  /* 0x000000061a1a7836 */ /* 0x000fc60000000000 */
[----:B------:R-:W-:Y:S02]  /*e600*/  R2UR UR10, R24 ;  /* 0x00000000180a72ca */ /* 0x000fe400000e0000 */
[----:B------:R-:W-:Y:S02]  /*e610*/  R2UR UR18, R26 ;  /* 0x000000001a1272ca */ /* 0x000fe400000e0000 */
        /* <DEDUP_REMOVED lines=11> */
[----:B--2---:R-:W-:Y:S02]  /*e6d0*/  R2UR UR12, R8 ;  /* 0x00000000080c72ca */ /* 0x004fe400000e0000 */
[----:B------:R-:W-:Y:S01]  /*e6e0*/  R2UR UR13, R9 ;  /* 0x00000000090d72ca */ /* 0x000fe200000e0000 */
[----:B------:R-:W-:-:S12]  /*e6f0*/  WARPGROUP.ARRIVE ;  /* 0x00000000000079c5 */ /* 0x000fd80000000000 */
        /* <DEDUP_REMOVED lines=8> */
.L_x_2791:
[----:B------:R-:W-:Y:S01]  /*e780*/  SHF.L.U32 R0, R7, 0x1f, RZ ;  /* 0x0000001f07007819 */ /* 0x000fe200000006ff */
[----:B-----5:R-:W-:-:S04]  /*e790*/  IMAD R3, R13, 0x8, R2 ;  /* 0x000000080d037824 */ /* 0x020fc800078e0202 */
[----:B------:R0:W1:Y:S01]  /*e7a0*/  SYNCS.PHASECHK.TRANS64.TRYWAIT P1, [R3+URZ+0x16850], R0 ;  /* 0x01685000030075a7 */ /* 0x000062000802017f */
[----:B------:R-:W-:Y:S05]  /*e7b0*/  @!P0 BRA `(.L_x_2792) ;  /* 0x0000000000048947 */ /* 0x000fea0003800000 */
[----:B------:R-:W-:Y:S01]  /*e7c0*/  BPT.TRAP 0x1 ;  /* 0x000000040000795c */ /* 0x000fe20000300000 */
.L_x_2792:
[----:B-1----:R-:W-:Y:S05]  /*e7d0*/  @P1 BRA `(.L_x_2790) ;  /* 0x0000000000081947 */ /* 0x002fea0003800000 */
[----:B------:R-:W1:Y:S02]  /*e7e0*/  SYNCS.PHASECHK.TRANS64.TRYWAIT P1, [R3+URZ+0x16850], R0 ;  /* 0x01685000030075a7 */ /* 0x000e64000802017f */
[----:B-1----:R-:W-:Y:S05]  /*e7f0*/  @!P1 BRA `(.L_x_2793) ;  /* 0x000000d400589947 */ /* 0x002fea0003800000 */
.L_x_2790:
        /* <DEDUP_REMOVED lines=42> */
[----:B------:R-:W-:Y:S01]  /*eaa0*/  IADD3 R8, R6, 0x280, RZ ;  /* 0x0000028006087810 */ /* 0x000fe20007ffe0ff */
[----:B------:R-:W-:Y:S02]  /*eab0*/  WARPGROUP.DEPBAR.LE gsb0, 0x0 ;  /* 0x00008000000079c5 */ /* 0x000fe40000010000 */
[----:B------:R-:W-:-:S08]  /*eac0*/  WARPGROUP.ARRIVE ;  /* 0x00000000000079c5 */ /* 0x000fd00000000000 */
        /* <DEDUP_REMOVED lines=23> */
.L_x_2794:
[----:B------:R-:W1:Y:S01]  /*ec40*/  S2R R120, SR_CgaCtaId ;  /* 0x0000000000787919 */ /* 0x000e620000008800 */
[----:B0-----:R-:W-:-:S04]  /*ec50*/  IMAD R0, R23, 0x8, R2 ;  /* 0x0000000817007824 */ /* 0x001fc800078e0202 */
[----:B------:R-:W-:-:S05]  /*ec60*/  VIADD R0, R0, 0x16840 ;  /* 0x0001684000007836 */ /* 0x000fca0000000000 */
[----:B-1----:R-:W-:-:S04]  /*ec70*/  PRMT R0, R120, 0x654, R0 ;  /* 0x0000065478007816 */ /* 0x002fc80000000000 */
        /* <DEDUP_REMOVED lines=37> */
[----:B0-----:R-:W-:Y:S02]  /*eed0*/  FMNMX.FTZ R6, R8, R3, !PT ;  /* 0x0000000308067209 */ /* 0x001fe40007810000 */
[----:B------:R-:W-:-:S03]  /*eee0*/  FMNMX.FTZ R3, R27, R0, !PT ;  /* 0x000000001b037209 */ /* 0x000fc60007810000 */
[----:B------:R-:W-:Y:S01]  /*eef0*/  FADD.FTZ R7, -R6, R11 ;  /* 0x0000000b06077221 */ /* 0x000fe20000010100 */
        /* <DEDUP_REMOVED lines=34> */
[----:B------:R-:W0:Y:S03]  /*f120*/  LDC R0, c[0x0][0x988] ;  /* 0x00026200ff007b82 */ /* 0x000e260000000800 */
[C---:B------:R-:W-:Y:S01]  /*f130*/  FADD.FTZ R8, -R3.reuse, R10 ;  /* 0x0000000a03087221 */ /* 0x040fe20000010100 */
[-C--:B0-----:R-:W-:Y:S01]  /*f140*/  FMUL.FTZ R9, R6, R0.reuse ;  /* 0x0000000006097220 */ /* 0x081fe20000410000 */
[-C--:B------:R-:W-:Y:S01]  /*f150*/  FMUL.FTZ R11, R3, R0.reuse ;  /* 0x00000000030b7220 */ /* 0x080fe20000410000 */
[-C--:B------:R-:W-:Y:S01]  /*f160*/  FMUL.FTZ R7, R7, R0.reuse ;  /* 0x0000000007077220 */ /* 0x080fe20000410000 */
[-C--:B------:R-:W-:Y:S01]  /*f170*/  FMUL.FTZ R8, R8, R0.reuse ;  /* 0x0000000008087220 */ /* 0x080fe20000410000 */
        /* <DEDUP_REMOVED lines=45> */
[----:B-1----:R-:W-:Y:S01]  /*f450*/  FFMA.FTZ R4, R8, R4, R26 ;  /* 0x0000000408047223 */ /* 0x002fe2000001001a */
[-C--:B------:R-:W-:Y:S01]  /*f460*/  FFMA.FTZ R10, R87, R0.reuse, -R11 ;  /* 0x00000000570a7223 */ /* 0x080fe2000001080b */
[-CC-:B------:R-:W-:Y:S01]  /*f470*/  FFMA.FTZ R37, R37, R0.reuse, -R9.reuse ;  /* 0x0000000025257223 */ /* 0x180fe20000010809 */
[-CC-:B------:R-:W-:Y:S01]  /*f480*/  FFMA.FTZ R40, R40, R0.reuse, -R9.reuse ;  /* 0x0000000028287223 */ /* 0x180fe20000010809 */
[-CC-:B------:R-:W-:Y:S01]  /*f490*/  FFMA.FTZ R41, R41, R0.reuse, -R9.reuse ;  /* 0x0000000029297223 */ /* 0x180fe20000010809 */
[-CC-:B------:R-:W-:Y:S01]  /*f4a0*/  FFMA.FTZ R44, R44, R0.reuse, -R9.reuse ;  /* 0x000000002c2c7223 */ /* 0x180fe20000010809 */
[-C--:B------:R-:W-:Y:S01]  /*f4b0*/  FFMA.FTZ R45, R45, R0.reuse, -R9 ;  /* 0x000000002d2d7223 */ /* 0x080fe20000010809 */
[----:B------:R-:W1:Y:S01]  /*f4c0*/  MUFU.EX2 R28, R28 ;  /* 0x0000001c001c7308 */ /* 0x000e620000000800 */
[----:B0-----:R-:W-:Y:S01]  /*f4d0*/  FADD.FTZ R5, R25, R5 ;  /* 0x0000000519057221 */ /* 0x001fe20000010000 */
[-CC-:B------:R-:W-:Y:S01]  /*f4e0*/  FFMA.FTZ R48, R48, R0.reuse, -R9.reuse ;  /* 0x0000000030307223 */ /* 0x180fe20000010809 */
[-CC-:B------:R-:W-:Y:S01]  /*f4f0*/  FFMA.FTZ R49, R49, R0.reuse, -R9.reuse ;  /* 0x0000000031317223 */ /* 0x180fe20000010809 */
[-CC-:B------:R-:W-:Y:S01]  /*f500*/  FFMA.FTZ R52, R52, R0.reuse, -R9.reuse ;  /* 0x0000000034347223 */ /* 0x180fe20000010809 */
[-CC-:B------:R-:W-:Y:S01]  /*f510*/  FFMA.FTZ R53, R53, R0.reuse, -R9.reuse ;  /* 0x0000000035357223 */ /* 0x180fe20000010809 */
[-CC-:B------:R-:W-:Y:S01]  /*f520*/  FFMA.FTZ R56, R56, R0.reuse, -R9.reuse ;  /* 0x0000000038387223 */ /* 0x180fe20000010809 */
[-CC-:B------:R-:W-:Y:S01]  /*f530*/  FFMA.FTZ R57, R57, R0.reuse, -R9.reuse ;  /* 0x0000000039397223 */ /* 0x180fe20000010809 */
[----:B------:R-:W0:Y:S01]  /*f540*/  MUFU.EX2 R30, R30 ;  /* 0x0000001e001e7308 */ /* 0x000e220000000800 */
[----:B--2---:R-:W-:Y:S01]  /*f550*/  FADD.FTZ R11, R27, R4 ;  /* 0x000000041b0b7221 */ /* 0x004fe20000010000 */
[-CC-:B------:R-:W-:Y:S01]  /*f560*/  FFMA.FTZ R60, R60, R0.reuse, -R9.reuse ;  /* 0x000000003c3c7223 */ /* 0x180fe20000010809 */
[-CC-:B------:R-:W-:Y:S01]  /*f570*/  FFMA.FTZ R61, R61, R0.reuse, -R9.reuse ;  /* 0x000000003d3d7223 */ /* 0x180fe20000010809 */
[-CC-:B------:R-:W-:Y:S01]  /*f580*/  FFMA.FTZ R64, R64, R0.reuse, -R9.reuse ;  /* 0x0000000040407223 */ /* 0x180fe20000010809 */
[-CC-:B------:R-:W-:Y:S01]  /*f590*/  FFMA.FTZ R65, R65, R0.reuse, -R9.reuse ;  /* 0x0000000041417223 */ /* 0x180fe20000010809 */
[-CC-:B------:R-:W-:Y:S01]  /*f5a0*/  FFMA.FTZ R68, R68, R0.reuse, -R9.reuse ;  /* 0x0000000044447223 */ /* 0x180fe20000010809 */
[-C--:B------:R-:W-:Y:S01]  /*f5b0*/  FFMA.FTZ R69, R69, R0.reuse, -R9 ;  /* 0x0000000045457223 */ /* 0x080fe20000010809 */
[----:B------:R-:W2:Y:S01]  /*f5c0*/  MUFU.EX2 R29, R29 ;  /* 0x0000001d001d7308 */ /* 0x000ea20000000800 */
[----:B-1----:R-:W-:Y:S01]  /*f5d0*/  FADD.FTZ R4, R28, R5 ;  /* 0x000000051c047221 */ /* 0x002fe20000010000 */
[-CC-:B------:R-:W-:Y:S01]  /*f5e0*/  FFMA.FTZ R72, R72, R0.reuse, -R9.reuse ;  /* 0x0000000048487223 */ /* 0x180fe20000010809 */
        /* <DEDUP_REMOVED lines=125> */
.L_x_2795:
[----:B------:R-:W-:Y:S02]  /*fdc0*/  IMAD R11, R13, 0x8, R2 ;  /* 0x000000080d0b7824 */ /* 0x000fe400078e0202 */
[----:B------:R-:W2:Y:S02]  /*fdd0*/  LDL R13, [R1+0x3c] ;  /* 0x00003c00010d7983 */ /* 0x000ea40000100800 */
[----:B------:R-:W-:-:S05]  /*fde0*/  VIADD R11, R11, 0x16860 ;  /* 0x000168600b0b7836 */ /* 0x000fca0000000000 */
[----:B------:R-:W-:Y:S01]  /*fdf0*/  PRMT R11, R120, 0x654, R11 ;  /* 0x00000654780b7816 */ /* 0x000fe2000000000b */
[----:B------:R-:W-:Y:S01]  /*fe00*/  FMUL.FTZ R88, R88, R7 ;  /* 0x0000000758587220 */ /* 0x000fe20000410000 */
        /* <DEDUP_REMOVED lines=52> */
[----:B0-----:R-:W-:Y:S01]  /*10150*/  IMAD.MOV.U32 R11, RZ, RZ, R6 ;  /* 0x000000ffff0b7224 */ /* 0x001fe200078e0006 */
        /* <DEDUP_REMOVED lines=18> */
.L_x_2784:
[----:B------:R-:W-:Y:S05]  /*10280*/  WARPSYNC.ALL ;  /* 0x0000000000007948 */ /* 0x000fea0003800000 */
[----:B------:R-:W-:Y:S06]  /*10290*/  BAR.ARV 0x8, 0x200 ;  /* 0x0208000000007b1d */ /* 0x000fec0000002000 */
[----:B------:R-:W-:Y:S05]  /*102a0*/  @!P0 BRA `(.L_x_2797) ;  /* 0x0000000000048947 */ /* 0x000fea0003800000 */
[----:B------:R-:W-:Y:S01]  /*102b0*/  BPT.TRAP 0x1 ;  /* 0x000000040000795c */ /* 0x000fe20000300000 */
.L_x_2797:
[----:B------:R-:W-:Y:S01]  /*102c0*/  IMAD R10, R23, 0x8, R2 ;  /* 0x00000008170a7824 */ /* 0x000fe200078e0202 */
[----:B------:R-:W-:-:S04]  /*102d0*/  SHF.L.U32 R7, R156, 0x1f, RZ ;  /* 0x0000001f9c077819 */ /* 0x000fc800000006ff */
[----:B------:R0:W1:Y:S01]  /*102e0*/  SYNCS.PHASECHK.TRANS64.TRYWAIT P1, [R10+URZ+0x16850], R7 ;  /* 0x016850070a0075a7 */ /* 0x000062000802017f */
[----:B------:R-:W-:Y:S05]  /*102f0*/  @!P0 BRA `(.L_x_2798) ;  /* 0x0000000000048947 */ /* 0x000fea0003800000 */
[----:B------:R-:W-:Y:S01]  /*10300*/  BPT.TRAP 0x1 ;  /* 0x000000040000795c */ /* 0x000fe20000300000 */
.L_x_2798:
[----:B------:R-:W-:-:S05]  /*10310*/  VIADD R2, R2, 0x400 ;  /* 0x0000040002027836 */ /* 0x000fca0000000000 */
[----:B------:R-:W-:-:S04]  /*10320*/  SHF.R.U32.HI R2, RZ, 0x4, R2 ;  /* 0x00000004ff027819 */ /* 0x000fc80000011602 */
[----:B------:R-:W-:Y:S01]  /*10330*/  LOP3.LUT R2, R2, 0x3fff, RZ, 0xc0, !PT ;  /* 0x00003fff02027812 */ /* 0x000fe200078ec0ff */
[----:B-1----:R-:W-:Y:S06]  /*10340*/  @P1 BRA `(.L_x_2799) ;  /* 0x0000000000081947 */ /* 0x002fec0003800000 */
[----:B------:R-:W1:Y:S02]  /*10350*/  SYNCS.PHASECHK.TRANS64.TRYWAIT P1, [R10+URZ+0x16850], R7 ;  /* 0x016850070a0075a7 */ /* 0x000e64000802017f */
[----:B-1----:R-:W-:Y:S05]  /*10360*/  @!P1 BRA `(.L_x_2800) ;  /* 0x000000b800909947 */ /* 0x002fea0003800000 */
.L_x_2799:
        /* <DEDUP_REMOVED lines=9> */
[----:B01----:R-:W0:Y:S01]  /*10400*/  SHFL.BFLY PT, R7, R4, 0x2, 0x1f ;  /* 0x0c401f0004077f89 */ /* 0x003e2200000e0000 */
[----:B------:R-:W-:Y:S02]  /*10410*/  IMAD.MOV.U32 R9, RZ, RZ, 0x40000040 ;  /* 0x40000040ff097424 */ /* 0x000fe400078e00ff */
[----:B------:R-:W-:Y:S02]  /*10420*/  IMAD.MOV.U32 R27, RZ, RZ, -0x800000 ;  /* 0xff800000ff1b7424 */ /* 0x000fe400078e00ff */
[----:B------:R-:W-:-:S05]  /*10430*/  IMAD.MOV.U32 R26, RZ, RZ, -0x800000 ;  /* 0xff800000ff1a7424 */ /* 0x000fca00078e00ff */
[----:B------:R-:W-:Y:S01]  /*10440*/  HGMMA.64x64x16.F32.BF16 R88, R148, gdesc[UR4].tnspB, R88, gsb0 ;  /* 0x40e0000494587df0 */ /* 0x000fe20008001858 */
[----:B------:R-:W-:Y:S02]  /*10450*/  R2UR UR6, R12 ;  /* 0x000000000c0672ca */ /* 0x000fe400000e0000 */
[----:B------:R-:W-:Y:S01]  /*10460*/  R2UR UR7, R13 ;  /* 0x000000000d0772ca */ /* 0x000fe200000e0000 */
[----:B------:R-:W-:Y:S01]  /*10470*/  IMAD.MOV.U32 R13, RZ, RZ, 0x40000040 ;  /* 0x40000040ff0d7424 */ /* 0x000fe200078e00ff */
[----:B------:R-:W-:Y:S01]  /*10480*/  IADD3 R12, R8, 0x100, RZ ;  /* 0x00000100080c7810 */ /* 0x000fe20007ffe0ff */
[----:B--2---:R-:W-:Y:S01]  /*10490*/  FADD.FTZ R2, R2, R5 ;  /* 0x0000000502027221 */ /* 0x004fe20000010000 */
        /* <DEDUP_REMOVED lines=38> */
[----:B0-----:R-:W-:Y:S01]  /*10700*/  FADD.FTZ R8, R7, R4 ;  /* 0x0000000407087221 */ /* 0x001fe20000010000 */
[----:B------:R-:W-:Y:S01]  /*10710*/  R2UR UR7, R9 ;  /* 0x00000000090772ca */ /* 0x000fe200000e0000 */
[----:B------:R-:W0:Y:S01]  /*10720*/  SHFL.BFLY PT, R7, R2, 0x1, 0x1f ;  /* 0x0c201f0002077f89 */ /* 0x000e2200000e0000 */
[----:B------:R-:W-:-:S03]  /*10730*/  IMAD.MOV.U32 R4, RZ, RZ, RZ ;  /* 0x000000ffff047224 */ /* 0x000fc600078e00ff */
[----:B------:R-:W1:Y:S01]  /*10740*/  SHFL.BFLY PT, R9, R8, 0x1, 0x1f ;  /* 0x0c201f0008097f89 */ /* 0x000e6200000e0000 */
[----:B0-----:R-:W-:Y:S01]  /*10750*/  FADD.FTZ R11, R2, R7 ;  /* 0x00000007020b7221 */ /* 0x001fe20000010000 */
[----:B------:R-:W-:Y:S02]  /*10760*/  IMAD.MOV.U32 R2, RZ, RZ, RZ ;  /* 0x000000ffff027224 */ /* 0x000fe400078e00ff */
        /* <DEDUP_REMOVED lines=11> */
[----:B-1----:R-:W-:-:S04]  /*10820*/  @P2 FMUL.FTZ R8, R9, 0.69314718246459960938 ;  /* 0x3f31721809082820 */ /* 0x002fc80000410000 */
[----:B------:R-:W-:Y:S01]  /*10830*/  @P2 FFMA.FTZ R26, R13, R3, R8 ;  /* 0x000000030d1a2223 */ /* 0x000fe20000010008 */
[----:B------:R-:W-:Y:S02]  /*10840*/  WARPGROUP.DEPBAR.LE gsb0, 0x0 ;  /* 0x00008000000079c5 */ /* 0x000fe40000010000 */
[----:B------:R-:W-:-:S06]  /*10850*/  WARPGROUP.ARRIVE ;  /* 0x00000000000079c5 */ /* 0x000fcc0000000000 */
[----:B------:R-:W-:Y:S03]  /*10860*/  HGMMA.64x64x16.F32.BF16 R88, R120, gdesc[UR4].tnspB, R88, gsb0 ;  /* 0x40e0000478587df0 */ /* 0x000fe60008001858 */
[----:B------:R-:W-:Y:S02]  /*10870*/  WARPGROUP.DEPBAR.LE gsb0, 0x0 ;  /* 0x00008000000079c5 */ /* 0x000fe40000010000 */
[----:B--23--:R-:W-:Y:S05]  /*10880*/  @!P0 BRA `(.L_x_2801) ;  /* 0x0000000000048947 */ /* 0x00cfea0003800000 */
[----:B------:R-:W-:Y:S01]  /*10890*/  BPT.TRAP 0x1 ;  /* 0x000000040000795c */ /* 0x000fe20000300000 */
.L_x_2801:
[----:B------:R-:W2:Y:S01]  /*108a0*/  LDL.LU R5, [R1+0x5c] ;  /* 0x00005c0001057983 */ /* 0x000ea20000300800 */
[----:B------:R-:W-:Y:S01]  /*108b0*/  VIADD R0, R10, 0x16860 ;  /* 0x000168600a007836 */ /* 0x000fe20000000000 */
[----:B------:R-:W1:Y:S01]  /*108c0*/  S2R R3, SR_CgaCtaId ;  /* 0x0000000000037919 */ /* 0x000e620000008800 */
[----:B------:R-:W-:-:S05]  /*108d0*/  VIADD R23, R23, 0x1 ;  /* 0x0000000117177836 */ /* 0x000fca0000000000 */
[----:B------:R-:W-:Y:S01]  /*108e0*/  ISETP.NE.AND P1, PT, R23, 0x2, PT ;  /* 0x000000021700780c */ /* 0x000fe20003f25270 */
[-C--:B------:R-:W-:Y:S01]  /*108f0*/  FMUL.FTZ R20, R88, R4.reuse ;  /* 0x0000000458147220 */ /* 0x080fe20000410000 */
[----:B------:R-:W-:Y:S01]  /*10900*/  FMUL.FTZ R21, R89, R4 ;  /* 0x0000000459157220 */ /* 0x000fe20000410000 */
[----:B-1----:R-:W-:-:S04]  /*10910*/  PRMT R0, R3, 0x654, R0 ;  /* 0x0000065403007816 */ /* 0x002fc80000000000 */
[----:B------:R1:W-:Y:S01]  /*10920*/  SYNCS.ARRIVE.TRANS64.RED.A1T0 RZ, [R0+URZ], RZ ;  /* 0x000000ff00ff79a7 */ /* 0x0003e2000810043f */
        /* <DEDUP_REMOVED lines=16> */
[-C--:B0-----:R-:W-:Y:S01]  /*10a30*/  FMUL.FTZ R90, R90, R2.reuse ;  /* 0x000000025a5a7220 */ /* 0x081fe20000410000 */
        /* <DEDUP_REMOVED lines=15> */
[----:B------:R-:W-:-:S02]  /*10b30*/  LOP3.LUT R156, R156, R3, RZ, 0x3c, !PT ;  /* 0x000000039c9c7212 */ /* 0x000fc400078e3cff */
[----:B------:R-:W-:Y:S01]  /*10b40*/  SEL R23, R23, RZ, P1 ;  /* 0x000000ff17177207 */ /* 0x000fe20000800000 */
[----:B--2---:R-:W-:-:S05]  /*10b50*/  VIADD R5, R5, 0x1 ;  /* 0x0000000105057836 */ /* 0x004fca0000000000 */
[----:B------:R1:W-:Y:S02]  /*10b60*/  STL [R1+0x5c], R5 ;  /* 0x00005c0501007387 */ /* 0x0003e40000100800 */
.L_x_2731:
[----:B------:R-:W3:Y:S01]  /*10b70*/  LDL R49, [R1+0x50] ;  /* 0x0000500001317983 */ /* 0x000ee20000100800 */
[----:B-1----:R-:W0:Y:S01]  /*10b80*/  S2R R0, SR_TID.X ;  /* 0x0000000000007919 */ /* 0x002e220000002100 */
[----:B------:R-:W-:Y:S05]  /*10b90*/  WARPSYNC.ALL ;  /* 0x0000000000007948 */ /* 0x000fea0003800000 */
[----:B0-----:R-:W-:-:S05]  /*10ba0*/  VIADD R40, R0, 0xffffff80 ;  /* 0xffffff8000287836 */ /* 0x001fca0000000000 */
[----:B------:R-:W-:-:S04]  /*10bb0*/  SHF.R.S32.HI R48, RZ, 0x1f, R40 ;  /* 0x0000001fff307819 */ /* 0x000fc80000011428 */
[----:B------:R-:W-:-:S04]  /*10bc0*/  LEA.HI R48, R48, R40, RZ, 0x3 ;  /* 0x0000002830307211 */ /* 0x000fc800078f18ff */
[----:B------:R-:W-:-:S05]  /*10bd0*/  LOP3.LUT R48, R48, 0xfffffff8, RZ, 0xc0, !PT ;  /* 0xfffffff830307812 */ /* 0x000fca00078ec0ff */
[----:B------:R-:W-:-:S04]  /*10be0*/  IMAD.IADD R48, R40, 0x1, -R48 ;  /* 0x0000000128307824 */ /* 0x000fc800078e0a30 */
[----:B------:R-:W-:-:S05]  /*10bf0*/  IMAD.SHL.U32 R43, R48, 0x8, RZ ;  /* 0x00000008302b7824 */ /* 0x000fca00078e00ff */
[----:B------:R-:W-:Y:S02]  /*10c00*/  SHF.R.S32.HI R44, RZ, 0x1f, R43 ;  /* 0x0000001fff2c7819 */ /* 0x000fe4000001142b */
[----:B---3--:R-:W-:-:S04]  /*10c10*/  SHF.R.S32.HI R34, RZ, 0x1f, R49 ;  /* 0x0000001fff227819 */ /* 0x008fc80000011431 */
[----:B------:R-:W-:Y:S01]  /*10c20*/  SHF.L.U64.HI R37, R49, 0x2, R34 ;  /* 0x0000000231257819 */ /* 0x000fe20000010222 */
[----:B------:R-:W0:Y:S01]  /*10c30*/  S2R R0, SR_CgaCtaId ;  /* 0x0000000000007919 */ /* 0x000e220000008800 */
[----:B------:R-:W-:Y:S01]  /*10c40*/  MOV R2, 0x400 ;  /* 0x0000040000027802 */ /* 0x000fe20000000f00 */
[----:B------:R-:W-:Y:S01]  /*10c50*/  BSSY B0, `(.L_x_2802) ;  /* 0x0000238000007945 */ /* 0x000fe20003800000 */
[----:B------:R-:W-:Y:S02]  /*10c60*/  BAR.SYNC.DEFER_BLOCKING 0x5, 0x200 ;  /* 0x0148000000007b1d */ /* 0x000fe40000010000 */
[----:B0-----:R-:W-:-:S05]  /*10c70*/  LEA R2, R0, R2, 0x18 ;  /* 0x0000000200027211 */ /* 0x001fca00078ec0ff */
[----:B------:R0:W1:Y:S01]  /*10c80*/  LDS.128 R28, [R2+0x168d0] ;  /* 0x0168d000021c7984 */ /* 0x0000620000000c00 */
[----:B------:R-:W-:Y:S06]  /*10c90*/  BAR.ARV 0x4, 0x200 ;  /* 0x0108000000007b1d */ /* 0x000fec0000002000 */
[----:B------:R-:W-:Y:S05]  /*10ca0*/  @P0 BRA `(.L_x_2803) ;  /* 0x0000001800380947 */ /* 0x000fea0003800000 */
[----:B------:R-:W4:Y:S01]  /*10cb0*/  LDL R0, [R1+0x6c] ;  /* 0x00006c0001007983 */ /* 0x000f220000100800 */
[----:B------:R-:W-:-:S03]  /*10cc0*/  ULDC UR4, c[0x0][0xad4] ;  /* 0x0002b50000047ab9 */ /* 0x000fc60000000800 */
[----:B------:R-:W3:Y:S04]  /*10cd0*/  LDL.LU R32, [R1+0x54] ;  /* 0x0000540001207983 */ /* 0x000ee80000300800 */
[----:B------:R-:W2:Y:S01]  /*10ce0*/  LDL.LU R36, [R1+0x58] ;  /* 0x0000580001247983 */ /* 0x000ea20000300800 */
[----:B------:R-:W0:Y:S01]  /*10cf0*/  S2R R3, SR_SWINHI ;  /* 0x0000000000037919 */ /* 0x000e220000002f00 */
[----:B-----5:R-:W-:Y:S02]  /*10d00*/  MOV R24, R2 ;  /* 0x0000000200187202 */ /* 0x020fe40000000f00 */
[----:B0-----:R-:W-:Y:S02]  /*10d10*/  MOV R25, R3 ;  /* 0x0000000300197202 */ /* 0x001fe40000000f00 */
[----:B------:R-:W-:-:S02]  /*10d20*/  F2FP.BF16.F32.PACK_AB R12, R21, R20 ;  /* 0x00000014150c723e */ /* 0x000fc400000010ff */
[----:B------:R-:W-:Y:S01]  /*10d30*/  F2FP.BF16.F32.PACK_AB R14, R93, R92 ;  /* 0x0000005c5d0e723e */ /* 0x000fe200000010ff */
[----:B----4-:R-:W-:-:S03]  /*10d40*/  IMAD.WIDE R10, R0, 0x2, R24 ;  /* 0x00000002000a7825 */ /* 0x010fc600078e0218 */
[----:B------:R-:W-:-:S04]  /*10d50*/  IADD3 R15, P0, R10, 0x60, RZ ;  /* 0x000000600a0f7810 */ /* 0x000fc80007f1e0ff */
[----:B------:R-:W-:Y:S02]  /*10d60*/  IADD3.X R5, RZ, R11, RZ, P0, !PT ;  /* 0x0000000bff057210 */ /* 0x000fe400007fe4ff */
[----:B---3--:R-:W-:-:S04]  /*10d70*/  ISETP.NE.AND P0, PT, R32, RZ, PT ;  /* 0x000000ff2000720c */ /* 0x008fc80003f05270 */
[----:B------:R-:W-:Y:S01]  /*10d80*/  SEL R38, R32, UR4, P0 ;  /* 0x0000000420267c07 */ /* 0x000fe20008000000 */
[----:B------:R-:W-:Y:S05]  /*10d90*/  WARPSYNC.ALL ;  /* 0x0000000000007948 */ /* 0x000fea0003800000 */
[C---:B------:R-:W-:Y:S01]  /*10da0*/  LOP3.LUT R3, R10.reuse, 0x380, RZ, 0xc0, !PT ;  /* 0x000003800a037812 */ /* 0x040fe200078ec0ff */
[----:B------:R-:W-:Y:S01]  /*10db0*/  ULDC.64 UR6, c[0x0][0xc08] ;  /* 0x0003020000067ab9 */ /* 0x000fe20000000a00 */
[----:B------:R-:W-:Y:S01]  /*10dc0*/  BAR.SYNC.DEFER_BLOCKING 0x1, 0x180 ;  /* 0x0046000000007b1d */ /* 0x000fe20000010000 */
[C---:B------:R-:W-:Y:S02]  /*10dd0*/  IADD3 R6, P1, R10.reuse, 0x40, RZ ;  /* 0x000000400a067810 */ /* 0x040fe40007f3e0ff */
[----:B--2---:R-:W-:-:S02]  /*10de0*/  IADD3 R13, P2, R10, 0x20, RZ ;  /* 0x000000200a0d7810 */ /* 0x004fc40007f5e0ff */
[----:B------:R-:W-:Y:S01]  /*10df0*/  SHF.R.U64 R3, R3, 0x3, RZ ;  /* 0x0000000303037819 */ /* 0x000fe200000012ff */
[----:B------:R-:W-:Y:S01]  /*10e00*/  ULDC.64 UR4, c[0x0][0xc00] ;  /* 0x0003000000047ab9 */ /* 0x000fe20000000a00 */
[----:B------:R-:W-:Y:S02]  /*10e10*/  LOP3.LUT R4, R6, 0x380, RZ, 0xc0, !PT ;  /* 0x0000038006047812 */ /* 0x000fe400078ec0ff */
[----:B------:R-:W-:Y:S02]  /*10e20*/  LOP3.LUT R0, R13, 0x380, RZ, 0xc0, !PT ;  /* 0x000003800d007812 */ /* 0x000fe400078ec0ff */
[----:B------:R-:W-:Y:S02]  /*10e30*/  LOP3.LUT R8, R15, 0x380, RZ, 0xc0, !PT ;  /* 0x000003800f087812 */ /* 0x000fe400078ec0ff */
[----:B------:R-:W-:Y:S02]  /*10e40*/  LOP3.LUT R10, R3, R10, RZ, 0x3c, !PT ;  /* 0x0000000a030a7212 */ /* 0x000fe400078e3cff */
[----:B------:R-:W-:-:S02]  /*10e50*/  SHF.R.U64 R3, R4, 0x3, RZ ;  /* 0x0000000304037819 */ /* 0x000fc400000012ff */
[----:B------:R-:W-:Y:S02]  /*10e60*/  SHF.R.U64 R0, R0, 0x3, RZ ;  /* 0x0000000300007819 */ /* 0x000fe400000012ff */
[----:B------:R-:W-:Y:S01]  /*10e70*/  SHF.R.U64 R4, R8, 0x3, RZ ;  /* 0x0000000308047819 */ /* 0x000fe200000012ff */
[--C-:B------:R-:W-:Y:S01]  /*10e80*/  IMAD.X R7, RZ, RZ, R11.reuse, P1 ;  /* 0x000000ffff077224 */ /* 0x100fe200008e060b */
[----:B------:R-:W-:Y:S01]  /*10e90*/  LOP3.LUT R8, R0, R13, RZ, 0x3c, !PT ;  /* 0x0000000d00087212 */ /* 0x000fe200078e3cff */
[----:B------:R-:W-:Y:S01]  /*10ea0*/  IMAD.X R9, RZ, RZ, R11, P2 ;  /* 0x000000ffff097224 */ /* 0x000fe200010e060b */
[----:B------:R-:W-:Y:S02]  /*10eb0*/  LOP3.LUT R4, R4, R15, RZ, 0x3c, !PT ;  /* 0x0000000f04047212 */ /* 0x000fe400078e3cff */
[----:B------:R-:W-:Y:S02]  /*10ec0*/  LOP3.LUT R6, R3, R6, RZ, 0x3c, !PT ;  /* 0x0000000603067212 */ /* 0x000fe400078e3cff */
[----:B------:R-:W-:-:S02]  /*10ed0*/  MOV R10, R10 ;  /* 0x0000000a000a7202 */ /* 0x000fc40000000f00 */
[----:B------:R-:W-:Y:S02]  /*10ee0*/  F2FP.BF16.F32.PACK_AB R13, R91, R90 ;  /* 0x0000005a5b0d723e */ /* 0x000fe400000010ff */
[----:B------:R-:W-:Y:S02]  /*10ef0*/  F2FP.BF16.F32.PACK_AB R15, R95, R94 ;  /* 0x0000005e5f0f723e */ /* 0x000fe400000010ff */
[----:B-1----:R-:W-:Y:S02]  /*10f00*/  MOV R28, R6 ;  /* 0x00000006001c7202 */ /* 0x002fe40000000f00 */
[----:B------:R-:W-:Y:S01]  /*10f10*/  MOV R0, R4 ;  /* 0x0000000400007202 */ /* 0x000fe20000000f00 */
[----:B------:R0:W-:Y:S01]  /*10f20*/  STSM.16.M88.4 [R10], R12 ;  /* 0x0000000c0a007844 */ /* 0x0001e20000000200 */
        /* <DEDUP_REMOVED lines=8> */
[----:B0-----:R-:W-:Y:S02]  /*10fb0*/  F2FP.BF16.F32.PACK_AB R10, R109, R108 ;  /* 0x0000006c6d0a723e */ /* 0x001fe400000010ff */
[----:B------:R-:W-:Y:S02]  /*10fc0*/  F2FP.BF16.F32.PACK_AB R12, R113, R112 ;  /* 0x00000070710c723e */ /* 0x000fe400000010ff */
[----:B------:R-:W-:Y:S02]  /*10fd0*/  F2FP.BF16.F32.PACK_AB R13, R115, R114 ;  /* 0x00000072730d723e */ /* 0x000fe400000010ff */
        /* <DEDUP_REMOVED lines=9> */
[C---:B------:R-:W-:Y:S02]  /*11070*/  IADD3 R32, P1, R36.reuse, UR4, RZ ;  /* 0x0000000424207c10 */ /* 0x040fe4000ff3e0ff */
[----:B------:R-:W-:Y:S02]  /*11080*/  ISETP.NE.AND.EX P0, PT, RZ, UR5, PT, P0 ;  /* 0x00000005ff007c0c */ /* 0x000fe4000bf05300 */
[C---:B------:R-:W-:Y:S02]  /*11090*/  IADD3.X R33, R37.reuse, UR5, RZ, P1, !PT ;  /* 0x0000000525217c10 */ /* 0x040fe40008ffe4ff */
[----:B------:R-:W-:Y:S01]  /*110a0*/  @P3 IADD3 R36, P1, R36, UR6, RZ ;  /* 0x0000000624243c10 */ /* 0x000fe2000ff3e0ff */
[----:B------:R-:W-:Y:S01]  /*110b0*/  ULDC UR6, c[0x0][0xa88] ;  /* 0x0002a20000067ab9 */ /* 0x000fe20000000800 */
[----:B------:R-:W-:Y:S01]  /*110c0*/  IMAD.MOV.U32 R3, RZ, RZ, RZ ;  /* 0x000000ffff037224 */ /* 0x000fe200078e00ff */
[----:B------:R-:W-:Y:S01]  /*110d0*/  ISETP.GT.AND P2, PT, R38, 0x1, PT ;  /* 0x000000012600780c */ /* 0x000fe20003f44270 */
[----:B------:R-:W-:Y:S01]  /*110e0*/  IMAD.U32 R45, RZ, RZ, UR6 ;  /* 0x00000006ff2d7e24 */ /* 0x000fe2000f8e00ff */
[----:B------:R-:W-:Y:S01]  /*110f0*/  @P3 IADD3.X R37, R37, UR7, RZ, P1, !PT ;  /* 0x0000000725253c10 */ /* 0x000fe20008ffe4ff */
[----:B0-----:R-:W-:Y:S01]  /*11100*/  IMAD.MOV.U32 R6, RZ, RZ, 0x9b8 ;  /* 0x000009b8ff067424 */ /* 0x001fe200078e00ff */
[----:B-1----:R-:W0:Y:S02]  /*11110*/  LDC R0, c[0x0][0xbe8] ;  /* 0x0002fa00ff007b82 */ /* 0x002e240000000800 */
[----:B------:R1:W5:Y:S04]  /*11120*/  @P0 LDG.E R3, desc[UR40][R32.64] ;  /* 0x0000002820030981 */ /* 0x000368000c1e1900 */
[----:B------:R1:W5:Y:S01]  /*11130*/  @P3 LDG.E R45, desc[UR40][R36.64] ;  /* 0x00000028242d3981 */ /* 0x000362000c1e1900 */
        /* <DEDUP_REMOVED lines=10> */
.L_x_2804:
[----:B------:R-:W4:Y:S04]  /*111e0*/  LDL R32, [R1+0x4c] ;  /* 0x00004c0001207983 */ /* 0x000f280000100800 */
[----:B------:R-:W4:Y:S04]  /*111f0*/  LDL R51, [R1+0x2c] ;  /* 0x00002c0001337983 */ /* 0x000f280000100800 */
[----:B------:R-:W4:Y:S01]  /*11200*/  LDL R50, [R1+0x60] ;  /* 0x0000600001327983 */ /* 0x000f220000100800 */
[----:B------:R-:W0:Y:S01]  /*11210*/  LDC.64 R6, c[0x0][R6+0x210] ;  /* 0x0000840006067b82 */ /* 0x000e220000000a00 */
[----:B------:R-:W-:-:S02]  /*11220*/  ISETP.NE.U32.AND P0, PT, RZ, UR4, PT ;  /* 0x00000004ff007c0c */ /* 0x000fc4000bf05070 */
[----:B------:R-:W4:Y:S02]  /*11230*/  LDL R36, [R1+0x68] ;  /* 0x0000680001247983 */ /* 0x000f240000100800 */
[----:B------:R-:W-:-:S03]  /*11240*/  ISETP.NE.AND.EX P0, PT, RZ, UR5, PT, P0 ;  /* 0x00000005ff007c0c */ /* 0x000fc6000bf05300 */
[----:B------:R-:W1:Y:S01]  /*11250*/  @P1 LDC R28, c[0x0][0xbec] ;  /* 0x0002fb00ff1c1b82 */ /* 0x000e620000000800 */
[----:B------:R-:W-:Y:S02]  /*11260*/  SEL R8, R49, RZ, !P0 ;  /* 0x000000ff31087207 */ /* 0x000fe40004000000 */
[----:B------:R-:W-:-:S03]  /*11270*/  SEL R9, R34, RZ, !P0 ;  /* 0x000000ff22097207 */ /* 0x000fc60004000000 */
[----:B--2---:R-:W-:Y:S02]  /*11280*/  IMAD R13, R13, R8, RZ ;  /* 0x000000080d0d7224 */ /* 0x004fe400078e02ff */
        /* <DEDUP_REMOVED lines=8> */
[----:B------:R-:W-:Y:S01]  /*11310*/  IMAD.IADD R35, R13, 0x1, R35 ;  /* 0x000000010d237824 */ /* 0x000fe200078e0223 */
        /* <DEDUP_REMOVED lines=13> */
[----:B------:R-:W-:Y:S01]  /*113f0*/  IMAD.IADD R32, R15, 0x1, R9 ;  /* 0x000000010f207824 */ /* 0x000fe200078e0209 */
[----:B------:R-:W-:Y:S01]  /*11400*/  SHF.R.S32.HI R9, RZ, 0x1f, R3 ;  /* 0x0000001fff097819 */ /* 0x000fe20000011403 */
        /* <DEDUP_REMOVED lines=29> */
[----:B0-----:R-:W0:Y:S01]  /*115e0*/  @P1 LDC R13, c[0x0][0xbec] ;  /* 0x0002fb00ff0d1b82 */ /* 0x001e220000000800 */
[----:B------:R-:W-:Y:S02]  /*115f0*/  ULDC.64 UR4, c[0x0][0xaa0] ;  /* 0x0002a80000047ab9 */ /* 0x000fe40000000a00 */
[----:B------:R-:W-:-:S04]  /*11600*/  LEA.HI R49, R49, R40, RZ, 0x3 ;  /* 0x0000002831317211 */ /* 0x000fc800078f18ff */
[----:B------:R-:W-:Y:S01]  /*11610*/  SHF.R.S32.HI R49, RZ, 0x3, R49 ;  /* 0x00000003ff317819 */ /* 0x000fe20000011431 */
[----:B------:R-:W1:Y:S01]  /*11620*/  @P1 LDC R14, c[0x0][0xbf0] ;  /* 0x0002fc00ff0e1b82 */ /* 0x000e620000000800 */
[----:B------:R-:W-:-:S03]  /*11630*/  IMAD R10, R9, UR4, RZ ;  /* 0x00000004090a7c24 */ /* 0x000fc6000f8e02ff */
        /* <DEDUP_REMOVED lines=16> */
[----:B0-----:R-:W-:Y:S01]  /*11740*/  @P1 IMAD.HI.U32 R3, R12, R13, RZ ;  /* 0x0000000d0c031227 */ /* 0x001fe200078e00ff */
        /* <DEDUP_REMOVED lines=16> */
[----:B-1----:R-:W-:-:S02]  /*11850*/  @P1 SHF.R.U32.HI R13, RZ, R14, R3 ;  /* 0x0000000eff0d1219 */ /* 0x002fc40000011603 */
[----:B------:R-:W-:Y:S01]  /*11860*/  MOV R5, R25 ;  /* 0x0000001900057202 */ /* 0x000fe20000000f00 */
        /* <DEDUP_REMOVED lines=64> */
.L_x_2998:
[----:B------:R-:W-:-:S05]  /*11c70*/  VIADD R42, R42, 0x90 ;  /* 0x000000902a2a7836 */ /* 0x000fca0000000000 */
[----:B------:R-:W-:-:S13]  /*11c80*/  ISETP.GE.OR P0, PT, R42, R45, P0 ;  /* 0x0000002d2a00720c */ /* 0x000fda0000706670 */
[----:B------:R-:W-:Y:S05]  /*11c90*/  @P0 BRA `(.L_x_2807) ;  /* 0x0000001000cc0947 */ /* 0x000fea0003800000 */
[----:B------:R-:W-:-:S04]  /*11ca0*/  LEA R14, P0, R43, R14, 0x1 ;  /* 0x0000000e2b0e7211 */ /* 0x000fc800078008ff */
[----:B------:R-:W-:-:S05]  /*11cb0*/  LEA.HI.X R15, R43, R0, R44, 0x1, P0 ;  /* 0x000000002b0f7211 */ /* 0x000fca00000f0c2c */
[----:B------:R0:W-:Y:S01]  /*11cc0*/  ST.E.128 desc[UR40][R14.64], R36 ;  /* 0x000000240e007985 */ /* 0x0001e2000c101d28 */
[----:B------:R-:W-:Y:S05]  /*11cd0*/  BRA `(.L_x_2807) ;  /* 0x0000001000bc7947 */ /* 0x000fea0003800000 */
.L_x_2805:
[----:B------:R-:W2:Y:S01]  /*11ce0*/  LDL R43, [R1+0x34] ;  /* 0x00003400012b7983 */ /* 0x000ea20000100800 */
[----:B------:R-:W1:Y:S01]  /*11cf0*/  @P1 LDC R14, c[0x0][0xbec] ;  /* 0x0002fb00ff0e1b82 */ /* 0x000e620000000800 */
[----:B------:R-:W-:Y:S01]  /*11d00*/  ULDC.64 UR4, c[0x0][0xb08] ;  /* 0x0002c20000047ab9 */ /* 0x000fe20000000a00 */
[----:B------:R-:W-:Y:S01]  /*11d10*/  ULDC.64 UR6, c[0x0][0xb30] ;  /* 0x0002cc0000067ab9 */ /* 0x000fe20000000a00 */
[----:B0-----:R-:W-:Y:S02]  /*11d20*/  IMAD R12, R9, UR4, RZ ;  /* 0x00000004090c7c24 */ /* 0x001fe4000f8e02ff */
[----:B------:R-:W-:-:S03]  /*11d30*/  IMAD.WIDE.U32 R4, R3, UR4, RZ ;  /* 0x0000000403047c25 */ /* 0x000fc6000f8e00ff */
[----:B------:R-:W0:Y:S01]  /*11d40*/  @P1 LDC R11, c[0x0][0xbf0] ;  /* 0x0002fc00ff0b1b82 */ /* 0x000e220000000800 */
[----:B------:R-:W-:Y:S01]  /*11d50*/  IMAD R3, R3, UR5, R12 ;  /* 0x0000000503037c24 */ /* 0x000fe2000f8e020c */
[----:B------:R-:W-:-:S03]  /*11d60*/  ULDC.64 UR4, c[0x0][0xb38] ;  /* 0x0002ce0000047ab9 */ /* 0x000fc60000000a00 */
[----:B------:R-:W-:Y:S01]  /*11d70*/  IMAD.IADD R5, R5, 0x1, R3 ;  /* 0x0000000105057824 */ /* 0x000fe200078e0203 */
[----:B------:R-:W-:Y:S01]  /*11d80*/  SHF.R.S32.HI R3, RZ, 0x1f, R8 ;  /* 0x0000001fff037819 */ /* 0x000fe20000011408 */
[----:B------:R-:W-:-:S04]  /*11d90*/  IMAD.WIDE.U32 R4, R154, UR4, R4 ;  /* 0x000000049a047c25 */ /* 0x000fc8000f8e0004 */
[----:B------:R-:W-:Y:S01]  /*11da0*/  IMAD R5, R154, UR5, R5 ;  /* 0x000000059a057c24 */ /* 0x000fe2000f8e0205 */
[----:B------:R-:W-:Y:S02]  /*11db0*/  ULDC.64 UR4, c[0x0][0xb40] ;  /* 0x0002d00000047ab9 */ /* 0x000fe40000000a00 */
[----:B------:R-:W-:Y:S02]  /*11dc0*/  IMAD R3, R3, UR4, RZ ;  /* 0x0000000403037c24 */ /* 0x000fe4000f8e02ff */
[----:B-1----:R-:W-:-:S04]  /*11dd0*/  @P1 IMAD.HI.U32 R14, R39, R14, RZ ;  /* 0x0000000e270e1227 */ /* 0x002fc800078e00ff */
[C---:B------:R-:W-:Y:S02]  /*11de0*/  IMAD R7, R8.reuse, UR5, R3 ;  /* 0x0000000508077c24 */ /* 0x040fe4000f8e0203 */
[----:B------:R-:W-:Y:S01]  /*11df0*/  IMAD.WIDE.U32 R8, R8, UR4, R4 ;  /* 0x0000000408087c25 */ /* 0x000fe2000f8e0004 */
[----:B------:R-:W-:-:S03]  /*11e00*/  ULDC.64 UR4, c[0x0][0xb48] ;  /* 0x0002d20000047ab9 */ /* 0x000fc60000000a00 */
[----:B------:R-:W-:Y:S01]  /*11e10*/  IMAD.MOV.U32 R3, RZ, RZ, R39 ;  /* 0x000000ffff037224 */ /* 0x000fe200078e0027 */
[----:B0-----:R-:W-:Y:S01]  /*11e20*/  @P1 SHF.R.U32.HI R3, RZ, R11, R14 ;  /* 0x0000000bff031219 */ /* 0x001fe2000001160e */
[----:B------:R-:W-:-:S03]  /*11e30*/  IMAD.IADD R9, R9, 0x1, R7 ;  /* 0x0000000109097824 */ /* 0x000fc600078e0207 */
[--C-:B------:R-:W-:Y:S01]  /*11e40*/  SHF.R.S32.HI R11, RZ, 0x1f, R3.reuse ;  /* 0x0000001fff0b7819 */ /* 0x100fe20000011403 */
[----:B------:R-:W-:Y:S02]  /*11e50*/  IMAD.MOV R7, RZ, RZ, -R3 ;  /* 0x000000ffff077224 */ /* 0x000fe400078e0a03 */
[----:B------:R-:W-:-:S04]  /*11e60*/  IMAD.WIDE.U32 R4, R50, UR4, R8 ;  /* 0x0000000432047c25 */ /* 0x000fc8000f8e0008 */
[----:B------:R-:W-:Y:S02]  /*11e70*/  IMAD R7, R0, R7, R39 ;  /* 0x0000000700077224 */ /* 0x000fe400078e0227 */
[----:B------:R-:W-:Y:S02]  /*11e80*/  IMAD R0, R11, UR6, RZ ;  /* 0x000000060b007c24 */ /* 0x000fe4000f8e02ff */
[----:B------:R-:W-:Y:S01]  /*11e90*/  IMAD R5, R50, UR5, R5 ;  /* 0x0000000532057c24 */ /* 0x000fe2000f8e0205 */
[----:B------:R-:W-:Y:S01]  /*11ea0*/  ULDC.64 UR4, c[0x0][0xb28] ;  /* 0x0002ca0000047ab9 */ /* 0x000fe20000000a00 */
[C---:B------:R-:W-:Y:S01]  /*11eb0*/  IMAD R9, R3.reuse, UR7, R0 ;  /* 0x0000000703097c24 */ /* 0x040fe2000f8e0200 */
[----:B------:R-:W-:Y:S01]  /*11ec0*/  SHF.R.S32.HI R0, RZ, 0x1f, R7 ;  /* 0x0000001fff007819 */ /* 0x000fe20000011407 */
[----:B------:R-:W-:-:S04]  /*11ed0*/  IMAD.WIDE.U32 R4, R3, UR6, R4 ;  /* 0x0000000603047c25 */ /* 0x000fc8000f8e0004 */
[----:B------:R-:W-:Y:S01]  /*11ee0*/  VIADD R3, R2, 0x16820 ;  /* 0x0001682002037836 */ /* 0x000fe20000000000 */
[----:B------:R-:W-:Y:S01]  /*11ef0*/  IADD3 R5, R5, R9, RZ ;  /* 0x0000000905057210 */ /* 0x000fe20007ffe0ff */
[----:B------:R-:W-:-:S03]  /*11f00*/  IMAD R0, R0, UR4, RZ ;  /* 0x0000000400007c24 */ /* 0x000fc6000f8e02ff */
        /* <DEDUP_REMOVED lines=9> */
[C---:B--2---:R-:W-:Y:S02]  /*11fa0*/  VIADD R28, R43.reuse, 0x10 ;  /* 0x000000102b1c7836 */ /* 0x044fe40000000000 */
[C---:B------:R-:W-:Y:S02]  /*11fb0*/  VIADD R33, R43.reuse, 0x18 ;  /* 0x000000182b217836 */ /* 0x040fe40000000000 */
        /* <DEDUP_REMOVED lines=11> */
[----:B------:R-:W-:Y:S01]  /*12070*/  SHF.R.S32.HI R44, RZ, 0x1f, R7 ;  /* 0x0000001fff2c7819 */ /* 0x000fe20000011407 */
[----:B0-----:R-:W-:Y:S06]  /*12080*/  BRA.DIV UR4, `(.L_x_2808) ;  /* 0x000000a204647947 */ /* 0x001fec000b800000 */
[----:B------:R0:W1:Y:S04]  /*12090*/  SHFL.IDX PT, R3, R4, RZ, 0x1c1f ;  /* 0x001c1fff04037589 */ /* 0x00006800000e0000 */
[----:B------:R0:W2:Y:S02]  /*120a0*/  SHFL.IDX PT, R14, R0, RZ, 0x1c1f ;  /* 0x001c1fff000e7589 */ /* 0x0000a400000e0000 */
.L_x_3001:
        /* <DEDUP_REMOVED lines=9> */
[-C--:B--2---:R-:W-:Y:S01]  /*12140*/  @!P1 LEA R10, P5, R7, R14.reuse, 0x2 ;  /* 0x0000000e070a9211 */ /* 0x084fe200078a10ff */
[----:B------:R-:W-:Y:S01]  /*12150*/  @!P3 IMAD.WIDE R8, R43, 0x4, R14 ;  /* 0x000000042b08b825 */ /* 0x000fe200078e020e */
[C---:B------:R-:W-:Y:S02]  /*12160*/  @!P0 LEA R12, P2, R28.reuse, R14, 0x2 ;  /* 0x0000000e1c0c8211 */ /* 0x040fe400078410ff */
        /* <DEDUP_REMOVED lines=24> */
.L_x_2810:
[----:B------:R-:W-:Y:S05]  /*122f0*/  BSYNC B1 ;  /* 0x0000000000017941 */ /* 0x000fea0003800000 */
.L_x_2809:
[----:B------:R-:W-:-:S03]  /*12300*/  UMOV UR4, 0xffffffff ;  /* 0xffffffff00047882 */ /* 0x000fc60000000000 */
[----:B------:R-:W-:Y:S05]  /*12310*/  BRA.DIV UR4, `(.L_x_2811) ;  /* 0x0000009e04f47947 */ /* 0x000fea000b800000 */
[----:B-1----:R1:W4:Y:S04]  /*12320*/  SHFL.IDX PT, R3, R4, 0x1, 0x1c1f ;  /* 0x003c1f0004037f89 */ /* 0x00232800000e0000 */
[----:B--23--:R1:W2:Y:S02]  /*12330*/  SHFL.IDX PT, R14, R0, 0x1, 0x1c1f ;  /* 0x003c1f00000e7f89 */ /* 0x00c2a400000e0000 */
.L_x_3005:
        /* <DEDUP_REMOVED lines=37> */
.L_x_2803:
[----:B------:R-:W3:Y:S01]  /*12590*/  LDL.LU R0, [R1+0x58] ;  /* 0x0000580001007983 */ /* 0x000ee20000300800 */
[----:B------:R-:W-:Y:S01]  /*125a0*/  ULDC.64 UR6, c[0x0][0xc08] ;  /* 0x0003020000067ab9 */ /* 0x000fe20000000a00 */
[----:B------:R-:W-:Y:S02]  /*125b0*/  ULDC.64 UR4, c[0x0][0xc00] ;  /* 0x0003000000047ab9 */ /* 0x000fe40000000a00 */
[----:B------:R-:W2:Y:S01]  /*125c0*/  LDL R8, [R1+0x54] ;  /* 0x0000540001087983 */ /* 0x000ea20000100800 */
[----:B------:R-:W-:Y:S01]  /*125d0*/  ISETP.NE.U32.AND P1, PT, RZ, UR6, PT ;  /* 0x00000006ff007c0c */ /* 0x000fe2000bf25070 */
[----:B------:R-:W-:Y:S01]  /*125e0*/  IMAD.MOV.U32 R3, RZ, RZ, RZ ;  /* 0x000000ffff037224 */ /* 0x000fe200078e00ff */
[----:B------:R-:W-:Y:S02]  /*125f0*/  ISETP.NE.U32.AND P0, PT, RZ, UR4, PT ;  /* 0x00000004ff007c0c */ /* 0x000fe4000bf05070 */
[----:B------:R-:W-:Y:S02]  /*12600*/  ISETP.NE.AND.EX P1, PT, RZ, UR7, PT, P1 ;  /* 0x00000007ff007c0c */ /* 0x000fe4000bf25310 */
[----:B------:R-:W-:Y:S01]  /*12610*/  ISETP.NE.AND.EX P0, PT, RZ, UR5, PT, P0 ;  /* 0x00000005ff007c0c */ /* 0x000fe2000bf05300 */
[----:B------:R-:W4:Y:S01]  /*12620*/  S2R R9, SR_TID.X ;  /* 0x0000000000097919 */ /* 0x000f220000002100 */
[----:B---3--:R-:W-:Y:S01]  /*12630*/  IADD3 R4, P2, R0, UR4, RZ ;  /* 0x0000000400047c10 */ /* 0x008fe2000ff5e0ff */
[----:B------:R-:W-:-:S03]  /*12640*/  ULDC UR4, c[0x0][0xa88] ;  /* 0x0002a20000047ab9 */ /* 0x000fc60000000800 */
[----:B------:R-:W-:-:S05]  /*12650*/  IADD3.X R5, R37, UR5, RZ, P2, !PT ;  /* 0x0000000525057c10 */ /* 0x000fca00097fe4ff */
[----:B------:R-:W-:Y:S01]  /*12660*/  @P1 IADD3 R6, P2, R0, UR6, RZ ;  /* 0x0000000600061c10 */ /* 0x000fe2000ff5e0ff */
[----:B-----5:R-:W-:Y:S01]  /*12670*/  IMAD.U32 R24, RZ, RZ, UR4 ;  /* 0x00000004ff187e24 */ /* 0x020fe2000f8e00ff */
[----:B------:R3:W5:Y:S02]  /*12680*/  @P0 LDG.E R3, desc[UR40][R4.64] ;  /* 0x0000002804030981 */ /* 0x000764000c1e1900 */
[----:B------:R-:W-:Y:S01]  /*12690*/  @P1 IADD3.X R7, R37, UR7, RZ, P2, !PT ;  /* 0x0000000725071c10 */ /* 0x000fe200097fe4ff */
[----:B----4-:R-:W-:-:S04]  /*126a0*/  VIADD R32, R9, 0xffffff80 ;  /* 0xffffff8009207836 */ /* 0x010fc80000000000 */
[----:B------:R3:W5:Y:S01]  /*126b0*/  @P1 LDG.E R24, desc[UR40][R6.64] ;  /* 0x0000002806181981 */ /* 0x000762000c1e1900 */
[----:B--2---:R-:W-:Y:S02]  /*126c0*/  ISETP.NE.AND P2, PT, R8, RZ, PT ;  /* 0x000000ff0800720c */ /* 0x004fe40003f45270 */
[----:B------:R-:W-:-:S11]  /*126d0*/  ISETP.GT.AND P3, PT, R32, 0xbf, PT ;  /* 0x000000bf2000780c */ /* 0x000fd60003f64270 */
[----:B------:R-:W2:Y:S02]  /*126e0*/  @!P2 LDC R8, c[0x0][0xad4] ;  /* 0x0002b500ff08ab82 */ /* 0x000ea40000000800 */
[----:B--2---:R3:W-:Y:S01]  /*126f0*/  @!P2 STL [R1+0x54], R8 ;  /* 0x000054080100a387 */ /* 0x0047e20000100800 */
[----:B------:R-:W-:Y:S01]  /*12700*/  ISETP.GT.AND P2, PT, R8, 0x1, PT ;  /* 0x000000010800780c */ /* 0x000fe20003f44270 */
[----:B------:R-:W-:-:S12]  /*12710*/  @P1 BRA `(.L_x_2812) ;  /* 0x0000000000101947 */ /* 0x000fd80003800000 */
[----:B------:R-:W-:Y:S05]  /*12720*/  @!P0 BRA `(.L_x_2812) ;  /* 0x00000000000c8947 */ /* 0x000fea0003800000 */
[----:B---3--:R-:W2:Y:S04]  /*12730*/  LDG.E R7, desc[UR40][R4.64] ;  /* 0x0000002804077981 */ /* 0x008ea8000c1e1900 */
[----:B-----5:R-:W2:Y:S02]  /*12740*/  LDG.E R24, desc[UR40][R4.64+0x4] ;  /* 0x0000042804187981 */ /* 0x020ea4000c1e1900 */
[----:B--2---:R-:W-:-:S07]  /*12750*/  IMAD.IADD R24, R24, 0x1, -R7 ;  /* 0x0000000118187824 */ /* 0x004fce00078e0a07 */
.L_x_2812:
[----:B------:R-:W-:Y:S01]  /*12760*/  BSSY B1, `(.L_x_2813) ;  /* 0x0000037000017945 */ /* 0x000fe20003800000 */
[----:B------:R-:W-:Y:S02]  /*12770*/  SEL R33, R49, RZ, !P0 ;  /* 0x000000ff31217207 */ /* 0x000fe40004000000 */
[----:B------:R-:W-:Y:S02]  /*12780*/  SEL R34, R34, RZ, !P0 ;  /* 0x000000ff22227207 */ /* 0x000fe40004000000 */
[----:B-----5:R-:W-:Y:S01]  /*12790*/  SHF.R.S32.HI R26, RZ, 0x1f, R3 ;  /* 0x0000001fff1a7819 */ /* 0x020fe20000011403 */
[----:B------:R-:W-:Y:S06]  /*127a0*/  @P3 BRA `(.L_x_2814) ;  /* 0x0000000000c83947 */ /* 0x000fec0003800000 */
[----:B---3--:R-:W2:Y:S01]  /*127b0*/  LDL R4, [R1+0x2c] ;  /* 0x00002c0001047983 */ /* 0x008ea20000100800 */
[----:B------:R-:W3:Y:S02]  /*127c0*/  LDC R37, c[0x0][0xbe8] ;  /* 0x0002fa00ff257b82 */ /* 0x000ee40000000800 */
[----:B---3--:R-:W-:Y:S01]  /*127d0*/  IMAD R0, R24, R37, RZ ;  /* 0x0000002518007224 */ /* 0x008fe200078e02ff */
[----:B--2---:R-:W-:-:S04]  /*127e0*/  IADD3 R35, R4, -0x80, R9 ;  /* 0xffffff8004237810 */ /* 0x004fc80007ffe009 */
[----:B------:R-:W-:-:S13]  /*127f0*/  ISETP.GE.AND P0, PT, R35, R0, PT ;  /* 0x000000002300720c */ /* 0x000fda0003f06270 */
[----:B------:R-:W-:Y:S05]  /*12800*/  @P0 BRA `(.L_x_2814) ;  /* 0x0000000000b00947 */ /* 0x000fea0003800000 */
[----:B-1----:R-:W2:Y:S01]  /*12810*/  LDL.LU R28, [R1+0x60] ;  /* 0x00006000011c7983 */ /* 0x002ea20000300800 */
        /* <DEDUP_REMOVED lines=39> */
[----:B------:R-:W-:Y:S01]  /*12a90*/  IMAD.IADD R0, R7, 0x1, R11 ;  /* 0x0000000107007824 */ /* 0x000fe200078e020b */
[----:B------:R-:W-:-:S04]  /*12aa0*/  MOV R7, 0xff800000 ;  /* 0xff80000000077802 */ /* 0x000fc80000000f00 */
[----:B-1----:R-:W-:-:S05]  /*12ab0*/  LEA.HI.X R5, R6, R5, R0, 0x2, P0 ;  /* 0x0000000506057211 */ /* 0x002fca00000f1400 */
[----:B------:R2:W-:Y:S02]  /*12ac0*/  STG.E desc[UR40][R4.64], R7 ;  /* 0x0000000704007986 */ /* 0x0005e4000c101928 */
.L_x_2814:
[----:B------:R-:W-:Y:S05]  /*12ad0*/  BSYNC B1 ;  /* 0x0000000000017941 */ /* 0x000fea0003800000 */
.L_x_2813:
[----:B------:R-:W-:Y:S05]  /*12ae0*/  @P2 BRA `(.L_x_2807) ;  /* 0x0000000400382947 */ /* 0x000fea0003800000 */
[----:B-1----:R-:W4:Y:S01]  /*12af0*/  LDL R28, [R1+0x2c] ;  /* 0x00002c00011c7983 */ /* 0x002f220000100800 */
[----:B------:R-:W1:Y:S01]  /*12b00*/  LDC R25, c[0x0][0xbe8] ;  /* 0x0002fa00ff197b82 */ /* 0x000e620000000800 */
[----:B------:R-:W-:Y:S01]  /*12b10*/  SHF.R.S32.HI R27, RZ, 0x1f, R32 ;  /* 0x0000001fff1b7819 */ /* 0x000fe20000011420 */
[----:B------:R-:W-:Y:S01]  /*12b20*/  ULDC.64 UR4, c[0x0][0xaa0] ;  /* 0x0002a80000047ab9 */ /* 0x000fe20000000a00 */
[----:B------:R-:W-:Y:S01]  /*12b30*/  ULDC.64 UR6, c[0x0][0xaf0] ;  /* 0x0002bc0000067ab9 */ /* 0x000fe20000000a00 */
[----:B------:R-:W-:Y:S01]  /*12b40*/  IMAD R0, R26, UR4, RZ ;  /* 0x000000041a007c24 */ /* 0x000fe2000f8e02ff */
[----:B------:R-:W-:Y:S01]  /*12b50*/  LEA.HI R27, R27, R32, RZ, 0x3 ;  /* 0x000000201b1b7211 */ /* 0x000fe200078f18ff */
[----:B--23--:R-:W-:-:S03]  /*12b60*/  IMAD.WIDE.U32 R4, R3, UR4, RZ ;  /* 0x0000000403047c25 */ /* 0x00cfc6000f8e00ff */
[----:B------:R-:W-:Y:S01]  /*12b70*/  SHF.R.S32.HI R27, RZ, 0x3, R27 ;  /* 0x00000003ff1b7819 */ /* 0x000fe2000001141b */
[----:B------:R-:W-:Y:S01]  /*12b80*/  IMAD R7, R3, UR5, R0 ;  /* 0x0000000503077c24 */ /* 0x000fe2000f8e0200 */
[----:B------:R-:W-:-:S03]  /*12b90*/  ULDC.64 UR4, c[0x0][0xae8] ;  /* 0x0002ba0000047ab9 */ /* 0x000fc60000000a00 */
[----:B------:R-:W-:Y:S02]  /*12ba0*/  IMAD R0, R48, 0x30, R27 ;  /* 0x0000003030007824 */ /* 0x000fe400078e021b */
[----:B------:R-:W-:Y:S02]  /*12bb0*/  IMAD.IADD R5, R5, 0x1, R7 ;  /* 0x0000000105057824 */ /* 0x000fe400078e0207 */
[----:B------:R-:W-:Y:S01]  /*12bc0*/  IMAD.WIDE.U32 R4, R154, UR4, R4 ;  /* 0x000000049a047c25 */ /* 0x000fe2000f8e0004 */
[----:B-1----:R-:W-:-:S03]  /*12bd0*/  ISETP.NE.AND P0, PT, R25, 0x1, PT ;  /* 0x000000011900780c */ /* 0x002fc60003f05270 */
[----:B------:R-:W-:Y:S01]  /*12be0*/  IMAD R5, R154, UR5, R5 ;  /* 0x000000059a057c24 */ /* 0x000fe2000f8e0205 */
[----:B------:R-:W-:Y:S01]  /*12bf0*/  ULDC.64 UR4, c[0x0][0xae0] ;  /* 0x0002b80000047ab9 */ /* 0x000fe20000000a00 */
[----:B------:R-:W-:-:S08]  /*12c00*/  IMAD.WIDE.U32 R4, R33, UR6, R4 ;  /* 0x0000000621047c25 */ /* 0x000fd0000f8e0004 */
[----:B------:R-:W1:Y:S08]  /*12c10*/  @P0 LDC R6, c[0x0][0xbec] ;  /* 0x0002fb00ff060b82 */ /* 0x000e700000000800 */
[----:B------:R-:W2:Y:S01]  /*12c20*/  @P0 LDC R11, c[0x0][0xbf0] ;  /* 0x0002fc00ff0b0b82 */ /* 0x000ea20000000800 */
[----:B----4-:R-:W-:-:S04]  /*12c30*/  IMAD.IADD R9, R28, 0x1, R0 ;  /* 0x000000011c097824 */ /* 0x010fc800078e0200 */
        /* <DEDUP_REMOVED lines=46> */
[C-C-:B-----5:R-:W-:Y:S01]  /*12f20*/  @!P3 LEA.HI.X R9, R43.reuse, R4, R44.reuse, 0x1, P1 ;  /* 0x000000042b09b211 */ /* 0x160fe200008f0c2c */
[----:B------:R-:W-:Y:S02]  /*12f30*/  @!P4 IMAD.MOV.U32 R4, RZ, RZ, R25 ;  /* 0x000000ffff04c224 */ /* 0x000fe400078e0019 */
[----:B------:R1:W3:Y:S01]  /*12f40*/  SHFL.IDX PT, R14, R7, 0x3, 0x181f ;  /* 0x00781f00070e7f89 */ /* 0x0002e200000e0000 */
[----:B0-----:R-:W-:-:S03]  /*12f50*/  @!P4 LEA.HI.X R5, R43, R6, R44, 0x1, P5 ;  /* 0x000000062b05c211 */ /* 0x001fc600028f0c2c */
[----:B------:R1:W-:Y:S04]  /*12f60*/  @!P3 ST.E.128 desc[UR40][R8.64], RZ ;  /* 0x000000ff0800b985 */ /* 0x0003e8000c101d28 */
[----:B------:R1:W-:Y:S02]  /*12f70*/  @!P4 ST.E.128 desc[UR40][R4.64], RZ ;  /* 0x000000ff0400c985 */ /* 0x0003e4000c101d28 */
.L_x_3014:
[----:B------:R-:W-:-:S05]  /*12f80*/  VIADD R24, R24, 0x90 ;  /* 0x0000009018187836 */ /* 0x000fca0000000000 */
[----:B------:R-:W-:-:S13]  /*12f90*/  ISETP.GE.OR P0, PT, R24, R21, P0 ;  /* 0x000000151800720c */ /* 0x000fda0000706670 */
[----:B---3--:R-:W-:-:S04]  /*12fa0*/  @!P0 LEA R14, P1, R43, R14, 0x1 ;  /* 0x0000000e2b0e8211 */ /* 0x008fc800078208ff */
[----:B--2---:R-:W-:-:S05]  /*12fb0*/  @!P0 LEA.HI.X R15, R43, R0, R44, 0x1, P1 ;  /* 0x000000002b0f8211 */ /* 0x004fca00008f0c2c */
[----:B------:R4:W-:Y:S04]  /*12fc0*/  @!P0 ST.E.128 desc[UR40][R14.64], RZ ;  /* 0x000000ff0e008985 */ /* 0x0009e8000c101d28 */
.L_x_2807:
[----:B------:R-:W-:Y:S05]  /*12fd0*/  BSYNC B0 ;  /* 0x0000000000007941 */ /* 0x000fea0003800000 */
.L_x_2802:
[----:B------:R-:W-:Y:S02]  /*12fe0*/  ULDC UR4, c[0x0][0xc3c] ;  /* 0x00030f0000047ab9 */ /* 0x000fe40000000800 */
[----:B-1----:R-:W-:-:S13]  /*12ff0*/  ISETP.GE.AND P0, PT, R31, UR4, PT ;  /* 0x000000041f007c0c */ /* 0x002fda000bf06270 */
[----:B------:R-:W-:Y:S05]  /*13000*/  @!P0 BRA `(.L_x_2816) ;  /* 0xfffffedc00f88947 */ /* 0x000fea000383ffff */
[----:B------:R-:W-:Y:S05]  /*13010*/  BRA `(.L_x_2661) ;  /* 0x00000078002c7947 */ /* 0x000fea0003800000 */
.L_x_2659:
[----:B------:R-:W-:-:S08]  /*13020*/  NOP ;  /* 0x0000000000007918 */ /* 0x000fd00000000000 */
[----:B--2---:R-:W0:-:S00]  /*13030*/  USETMAXREG.DEALLOC.CTAPOOL 0x20 ;  /* 0x00000020000079c8 */ /* 0x004e0000080e0500 */
        /* <DEDUP_REMOVED lines=14> */
.L_x_2817:
        /* <DEDUP_REMOVED lines=41> */
[----:B------:R-:W-:Y:S01]  /*133b0*/  MOV R7, R4 ;  /* 0x0000000400077202 */ /* 0x000fe20000000f00 */
[----:B------:R-:W-:Y:S01]  /*133c0*/  UMOV UR4, URZ ;  /* 0x0000003f00047c82 */ /* 0x000fe20008000000 */
[----:B------:R-:W-:-:S05]  /*133d0*/  ULDC UR5, c[0x0][0xc38] ;  /* 0x00030e0000057ab9 */ /* 0x000fca0000000800 */
.L_x_2821:
        /* <DEDUP_REMOVED lines=37> */
.L_x_2819:
        /* <DEDUP_REMOVED lines=13> */
.L_x_2822:
        /* <DEDUP_REMOVED lines=17> */
[----:B------:R-:W-:Y:S02]  /*13810*/  IMAD.MOV R11, RZ, RZ, -R10 ;  /* 0x000000ffff0b7224 */ /* 0x000fe400078e0a0a */
[----:B------:R-:W-:-:S04]  /*13820*/  IMAD.HI.U32 R2, R3, R8, RZ ;  /* 0x0000000803027227 */ /* 0x000fc800078e00ff */
[----:B------:R-:W-:-:S05]  /*13830*/  IMAD R8, R2, R11, R8 ;  /* 0x0000000b02087224 */ /* 0x000fca00078e0208 */
        /* <DEDUP_REMOVED lines=10> */
[----:B------:R-:W-:-:S05]  /*138e0*/  @P0 IADD3 R2, R2, 0x1, RZ ;  /* 0x0000000102020810 */ /* 0x000fca0007ffe0ff */
[----:B------:R-:W-:Y:S02]  /*138f0*/  IMAD.MOV.U32 R7, RZ, RZ, R2 ;  /* 0x000000ffff077224 */ /* 0x000fe400078e0002 */
[----:B0-----:R-:W-:Y:S02]  /*13900*/  IMAD.MOV R8, RZ, RZ, -R3 ;  /* 0x000000ffff087224 */ /* 0x001fe400078e0a03 */
[----:B------:R-:W-:Y:S01]  /*13910*/  @!P2 IMAD.MOV R7, RZ, RZ, -R7 ;  /* 0x000000ffff07a224 */ /* 0x000fe200078e0a07 */
[----:B------:R-:W-:Y:S01]  /*13920*/  @!P1 LOP3.LUT R7, RZ, R25, RZ, 0x33, !PT ;  /* 0x00000019ff079212 */ /* 0x000fe200078e33ff */
[----:B------:R-:W-:Y:S01]  /*13930*/  IMAD.MOV.U32 R2, RZ, RZ, R8 ;  /* 0x000000ffff027224 */ /* 0x000fe200078e0008 */
[----:B------:R-:W-:-:S03]  /*13940*/  IABS R8, R6 ;  /* 0x0000000600087213 */ /* 0x000fc60000000000 */
[----:B------:R-:W-:Y:S02]  /*13950*/  IMAD R9, R2, R5, RZ ;  /* 0x0000000502097224 */ /* 0x000fe400078e02ff */
[----:B------:R-:W-:Y:S02]  /*13960*/  IMAD.MOV.U32 R2, RZ, RZ, RZ ;  /* 0x000000ffff027224 */ /* 0x000fe400078e00ff */
[----:B------:R-:W-:Y:S02]  /*13970*/  IMAD.MOV R8, RZ, RZ, -R8 ;  /* 0x000000ffff087224 */ /* 0x000fe400078e0a08 */
[----:B------:R-:W-:Y:S01]  /*13980*/  IMAD.HI.U32 R2, R3, R9, R2 ;  /* 0x0000000903027227 */ /* 0x000fe200078e0002 */
[----:B------:R-:W-:-:S05]  /*13990*/  IABS R3, R7 ;  /* 0x0000000700037213 */ /* 0x000fca0000000000 */
[----:B------:R-:W-:-:S04]  /*139a0*/  IMAD.HI.U32 R2, R2, R3, RZ ;  /* 0x0000000302027227 */ /* 0x000fc800078e00ff */
[----:B------:R-:W-:Y:S01]  /*139b0*/  IMAD R8, R2, R8, R3 ;  /* 0x0000000802087224 */ /* 0x000fe200078e0203 */
[----:B------:R-:W-:-:S04]  /*139c0*/  LOP3.LUT R3, R7, R6, RZ, 0x3c, !PT ;  /* 0x0000000607037212 */ /* 0x000fc800078e3cff */
[----:B------:R-:W-:Y:S02]  /*139d0*/  ISETP.GT.U32.AND P1, PT, R5, R8, PT ;  /* 0x000000080500720c */ /* 0x000fe40003f24070 */
[----:B------:R-:W-:Y:S01]  /*139e0*/  ISETP.GE.AND P2, PT, R3, RZ, PT ;  /* 0x000000ff0300720c */ /* 0x000fe20003f46270 */
[----:B------:R-:W-:-:S10]  /*139f0*/  IMAD.MOV R3, RZ, RZ, -R7 ;  /* 0x000000ffff037224 */ /* 0x000fd400078e0a07 */
[----:B------:R-:W-:Y:S02]  /*13a00*/  @!P1 IMAD.IADD R8, R8, 0x1, -R5 ;  /* 0x0000000108089824 */ /* 0x000fe400078e0a05 */
[----:B------:R-:W-:Y:S01]  /*13a10*/  @!P1 VIADD R2, R2, 0x1 ;  /* 0x0000000102029836 */ /* 0x000fe20000000000 */
[----:B------:R-:W-:Y:S02]  /*13a20*/  ISETP.NE.AND P1, PT, R6, RZ, PT ;  /* 0x000000ff0600720c */ /* 0x000fe40003f25270 */
[----:B------:R-:W-:-:S13]  /*13a30*/  ISETP.GE.U32.AND P0, PT, R8, R5, PT ;  /* 0x000000050800720c */ /* 0x000fda0003f06070 */
        /* <DEDUP_REMOVED lines=9> */
.L_x_2823:
[----:B0-----:R-:W0:Y:S02]  /*13ad0*/  LDC.64 R2, c[0x0][0xc90] ;  /* 0x00032400ff027b82 */ /* 0x001e240000000a00 */
[----:B0-----:R-:W-:-:S05]  /*13ae0*/  IMAD.WIDE R2, R27, 0x4, R2 ;  /* 0x000000041b027825 */ /* 0x001fca00078e0202 */
[----:B------:R0:W2:Y:S02]  /*13af0*/  LDG.E R8, desc[UR40][R2.64] ;  /* 0x0000002802087981 */ /* 0x0000a4000c1e1900 */
[----:B0-----:R-:W-:Y:S02]  /*13b00*/  IMAD.MOV.U32 R2, RZ, RZ, RZ ;  /* 0x000000ffff027224 */ /* 0x001fe400078e00ff */
[----:B--2---:R-:W-:-:S05]  /*13b10*/  IMAD R5, R25, R8, RZ ;  /* 0x0000000819057224 */ /* 0x004fca00078e02ff */
[----:B------:R-:W-:-:S04]  /*13b20*/  IABS R10, R5 ;  /* 0x00000005000a7213 */ /* 0x000fc80000000000 */
[----:B------:R-:W0:Y:S08]  /*13b30*/  I2F.RP R6, R10 ;  /* 0x0000000a00067306 */ /* 0x000e300000209400 */
[----:B0-----:R-:W0:Y:S02]  /*13b40*/  MUFU.RCP R6, R6 ;  /* 0x0000000600067308 */ /* 0x001e240000001000 */
[----:B0-----:R-:W-:-:S06]  /*13b50*/  VIADD R7, R6, 0xffffffe ;  /* 0x0ffffffe06077836 */ /* 0x001fcc0000000000 */
[----:B------:R-:W0:Y:S02]  /*13b60*/  F2I.FTZ.U32.TRUNC.NTZ R3, R7 ;  /* 0x0000000700037305 */ /* 0x000e24000021f000 */
[----:B0-----:R-:W-:-:S04]  /*13b70*/  IMAD.MOV R9, RZ, RZ, -R3 ;  /* 0x000000ffff097224 */ /* 0x001fc800078e0a03 */
[----:B------:R-:W-:-:S04]  /*13b80*/  IMAD R9, R9, R10, RZ ;  /* 0x0000000a09097224 */ /* 0x000fc800078e02ff */
        /* <DEDUP_REMOVED lines=14> */
[----:B------:R-:W-:Y:S02]  /*13c70*/  @!P2 IADD3 R2, -R2, RZ, RZ ;  /* 0x000000ff0202a210 */ /* 0x000fe40007ffe1ff */
[----:B------:R-:W-:-:S05]  /*13c80*/  @!P1 LOP3.LUT R2, RZ, R5, RZ, 0x33, !PT ;  /* 0x00000005ff029212 */ /* 0x000fca00078e33ff */
[----:B------:R-:W-:Y:S02]  /*13c90*/  IMAD R6, R8, R2, RZ ;  /* 0x0000000208067224 */ /* 0x000fe400078e02ff */
[----:B------:R-:W-:Y:S02]  /*13ca0*/  IMAD.MOV R2, RZ, RZ, -R2 ;  /* 0x000000ffff027224 */ /* 0x000fe400078e0a02 */
[----:B------:R-:W-:Y:S02]  /*13cb0*/  IMAD.MOV R7, RZ, RZ, -R6 ;  /* 0x000000ffff077224 */ /* 0x000fe400078e0a06 */
[----:B------:R-:W-:Y:S02]  /*13cc0*/  IMAD R4, R5, R2, R4 ;  /* 0x0000000205047224 */ /* 0x000fe400078e0204 */
[----:B------:R-:W-:Y:S01]  /*13cd0*/  IMAD.MOV.U32 R2, RZ, RZ, RZ ;  /* 0x000000ffff027224 */ /* 0x000fe200078e00ff */
[----:B------:R-:W-:-:S04]  /*13ce0*/  VIADDMNMX R7, R7, UR5, R8, PT ;  /* 0x0000000507077c46 */ /* 0x000fc8000b800108 */
[----:B------:R-:W-:Y:S01]  /*13cf0*/  IABS R8, R7 ;  /* 0x0000000700087213 */ /* 0x000fe20000000000 */
[----:B------:R-:W-:-:S03]  /*13d00*/  IMAD.MOV R26, RZ, RZ, -R7 ;  /* 0x000000ffff1a7224 */ /* 0x000fc600078e0a07 */
[----:B------:R-:W0:Y:S08]  /*13d10*/  I2F.RP R9, R8 ;  /* 0x0000000800097306 */ /* 0x000e300000209400 */
[----:B0-----:R-:W0:Y:S02]  /*13d20*/  MUFU.RCP R9, R9 ;  /* 0x0000000900097308 */ /* 0x001e240000001000 */
[----:B0-----:R-:W-:Y:S01]  /*13d30*/  VIADD R3, R9, 0xffffffe ;  /* 0x0ffffffe09037836 */ /* 0x001fe20000000000 */
[----:B------:R-:W-:-:S05]  /*13d40*/  IABS R9, R7 ;  /* 0x0000000700097213 */ /* 0x000fca0000000000 */
[----:B------:R-:W0:Y:S02]  /*13d50*/  F2I.FTZ.U32.TRUNC.NTZ R3, R3 ;  /* 0x0000000300037305 */ /* 0x000e24000021f000 */
[----:B0-----:R-:W-:-:S04]  /*13d60*/  IMAD.MOV R11, RZ, RZ, -R3 ;  /* 0x000000ffff0b7224 */ /* 0x001fc800078e0a03 */
[----:B------:R-:W-:-:S04]  /*13d70*/  IMAD R5, R11, R8, RZ ;  /* 0x000000080b057224 */ /* 0x000fc800078e02ff */
        /* <DEDUP_REMOVED lines=11> */
[----:B------:R-:W-:Y:S02]  /*13e30*/  ISETP.GE.AND P2, PT, R3, RZ, PT ;  /* 0x000000ff0300720c */ /* 0x000fe40003f46270 */
[----:B------:R-:W-:-:S05]  /*13e40*/  IADD3 R3, R6, 0x1000000, R4 ;  /* 0x0100000006037810 */ /* 0x000fca0007ffe004 */
[----:B------:R-:W-:-:S06]  /*13e50*/  @P0 VIADD R2, R2, 0x1 ;  /* 0x0000000102020836 */ /* 0x000fcc0000000000 */
[----:B------:R-:W-:Y:S01]  /*13e60*/  @!P2 IMAD.MOV R2, RZ, RZ, -R2 ;  /* 0x000000ffff02a224 */ /* 0x000fe200078e0a02 */
[----:B------:R-:W-:-:S05]  /*13e70*/  @!P1 LOP3.LUT R2, RZ, R7, RZ, 0x33, !PT ;  /* 0x00000007ff029212 */ /* 0x000fca00078e33ff */
[----:B------:R-:W-:-:S07]  /*13e80*/  IMAD R26, R2, R26, R3 ;  /* 0x0000001a021a7224 */ /* 0x000fce00078e0203 */
.L_x_2824:
[----:B------:R-:W-:-:S05]  /*13e90*/  LOP3.LUT R2, RZ, R2, RZ, 0x33, !PT ;  /* 0x00000002ff027212 */ /* 0x000fca00078e33ff */
[----:B------:R-:W-:Y:S01]  /*13ea0*/  IMAD.IADD R25, R25, 0x1, R2 ;  /* 0x0000000119197824 */ /* 0x000fe200078e0202 */
[----:B------:R-:W-:Y:S06]  /*13eb0*/  BRA `(.L_x_2825) ;  /* 0x00000000000c7947 */ /* 0x000fec0003800000 */
.L_x_2820:
[----:B------:R-:W-:Y:S02]  /*13ec0*/  IMAD.MOV.U32 R25, RZ, RZ, RZ ;  /* 0x000000ffff197224 */ /* 0x000fe400078e00ff */
[----:B------:R-:W-:Y:S02]  /*13ed0*/  IMAD.U32 R24, RZ, RZ, UR6 ;  /* 0x00000006ff187e24 */ /* 0x000fe4000f8e00ff */
[----:B------:R-:W-:-:S07]  /*13ee0*/  IMAD.MOV.U32 R26, RZ, RZ, RZ ;  /* 0x000000ffff1a7224 */ /* 0x000fce00078e00ff */
.L_x_2825:
[----:B------:R-:W-:-:S13]  /*13ef0*/  ISETP.NE.AND P0, PT, R0, RZ, PT ;  /* 0x000000ff0000720c */ /* 0x000fda0003f05270 */
[----:B------:R-:W0:Y:S01]  /*13f00*/  @!P0 S2R R3, SR_CgaCtaId ;  /* 0x0000000000038919 */ /* 0x000e220000008800 */
[----:B------:R-:W-:-:S04]  /*13f10*/  @!P0 MOV R0, 0x400 ;  /* 0x0000040000008802 */ /* 0x000fc80000000f00 */
[----:B0-----:R-:W-:-:S05]  /*13f20*/  @!P0 LEA R0, R3, R0, 0x18 ;  /* 0x0000000003008211 */ /* 0x001fca00078ec0ff */
[----:B------:R0:W-:Y:S01]  /*13f30*/  @!P0 STS.128 [R0+0x168d0], R24 ;  /* 0x0168d01800008388 */ /* 0x0001e20000000c00 */
[----:B------:R-:W-:Y:S06]  /*13f40*/  BAR.ARV 0x5, 0x200 ;  /* 0x0148000000007b1d */ /* 0x000fec0000002000 */
.L_x_2818:
[----:B------:R2:W-:Y:S01]  /*13f50*/  STL [R1+0x44], RZ ;  /* 0x000044ff01007387 */ /* 0x0005e20000100800 */
[----:B------:R-:W-:Y:S01]  /*13f60*/  ULDC UR4, c[0x0][0xc3c] ;  /* 0x00030f0000047ab9 */ /* 0x000fe20000000800 */
[----:B------:R-:W-:Y:S01]  /*13f70*/  IMAD.MOV.U32 R29, RZ, RZ, 0x1 ;  /* 0x00000001ff1d7424 */ /* 0x000fe200078e00ff */
[----:B-1----:R-:W-:Y:S01]  /*13f80*/  ISETP.GE.AND P0, PT, R27, UR4, PT ;  /* 0x000000041b007c0c */ /* 0x002fe2000bf06270 */
[----:B------:R-:W-:-:S12]  /*13f90*/  IMAD.MOV.U32 R23, RZ, RZ, RZ ;  /* 0x000000ffff177224 */ /* 0x000fd800078e00ff */
[----:B--2---:R-:W-:Y:S05]  /*13fa0*/  @P0 BRA `(.L_x_2826) ;  /* 0x00000064006c0947 */ /* 0x004fea0003800000 */
[----:B------:R-:W2:Y:S01]  /*13fb0*/  LDL R6, [R1+0x30] ;  /* 0x0000300001067983 */ /* 0x000ea20000100800 */
[----:B------:R-:W0:Y:S01]  /*13fc0*/  S2R R7, SR_TID.X ;  /* 0x0000000000077919 */ /* 0x000e220000002100 */
[----:B------:R-:W1:Y:S01]  /*13fd0*/  S2UR UR5, SR_CgaCtaId ;  /* 0x00000000000579c3 */ /* 0x000e620000008800 */
[----:B------:R-:W-:Y:S01]  /*13fe0*/  UMOV UR4, 0x400 ;  /* 0x0000040000047882 */ /* 0x000fe20000000000 */
[C---:B0-----:R-:W-:Y:S01]  /*13ff0*/  IMAD.SHL.U32 R0, R7.reuse, 0x8, RZ ;  /* 0x0000000807007824 */ /* 0x041fe200078e00ff */
[----:B------:R-:W-:Y:S01]  /*14000*/  LOP3.LUT R5, R7, 0x7f, RZ, 0xc0, !PT ;  /* 0x0000007f07057812 */ /* 0x000fe200078ec0ff */
[----:B-1----:R-:W-:-:S03]  /*14010*/  ULEA UR4, UR5, UR4, 0x18 ;  /* 0x0000000405047291 */ /* 0x002fc6000f8ec03f */
[----:B------:R-:W-:Y:S01]  /*14020*/  LOP3.LUT R2, R0, 0x1f8, RZ, 0xc0, !PT ;  /* 0x000001f800027812 */ /* 0x000fe200078ec0ff */
[----:B------:R-:W-:-:S03]  /*14030*/  IMAD.SHL.U32 R3, R5, 0x8, RZ ;  /* 0x0000000805037824 */ /* 0x000fc600078e00ff */
[----:B------:R-:W-:Y:S01]  /*14040*/  LOP3.LUT R2, R2, 0x38, R7, 0x78, !PT ;  /* 0x0000003802027812 */ /* 0x000fe200078e7807 */
[----:B------:R-:W-:-:S03]  /*14050*/  IMAD.U32 R16, RZ, RZ, UR4 ;  /* 0x00000004ff107e24 */ /* 0x000fc6000f8e00ff */
[----:B------:R-:W-:Y:S01]  /*14060*/  LOP3.LUT R4, R2, 0x200, R3, 0xf8, !PT ;  /* 0x0000020002047812 */ /* 0x000fe200078ef803 */
[----:B------:R-:W-:Y:S01]  /*14070*/  IMAD.SHL.U32 R2, R7, 0x10, RZ ;  /* 0x0000001007027824 */ /* 0x000fe200078e00ff */
[----:B------:R-:W-:Y:S01]  /*14080*/  SHF.R.U32.HI R3, RZ, 0x3, R5 ;  /* 0x00000003ff037819 */ /* 0x000fe20000011605 */
[----:B------:R-:W-:Y:S03]  /*14090*/  BSSY B8, `(.L_x_2826) ;  /* 0x000064c000087945 */ /* 0x000fe60003800000 */
[----:B------:R-:W-:Y:S01]  /*140a0*/  LOP3.LUT R2, R2, 0x70, RZ, 0xc0, !PT ;  /* 0x0000007002027812 */ /* 0x000fe200078ec0ff */
[----:B------:R-:W-:Y:S01]  /*140b0*/  IMAD.MOV.U32 R23, RZ, RZ, RZ ;  /* 0x000000ffff177224 */ /* 0x000fe200078e00ff */
[----:B------:R-:W-:Y:S01]  /*140c0*/  MOV R28, RZ ;  /* 0x000000ff001c7202 */ /* 0x000fe20000000f00 */
[----:B------:R-:W-:Y:S01]  /*140d0*/  IMAD.MOV.U32 R29, RZ, RZ, 0x1 ;  /* 0x00000001ff1d7424 */ /* 0x000fe200078e00ff */
[----:B------:R-:W-:Y:S01]  /*140e0*/  LOP3.LUT R2, R3, R2, RZ, 0xfc, !PT ;  /* 0x0000000203027212 */ /* 0x000fe200078efcff */
[----:B------:R-:W-:Y:S01]  /*140f0*/  ULDC.64 UR38, c[0x0][0x198] ;  /* 0x0000660000267ab9 */ /* 0x000fe20000000a00 */
[----:B------:R-:W-:Y:S01]  /*14100*/  ULDC UR36, c[0x0][0xc] ;  /* 0x0000030000247ab9 */ /* 0x000fe20000000800 */
[----:B--2---:R-:W-:-:S05]  /*14110*/  LOP3.LUT R0, R6, 0x2, RZ, 0xfc, !PT ;  /* 0x0000000206007812 */ /* 0x004fca00078efcff */
[----:B------:R0:W-:Y:S04]  /*14120*/  STL [R1+0x54], R0 ;  /* 0x0000540001007387 */ /* 0x0001e80000100800 */
[----:B------:R-:W-:Y:S01]  /*14130*/  STL [R1+0x44], RZ ;  /* 0x000044ff01007387 */ /* 0x000fe20000100800 */
[----:B0-----:R-:W-:-:S05]  /*14140*/  IMAD.MOV.U32 R0, RZ, RZ, 0x1 ;  /* 0x00000001ff007424 */ /* 0x001fca00078e00ff */
[----:B------:R0:W-:Y:S02]  /*14150*/  STL [R1], R0 ;  /* 0x0000000001007387 */ /* 0x0001e40000100800 */
[----:B0-----:R-:W-:-:S05]  /*14160*/  IMAD R0, R4, 0x2, R16 ;  /* 0x0000000204007824 */ /* 0x001fca00078e0210 */
[----:B------:R0:W-:Y:S02]  /*14170*/  STL [R1+0x24], R0 ;  /* 0x0000240001007387 */ /* 0x0001e40000100800 */
.L_x_2923:
        /* <DEDUP_REMOVED lines=30> */
[----:B---3--:R-:W3:Y:S01]  /*14360*/  @P0 LDG.E R6, desc[UR40][R2.64] ;  /* 0x0000002802060981 */ /* 0x008ee2000c1e1900 */
        /* <DEDUP_REMOVED lines=16> */
[----:B0-----:R-:W-:Y:S01]  /*14470*/  IMAD.U32 R6, RZ, RZ, UR5 ;  /* 0x00000005ff067e24 */ /* 0x001fe2000f8e00ff */
[----:B---3--:R0:W-:Y:S04]  /*14480*/  STL [R1+0x38], R8 ;  /* 0x0000380801007387 */ /* 0x0081e80000100800 */
[----:B--2---:R1:W-:Y:S01]  /*14490*/  STL [R1+0x1c], R10 ;  /* 0x00001c0a01007387 */ /* 0x0043e20000100800 */
[----:B------:R-:W-:Y:S02]  /*144a0*/  IMAD.MOV.U32 R9, RZ, RZ, R8 ;  /* 0x000000ffff097224 */ /* 0x000fe400078e0008 */
[----:B0-----:R-:W-:Y:S01]  /*144b0*/  IMAD.U32 R8, RZ, RZ, UR4 ;  /* 0x00000004ff087e24 */ /* 0x001fe2000f8e00ff */
[----:B------:R-:W-:Y:S06]  /*144c0*/  @P2 BRA `(.L_x_2827) ;  /* 0x0000000000142947 */ /* 0x000fec0003800000 */
[----:B------:R-:W-:Y:S05]  /*144d0*/  @!P0 BRA `(.L_x_2827) ;  /* 0x0000000000108947 */ /* 0x000fea0003800000 */
[----:B------:R-:W2:Y:S04]  /*144e0*/  LDG.E R7, desc[UR40][R2.64] ;  /* 0x0000002802077981 */ /* 0x000ea8000c1e1900 */
[----:B------:R-:W2:Y:S02]  /*144f0*/  LDG.E R2, desc[UR40][R2.64+0x4] ;  /* 0x0000042802027981 */ /* 0x000ea4000c1e1900 */
[----:B--2---:R-:W-:-:S05]  /*14500*/  IMAD.IADD R9, R2, 0x1, -R7 ;  /* 0x0000000102097824 */ /* 0x004fca00078e0a07 */
[----:B------:R0:W-:Y:S02]  /*14510*/  STL [R1+0x38], R9 ;  /* 0x0000380901007387 */ /* 0x0001e40000100800 */
.L_x_2827:
[----:B------:R-:W-:Y:S01]  /*14520*/  IMAD.MOV.U32 R12, RZ, RZ, R11 ;  /* 0x000000ffff0c7224 */ /* 0x000fe200078e000b */
[----:B------:R-:W-:Y:S01]  /*14530*/  ULDC.64 UR4, c[0x0][0xa20] ;  /* 0x0002880000047ab9 */ /* 0x000fe20000000a00 */
[C---:B------:R-:W-:Y:S02]  /*14540*/  LOP3.LUT R7, R26.reuse, 0xff000000, RZ, 0xc0, !PT ;  /* 0xff0000001a077812 */ /* 0x040fe400078ec0ff */
[----:B------:R-:W-:Y:S01]  /*14550*/  ISETP.NE.U32.AND P0, PT, RZ, UR4, PT ;  /* 0x00000004ff007c0c */ /* 0x000fe2000bf05070 */
[----:B------:R2:W-:Y:S01]  /*14560*/  STL [R1+0xc], R12 ;  /* 0x00000c0c01007387 */ /* 0x0005e20000100800 */
[----:B------:R-:W-:Y:S02]  /*14570*/  SHF.R.U32.HI R7, RZ, 0x8, R7 ;  /* 0x00000008ff077819 */ /* 0x000fe40000011607 */
[----:B------:R-:W-:Y:S02]  /*14580*/  ISETP.NE.AND.EX P0, PT, RZ, UR5, PT, P0 ;  /* 0x00000005ff007c0c */ /* 0x000fe4000bf05300 */
[----:B------:R-:W-:-:S02]  /*14590*/  LOP3.LUT R2, R26, 0xff0000, RZ, 0xc0, !PT ;  /* 0x00ff00001a027812 */ /* 0x000fc400078ec0ff */
[----:B------:R-:W-:Y:S02]  /*145a0*/  LOP3.LUT R17, R26, 0xffff, RZ, 0xc0, !PT ;  /* 0x0000ffff1a117812 */ /* 0x000fe400078ec0ff */
[----:B------:R-:W-:-:S07]  /*145b0*/  LEA.HI R7, R2, R7, RZ, 0x10 ;  /* 0x0000000702077211 */ /* 0x000fce00078f80ff */
[----:B--2---:R-:W-:Y:S05]  /*145c0*/  @!P0 BRA `(.L_x_2828) ;  /* 0x0000000000108947 */ /* 0x004fea0003800000 */
[----:B------:R-:W-:-:S04]  /*145d0*/  IADD3 R2, P0, R18, UR4, RZ ;  /* 0x0000000412027c10 */ /* 0x000fc8000ff1e0ff */
[----:B------:R-:W-:-:S05]  /*145e0*/  IADD3.X R3, R22, UR5, RZ, P0, !PT ;  /* 0x0000000516037c10 */ /* 0x000fca00087fe4ff */
[----:B------:R2:W5:Y:S01]  /*145f0*/  LDG.E R8, desc[UR40][R2.64] ;  /* 0x0000002802087981 */ /* 0x000562000c1e1900 */
[----:B------:R-:W-:Y:S05]  /*14600*/  BRA `(.L_x_2829) ;  /* 0x0000000000247947 */ /* 0x000fea0003800000 */
.L_x_2828:
[----:B------:R-:W-:Y:S02]  /*14610*/  ULDC.64 UR4, c[0x0][0xa08] ;  /* 0x0002820000047ab9 */ /* 0x000fe40000000a00 */
[----:B------:R-:W-:-:S04]  /*14620*/  ISETP.NE.U32.AND P0, PT, RZ, UR4, PT ;  /* 0x00000004ff007c0c */ /* 0x000fc8000bf05070 */
[----:B------:R-:W-:-:S13]  /*14630*/  ISETP.NE.AND.EX P0, PT, RZ, UR5, PT, P0 ;  /* 0x00000005ff007c0c */ /* 0x000fda000bf05300 */
[----:B------:R-:W-:Y:S05]  /*14640*/  @!P0 BRA `(.L_x_2829) ;  /* 0x0000000000148947 */ /* 0x000fea0003800000 */
[----:B------:R-:W2:Y:S02]  /*14650*/  LDC.64 R2, c[0x0][0xa08] ;  /* 0x00028200ff027b82 */ /* 0x000ea40000000a00 */
[----:B--2---:R-:W-:-:S05]  /*14660*/  IMAD.WIDE R2, R12, 0x4, R2 ;  /* 0x000000040c027825 */ /* 0x004fca00078e0202 */
[----:B------:R-:W2:Y:S04]  /*14670*/  LDG.E R8, desc[UR40][R2.64] ;  /* 0x0000002802087981 */ /* 0x000ea8000c1e1900 */
[----:B------:R-:W2:Y:S02]  /*14680*/  LDG.E R2, desc[UR40][R2.64+0x4] ;  /* 0x0000042802027981 */ /* 0x000ea4000c1e1900 */
[----:B--2---:R-:W-:-:S07]  /*14690*/  IMAD.IADD R8, R2, 0x1, -R8 ;  /* 0x0000000102087824 */ /* 0x004fce00078e0a08 */
.L_x_2829:
[----:B--2---:R-:W2:Y:S01]  /*146a0*/  @P1 LDG.E R2, desc[UR40][R4.64] ;  /* 0x0000002804021981 */ /* 0x004ea2000c1e1900 */
[----:B------:R-:W3:Y:S03]  /*146b0*/  LDC R3, c[0x0][0x448] ;  /* 0x00011200ff037b82 */ /* 0x000ee60000000800 */
[----:B------:R4:W2:Y:S01]  /*146c0*/  @P1 LDG.E R4, desc[UR40][R4.64+0x4] ;  /* 0x0000042804041981 */ /* 0x0008a2000c1e1900 */
[----:B------:R-:W-:Y:S01]  /*146d0*/  BSSY B0, `(.L_x_2830) ;  /* 0x0000038000007945 */ /* 0x000fe20003800000 */
[----:B------:R-:W-:Y:S02]  /*146e0*/  LOP3.LUT R26, R7, 0xff, RZ, 0xc0, !PT ;  /* 0x000000ff071a7812 */ /* 0x000fe400078ec0ff */
[----:B---3--:R-:W-:-:S13]  /*146f0*/  ISETP.NE.AND P0, PT, R3, 0x1, PT ;  /* 0x000000010300780c */ /* 0x008fda0003f05270 */
[----:B------:R-:W3:Y:S08]  /*14700*/  @P0 LDC R3, c[0x0][0x44c] ;  /* 0x00011300ff030b82 */ /* 0x000ef00000000800 */
[----:B----4-:R-:W4:Y:S01]  /*14710*/  @P0 LDC R5, c[0x0][0x450] ;  /* 0x00011400ff050b82 */ /* 0x010f220000000800 */
[----:B--2---:R-:W-:Y:S02]  /*14720*/  @P1 IMAD.IADD R6, R4, 0x1, -R2 ;  /* 0x0000000104061824 */ /* 0x004fe400078e0a02 */
[----:B------:R-:W-:-:S04]  /*14730*/  IMAD R2, R25, 0xc0, RZ ;  /* 0x000000c019027824 */ /* 0x000fc800078e02ff */
[----:B------:R-:W-:-:S04]  /*14740*/  VIADD R2, R2, 0xbf ;  /* 0x000000bf02027836 */ /* 0x000fc80000000000 */
[----:B---3--:R-:W-:-:S05]  /*14750*/  @P0 IMAD.HI.U32 R3, R2, R3, RZ ;  /* 0x0000000302030227 */ /* 0x008fca00078e00ff */
[----:B----4-:R-:W-:Y:S01]  /*14760*/  @P0 SHF.R.U32.HI R2, RZ, R5, R3 ;  /* 0x00000005ff020219 */ /* 0x010fe20000011603 */
[----:B-----5:R-:W-:-:S04]  /*14770*/  IMAD.IADD R5, R8, 0x1, -R10 ;  /* 0x0000000108057824 */ /* 0x020fc800078e0a0a */
[----:B------:R-:W-:-:S05]  /*14780*/  IMAD.IADD R3, R5, 0x1, R6 ;  /* 0x0000000105037824 */ /* 0x000fca00078e0206 */
[----:B------:R2:W-:Y:S01]  /*14790*/  STL [R1+0x14], R3 ;  /* 0x0000140301007387 */ /* 0x0005e20000100800 */
[----:B------:R-:W-:-:S05]  /*147a0*/  IADD3 R20, R3, 0x80, -R9 ;  /* 0x0000008003147810 */ /* 0x000fca0007ffe809 */
[----:B------:R-:W-:Y:S02]  /*147b0*/  IMAD.IADD R2, R20, 0x1, R2 ;  /* 0x0000000114027824 */ /* 0x000fe400078e0202 */
[----:B--2---:R-:W-:-:S05]  /*147c0*/  VIADD R3, R3, 0x7f ;  /* 0x0000007f03037836 */ /* 0x004fca0000000000 */
[----:B------:R-:W-:-:S04]  /*147d0*/  SHF.R.S32.HI R4, RZ, 0x1f, R3 ;  /* 0x0000001fff047819 */ /* 0x000fc80000011403 */
[----:B------:R-:W-:Y:S02]  /*147e0*/  LEA.HI R4, R4, R3, RZ, 0x7 ;  /* 0x0000000304047211 */ /* 0x000fe400078f38ff */
[----:B------:R-:W-:Y:S02]  /*147f0*/  SHF.R.S32.HI R3, RZ, 0x1f, R2 ;  /* 0x0000001fff037819 */ /* 0x000fe40000011402 */
[----:B------:R-:W-:Y:S02]  /*14800*/  SHF.R.S32.HI R21, RZ, 0x7, R4 ;  /* 0x00000007ff157819 */ /* 0x000fe40000011404 */
[----:B------:R-:W-:Y:S02]  /*14810*/  LEA.HI R3, R3, R2, RZ, 0x7 ;  /* 0x0000000203037211 */ /* 0x000fe400078f38ff */
[----:B------:R-:W-:Y:S02]  /*14820*/  SHF.R.U32.HI R4, RZ, 0x10, R7 ;  /* 0x00000010ff047819 */ /* 0x000fe40000011607 */
[----:B------:R-:W-:-:S02]  /*14830*/  SHF.R.S32.HI R3, RZ, 0x7, R3 ;  /* 0x00000007ff037819 */ /* 0x000fc40000011403 */
[----:B------:R-:W-:Y:S02]  /*14840*/  MOV R2, RZ ;  /* 0x000000ff00027202 */ /* 0x000fe40000000f00 */
[----:B------:R-:W-:-:S04]  /*14850*/  VIMNMX R8, R21, R3, PT ;  /* 0x0000000315087248 */ /* 0x000fc80003fe0100 */
[----:B------:R-:W-:-:S13]  /*14860*/  ISETP.GE.AND P0, PT, R8, 0x1, PT ;  /* 0x000000010800780c */ /* 0x000fda0003f06270 */
[----:B------:R-:W-:Y:S05]  /*14870*/  @!P0 BRA `(.L_x_2831) ;  /* 0x0000000000748947 */ /* 0x000fea0003800000 */
[----:B------:R-:W-:Y:S01]  /*14880*/  ISETP.NE.AND P0, PT, R4, RZ, PT ;  /* 0x000000ff0400720c */ /* 0x000fe20003f05270 */
[----:B------:R-:W-:-:S03]  /*14890*/  ULDC UR4, c[0x0][0x9f0] ;  /* 0x00027c0000047ab9 */ /* 0x000fc60000000800 */
[----:B------:R-:W-:-:S04]  /*148a0*/  SEL R7, R4, UR4, P0 ;  /* 0x0000000404077c07 */ /* 0x000fc80008000000 */
[----:B0-----:R-:W-:Y:S02]  /*148b0*/  IABS R9, R7 ;  /* 0x0000000700097213 */ /* 0x001fe40000000000 */
[----:B-1----:R-:W-:Y:S02]  /*148c0*/  IADD3 R10, R7, -0x1, R8 ;  /* 0xffffffff070a7810 */ /* 0x002fe40007ffe008 */
        /* <DEDUP_REMOVED lines=24> */
.L_x_2831:
[----:B------:R-:W-:Y:S05]  /*14a50*/  BSYNC B0 ;  /* 0x0000000000007941 */ /* 0x000fea0003800000 */
.L_x_2830:
[-C--:B------:R-:W-:Y:S01]  /*14a60*/  IMAD R3, R26, R2.reuse, RZ ;  /* 0x000000021a037224 */ /* 0x080fe200078e02ff */
[----:B------:R-:W-:Y:S04]  /*14a70*/  BSSY B0, `(.L_x_2832) ;  /* 0x00000dc000007945 */ /* 0x000fe80003800000 */
[C---:B------:R-:W-:Y:S01]  /*14a80*/  VIADDMNMX R2, R3.reuse, R2, R8, PT ;  /* 0x0000000203027246 */ /* 0x040fe20003800108 */
[----:B------:R-:W-:-:S04]  /*14a90*/  IMAD R3, R3, 0x80, -R5 ;  /* 0x0000008003037824 */ /* 0x000fc800078e0a05 */
[----:B------:R-:W-:Y:S01]  /*14aa0*/  IMAD R2, R2, 0x80, -R5 ;  /* 0x0000008002027824 */ /* 0x000fe200078e0a05 */
[----:B------:R-:W-:-:S04]  /*14ab0*/  VIMNMX R3, RZ, R3, !PT ;  /* 0x00000003ff037248 */ /* 0x000fc80007fe0100 */
[----:B------:R-:W-:-:S04]  /*14ac0*/  VIMNMX R2, R2, R6, PT ;  /* 0x0000000602027248 */ /* 0x000fc80003fe0100 */
[----:B------:R-:W-:Y:S02]  /*14ad0*/  ISETP.GT.AND P0, PT, R2, R3, PT ;  /* 0x000000030200720c */ /* 0x000fe40003f04270 */
[----:B------:R-:W-:-:S11]  /*14ae0*/  SHF.R.U32.HI R3, RZ, 0x7, R3 ;  /* 0x00000007ff037819 */ /* 0x000fd60000011603 */
        /* <DEDUP_REMOVED lines=11> */
[----:B------:R-:W2:Y:S02]  /*14ba0*/  S2R R6, SR_TID.X ;  /* 0x0000000000067919 */ /* 0x000ea40000002100 */
[----:B--2---:R-:W-:-:S04]  /*14bb0*/  SHF.R.U32.HI R6, RZ, 0x5, R6 ;  /* 0x00000005ff067819 */ /* 0x004fc80000011606 */
[----:B------:R-:W-:-:S05]  /*14bc0*/  LOP3.LUT R6, R6, 0x3, RZ, 0xc0, !PT ;  /* 0x0000000306067812 */ /* 0x000fca00078ec0ff */
[----:B------:R2:W3:Y:S02]  /*14bd0*/  SHFL.IDX PT, R14, R6, RZ, 0x1f ;  /* 0x00001fff060e7589 */ /* 0x0004e400000e0000 */
.L_x_3017:
[----:B---3--:R-:W-:Y:S02]  /*14be0*/  ISETP.NE.AND P0, PT, R14, RZ, PT ;  /* 0x000000ff0e00720c */ /* 0x008fe40003f05270 */
[----:B------:R-:W-:-:S11]  /*14bf0*/  PLOP3.LUT P6, PT, PT, PT, PT, 0x8, 0x0 ;  /* 0x000000000000781c */ /* 0x000fd60003fce170 */
[----:B------:R-:W-:Y:S05]  /*14c00*/  @P0 BRA `(.L_x_2835) ;  /* 0x00000000000c0947 */ /* 0x000fea0003800000 */
[----:B------:R-:W-:-:S03]  /*14c10*/  UMOV UR4, 0xffffffff ;  /* 0xffffffff00047882 */ /* 0x000fc60000000000 */
[----:B------:R-:W-:Y:S05]  /*14c20*/  BRA.DIV UR4, `(.L_x_2836) ;  /* 0x0000007e042c7947 */ /* 0x000fea000b800000 */
[----:B------:R-:W-:-:S13]  /*14c30*/  ELECT P6, URZ, PT ;  /* 0x00000000003f782f */ /* 0x000fda00038c0000 */
.L_x_2835:
[----:B--2---:R-:W2:Y:S01]  /*14c40*/  LDL R6, [R1+0x44] ;  /* 0x0000440001067983 */ /* 0x004ea20000100800 */
[----:B------:R-:W-:Y:S01]  /*14c50*/  BSSY B1, `(.L_x_2837) ;  /* 0x0000008000017945 */ /* 0x000fe20003800000 */
[----:B--2---:R-:W-:-:S05]  /*14c60*/  VIADD R6, R6, 0x1 ;  /* 0x0000000106067836 */ /* 0x004fca0000000000 */
[----:B------:R-:W-:-:S04]  /*14c70*/  LEA.HI R7, R6, R6, RZ, 0x1 ;  /* 0x0000000606077211 */ /* 0x000fc800078f08ff */
[----:B------:R-:W-:-:S05]  /*14c80*/  LOP3.LUT R7, R7, 0xfffffffe, RZ, 0xc0, !PT ;  /* 0xfffffffe07077812 */ /* 0x000fca00078ec0ff */
[----:B------:R-:W-:-:S05]  /*14c90*/  IMAD.IADD R6, R6, 0x1, -R7 ;  /* 0x0000000106067824 */ /* 0x000fca00078e0a07 */
[----:B------:R-:W-:-:S04]  /*14ca0*/  SHF.L.U32 R6, R6, 0x1f, RZ ;  /* 0x0000001f06067819 */ /* 0x000fc800000006ff */
[----:B------:R-:W2:Y:S02]  /*14cb0*/  SYNCS.PHASECHK.TRANS64.TRYWAIT P0, [R16+URZ+0x16820], R6 ;  /* 0x01682006100075a7 */ /* 0x000ea4000800017f */
[----:B--2---:R-:W-:Y:S05]  /*14cc0*/  @!P0 BRA `(.L_x_2838) ;  /* 0x0000007c00248947 */ /* 0x004fea0003800000 */
.L_x_3020:
[----:B------:R-:W-:Y:S05]  /*14cd0*/  BSYNC B1 ;  /* 0x0000000000017941 */ /* 0x000fea0003800000 */
.L_x_2837:
[----:B------:R-:W-:Y:S04]  /*14ce0*/  BSSY B1, `(.L_x_2839) ;  /* 0x0000050000017945 */ /* 0x000fe80003800000 */
[----:B------:R-:W-:Y:S05]  /*14cf0*/  @!P6 BRA `(.L_x_2840) ;  /* 0x000000040038e947 */ /* 0x000fea0003800000 */
[----:B------:R-:W3:Y:S01]  /*14d00*/  LDL R7, [R1] ;  /* 0x0000000001077983 */ /* 0x000ee20000100800 */
[----:B--2---:R-:W-:Y:S01]  /*14d10*/  IMAD R6, R28, 0x8, R16 ;  /* 0x000000081c067824 */ /* 0x004fe200078e0210 */
[----:B------:R-:W2:Y:S01]  /*14d20*/  S2R R8, SR_TID.X ;  /* 0x0000000000087919 */ /* 0x000ea20000002100 */
[----:B------:R-:W-:Y:S01]  /*14d30*/  BSSY B2, `(.L_x_2841) ;  /* 0x0000006000027945 */ /* 0x000fe20003800000 */
[----:B--2---:R-:W-:-:S04]  /*14d40*/  LOP3.LUT R8, R8, 0x7f, RZ, 0xc0, !PT ;  /* 0x0000007f08087812 */ /* 0x004fc800078ec0ff */
[----:B------:R-:W-:Y:S02]  /*14d50*/  ISETP.NE.AND P1, PT, R8, RZ, PT ;  /* 0x000000ff0800720c */ /* 0x000fe40003f25270 */
[----:B---3--:R-:W-:-:S04]  /*14d60*/  SHF.L.U32 R7, R7, 0x1f, RZ ;  /* 0x0000001f07077819 */ /* 0x008fc800000006ff */
[----:B------:R-:W2:Y:S02]  /*14d70*/  SYNCS.PHASECHK.TRANS64.TRYWAIT P0, [R6+URZ+0x168a0], R7 ;  /* 0x0168a007060075a7 */ /* 0x000ea4000800017f */
[----:B--2---:R-:W-:Y:S05]  /*14d80*/  @!P0 BRA `(.L_x_2842) ;  /* 0x0000007c00088947 */ /* 0x004fea0003800000 */
.L_x_3021:
[----:B------:R-:W-:Y:S05]  /*14d90*/  BSYNC B2 ;  /* 0x0000000000027941 */ /* 0x000fea0003800000 */
.L_x_2841:
[----:B------:R-:W-:Y:S04]  /*14da0*/  BSSY B2, `(.L_x_2843) ;  /* 0x0000009000027945 */ /* 0x000fe80003800000 */
[----:B------:R-:W-:Y:S05]  /*14db0*/  @P1 BRA `(.L_x_2844) ;  /* 0x00000000001c1947 */ /* 0x000fea0003800000 */
[----:B------:R-:W0:Y:S02]  /*14dc0*/  S2R R8, SR_TID.X ;  /* 0x0000000000087919 */ /* 0x000e240000002100 */
[----:B0-----:R-:W-:Y:S01]  /*14dd0*/  LOP3.LUT R9, R8, 0x1f, RZ, 0xc0, !PT ;  /* 0x0000001f08097812 */ /* 0x001fe200078ec0ff */
[----:B------:R-:W-:-:S03]  /*14de0*/  IMAD.MOV.U32 R8, RZ, RZ, 0x4000 ;  /* 0x00004000ff087424 */ /* 0x000fc600078e00ff */
[----:B------:R-:W-:Y:S01]  /*14df0*/  ISETP.NE.AND P0, PT, R9, RZ, PT ;  /* 0x000000ff0900720c */ /* 0x000fe20003f05270 */
[----:B------:R3:W-:-:S12]  /*14e00*/  SYNCS.ARRIVE.TRANS64 RZ, [R6+URZ+0x16890], R8 ;  /* 0x0168900806ff79a7 */ /* 0x0007d8000800003f */
[----:B---3--:R-:W-:Y:S05]  /*14e10*/  @!P0 BRA `(.L_x_2844) ;  /* 0x0000000000048947 */ /* 0x008fea0003800000 */
[----:B------:R-:W-:Y:S01]  /*14e20*/  BPT.TRAP 0x1 ;  /* 0x000000040000795c */ /* 0x000fe20000300000 */
.L_x_2844:
[----:B------:R-:W-:Y:S05]  /*14e30*/  BSYNC B2 ;  /* 0x0000000000027941 */ /* 0x000fea0003800000 */
.L_x_2843:
[----:B------:R-:W-:Y:S01]  /*14e40*/  IMAD.MOV.U32 R12, RZ, RZ, RZ ;  /* 0x000000ffff0c7224 */ /* 0x000fe200078e00ff */
[----:B------:R-:W-:Y:S01]  /*14e50*/  UIADD3 UR4, UP0, UR38, 0x570, URZ ;  /* 0x0000057026047890 */ /* 0x000fe2000ff1e03f */
[----:B0-----:R-:W-:Y:S01]  /*14e60*/  IMAD R9, R28, 0x4000, R16 ;  /* 0x000040001c097824 */ /* 0x001fe200078e0210 */
[----:B------:R-:W-:Y:S01]  /*14e70*/  PLOP3.LUT P0, PT, PT, PT, PT, 0x80, 0x0 ;  /* 0x000000000000781c */ /* 0x000fe20003f0f070 */
[----:B------:R-:W-:Y:S01]  /*14e80*/  IMAD R8, R5, 0x80, R0 ;  /* 0x0000008005087824 */ /* 0x000fe200078e0200 */
[----:B------:R-:W-:Y:S01]  /*14e90*/  R2UR UR10, R12 ;  /* 0x000000000c0a72ca */ /* 0x000fe200000e0000 */
[----:B------:R-:W-:Y:S01]  /*14ea0*/  IMAD.SHL.U32 R11, R28, 0x2000, RZ ;  /* 0x000020001c0b7824 */ /* 0x000fe200078e00ff */
[----:B------:R-:W-:Y:S01]  /*14eb0*/  IADD3 R9, R9, 0xe400, RZ ;  /* 0x0000e40009097810 */ /* 0x000fe20007ffe0ff */
[----:B------:R-:W-:Y:S01]  /*14ec0*/  VIADD R8, R8, 0xffffff80 ;  /* 0xffffff8008087836 */ /* 0x000fe20000000000 */
[----:B------:R-:W-:Y:S01]  /*14ed0*/  UIADD3.X UR5, URZ, UR39, URZ, UP0, !UPT ;  /* 0x000000273f057290 */ /* 0x000fe200087fe43f */
[----:B-1----:R-:W-:Y:S01]  /*14ee0*/  VIADD R10, R6, 0x16890 ;  /* 0x00016890060a7836 */ /* 0x002fe20000000000 */
[----:B------:R-:W-:Y:S01]  /*14ef0*/  UMOV UR6, 0x0 ;  /* 0x0000000000067882 */ /* 0x000fe20000000000 */
[----:B------:R-:W-:-:S09]  /*14f00*/  UMOV UR7, 0x12f00000 ;  /* 0x12f0000000077882 */ /* 0x000fd20000000000 */
.L_x_2845:
        /* <DEDUP_REMOVED lines=13> */
.L_x_3022:
[----:B------:R-:W-:Y:S05]  /*14fe0*/  BSYNC B2 ;  /* 0x0000000000027941 */ /* 0x000fea0003800000 */
.L_x_2846:
[----:B------:R-:W-:Y:S01]  /*14ff0*/  BSSY B2, `(.L_x_2848) ;  /* 0x000000b000027945 */ /* 0x000fe20003800000 */
[----:B------:R-:W-:Y:S02]  /*15000*/  IMAD.MOV.U32 R14, RZ, RZ, 0x0 ;  /* 0x00000000ff0e7424 */ /* 0x000fe400078e00ff */
[----:B------:R-:W-:Y:S01]  /*15010*/  IMAD.MOV.U32 R15, RZ, RZ, 0x12f00000 ;  /* 0x12f00000ff0f7424 */ /* 0x000fe200078e00ff */
[----:B------:R-:W-:Y:S06]  /*15020*/  @P1 BRA `(.L_x_2849) ;  /* 0x00000000001c1947 */ /* 0x000fec0003800000 */
[----:B------:R-:W1:Y:S01]  /*15030*/  S2R R9, SR_TID.X ;  /* 0x0000000000097919 */ /* 0x000e620000002100 */
[----:B0-2---:R-:W-:-:S04]  /*15040*/  IMAD.MOV.U32 R7, RZ, RZ, 0x4000 ;  /* 0x00004000ff077424 */ /* 0x005fc800078e00ff */
[----:B------:R3:W-:Y:S01]  /*15050*/  SYNCS.ARRIVE.TRANS64 RZ, [R6+URZ+0x168b0], R7 ;  /* 0x0168b00706ff79a7 */ /* 0x0007e2000800003f */
[----:B-1----:R-:W-:-:S04]  /*15060*/  LOP3.LUT R9, R9, 0x1f, RZ, 0xc0, !PT ;  /* 0x0000001f09097812 */ /* 0x002fc800078ec0ff */
[----:B------:R-:W-:-:S13]  /*15070*/  ISETP.NE.AND P0, PT, R9, RZ, PT ;  /* 0x000000ff0900720c */ /* 0x000fda0003f05270 */
[----:B---3--:R-:W-:Y:S05]  /*15080*/  @!P0 BRA `(.L_x_2849) ;  /* 0x0000000000048947 */ /* 0x008fea0003800000 */
[----:B------:R-:W-:Y:S01]  /*15090*/  BPT.TRAP 0x1 ;  /* 0x000000040000795c */ /* 0x000fe20000300000 */
.L_x_2849:
[----:B------:R-:W-:Y:S05]  /*150a0*/  BSYNC B2 ;  /* 0x0000000000027941 */ /* 0x000fea0003800000 */
.L_x_2848:
[----:B------:R-:W-:Y:S01]  /*150b0*/  R2UR UR10, R12 ;  /* 0x000000000c0a72ca */ /* 0x000fe200000e0000 */
[----:B0-2---:R-:W-:Y:S01]  /*150c0*/  IMAD R7, R11, 0x2, R16 ;  /* 0x000000020b077824 */ /* 0x005fe200078e0210 */
[----:B------:R-:W-:Y:S01]  /*150d0*/  R2UR UR6, R14 ;  /* 0x000000000e0672ca */ /* 0x000fe200000e0000 */
[----:B------:R-:W-:Y:S01]  /*150e0*/  UIADD3 UR4, UP0, UR38, 0x670, URZ ;  /* 0x0000067026047890 */ /* 0x000fe2000ff1e03f */
[----:B------:R-:W-:Y:S01]  /*150f0*/  R2UR UR7, R15 ;  /* 0x000000000f0772ca */ /* 0x000fe200000e0000 */
[----:B------:R-:W-:Y:S01]  /*15100*/  VIADD R6, R6, 0x168b0 ;  /* 0x000168b006067836 */ /* 0x000fe20000000000 */
[----:B------:R-:W-:Y:S01]  /*15110*/  PLOP3.LUT P0, PT, PT, PT, PT, 0x80, 0x0 ;  /* 0x000000000000781c */ /* 0x000fe20003f0f070 */
[----:B------:R-:W-:Y:S01]  /*15120*/  VIADD R7, R7, 0x400 ;  /* 0x0000040007077836 */ /* 0x000fe20000000000 */
[----:B------:R-:W-:-:S12]  /*15130*/  UIADD3.X UR5, URZ, UR39, URZ, UP0, !UPT ;  /* 0x000000273f057290 */ /* 0x000fd800087fe43f */
.L_x_2850:
        /* <DEDUP_REMOVED lines=9> */
[----:B---3--:R-:W-:Y:S05]  /*151d0*/  @P0 BRA.U.ANY `(.L_x_2850) ;  /* 0xfffffffd00d80947 */ /* 0x008fea000393ffff */
.L_x_2840:
[----:B------:R-:W-:Y:S05]  /*151e0*/  BSYNC B1 ;  /* 0x0000000000017941 */ /* 0x000fea0003800000 */
.L_x_2839:
[----:B0-----:R-:W3:Y:S01]  /*151f0*/  LDL.LU R9, [R1] ;  /* 0x0000000001097983 */ /* 0x001ee20000300800 */
[----:B------:R-:W-:Y:S01]  /*15200*/  VIADD R28, R28, 0x1 ;  /* 0x000000011c1c7836 */ /* 0x000fe20000000000 */
[----:B------:R-:W-:Y:S01]  /*15210*/  PLOP3.LUT P0, PT, PT, PT, PT, 0x8, 0x0 ;  /* 0x000000000000781c */ /* 0x000fe20003f0e170 */
[----:B------:R-:W-:-:S03]  /*15220*/  VIADD R5, R5, 0xfffffffe ;  /* 0xfffffffe05057836 */ /* 0x000fc60000000000 */
[C---:B------:R-:W-:Y:S02]  /*15230*/  ISETP.NE.AND P1, PT, R28.reuse, 0x2, PT ;  /* 0x000000021c00780c */ /* 0x040fe40003f25270 */
[----:B------:R-:W-:Y:S02]  /*15240*/  ISETP.GE.AND P2, PT, R5, R3, PT ;  /* 0x000000030500720c */ /* 0x000fe40003f46270 */
[----:B--2---:R-:W-:Y:S02]  /*15250*/  SEL R6, RZ, 0x1, P1 ;  /* 0x00000001ff067807 */ /* 0x004fe40000800000 */
[----:B------:R-:W-:Y:S02]  /*15260*/  SEL R28, R28, RZ, P1 ;  /* 0x000000ff1c1c7207 */ /* 0x000fe40000800000 */
[----:B---3--:R-:W-:-:S05]  /*15270*/  LOP3.LUT R9, R9, R6, RZ, 0x3c, !PT ;  /* 0x0000000609097212 */ /* 0x008fca00078e3cff */
[----:B------:R2:W-:Y:S02]  /*15280*/  STL [R1], R9 ;  /* 0x0000000901007387 */ /* 0x0005e40000100800 */
[----:B------:R-:W-:Y:S05]  /*15290*/  @!P2 BRA `(.L_x_2833) ;  /* 0x000000040064a947 */ /* 0x000fea0003800000 */
.L_x_2863:
[----:B------:R-:W-:Y:S05]  /*152a0*/  YIELD ;  /* 0x0000000000007946 */ /* 0x000fea0003800000 */
[----:B------:R-:W-:Y:S04]  /*152b0*/  BSSY B1, `(.L_x_2851) ;  /* 0x000004d000017945 */ /* 0x000fe80003800000 */
[----:B---3--:R-:W-:Y:S05]  /*152c0*/  @!P6 BRA `(.L_x_2852) ;  /* 0x00000004002ce947 */ /* 0x008fea0003800000 */
[----:B------:R-:W3:Y:S01]  /*152d0*/  LDL R7, [R1] ;  /* 0x0000000001077983 */ /* 0x000ee20000100800 */
[----:B------:R-:W0:Y:S02]  /*152e0*/  S2R R6, SR_TID.X ;  /* 0x0000000000067919 */ /* 0x000e240000002100 */
[----:B0-----:R-:W-:Y:S01]  /*152f0*/  LOP3.LUT R8, R6, 0x7f, RZ, 0xc0, !PT ;  /* 0x0000007f06087812 */ /* 0x001fe200078ec0ff */
[----:B------:R-:W-:Y:S01]  /*15300*/  IMAD R6, R28, 0x8, R16 ;  /* 0x000000081c067824 */ /* 0x000fe200078e0210 */
[----:B------:R-:W-:Y:S02]  /*15310*/  BSSY B2, `(.L_x_2853) ;  /* 0x0000005000027945 */ /* 0x000fe40003800000 */
[----:B------:R-:W-:Y:S02]  /*15320*/  ISETP.NE.AND P2, PT, R8, RZ, PT ;  /* 0x000000ff0800720c */ /* 0x000fe40003f45270 */
[----:B---3--:R-:W-:-:S04]  /*15330*/  SHF.L.U32 R7, R7, 0x1f, RZ ;  /* 0x0000001f07077819 */ /* 0x008fc800000006ff */
[----:B------:R-:W0:Y:S02]  /*15340*/  SYNCS.PHASECHK.TRANS64.TRYWAIT P1, [R6+URZ+0x168a0], R7 ;  /* 0x0168a007060075a7 */ /* 0x000e24000802017f */
[----:B0-----:R-:W-:Y:S05]  /*15350*/  @!P1 BRA `(.L_x_2854) ;  /* 0x0000007400bc9947 */ /* 0x001fea0003800000 */
.L_x_3023:
[----:B------:R-:W-:Y:S05]  /*15360*/  BSYNC B2 ;  /* 0x0000000000027941 */ /* 0x000fea0003800000 */
.L_x_2853:
[----:B------:R-:W-:Y:S04]  /*15370*/  BSSY B2, `(.L_x_2855) ;  /* 0x0000009000027945 */ /* 0x000fe80003800000 */
[----:B------:R-:W-:Y:S05]  /*15380*/  @P2 BRA `(.L_x_2856) ;  /* 0x00000000001c2947 */ /* 0x000fea0003800000 */
[----:B------:R-:W2:Y:S02]  /*15390*/  S2R R8, SR_TID.X ;  /* 0x0000000000087919 */ /* 0x000ea40000002100 */
[----:B--2---:R-:W-:Y:S01]  /*153a0*/  LOP3.LUT R9, R8, 0x1f, RZ, 0xc0, !PT ;  /* 0x0000001f08097812 */ /* 0x004fe200078ec0ff */
[----:B------:R-:W-:-:S03]  /*153b0*/  IMAD.MOV.U32 R8, RZ, RZ, 0x4000 ;  /* 0x00004000ff087424 */ /* 0x000fc600078e00ff */
[----:B------:R-:W-:Y:S01]  /*153c0*/  ISETP.NE.AND P1, PT, R9, RZ, PT ;  /* 0x000000ff0900720c */ /* 0x000fe20003f25270 */
[----:B------:R3:W-:-:S12]  /*153d0*/  SYNCS.ARRIVE.TRANS64 RZ, [R6+URZ+0x16890], R8 ;  /* 0x0168900806ff79a7 */ /* 0x0007d8000800003f */
[----:B---3--:R-:W-:Y:S05]  /*153e0*/  @!P1 BRA `(.L_x_2856) ;  /* 0x0000000000049947 */ /* 0x008fea0003800000 */
[----:B------:R-:W-:Y:S01]  /*153f0*/  BPT.TRAP 0x1 ;  /* 0x000000040000795c */ /* 0x000fe20000300000 */
.L_x_2856:
[----:B------:R-:W-:Y:S05]  /*15400*/  BSYNC B2 ;  /* 0x0000000000027941 */ /* 0x000fea0003800000 */
.L_x_2855:
[----:B------:R-:W-:Y:S01]  /*15410*/  IMAD.MOV.U32 R12, RZ, RZ, RZ ;  /* 0x000000ffff0c7224 */ /* 0x000fe200078e00ff */
[----:B------:R-:W-:Y:S01]  /*15420*/  UIADD3 UR4, UP0, UR38, 0x570, URZ ;  /* 0x0000057026047890 */ /* 0x000fe2000ff1e03f */
[----:B------:R-:W-:Y:S01]  /*15430*/  IMAD R8, R28, 0x4000, R16 ;  /* 0x000040001c087824 */ /* 0x000fe200078e0210 */
[----:B------:R-:W-:Y:S01]  /*15440*/  PLOP3.LUT P1, PT, PT, PT, PT, 0x80, 0x0 ;  /* 0x000000000000781c */ /* 0x000fe20003f2f070 */
[----:B--2---:R-:W-:Y:S01]  /*15450*/  IMAD R9, R5, 0x80, R0 ;  /* 0x0000008005097824 */ /* 0x004fe200078e0200 */
[----:B------:R-:W-:Y:S01]  /*15460*/  R2UR UR10, R12 ;  /* 0x000000000c0a72ca */ /* 0x000fe200000e0000 */
[----:B-1----:R-:W-:Y:S01]  /*15470*/  VIADD R10, R6, 0x16890 ;  /* 0x00016890060a7836 */ /* 0x002fe20000000000 */
[----:B------:R-:W-:Y:S01]  /*15480*/  UIADD3.X UR5, URZ, UR39, URZ, UP0, !UPT ;  /* 0x000000273f057290 */ /* 0x000fe200087fe43f */
[----:B------:R-:W-:Y:S01]  /*15490*/  VIADD R11, R8, 0xe400 ;  /* 0x0000e400080b7836 */ /* 0x000fe20000000000 */
[----:B------:R-:W-:Y:S01]  /*154a0*/  UMOV UR6, 0x0 ;  /* 0x0000000000067882 */ /* 0x000fe20000000000 */
[----:B------:R-:W-:-:S10]  /*154b0*/  UMOV UR7, 0x12f00000 ;  /* 0x12f0000000077882 */ /* 0x000fd40000000000 */
.L_x_2857:
        /* <DEDUP_REMOVED lines=13> */
.L_x_3024:
[----:B------:R-:W-:Y:S05]  /*15590*/  BSYNC B2 ;  /* 0x0000000000027941 */ /* 0x000fea0003800000 */
.L_x_2858:
        /* <DEDUP_REMOVED lines=11> */
.L_x_2861:
[----:B------:R-:W-:Y:S05]  /*15650*/  BSYNC B2 ;  /* 0x0000000000027941 */ /* 0x000fea0003800000 */
.L_x_2860:
[----:B------:R-:W-:Y:S01]  /*15660*/  R2UR UR10, R12 ;  /* 0x000000000c0a72ca */ /* 0x000fe200000e0000 */
[----:B------:R-:W-:Y:S01]  /*15670*/  UIADD3 UR4, UP0, UR38, 0x670, URZ ;  /* 0x0000067026047890 */ /* 0x000fe2000ff1e03f */
[----:B------:R-:W-:Y:S01]  /*15680*/  R2UR UR6, R10 ;  /* 0x000000000a0672ca */ /* 0x000fe200000e0000 */
[----:B------:R-:W-:Y:S01]  /*15690*/  VIADD R8, R8, 0x400 ;  /* 0x0000040008087836 */ /* 0x000fe20000000000 */
[----:B------:R-:W-:Y:S01]  /*156a0*/  R2UR UR7, R11 ;  /* 0x000000000b0772ca */ /* 0x000fe200000e0000 */
[----:B------:R-:W-:Y:S01]  /*156b0*/  UIADD3.X UR5, URZ, UR39, URZ, UP0, !UPT ;  /* 0x000000273f057290 */ /* 0x000fe200087fe43f */
[----:B------:R-:W-:Y:S02]  /*156c0*/  PLOP3.LUT P1, PT, PT, PT, PT, 0x80, 0x0 ;  /* 0x000000000000781c */ /* 0x000fe40003f2f070 */
[----:B01----:R-:W-:-:S11]  /*156d0*/  IADD3 R6, R6, 0x168b0, RZ ;  /* 0x000168b006067810 */ /* 0x003fd60007ffe0ff */
.L_x_2862:
        /* <DEDUP_REMOVED lines=10> */
.L_x_2852:
[----:B------:R-:W-:Y:S05]  /*15780*/  BSYNC B1 ;  /* 0x0000000000017941 */ /* 0x000fea0003800000 */
.L_x_2851:
[----:B------:R-:W3:Y:S01]  /*15790*/  LDL.LU R7, [R1] ;  /* 0x0000000001077983 */ /* 0x000ee20000300800 */
[----:B------:R-:W-:Y:S01]  /*157a0*/  VIADD R28, R28, 0x1 ;  /* 0x000000011c1c7836 */ /* 0x000fe20000000000 */
[C---:B------:R-:W-:Y:S01]  /*157b0*/  ISETP.GT.AND P2, PT, R5.reuse, R3, PT ;  /* 0x000000030500720c */ /* 0x040fe20003f44270 */
[----:B------:R-:W-:-:S03]  /*157c0*/  VIADD R5, R5, 0xffffffff ;  /* 0xffffffff05057836 */ /* 0x000fc60000000000 */
[----:B------:R-:W-:-:S04]  /*157d0*/  ISETP.NE.AND P1, PT, R28, 0x2, PT ;  /* 0x000000021c00780c */ /* 0x000fc80003f25270 */
[----:B------:R-:W-:Y:S02]  /*157e0*/  SEL R6, RZ, 0x1, P1 ;  /* 0x00000001ff067807 */ /* 0x000fe40000800000 */
[----:B------:R-:W-:Y:S02]  /*157f0*/  SEL R28, R28, RZ, P1 ;  /* 0x000000ff1c1c7207 */ /* 0x000fe40000800000 */
[----:B---3--:R-:W-:-:S05]  /*15800*/  LOP3.LUT R7, R7, R6, RZ, 0x3c, !PT ;  /* 0x0000000607077212 */ /* 0x008fca00078e3cff */
[----:B------:R3:W-:Y:S01]  /*15810*/  STL [R1], R7 ;  /* 0x0000000701007387 */ /* 0x0007e20000100800 */
[----:B------:R-:W-:Y:S05]  /*15820*/  @P2 BRA `(.L_x_2863) ;  /* 0xfffffff8009c2947 */ /* 0x000fea000383ffff */
.L_x_2833:
[----:B------:R-:W-:Y:S05]  /*15830*/  BSYNC B0 ;  /* 0x0000000000007941 */ /* 0x000fea0003800000 */
.L_x_2832:
[----:B------:R-:W4:Y:S01]  /*15840*/  LDC R0, c[0x0][0x448] ;  /* 0x00011200ff007b82 */ /* 0x000f220000000800 */
[----:B------:R-:W-:Y:S01]  /*15850*/  IMAD.MOV.U32 R2, RZ, RZ, 0xc0 ;  /* 0x000000c0ff027424 */ /* 0x000fe200078e00ff */
[----:B------:R-:W-:Y:S01]  /*15860*/  ISETP.NE.AND P2, PT, R4, RZ, PT ;  /* 0x000000ff0400720c */ /* 0x000fe20003f45270 */
[----:B------:R-:W-:Y:S05]  /*15870*/  @!P0 WARPSYNC.ALL ;  /* 0x0000000000008948 */ /* 0x000fea0003800000 */
[----:B------:R-:W-:Y:S01]  /*15880*/  IMAD R2, R25, R2, 0xbf ;  /* 0x000000bf19027424 */ /* 0x000fe200078e0202 */
[----:B------:R-:W-:Y:S06]  /*15890*/  BSSY B0, `(.L_x_2864) ;  /* 0x000002a000007945 */ /* 0x000fec0003800000 */
[----:B------:R-:W0:Y:S08]  /*158a0*/  @!P2 LDC R4, c[0x0][0x9f0] ;  /* 0x00027c00ff04ab82 */ /* 0x000e300000000800 */
[----:B------:R-:W-:Y:S01]  /*158b0*/  @!P0 BAR.SYNC.DEFER_BLOCKING 0xc, 0x200 ;  /* 0x0308000000008b1d */ /* 0x000fe20000010000 */
[----:B----4-:R-:W-:-:S13]  /*158c0*/  ISETP.NE.AND P1, PT, R0, 0x1, PT ;  /* 0x000000010000780c */ /* 0x010fda0003f25270 */
[----:B------:R-:W4:Y:S08]  /*158d0*/  @P1 LDC R0, c[0x0][0x44c] ;  /* 0x00011300ff001b82 */ /* 0x000f300000000800 */
[----:B------:R-:W5:Y:S01]  /*158e0*/  @P1 LDC R3, c[0x0][0x450] ;  /* 0x00011400ff031b82 */ /* 0x000f620000000800 */
[----:B----4-:R-:W-:-:S05]  /*158f0*/  @P1 IMAD.HI.U32 R0, R2, R0, RZ ;  /* 0x0000000002001227 */ /* 0x010fca00078e00ff */
[----:B-----5:R-:W-:-:S05]  /*15900*/  @P1 SHF.R.U32.HI R2, RZ, R3, R0 ;  /* 0x00000003ff021219 */ /* 0x020fca0000011600 */
[----:B------:R-:W-:-:S05]  /*15910*/  IMAD.IADD R2, R20, 0x1, R2 ;  /* 0x0000000114027824 */ /* 0x000fca00078e0202 */
[----:B------:R-:W-:-:S04]  /*15920*/  SHF.R.S32.HI R0, RZ, 0x1f, R2 ;  /* 0x0000001fff007819 */ /* 0x000fc80000011402 */
[----:B------:R-:W-:-:S04]  /*15930*/  LEA.HI R0, R0, R2, RZ, 0x7 ;  /* 0x0000000200007211 */ /* 0x000fc800078f38ff */
[----:B------:R-:W-:-:S04]  /*15940*/  SHF.R.S32.HI R0, RZ, 0x7, R0 ;  /* 0x00000007ff007819 */ /* 0x000fc80000011400 */
[----:B------:R-:W-:Y:S01]  /*15950*/  VIMNMX R21, R21, R0, PT ;  /* 0x0000000015157248 */ /* 0x000fe20003fe0100 */
[----:B------:R-:W-:-:S03]  /*15960*/  IMAD.MOV.U32 R0, RZ, RZ, RZ ;  /* 0x000000ffff007224 */ /* 0x000fc600078e00ff */
[----:B------:R-:W-:-:S13]  /*15970*/  ISETP.GE.AND P1, PT, R21, 0x1, PT ;  /* 0x000000011500780c */ /* 0x000fda0003f26270 */
[----:B0-----:R-:W-:Y:S05]  /*15980*/  @!P1 BRA `(.L_x_2865) ;  /* 0x0000000000689947 */ /* 0x001fea0003800000 */
[-C--:B------:R-:W-:Y:S02]  /*15990*/  IABS R0, R4.reuse ;  /* 0x0000000400007213 */ /* 0x080fe40000000000 */
[----:B------:R-:W-:Y:S02]  /*159a0*/  IABS R6, R4 ;  /* 0x0000000400067213 */ /* 0x000fe40000000000 */
        /* <DEDUP_REMOVED lines=24> */
.L_x_2865:
[----:B------:R-:W-:Y:S05]  /*15b30*/  BSYNC B0 ;  /* 0x0000000000007941 */ /* 0x000fea0003800000 */
.L_x_2864:
[-C--:B------:R-:W-:Y:S01]  /*15b40*/  IMAD R3, R26, R0.reuse, RZ ;  /* 0x000000001a037224 */ /* 0x080fe200078e02ff */
        /* <DEDUP_REMOVED lines=12> */
[----:B------:R-:W4:Y:S01]  /*15c10*/  LDC.64 R2, c[0x0][0xc60] ;  /* 0x00031800ff027b82 */ /* 0x000f220000000a00 */
[----:B------:R-:W0:Y:S02]  /*15c20*/  FLO.U32 R0, UR4 ;  /* 0x0000000400007d00 */ /* 0x000e2400080e0000 */
[----:B0-----:R-:W-:-:S06]  /*15c30*/  ISETP.EQ.U32.AND P0, PT, R0, R5, PT ;  /* 0x000000050000720c */ /* 0x001fcc0003f02070 */
[----:B------:R-:W4:Y:S07]  /*15c40*/  POPC R5, UR4 ;  /* 0x0000000400057d09 */ /* 0x000f2e0008000000 */
[----:B----4-:R-:W4:Y:S01]  /*15c50*/  @P0 ATOMG.E.ADD.STRONG.GPU PT, R3, desc[UR40][R2.64], R5 ;  /* 0x00000005020309a8 */ /* 0x010f2200081ee1e8 */
[----:B------:R-:W0:Y:S02]  /*15c60*/  S2R R4, SR_LTMASK ;  /* 0x0000000000047919 */ /* 0x000e240000003900 */
[----:B0-----:R-:W-:-:S04]  /*15c70*/  LOP3.LUT R4, R4, UR4, RZ, 0xc0, !PT ;  /* 0x0000000404047c12 */ /* 0x001fc8000f8ec0ff */
[----:B---3--:R-:W0:Y:S01]  /*15c80*/  POPC R7, R4 ;  /* 0x0000000400077309 */ /* 0x008e220000000000 */
[----:B----4-:R-:W0:Y:S02]  /*15c90*/  SHFL.IDX PT, R0, R3, R0, 0x1f ;  /* 0x00001f0003007589 */ /* 0x010e2400000e0000 */
[----:B0-----:R-:W-:Y:S01]  /*15ca0*/  IADD3 R24, R0, UR36, R7 ;  /* 0x0000002400187c10 */ /* 0x001fe2000fffe007 */
[----:B------:R-:W-:Y:S06]  /*15cb0*/  BRA `(.L_x_2868) ;  /* 0x0000003800107947 */ /* 0x000fec0003800000 */
.L_x_2867:
        /* <DEDUP_REMOVED lines=9> */
[----:B------:R-:W-:Y:S01]  /*15d50*/  MOV R8, 0x70 ;  /* 0x0000007000087802 */ /* 0x000fe20000000f00 */
[----:B------:R-:W0:Y:S01]  /*15d60*/  LDC.64 R2, c[0x4][R2] ;  /* 0x0100000002027b82 */ /* 0x000e220000000a00 */
[----:B------:R-:W-:Y:S02]  /*15d70*/  IMAD.U32 R5, RZ, RZ, UR7 ;  /* 0x00000007ff057e24 */ /* 0x000fe4000f8e00ff */
[----:B------:R-:W-:Y:S02]  /*15d80*/  IMAD.U32 R6, RZ, RZ, UR8 ;  /* 0x00000008ff067e24 */ /* 0x000fe4000f8e00ff */
[----:B---3--:R-:W-:-:S02]  /*15d90*/  IMAD.U32 R7, RZ, RZ, UR9 ;  /* 0x00000009ff077e24 */ /* 0x008fc4000f8e00ff */
[----:B-1----:R-:W-:Y:S02]  /*15da0*/  IMAD.U32 R10, RZ, RZ, UR4 ;  /* 0x00000004ff0a7e24 */ /* 0x002fe4000f8e00ff */
[----:B------:R-:W-:Y:S02]  /*15db0*/  IMAD.U32 R11, RZ, RZ, UR5 ;  /* 0x00000005ff0b7e24 */ /* 0x000fe4000f8e00ff */
[----:B------:R-:W-:Y:S02]  /*15dc0*/  IMAD.MOV.U32 R12, RZ, RZ, 0x1 ;  /* 0x00000001ff0c7424 */ /* 0x000fe400078e00ff */
[----:B------:R-:W-:-:S07]  /*15dd0*/  IMAD.MOV.U32 R13, RZ, RZ, RZ ;  /* 0x000000ffff0d7224 */ /* 0x000fce00078e00ff */
[----:B------:R-:W-:-:S07]  /*15de0*/  LEPC R20, `(.L_x_2870) ;  /* 0x000000001014794e */ /* 0x000fce0000000000 */
[----:B0-2---:R-:W-:Y:S05]  /*15df0*/  CALL.ABS.NOINC R2 ;  /* 0x0000000002007343 */ /* 0x005fea0003c00000 */
.L_x_2870:
[----:B------:R-:W-:Y:S05]  /*15e00*/  BSYNC B6 ;  /* 0x0000000000067941 */ /* 0x000fea0003800000 */
.L_x_2869:
        /* <DEDUP_REMOVED lines=12> */
[----:B---3--:R-:W-:-:S02]  /*15ed0*/  IMAD.U32 R7, RZ, RZ, UR9 ;  /* 0x00000009ff077e24 */ /* 0x008fc4000f8e00ff */
[----:B-1----:R-:W-:Y:S02]  /*15ee0*/  IMAD.U32 R10, RZ, RZ, UR4 ;  /* 0x00000004ff0a7e24 */ /* 0x002fe4000f8e00ff */
[----:B------:R-:W-:Y:S02]  /*15ef0*/  IMAD.U32 R11, RZ, RZ, UR5 ;  /* 0x00000005ff0b7e24 */ /* 0x000fe4000f8e00ff */
[----:B------:R-:W-:Y:S02]  /*15f00*/  IMAD.MOV.U32 R8, RZ, RZ, 0x70 ;  /* 0x00000070ff087424 */ /* 0x000fe400078e00ff */
[----:B------:R-:W-:Y:S02]  /*15f10*/  IMAD.MOV.U32 R12, RZ, RZ, 0x1 ;  /* 0x00000001ff0c7424 */ /* 0x000fe400078e00ff */
[----:B0-----:R-:W-:-:S07]  /*15f20*/  IMAD.MOV.U32 R13, RZ, RZ, RZ ;  /* 0x000000ffff0d7224 */ /* 0x001fce00078e00ff */
[----:B------:R-:W-:-:S07]  /*15f30*/  LEPC R20, `(.L_x_2873) ;  /* 0x000000001014794e */ /* 0x000fce0000000000 */
[----:B--2-4-:R-:W-:Y:S05]  /*15f40*/  CALL.ABS.NOINC R2 ;  /* 0x0000000002007343 */ /* 0x014fea0003c00000 */
.L_x_2873:
        /* <DEDUP_REMOVED lines=15> */
.L_x_2872:
[----:B------:R-:W-:Y:S05]  /*16040*/  BSYNC B6 ;  /* 0x0000000000067941 */ /* 0x000fea0003800000 */
.L_x_2871:
[----:B------:R-:W4:Y:S01]  /*16050*/  LDL R20, [R1+0xc] ;  /* 0x00000c0001147983 */ /* 0x000f220000100800 */
[----:B------:R-:W-:Y:S01]  /*16060*/  ULDC.64 UR4, c[0x0][0x9f8] ;  /* 0x00027e0000047ab9 */ /* 0x000fe20000000a00 */
[----:B------:R-:W0:Y:S01]  /*16070*/  LDC R6, c[0x0][0x430] ;  /* 0x00010c00ff067b82 */ /* 0x000e220000000800 */
[----:B------:R-:W-:Y:S01]  /*16080*/  ISETP.NE.U32.AND P0, PT, RZ, UR4, PT ;  /* 0x00000004ff007c0c */ /* 0x000fe2000bf05070 */
[----:B------:R-:W3:Y:S03]  /*16090*/  LDL R26, [R1+0x40] ;  /* 0x00004000011a7983 */ /* 0x000ee60000100800 */
[----:B------:R-:W-:Y:S01]  /*160a0*/  ISETP.NE.AND.EX P0, PT, RZ, UR5, PT, P0 ;  /* 0x00000005ff007c0c */ /* 0x000fe2000bf05300 */
[----:B------:R-:W3:Y:S04]  /*160b0*/  LDL R4, [R1+0x14] ;  /* 0x0000140001047983 */ /* 0x000ee80000100800 */
[----:B------:R-:W3:Y:S01]  /*160c0*/  LDL R21, [R1+0x1c] ;  /* 0x00001c0001157983 */ /* 0x000ee20000100800 */
[----:B------:R-:W1:Y:S07]  /*160d0*/  S2R R0, SR_TID.X ;  /* 0x0000000000007919 */ /* 0x000e6e0000002100 */
[----:B------:R-:W-:Y:S01]  /*160e0*/  @P0 IADD3 R2, P1, R18, UR4, RZ ;  /* 0x0000000412020c10 */ /* 0x000fe2000ff3e0ff */
[----:B------:R-:W1:Y:S03]  /*160f0*/  S2R R5, SR_TID.X ;  /* 0x0000000000057919 */ /* 0x000e660000002100 */
[----:B------:R-:W-:Y:S01]  /*16100*/  @P0 IADD3.X R3, R22, UR5, RZ, P1, !PT ;  /* 0x0000000516030c10 */ /* 0x000fe20008ffe4ff */
[----:B--2---:R-:W2:Y:S01]  /*16110*/  LDL R9, [R1+0x54] ;  /* 0x0000540001097983 */ /* 0x004ea20000100800 */
[----:B0-----:R-:W-:-:S03]  /*16120*/  ISETP.NE.AND P1, PT, R6, 0x1, PT ;  /* 0x000000010600780c */ /* 0x001fc60003f25270 */
[----:B----4-:R0:W4:Y:S01]  /*16130*/  @P0 LDG.E R20, desc[UR40][R2.64] ;  /* 0x0000002802140981 */ /* 0x010122000c1e1900 */
[----:B-1----:R-:W-:Y:S02]  /*16140*/  LOP3.LUT R0, R0, 0x7f, RZ, 0xc0, !PT ;  /* 0x0000007f00007812 */ /* 0x002fe400078ec0ff */
[----:B------:R-:W-:Y:S01]  /*16150*/  SHF.L.U32 R5, R5, 0x4, RZ ;  /* 0x0000000405057819 */ /* 0x000fe200000006ff */
[----:B---3--:R-:W-:-:S06]  /*16160*/  VIADD R26, R26, 0xffffffff ;  /* 0xffffffff1a1a7836 */ /* 0x008fcc0000000000 */
[----:B0-----:R-:W0:Y:S01]  /*16170*/  @P1 LDC R2, c[0x0][0x434] ;  /* 0x00010d00ff021b82 */ /* 0x001e220000000800 */
[----:B------:R-:W-:Y:S01]  /*16180*/  IMAD.SHL.U32 R8, R26, 0x80, RZ ;  /* 0x000000801a087824 */ /* 0x000fe200078e00ff */
[----:B------:R-:W-:Y:S02]  /*16190*/  SHF.R.U32.HI R0, RZ, 0x3, R0 ;  /* 0x00000003ff007819 */ /* 0x000fe40000011600 */
[----:B------:R-:W-:-:S04]  /*161a0*/  LOP3.LUT R5, R5, 0x70, RZ, 0xc0, !PT ;  /* 0x0000007005057812 */ /* 0x000fc800078ec0ff */
[----:B------:R-:W1:Y:S01]  /*161b0*/  @P1 LDC R3, c[0x0][0x438] ;  /* 0x00010e00ff031b82 */ /* 0x000e620000000800 */
[----:B------:R-:W-:Y:S01]  /*161c0*/  LOP3.LUT R0, R8, R0, R5, 0xfe, !PT ;  /* 0x0000000008007212 */ /* 0x000fe200078efe05 */
[----:B----4-:R-:W-:Y:S03]  /*161d0*/  @P0 STL [R1+0xc], R20 ;  /* 0x00000c1401000387 */ /* 0x010fe60000100800 */
[C---:B------:R-:W-:Y:S01]  /*161e0*/  ISETP.GE.AND P0, PT, R0.reuse, R4, PT ;  /* 0x000000040000720c */ /* 0x040fe20003f06270 */
[----:B------:R-:W-:-:S04]  /*161f0*/  IMAD.IADD R0, R0, 0x1, R21 ;  /* 0x0000000100007824 */ /* 0x000fc800078e0215 */
        /* <DEDUP_REMOVED lines=12> */
[----:B------:R-:W0:Y:S02]  /*162c0*/  @!P0 LDC.64 R2, c[0x0][0x418] ;  /* 0x00010600ff028b82 */ /* 0x000e240000000a00 */
[----:B0-----:R-:W-:Y:S01]  /*162d0*/  @!P0 LEA R6, P1, R4, R2, 0x2 ;  /* 0x0000000204068211 */ /* 0x001fe200078210ff */
[----:B------:R-:W-:-:S05]  /*162e0*/  @!P0 IMAD.IADD R2, R5, 0x1, R7 ;  /* 0x0000000105028824 */ /* 0x000fca00078e0207 */
[----:B------:R-:W-:Y:S01]  /*162f0*/  @!P0 LEA.HI.X R7, R4, R3, R2, 0x2, P1 ;  /* 0x0000000304078211 */ /* 0x000fe200008f1402 */
[----:B------:R-:W-:-:S06]  /*16300*/  IMAD.MOV.U32 R2, RZ, RZ, RZ ;  /* 0x000000ffff027224 */ /* 0x000fcc00078e00ff */
[----:B------:R0:W5:Y:S01]  /*16310*/  @!P0 LDG.E R2, desc[UR40][R6.64] ;  /* 0x0000002806028981 */ /* 0x000162000c1e1900 */
[----:B--2---:R-:W-:Y:S01]  /*16320*/  ISETP.NE.AND P2, PT, R9, 0x3, PT ;  /* 0x000000030900780c */ /* 0x004fe20003f45270 */
[----:B------:R-:W-:Y:S01]  /*16330*/  UMOV UR4, 0xffffffff ;  /* 0xffffffff00047882 */ /* 0x000fe20000000000 */
[----:B------:R-:W-:-:S11]  /*16340*/  LOP3.LUT R19, R19, 0xfffffffd, RZ, 0xc0, !PT ;  /* 0xfffffffd13137812 */ /* 0x000fd600078ec0ff */
[----:B------:R-:W-:Y:S01]  /*16350*/  @P2 LOP3.LUT R19, R19, 0x2, RZ, 0xfc, !PT ;  /* 0x0000000213132812 */ /* 0x000fe200078efcff */
[----:B0-----:R-:W-:Y:S06]  /*16360*/  BRA.DIV UR4, `(.L_x_2874) ;  /* 0x0000006604e07947 */ /* 0x001fec000b800000 */
.L_x_3027:
[----:B------:R-:W-:Y:S05]  /*16370*/  @!P2 BRA `(.L_x_2875) ;  /* 0x000000000004a947 */ /* 0x000fea0003800000 */
[----:B------:R-:W-:Y:S01]  /*16380*/  BPT.TRAP 0x1 ;  /* 0x000000040000795c */ /* 0x000fe20000300000 */
.L_x_2875:
        /* <DEDUP_REMOVED lines=23> */
.L_x_3028:
[----:B------:R-:W-:Y:S05]  /*16500*/  BSYNC B0 ;  /* 0x0000000000007941 */ /* 0x000fea0003800000 */
.L_x_2876:
        /* <DEDUP_REMOVED lines=59> */
[----:B------:R-:W-:Y:S01]  /*168c0*/  @P0 LEA R8, R5, R16, 0x1 ;  /* 0x0000001005080211 */ /* 0x000fe200078e08ff */
        /* <DEDUP_REMOVED lines=49> */
.L_x_3046:
        /* <DEDUP_REMOVED lines=10> */
.L_x_2879:
        /* <DEDUP_REMOVED lines=11> */
.L_x_2880:
[----:B------:R1:W5:Y:S01]  /*16d30*/  LDL.LU R4, [R1+0x28] ;  /* 0x0000280001047983 */ /* 0x0003620000300800 */
[----:B------:R1:W-:Y:S03]  /*16d40*/  SYNCS.ARRIVE.TRANS64.A1T0 RZ, [R3+URZ+0x16830], RZ ;  /* 0x016830ff03ff79a7 */ /* 0x0003e6000810003f */
[----:B0-----:R1:W5:Y:S04]  /*16d50*/  LDL.LU R7, [R1+0x8] ;  /* 0x0000080001077983 */ /* 0x0013680000300800 */
[----:B------:R1:W5:Y:S02]  /*16d60*/  LDL.LU R6, [R1+0x34] ;  /* 0x0000340001067983 */ /* 0x0003640000300800 */
[----:B------:R-:W-:Y:S05]  /*16d70*/  WARPSYNC.ALL ;  /* 0x0000000000007948 */ /* 0x000fea0003800000 */
[----:B------:R-:W-:Y:S01]  /*16d80*/  ULDC.64 UR6, c[0x0][0xa00] ;  /* 0x0002800000067ab9 */ /* 0x000fe20000000a00 */
[----:B------:R-:W-:Y:S01]  /*16d90*/  ULDC.64 UR4, c[0x0][0x298] ;  /* 0x0000a60000047ab9 */ /* 0x000fe20000000a00 */
[----:B------:R-:W-:Y:S01]  /*16da0*/  VIADD R0, R16, 0x8400 ;  /* 0x0000840010007836 */ /* 0x000fe20000000000 */
[----:B------:R-:W-:Y:S01]  /*16db0*/  BAR.SYNC.DEFER_BLOCKING 0x8, 0x200 ;  /* 0x0208000000007b1d */ /* 0x000fe20000010000 */
[----:B------:R-:W-:-:S03]  /*16dc0*/  ISETP.NE.U32.AND P0, PT, RZ, UR6, PT ;  /* 0x00000006ff007c0c */ /* 0x000fc6000bf05070 */
[----:B------:R-:W-:Y:S02]  /*16dd0*/  LOP3.LUT P1, RZ, R0, 0x3ff, RZ, 0xc0, !PT ;  /* 0x000003ff00ff7812 */ /* 0x000fe4000782c0ff */
[----:B------:R-:W-:Y:S01]  /*16de0*/  ISETP.NE.AND.EX P0, PT, RZ, UR7, PT, P0 ;  /* 0x00000007ff007c0c */ /* 0x000fe2000bf05300 */
[----:B------:R-:W-:Y:S01]  /*16df0*/  BSSY B6, `(.L_x_2881) ;  /* 0x000001d000067945 */ /* 0x000fe20003800000 */
[----:B-----5:R-:W-:Y:S02]  /*16e00*/  SHF.R.S32.HI R2, RZ, 0x1f, R4 ;  /* 0x0000001fff027819 */ /* 0x020fe40000011404 */
[----:B-1----:R-:W-:-:S03]  /*16e10*/  SEL R3, R7, RZ, !P0 ;  /* 0x000000ff07037207 */ /* 0x002fc60004000000 */
[----:B------:R-:W-:-:S04]  /*16e20*/  IMAD R2, R2, UR4, RZ ;  /* 0x0000000402027c24 */ /* 0x000fc8000f8e02ff */
[----:B------:R-:W-:Y:S01]  /*16e30*/  IMAD R0, R4, UR5, R2 ;  /* 0x0000000504007c24 */ /* 0x000fe2000f8e0202 */
[----:B------:R-:W-:Y:S01]  /*16e40*/  SEL R2, R6, RZ, !P0 ;  /* 0x000000ff06027207 */ /* 0x000fe20004000000 */
[----:B------:R-:W-:-:S04]  /*16e50*/  IMAD.WIDE.U32 R4, R4, UR4, RZ ;  /* 0x0000000404047c25 */ /* 0x000fc8000f8e00ff */
[----:B------:R-:W-:Y:S01]  /*16e60*/  IMAD.IADD R0, R5, 0x1, R0 ;  /* 0x0000000105007824 */ /* 0x000fe200078e0200 */
[----:B------:R0:W-:Y:S04]  /*16e70*/  STL.64 [R1+0x28], R4 ;  /* 0x0000280401007387 */ /* 0x0001e80000100a00 */
[----:B------:R0:W-:Y:S04]  /*16e80*/  STL [R1+0x8], R3 ;  /* 0x0000080301007387 */ /* 0x0001e80000100800 */
        /* <DEDUP_REMOVED lines=19> */
.L_x_2882:
[----:B------:R-:W-:Y:S05]  /*16fc0*/  BSYNC B6 ;  /* 0x0000000000067941 */ /* 0x000fea0003800000 */
.L_x_2881:
[----:B0-----:R-:W2:Y:S01]  /*16fd0*/  LDL.LU R2, [R1+0x34] ;  /* 0x0000340001027983 */ /* 0x001ea20000300800 */
[----:B------:R-:W0:Y:S01]  /*16fe0*/  LDC R10, c[0x0][0x448] ;  /* 0x00011200ff0a7b82 */ /* 0x000e220000000800 */
[----:B------:R-:W-:Y:S01]  /*16ff0*/  ULDC.64 UR4, c[0x0][0x2d8] ;  /* 0x0000b60000047ab9 */ /* 0x000fe20000000a00 */
[----:B------:R-:W-:Y:S01]  /*17000*/  ULDC.64 UR6, c[0x0][0x2e0] ;  /* 0x0000b80000067ab9 */ /* 0x000fe20000000a00 */
[----:B------:R-:W3:Y:S01]  /*17010*/  LDL.LU.64 R20, [R1+0x28] ;  /* 0x0000280001147983 */ /* 0x000ee20000300a00 */
[----:B------:R-:W-:-:S03]  /*17020*/  ULDC.64 UR8, c[0x0][0x280] ;  /* 0x0000a00000087ab9 */ /* 0x000fc60000000a00 */
[----:B------:R-:W4:Y:S04]  /*17030*/  LDL.LU R0, [R1+0x3c] ;  /* 0x00003c0001007983 */ /* 0x000f280000300800 */
[----:B------:R-:W4:Y:S01]  /*17040*/  LDL.LU R5, [R1+0x8] ;  /* 0x0000080001057983 */ /* 0x000f220000300800 */
[----:B0-----:R-:W-:-:S13]  /*17050*/  ISETP.NE.AND P1, PT, R10, 0x1, PT ;  /* 0x000000010a00780c */ /* 0x001fda0003f25270 */
[----:B------:R-:W0:Y:S08]  /*17060*/  @P1 LDC R7, c[0x0][0x44c] ;  /* 0x00011300ff071b82 */ /* 0x000e300000000800 */
[----:B------:R-:W1:Y:S01]  /*17070*/  @P1 LDC R8, c[0x0][0x450] ;  /* 0x00011400ff081b82 */ /* 0x000e620000000800 */
[----:B--2---:R-:W-:Y:S01]  /*17080*/  MOV R3, R2 ;  /* 0x0000000200037202 */ /* 0x004fe20000000f00 */
        /* <DEDUP_REMOVED lines=10> */
[----:B------:R-:W-:Y:S02]  /*17130*/  IMAD.MOV.U32 R4, RZ, RZ, R2 ;  /* 0x000000ffff047224 */ /* 0x000fe400078e0002 */
[----:B------:R-:W-:Y:S02]  /*17140*/  IMAD.IADD R5, R3, 0x1, R0 ;  /* 0x0000000103057824 */ /* 0x000fe400078e0200 */
[----:B--2---:R-:W-:Y:S01]  /*17150*/  IMAD.SHL.U32 R21, R21, 0x10, RZ ;  /* 0x0000001015157824 */ /* 0x004fe200078e00ff */
[----:B---3--:R-:W-:-:S04]  /*17160*/  LOP3.LUT R20, R20, 0x7f, RZ, 0xc0, !PT ;  /* 0x0000007f14147812 */ /* 0x008fc800078ec0ff */
[----:B------:R-:W-:Y:S02]  /*17170*/  LOP3.LUT R21, R21, 0x70, RZ, 0xc0, !PT ;  /* 0x0000007015157812 */ /* 0x000fe400078ec0ff */
[----:B------:R-:W-:-:S04]  /*17180*/  SHF.R.U32.HI R20, RZ, 0x3, R20 ;  /* 0x00000003ff147819 */ /* 0x000fc80000011614 */
[----:B------:R-:W-:-:S05]  /*17190*/  LOP3.LUT R20, R20, R21, RZ, 0xfc, !PT ;  /* 0x0000001514147212 */ /* 0x000fca00078efcff */
[----:B------:R-:W-:Y:S02]  /*171a0*/  IMAD R6, R25, 0xc0, R20 ;  /* 0x000000c019067824 */ /* 0x000fe400078e0214 */
[----:B------:R2:W5:Y:S02]  /*171b0*/  LDL R20, [R1+0x24] ;  /* 0x0000240001147983 */ /* 0x0005640000100800 */
[----:B0-----:R-:W-:Y:S01]  /*171c0*/  @P1 IMAD.HI.U32 R0, R6, R7, RZ ;  /* 0x0000000706001227 */ /* 0x001fe200078e00ff */
[----:B------:R-:W0:Y:S03]  /*171d0*/  S2R R11, SR_TID.X ;  /* 0x00000000000b7919 */ /* 0x000e260000002100 */
        /* <DEDUP_REMOVED lines=11> */
[----:B------:R-:W-:Y:S01]  /*17290*/  IMAD R7, R7, UR6, RZ ;  /* 0x0000000607077c24 */ /* 0x000fe2000f8e02ff */
[----:B------:R-:W-:Y:S01]  /*172a0*/  LEA R2, P0, R8, UR8, 0x1 ;  /* 0x0000000808027c11 */ /* 0x000fe2000f8008ff */
[----:B------:R-:W-:Y:S02]  /*172b0*/  VIADD R3, R6, 0x80 ;  /* 0x0000008006037836 */ /* 0x000fe40000000000 */
[----:B------:R-:W-:Y:S02]  /*172c0*/  IMAD R0, R0, UR7, R7 ;  /* 0x0000000700007c24 */ /* 0x000fe4000f8e0207 */
[----:B------:R-:W1:Y:S01]  /*172d0*/  @P1 LDC R7, c[0x0][0x44c] ;  /* 0x00011300ff071b82 */ /* 0x000e620000000800 */
[----:B------:R-:W-:Y:S02]  /*172e0*/  IMAD.MOV.U32 R6, RZ, RZ, R3 ;  /* 0x000000ffff067224 */ /* 0x000fe400078e0003 */
[----:B------:R-:W-:Y:S02]  /*172f0*/  IMAD.IADD R0, R9, 0x1, R0 ;  /* 0x0000000109007824 */ /* 0x000fe400078e0200 */
[C---:B0-----:R-:W-:Y:S01]  /*17300*/  IMAD.SHL.U32 R21, R11.reuse, 0x8, RZ ;  /* 0x000000080b157824 */ /* 0x041fe200078e00ff */
[----:B------:R-:W-:-:S02]  /*17310*/  LOP3.LUT R11, R11, 0x7f, RZ, 0xc0, !PT ;  /* 0x0000007f0b0b7812 */ /* 0x000fc400078ec0ff */
[----:B------:R-:W-:Y:S02]  /*17320*/  LEA.HI.X R0, R8, UR9, R0, 0x1, P0 ;  /* 0x0000000908007c11 */ /* 0x000fe400080f0c00 */
[----:B------:R-:W0:Y:S01]  /*17330*/  @P1 LDC R8, c[0x0][0x450] ;  /* 0x00011400ff081b82 */ /* 0x000e220000000800 */
[----:B------:R-:W-:Y:S02]  /*17340*/  LOP3.LUT R21, R21, 0x38, RZ, 0xc0, !PT ;  /* 0x0000003815157812 */ /* 0x000fe400078ec0ff */
[----:B------:R-:W-:Y:S01]  /*17350*/  SHF.R.U32.HI R9, RZ, 0x3, R11 ;  /* 0x00000003ff097819 */ /* 0x000fe2000001160b */
[----:B-1----:R-:W-:-:S05]  /*17360*/  @P1 IMAD.HI.U32 R7, R3, R7, RZ ;  /* 0x0000000703071227 */ /* 0x002fca00078e00ff */
[----:B0-----:R-:W-:-:S05]  /*17370*/  @P1 SHF.R.U32.HI R6, RZ, R8, R7 ;  /* 0x00000008ff061219 */ /* 0x001fca0000011607 */
[----:B------:R-:W-:Y:S02]  /*17380*/  IMAD.MOV R7, RZ, RZ, -R6 ;  /* 0x000000ffff077224 */ /* 0x000fe400078e0a06 */
[----:B------:R-:W-:-:S04]  /*17390*/  IMAD.WIDE.U32 R4, R6, UR4, R4 ;  /* 0x0000000406047c25 */ /* 0x000fc8000f8e0004 */
[----:B------:R-:W-:Y:S01]  /*173a0*/  IMAD R3, R10, R7, R3 ;  /* 0x000000070a037224 */ /* 0x000fe200078e0203 */
[----:B------:R-:W-:-:S04]  /*173b0*/  SHF.R.S32.HI R7, RZ, 0x1f, R6 ;  /* 0x0000001fff077819 */ /* 0x000fc80000011406 */
[----:B------:R-:W-:Y:S01]  /*173c0*/  SHF.R.S32.HI R8, RZ, 0x1f, R3 ;  /* 0x0000001fff087819 */ /* 0x000fe20000011403 */
[----:B------:R-:W-:Y:S01]  /*173d0*/  IMAD R7, R7, UR4, RZ ;  /* 0x0000000407077c24 */ /* 0x000fe2000f8e02ff */
[----:B------:R-:W-:Y:S02]  /*173e0*/  ULDC UR4, c[0x0][0x2b8] ;  /* 0x0000ae0000047ab9 */ /* 0x000fe40000000800 */
[----:B------:R-:W-:Y:S01]  /*173f0*/  ISETP.GE.AND P0, PT, R21, UR4, PT ;  /* 0x0000000415007c0c */ /* 0x000fe2000bf06270 */
[----:B------:R-:W-:Y:S01]  /*17400*/  IMAD R7, R6, UR5, R7 ;  /* 0x0000000506077c24 */ /* 0x000fe2000f8e0207 */
[----:B------:R-:W-:Y:S01]  /*17410*/  UMOV UR4, 0xffffffff ;  /* 0xffffffff00047882 */ /* 0x000fe20000000000 */
[----:B------:R-:W-:Y:S02]  /*17420*/  IMAD R8, R8, UR6, RZ ;  /* 0x0000000608087c24 */ /* 0x000fe4000f8e02ff */
[----:B------:R-:W-:Y:S02]  /*17430*/  IMAD.IADD R5, R5, 0x1, R7 ;  /* 0x0000000105057824 */ /* 0x000fe400078e0207 */
[----:B------:R-:W-:-:S02]  /*17440*/  IMAD R8, R3, UR7, R8 ;  /* 0x0000000703087c24 */ /* 0x000fc4000f8e0208 */
[----:B------:R-:W-:-:S04]  /*17450*/  IMAD.WIDE.U32 R6, R3, UR6, R4 ;  /* 0x0000000603067c25 */ /* 0x000fc8000f8e0004 */
[----:B------:R-:W-:Y:S01]  /*17460*/  IMAD.IADD R4, R7, 0x1, R8 ;  /* 0x0000000107047824 */ /* 0x000fe200078e0208 */
[----:B------:R-:W-:-:S04]  /*17470*/  LEA R5, P1, R6, UR8, 0x1 ;  /* 0x0000000806057c11 */ /* 0x000fc8000f8208ff */
[----:B------:R-:W-:Y:S01]  /*17480*/  LEA.HI.X R4, R6, UR9, R4, 0x1, P1 ;  /* 0x0000000906047c11 */ /* 0x000fe200088f0c04 */
[----:B--2---:R-:W-:Y:S08]  /*17490*/  BRA.DIV UR4, `(.L_x_2883) ;  /* 0x00000062048c7947 */ /* 0x004ff0000b800000 */
[----:B------:R-:W2:Y:S01]  /*174a0*/  LDL.LU R6, [R1+0x38] ;  /* 0x0000380001067983 */ /* 0x000ea20000300800 */
[----:B------:R-:W-:-:S03]  /*174b0*/  IMAD R25, R25, 0xc0, R9 ;  /* 0x000000c019197824 */ /* 0x000fc600078e0209 */
[----:B------:R-:W-:Y:S04]  /*174c0*/  SHFL.IDX PT, R7, R0, RZ, 0x181f ;  /* 0x00181fff00077589 */ /* 0x000fe800000e0000 */
[----:B------:R-:W-:Y:S01]  /*174d0*/  SHFL.IDX PT, R8, R4, RZ, 0x181f ;  /* 0x00181fff04087589 */ /* 0x000fe200000e0000 */
[----:B--2---:R-:W-:-:S03]  /*174e0*/  IMAD R3, R6, R10, RZ ;  /* 0x0000000a06037224 */ /* 0x004fc600078e02ff */
[----:B------:R-:W0:Y:S02]  /*174f0*/  SHFL.IDX PT, R6, R2, RZ, 0x181f ;  /* 0x00181fff02067589 */ /* 0x000e2400000e0000 */
[----:B------:R-:W-:-:S13]  /*17500*/  ISETP.GE.AND P1, PT, R25, R3, PT ;  /* 0x000000031900720c */ /* 0x000fda0003f26270 */
[----:B0-----:R-:W-:-:S05]  /*17510*/  @!P1 LEA R6, P2, R21, R6, 0x1 ;  /* 0x0000000615069211 */ /* 0x001fca00078408ff */
[----:B------:R-:W-:-:S05]  /*17520*/  @!P1 IMAD.X R7, RZ, RZ, R7, P2 ;  /* 0x000000ffff079224 */ /* 0x000fca00010e0607 */
[----:B-----5:R0:W-:Y:S02]  /*17530*/  @!P1 LDGSTS.E.BYPASS.LTC128B.128 [R20+0x8400], desc[UR40][R6.64], !P0 ;  /* 0x0840000006149fae */ /* 0x0201e4000c101d68 */
        /* <DEDUP_REMOVED lines=69> */
[----:B------:R-:W-:Y:S02]  /*17990*/  @!P3 IMAD.MOV.U32 R7, RZ, RZ, R0 ;  /* 0x000000ffff07b224 */ /* 0x000fe400078e0000 */
[----:B------:R-:W-:Y:S01]  /*179a0*/  VIADD R0, R25, 0x90 ;  /* 0x0000009019007836 */ /* 0x000fe20000000000 */
[----:B0-----:R-:W-:Y:S02]  /*179b0*/  @!P1 LEA R2, P2, R21, R2, 0x1 ;  /* 0x0000000215029211 */ /* 0x001fe400078408ff */
[----:B------:R0:W-:Y:S03]  /*179c0*/  @!P3 LDGSTS.E.BYPASS.LTC128B.128 [R20+0xbc00], desc[UR40][R6.64], !P0 ;  /* 0x0bc000000614bfae */ /* 0x0001e6000c101d68 */
[----:B0-----:R-:W-:-:S04]  /*179d0*/  @!P1 IMAD.X R6, RZ, RZ, R8, P2 ;  /* 0x000000ffff069224 */ /* 0x001fc800010e0608 */
[----:B------:R-:W-:Y:S02]  /*179e0*/  @!P1 IMAD.MOV.U32 R7, RZ, RZ, R6 ;  /* 0x000000ffff079224 */ /* 0x000fe400078e0006 */
        /* <DEDUP_REMOVED lines=19> */
.L_x_3071:
        /* <DEDUP_REMOVED lines=10> */
.L_x_2884:
        /* <DEDUP_REMOVED lines=10> */
[----:B------:R-:W-:-:S04]  /*17c60*/  LOP3.LUT R0, R0, 0xfffffffe, RZ, 0xc0, !PT ;  /* 0xfffffffe00007812 */ /* 0x000fc800078ec0ff */
[----:B------:R-:W-:-:S04]  /*17c70*/  IADD3 R0, R2, -R0, RZ ;  /* 0x8000000002007210 */ /* 0x000fc80007ffe0ff */
[----:B------:R-:W-:Y:S01]  /*17c80*/  SHF.L.U32 R0, R0, 0x1f, RZ ;  /* 0x0000001f00007819 */ /* 0x000fe200000006ff */
[----:B------:R-:W-:Y:S01]  /*17c90*/  NOP ;  /* 0x0000000000007918 */ /* 0x000fe20000000000 */
[----:B------:R1:W-:Y:S01]  /*17ca0*/  SYNCS.ARRIVE.TRANS64.A1T0 RZ, [R16+URZ+0x16800], RZ ;  /* 0x016800ff10ff79a7 */ /* 0x0003e2000810003f */
[----:B------:R-:W-:Y:S01]  /*17cb0*/  BSSY B0, `(.L_x_2885) ;  /* 0x0000003000007945 */ /* 0x000fe20003800000 */
[----:B------:R-:W2:Y:S03]  /*17cc0*/  SYNCS.PHASECHK.TRANS64.TRYWAIT P0, [R16+URZ+0x16820], R0 ;  /* 0x01682000100075a7 */ /* 0x000ea6000800017f */
[----:B-12---:R-:W-:Y:S05]  /*17cd0*/  @!P0 BRA `(.L_x_2886) ;  /* 0x00000068005c8947 */ /* 0x006fea0003800000 */
.L_x_3072:
[----:B------:R-:W-:Y:S05]  /*17ce0*/  BSYNC B0 ;  /* 0x0000000000007941 */ /* 0x000fea0003800000 */
.L_x_2885:
        /* <DEDUP_REMOVED lines=8> */
[----:B------:R-:W-:Y:S01]  /*17d70*/  IMAD.MOV.U32 R6, RZ, RZ, R23 ;  /* 0x000000ffff067224 */ /* 0x000fe200078e0017 */
[----:B------:R2:W-:Y:S01]  /*17d80*/  STL [R1+0x8], R26 ;  /* 0x0000081a01007387 */ /* 0x0005e20000100800 */
[----:B------:R-:W-:Y:S02]  /*17d90*/  IMAD.MOV.U32 R20, RZ, RZ, R29 ;  /* 0x000000ffff147224 */ /* 0x000fe400078e001d */
[----:B0-----:R-:W-:-:S05]  /*17da0*/  IMAD.SHL.U32 R2, R2, 0x8, RZ ;  /* 0x0000000802027824 */ /* 0x001fca00078e00ff */
[----:B------:R-:W-:-:S04]  /*17db0*/  LOP3.LUT R2, R2, 0x38, RZ, 0xc0, !PT ;  /* 0x0000003802027812 */ /* 0x000fc800078ec0ff */
[----:B--2---:R-:W-:-:S13]  /*17dc0*/  ISETP.GE.AND P1, PT, R2, UR4, PT ;  /* 0x0000000402007c0c */ /* 0x004fda000bf26270 */
.L_x_2901:
[----:B------:R-:W2:Y:S01]  /*17dd0*/  LDL R11, [R1+0x1c] ;  /* 0x00001c00010b7983 */ /* 0x000ea20000100800 */
[----:B-1----:R-:W0:Y:S03]  /*17de0*/  LDC R0, c[0x0][0x430] ;  /* 0x00010c00ff007b82 */ /* 0x002e260000000800 */
[----:B------:R-:W3:Y:S04]  /*17df0*/  LDL R10, [R1+0x20] ;  /* 0x00002000010a7983 */ /* 0x000ee80000100800 */
[----:B------:R-:W4:Y:S01]  /*17e00*/  LDL R9, [R1+0xc] ;  /* 0x00000c0001097983 */ /* 0x000f220000100800 */
[----:B------:R-:W1:Y:S03]  /*17e10*/  S2R R2, SR_TID.X ;  /* 0x0000000000027919 */ /* 0x000e660000002100 */
[----:B------:R-:W5:Y:S01]  /*17e20*/  LDL R8, [R1+0x54] ;  /* 0x0000540001087983 */ /* 0x000f620000100800 */
        /* <DEDUP_REMOVED lines=35> */
.L_x_2889:
[----:B------:R-:W-:Y:S01]  /*18060*/  IMAD R5, R23, 0x8, R16 ;  /* 0x0000000817057824 */ /* 0x000fe200078e0210 */
[----:B------:R-:W-:Y:S01]  /*18070*/  SHF.L.U32 R2, R29, 0x1f, RZ ;  /* 0x0000001f1d027819 */ /* 0x000fe200000006ff */
[----:B------:R-:W-:Y:S03]  /*18080*/  BSSY B1, `(.L_x_2890) ;  /* 0x0000003000017945 */ /* 0x000fe60003800000 */
[----:B------:R-:W0:Y:S02]  /*18090*/  SYNCS.PHASECHK.TRANS64.TRYWAIT P0, [R5+URZ+0x16840], R2 ;  /* 0x01684002050075a7 */ /* 0x000e24000800017f */
[----:B0-----:R-:W-:Y:S05]  /*180a0*/  @!P0 BRA `(.L_x_2891) ;  /* 0x00000064007c8947 */ /* 0x001fea0003800000 */
.L_x_3073:
[----:B------:R-:W-:Y:S05]  /*180b0*/  BSYNC B1 ;  /* 0x0000000000017941 */ /* 0x000fea0003800000 */
.L_x_2890:
        /* <DEDUP_REMOVED lines=71> */
.L_x_3091:
        /* <DEDUP_REMOVED lines=8> */
.L_x_2893:
        /* <DEDUP_REMOVED lines=11> */
.L_x_2894:
[----:B------:R1:W-:Y:S01]  /*18660*/  SYNCS.ARRIVE.TRANS64.A1T0 RZ, [R5+URZ+0x16830], RZ ;  /* 0x016830ff05ff79a7 */ /* 0x0003e2000810003f */
[----:B------:R-:W-:Y:S05]  /*18670*/  @!P3 BRA `(.L_x_2895) ;  /* 0x000000000004b947 */ /* 0x000fea0003800000 */
[----:B------:R-:W-:Y:S01]  /*18680*/  BPT.TRAP 0x1 ;  /* 0x000000040000795c */ /* 0x000fe20000300000 */
.L_x_2895:
[----:B------:R-:W-:Y:S01]  /*18690*/  SHF.L.U32 R2, R20, 0x1f, RZ ;  /* 0x0000001f14027819 */ /* 0x000fe200000006ff */
[----:B-1----:R-:W-:Y:S01]  /*186a0*/  IMAD R5, R6, 0x8, R16 ;  /* 0x0000000806057824 */ /* 0x002fe200078e0210 */
[----:B------:R-:W-:Y:S03]  /*186b0*/  BSSY B1, `(.L_x_2896) ;  /* 0x0000003000017945 */ /* 0x000fe60003800000 */
[----:B------:R-:W1:Y:S02]  /*186c0*/  SYNCS.PHASECHK.TRANS64.TRYWAIT P0, [R5+URZ+0x16860], R2 ;  /* 0x01686002050075a7 */ /* 0x000e64000800017f */
[----:B-1----:R-:W-:Y:S05]  /*186d0*/  @!P0 BRA `(.L_x_2897) ;  /* 0x0000006800408947 */ /* 0x002fea0003800000 */
.L_x_3092:
[----:B------:R-:W-:Y:S05]  /*186e0*/  BSYNC B1 ;  /* 0x0000000000017941 */ /* 0x000fea0003800000 */
.L_x_2896:
[----:B------:R-:W2:Y:S04]  /*186f0*/  LDL R11, [R1+0x14] ;  /* 0x00001400010b7983 */ /* 0x000ea80000100800 */
[----:B0-----:R-:W2:Y:S01]  /*18700*/  LDL.LU R8, [R1+0x8] ;  /* 0x0000080001087983 */ /* 0x001ea20000300800 */
        /* <DEDUP_REMOVED lines=59> */
.L_x_3110:
        /* <DEDUP_REMOVED lines=25> */
.L_x_2899:
        /* <DEDUP_REMOVED lines=12> */
.L_x_2900:
[----:B------:R-:W2:Y:S01]  /*18d10*/  LDL R0, [R1+0x18] ;  /* 0x0000180001007983 */ /* 0x000ea20000100800 */
[----:B------:R0:W-:Y:S01]  /*18d20*/  SYNCS.ARRIVE.TRANS64.A1T0 RZ, [R5+URZ+0x16850], RZ ;  /* 0x016850ff05ff79a7 */ /* 0x0001e2000810003f */
[C---:B------:R-:W-:Y:S02]  /*18d30*/  VIADD R7, R26.reuse, 0xffffffff ;  /* 0xffffffff1a077836 */ /* 0x040fe40000000000 */
[----:B------:R0:W-:Y:S01]  /*18d40*/  STL [R1+0x8], R26 ;  /* 0x0000081a01007387 */ /* 0x0001e20000100800 */
[----:B------:R-:W-:Y:S02]  /*18d50*/  IMAD.MOV.U32 R6, RZ, RZ, R23 ;  /* 0x000000ffff067224 */ /* 0x000fe400078e0017 */
[----:B------:R-:W-:Y:S01]  /*18d60*/  IMAD.MOV.U32 R20, RZ, RZ, R29 ;  /* 0x000000ffff147224 */ /* 0x000fe200078e001d */
[----:B--2---:R-:W-:-:S13]  /*18d70*/  ISETP.GT.AND P0, PT, R26, R0, PT ;  /* 0x000000001a00720c */ /* 0x004fda0003f04270 */
[----:B0-----:R-:W-:Y:S05]  /*18d80*/  @P0 BRA `(.L_x_2901) ;  /* 0xfffffff000100947 */ /* 0x001fea000383ffff */
.L_x_2888:
[----:B------:R-:W-:Y:S05]  /*18d90*/  BSYNC B0 ;  /* 0x0000000000007941 */ /* 0x000fea0003800000 */
.L_x_2887:
        /* <DEDUP_REMOVED lines=17> */
.L_x_2903:
[----:B------:R-:W-:Y:S05]  /*18eb0*/  BSYNC B0 ;  /* 0x0000000000007941 */ /* 0x000fea0003800000 */
.L_x_2902:
[----:B------:R-:W2:Y:S02]  /*18ec0*/  LDL R0, [R1+0x54] ;  /* 0x0000540001007983 */ /* 0x000ea40000100800 */
[----:B--2---:R-:W-:-:S13]  /*18ed0*/  ISETP.NE.AND P0, PT, R0, 0x3, PT ;  /* 0x000000030000780c */ /* 0x004fda0003f05270 */
[----:B------:R-:W-:Y:S05]  /*18ee0*/  @!P0 BRA `(.L_x_2904) ;  /* 0x0000000000048947 */ /* 0x000fea0003800000 */
[----:B------:R-:W-:Y:S01]  /*18ef0*/  BPT.TRAP 0x1 ;  /* 0x000000040000795c */ /* 0x000fe20000300000 */
.L_x_2904:
[----:B------:R-:W2:Y:S01]  /*18f00*/  LDL.LU R2, [R1+0x14] ;  /* 0x0000140001027983 */ /* 0x000ea20000300800 */
[----:B------:R-:W-:Y:S01]  /*18f10*/  IMAD R0, R23, 0x8, R16 ;  /* 0x0000000817007824 */ /* 0x000fe200078e0210 */
[----:B------:R-:W-:Y:S01]  /*18f20*/  SHF.L.U32 R3, R29, 0x1f, RZ ;  /* 0x0000001f1d037819 */ /* 0x000fe200000006ff */
[----:B------:R-:W-:Y:S03]  /*18f30*/  BSSY B0, `(.L_x_2905) ;  /* 0x0000004000007945 */ /* 0x000fe60003800000 */
[----:B------:R-:W0:Y:S01]  /*18f40*/  SYNCS.PHASECHK.TRANS64.TRYWAIT P0, [R0+URZ+0x16860], R3 ;  /* 0x01686003000075a7 */ /* 0x000e22000800017f */
[----:B--2---:R-:W-:Y:S01]  /*18f50*/  IMAD R6, R26, -0x80, R2 ;  /* 0xffffff801a067824 */ /* 0x004fe200078e0202 */
[----:B0-----:R-:W-:Y:S06]  /*18f60*/  @!P0 BRA `(.L_x_2906) ;  /* 0x0000006800788947 */ /* 0x001fec0003800000 */
.L_x_3111:
[----:B------:R-:W-:Y:S05]  /*18f70*/  BSYNC B0 ;  /* 0x0000000000007941 */ /* 0x000fea0003800000 */
.L_x_2905:
        /* <DEDUP_REMOVED lines=62> */
.L_x_3129:
        /* <DEDUP_REMOVED lines=9> */
.L_x_2908:
        /* <DEDUP_REMOVED lines=11> */
.L_x_2909:
[----:B------:R-:W-:Y:S01]  /*194a0*/  VIADD R23, R23, 0x1 ;  /* 0x0000000117177836 */ /* 0x000fe20000000000 */
[----:B------:R0:W-:Y:S04]  /*194b0*/  SYNCS.ARRIVE.TRANS64.A1T0 RZ, [R0+URZ+0x16850], RZ ;  /* 0x016850ff00ff79a7 */ /* 0x0001e8000810003f */
[----:B------:R-:W-:-:S04]  /*194c0*/  ISETP.NE.AND P0, PT, R23, 0x2, PT ;  /* 0x000000021700780c */ /* 0x000fc80003f05270 */
[----:B0-----:R-:W-:Y:S02]  /*194d0*/  SEL R0, RZ, 0x1, P0 ;  /* 0x00000001ff007807 */ /* 0x001fe40000000000 */
[----:B------:R-:W-:Y:S02]  /*194e0*/  SEL R23, R23, RZ, P0 ;  /* 0x000000ff17177207 */ /* 0x000fe40000000000 */
[----:B------:R-:W-:-:S07]  /*194f0*/  LOP3.LUT R29, R29, R0, RZ, 0x3c, !PT ;  /* 0x000000001d1d7212 */ /* 0x000fce00078e3cff */
.L_x_2868:
[----:B------:R-:W-:Y:S05]  /*19500*/  BSYNC B7 ;  /* 0x0000000000077941 */ /* 0x000fea0003800000 */
.L_x_2866:
[----:B------:R-:W-:-:S13]  /*19510*/  LOP3.LUT P0, RZ, R19, 0x4, RZ, 0xc0, !PT ;  /* 0x0000000413ff7812 */ /* 0x000fda000780c0ff */
[----:B------:R-:W-:Y:S05]  /*19520*/  @!P0 BRA `(.L_x_2910) ;  /* 0x0000000000248947 */ /* 0x000fea0003800000 */
[----:B------:R-:W-:Y:S05]  /*19530*/  WARPSYNC.ALL ;  /* 0x0000000000007948 */ /* 0x000fea0003800000 */
[----:B------:R-:W0:Y:S08]  /*19540*/  S2UR UR5, SR_CgaCtaId ;  /* 0x00000000000579c3 */ /* 0x000e300000008800 */
[----:B------:R-:W-:Y:S06]  /*19550*/  BAR.SYNC.DEFER_BLOCKING 0x5, 0x200 ;  /* 0x0148000000007b1d */ /* 0x000fec0000010000 */
[----:B------:R-:W-:-:S02]  /*19560*/  UMOV UR4, 0x400 ;  /* 0x0000040000047882 */ /* 0x000fc40000000000 */
[----:B0-----:R-:W-:-:S06]  /*19570*/  ULEA UR4, UR5, UR4, 0x18 ;  /* 0x0000000405047291 */ /* 0x001fcc000f8ec03f */
[----:B------:R-:W-:-:S05]  /*19580*/  MOV R16, UR4 ;  /* 0x0000000400107c02 */ /* 0x000fca0008000f00 */
[----:B------:R0:W4:Y:S01]  /*19590*/  LDS.128 R24, [R16+0x168d0] ;  /* 0x0168d00010187984 */ /* 0x0001220000000c00 */
[----:B------:R-:W-:Y:S06]  /*195a0*/  BAR.ARV 0x4, 0x200 ;  /* 0x0108000000007b1d */ /* 0x000fec0000002000 */
[----:B------:R-:W-:Y:S05]  /*195b0*/  BRA `(.L_x_2911) ;  /* 0x0000000c00d87947 */ /* 0x000fea0003800000 */
.L_x_2910:
[----:B------:R-:W0:Y:S01]  /*195c0*/  S2R R0, SR_TID.X ;  /* 0x0000000000007919 */ /* 0x000e220000002100 */
[----:B------:R-:W-:Y:S01]  /*195d0*/  UMOV UR4, 0xffffffff ;  /* 0xffffffff00047882 */ /* 0x000fe20000000000 */
[----:B0-----:R-:W-:-:S04]  /*195e0*/  LOP3.LUT R8, R0, 0x1f, RZ, 0xc0, !PT ;  /* 0x0000001f00087812 */ /* 0x001fc800078ec0ff */
[----:B------:R-:W-:Y:S01]  /*195f0*/  ISETP.NE.AND P0, PT, R8, 0x1f, PT ;  /* 0x0000001f0800780c */ /* 0x000fe20003f05270 */
[----:B------:R-:W-:-:S12]  /*19600*/  BRA.DIV UR4, `(.L_x_2912) ;  /* 0x0000006e04107947 */ /* 0x000fd8000b800000 */
[----:B--2---:R-:W-:Y:S01]  /*19610*/  IMAD.IADD R9, R27, 0x1, R8 ;  /* 0x000000011b097824 */ /* 0x004fe200078e0208 */
[----:B------:R-:W-:-:S04]  /*19620*/  ULDC UR4, c[0x0][0xc3c] ;  /* 0x00030f0000047ab9 */ /* 0x000fc80000000800 */
[----:B------:R-:W-:-:S13]  /*19630*/  ISETP.GE.OR P1, PT, R9, UR4, !P0 ;  /* 0x0000000409007c0c */ /* 0x000fda000c726670 */
[----:B------:R-:W0:Y:S08]  /*19640*/  @!P1 LDC.64 R2, c[0x0][0xc80] ;  /* 0x00032000ff029b82 */ /* 0x000e300000000a00 */
[----:B------:R-:W2:Y:S01]  /*19650*/  @!P1 LDC.64 R4, c[0x0][0xc78] ;  /* 0x00031e00ff049b82 */ /* 0x000ea20000000a00 */
[----:B0-----:R-:W-:-:S05]  /*19660*/  @!P1 IMAD.WIDE R2, R9, 0x4, R2 ;  /* 0x0000000409029825 */ /* 0x001fca00078e0202 */
[----:B---3--:R2:W3:Y:S02]  /*19670*/  @!P1 LDG.E R7, desc[UR40][R2.64] ;  /* 0x0000002802079981 */ /* 0x0084e4000c1e1900 */
[----:B--2---:R-:W-:-:S05]  /*19680*/  @!P1 IMAD.WIDE R2, R9, 0x4, R4 ;  /* 0x0000000409029825 */ /* 0x004fca00078e0204 */
[----:B------:R-:W2:Y:S01]  /*19690*/  @!P1 LDG.E R4, desc[UR40][R2.64] ;  /* 0x0000002802049981 */ /* 0x000ea2000c1e1900 */
        /* <DEDUP_REMOVED lines=9> */
[----:B---3--:R-:W-:Y:S02]  /*19730*/  @!P1 IMAD.MOV.U32 R25, RZ, RZ, R7 ;  /* 0x000000ffff199224 */ /* 0x008fe400078e0007 */
[----:B--2---:R-:W-:Y:S01]  /*19740*/  @!P1 IMAD.MOV.U32 R5, RZ, RZ, R4 ;  /* 0x000000ffff059224 */ /* 0x004fe200078e0004 */
        /* <DEDUP_REMOVED lines=17> */
[----:B------:R0:W2:Y:S02]  /*19860*/  SHFL.IDX PT, R14, R2, 0x1f, 0x1f ;  /* 0x03e01f00020e7f89 */ /* 0x0000a400000e0000 */
.L_x_3139:
[----:B------:R-:W-:Y:S02]  /*19870*/  ULDC UR4, c[0x0][0xc38] ;  /* 0x00030e0000047ab9 */ /* 0x000fe40000000800 */
[----:B------:R-:W-:-:S04]  /*19880*/  IMAD.U32 R4, RZ, RZ, UR4 ;  /* 0x00000004ff047e24 */ /* 0x000fc8000f8e00ff */
[----:B--2---:R-:W-:-:S04]  /*19890*/  IMAD R3, R14, R4, RZ ;  /* 0x000000040e037224 */ /* 0x004fc800078e02ff */
[----:B------:R-:W-:-:S05]  /*198a0*/  IMAD.IADD R6, R6, 0x1, R3 ;  /* 0x0000000106067824 */ /* 0x000fca00078e0203 */
[----:B------:R-:W-:-:S13]  /*198b0*/  ISETP.GT.AND P6, PT, R6, R0, PT ;  /* 0x000000000600720c */ /* 0x000fda0003fc4270 */
[----:B------:R-:W-:Y:S05]  /*198c0*/  @P6 BRA `(.L_x_2913) ;  /* 0x0000000000a46947 */ /* 0x000fea0003800000 */
.L_x_2916:
        /* <DEDUP_REMOVED lines=9> */
[----:B------:R-:W0:Y:S02]  /*19960*/  @!P6 LDC.64 R2, c[0x0][0xc80] ;  /* 0x00032000ff02eb82 */ /* 0x000e240000000a00 */
[----:B0-----:R-:W-:-:S05]  /*19970*/  @!P6 IMAD.WIDE R2, R4, 0x4, R2 ;  /* 0x000000040402e825 */ /* 0x001fca00078e0202 */
[----:B------:R0:W2:Y:S01]  /*19980*/  @!P6 LDG.E R25, desc[UR40][R2.64] ;  /* 0x000000280219e981 */ /* 0x0000a2000c1e1900 */
[----:B------:R-:W-:Y:S01]  /*19990*/  IMAD.MOV.U32 R5, RZ, RZ, RZ ;  /* 0x000000ffff057224 */ /* 0x000fe200078e00ff */
[----:B0-----:R-:W0:Y:S02]  /*199a0*/  @!P6 LDC.64 R2, c[0x0][0xc78] ;  /* 0x00031e00ff02eb82 */ /* 0x001e240000000a00 */
[----:B0-----:R-:W-:-:S05]  /*199b0*/  @!P6 IMAD.WIDE R2, R4, 0x4, R2 ;  /* 0x000000040402e825 */ /* 0x001fca00078e0202 */
        /* <DEDUP_REMOVED lines=19> */
[----:B------:R0:W2:Y:S02]  /*19af0*/  SHFL.IDX PT, R14, R2, 0x1f, 0x1f ;  /* 0x03e01f00020e7f89 */ /* 0x0000a400000e0000 */
.L_x_3147:
[----:B------:R-:W-:Y:S02]  /*19b00*/  ULDC UR4, c[0x0][0xc38] ;  /* 0x00030e0000047ab9 */ /* 0x000fe40000000800 */
[----:B------:R-:W-:-:S04]  /*19b10*/  IMAD.U32 R4, RZ, RZ, UR4 ;  /* 0x00000004ff047e24 */ /* 0x000fc8000f8e00ff */
[----:B--2---:R-:W-:-:S04]  /*19b20*/  IMAD R3, R14, R4, RZ ;  /* 0x000000040e037224 */ /* 0x004fc800078e02ff */
[----:B------:R-:W-:-:S05]  /*19b30*/  IMAD.IADD R6, R3, 0x1, R6 ;  /* 0x0000000103067824 */ /* 0x000fca00078e0206 */
[----:B------:R-:W-:-:S13]  /*19b40*/  ISETP.GT.AND P6, PT, R6, R0, PT ;  /* 0x000000000600720c */ /* 0x000fda0003fc4270 */
[----:B------:R-:W-:Y:S05]  /*19b50*/  @!P6 BRA `(.L_x_2916) ;  /* 0xfffffffc005ce947 */ /* 0x000fea000383ffff */
.L_x_2913:
[----:B------:R-:W-:Y:S01]  /*19b60*/  IMAD.IADD R6, R6, 0x1, -R3 ;  /* 0x0000000106067824 */ /* 0x000fe200078e0a03 */
[----:B------:R-:W-:-:S03]  /*19b70*/  UMOV UR4, 0xffffffff ;  /* 0xffffffff00047882 */ /* 0x000fc60000000000 */
[----:B------:R-:W-:-:S05]  /*19b80*/  IMAD R3, R2, R4, R6 ;  /* 0x0000000402037224 */ /* 0x000fca00078e0206 */
[----:B------:R-:W-:Y:S01]  /*19b90*/  ISETP.GT.AND P6, PT, R3, R0, PT ;  /* 0x000000000300720c */ /* 0x000fe20003fc4270 */
[----:B------:R-:W-:-:S12]  /*19ba0*/  BRA.DIV UR4, `(.L_x_2917) ;  /* 0x0000006e04987947 */ /* 0x000fd8000b800000 */
[----:B------:R-:W-:-:S04]  /*19bb0*/  VOTE.ANY R3, PT, !P6 ;  /* 0x0000000000037806 */ /* 0x000fc800070e0100 */
[----:B------:R-:W2:Y:S02]  /*19bc0*/  POPC R7, R3 ;  /* 0x0000000300077309 */ /* 0x000ea40000000000 */
[----:B--2---:R2:W3:Y:S01]  /*19bd0*/  SHFL.IDX PT, R25, R25, R7, 0x1f ;  /* 0x00001f0719197589 */ /* 0x0044e200000e0000 */
[----:B------:R-:W-:-:S03]  /*19be0*/  IMAD.IADD R27, R7, 0x1, R27 ;  /* 0x00000001071b7824 */ /* 0x000fc600078e021b */
[----:B------:R2:W4:Y:S04]  /*19bf0*/  SHFL.IDX PT, R5, R5, R7, 0x1f ;  /* 0x00001f0705057589 */ /* 0x00052800000e0000 */
.L_x_3152:
[----:B------:R-:W-:-:S13]  /*19c00*/  ISETP.NE.AND P0, PT, R3, RZ, PT ;  /* 0x000000ff0300720c */ /* 0x000fda0003f05270 */
[----:B------:R-:W-:Y:S05]  /*19c10*/  @!P0 BRA `(.L_x_2918) ;  /* 0x0000000000108947 */ /* 0x000fea0003800000 */
[----:B------:R-:W-:Y:S01]  /*19c20*/  UMOV UR4, 0xffffffff ;  /* 0xffffffff00047882 */ /* 0x000fe20000000000 */
[----:B------:R-:W-:Y:S02]  /*19c30*/  VIADD R12, R7, 0xffffffff ;  /* 0xffffffff070c7836 */ /* 0x000fe40000000000 */
[----:B------:R-:W-:Y:S05]  /*19c40*/  BRA.DIV UR4, `(.L_x_2919) ;  /* 0x0000006e04d07947 */ /* 0x000fea000b800000 */
[----:B------:R0:W0:Y:S02]  /*19c50*/  SHFL.IDX PT, R24, R2, R12, 0x1f ;  /* 0x00001f0c02187589 */ /* 0x00002400000e0000 */
.L_x_2918:
[----:B----4-:R-:W-:Y:S01]  /*19c60*/  ISETP.NE.AND P0, PT, R5, 0x1, PT ;  /* 0x000000010500780c */ /* 0x010fe20003f05270 */
[----:B0-----:R-:W-:-:S04]  /*19c70*/  IMAD R24, R24, R4, R6 ;  /* 0x0000000418187224 */ /* 0x001fc800078e0206 */
[----:B------:R-:W-:-:S08]  /*19c80*/  IMAD.IADD R0, R0, 0x1, -R24 ;  /* 0x0000000100007824 */ /* 0x000fd000078e0a18 */
[----:B------:R-:W-:Y:S05]  /*19c90*/  @!P0 BRA `(.L_x_2920) ;  /* 0x0000000000dc8947 */ /* 0x000fea0003800000 */
[-C--:B---3--:R-:W-:Y:S01]  /*19ca0*/  IABS R6, R25.reuse ;  /* 0x0000001900067213 */ /* 0x088fe20000000000 */
[----:B------:R-:W-:Y:S01]  /*19cb0*/  IMAD.MOV.U32 R2, RZ, RZ, RZ ;  /* 0x000000ffff027224 */ /* 0x000fe200078e00ff */
[----:B------:R-:W-:Y:S02]  /*19cc0*/  IABS R8, R25 ;  /* 0x0000001900087213 */ /* 0x000fe40000000000 */
[----:B------:R-:W0:Y:S03]  /*19cd0*/  I2F.RP R4, R6 ;  /* 0x0000000600047306 */ /* 0x000e260000209400 */
[----:B------:R-:W-:-:S05]  /*19ce0*/  IMAD.MOV R8, RZ, RZ, -R8 ;  /* 0x000000ffff087224 */ /* 0x000fca00078e0a08 */
[----:B0-----:R-:W2:Y:S02]  /*19cf0*/  MUFU.RCP R4, R4 ;  /* 0x0000000400047308 */ /* 0x001ea40000001000 */
[----:B--2---:R-:W-:-:S06]  /*19d00*/  VIADD R7, R4, 0xffffffe ;  /* 0x0ffffffe04077836 */ /* 0x004fcc0000000000 */
[----:B------:R-:W0:Y:S02]  /*19d10*/  F2I.FTZ.U32.TRUNC.NTZ R3, R7 ;  /* 0x0000000700037305 */ /* 0x000e24000021f000 */
[----:B0-----:R-:W-:-:S04]  /*19d20*/  IMAD.MOV R9, RZ, RZ, -R3 ;  /* 0x000000ffff097224 */ /* 0x001fc800078e0a03 */
[----:B------:R-:W-:-:S04]  /*19d30*/  IMAD R9, R9, R6, RZ ;  /* 0x0000000609097224 */ /* 0x000fc800078e02ff */
[----:B------:R-:W-:Y:S01]  /*19d40*/  IMAD.HI.U32 R2, R3, R9, R2 ;  /* 0x0000000903027227 */ /* 0x000fe200078e0002 */
[----:B------:R-:W-:-:S05]  /*19d50*/  IABS R3, R0 ;  /* 0x0000000000037213 */ /* 0x000fca0000000000 */
[----:B------:R-:W-:-:S04]  /*19d60*/  IMAD.HI.U32 R4, R2, R3, RZ ;  /* 0x0000000302047227 */ /* 0x000fc800078e00ff */
[----:B------:R-:W-:Y:S02]  /*19d70*/  IMAD R3, R4, R8, R3 ;  /* 0x0000000804037224 */ /* 0x000fe400078e0203 */
[----:B------:R-:W-:-:S03]  /*19d80*/  IMAD.MOV.U32 R2, RZ, RZ, RZ ;  /* 0x000000ffff027224 */ /* 0x000fc600078e00ff */
[----:B------:R-:W-:-:S13]  /*19d90*/  ISETP.GT.U32.AND P1, PT, R6, R3, PT ;  /* 0x000000030600720c */ /* 0x000fda0003f24070 */
[----:B------:R-:W-:Y:S02]  /*19da0*/  @!P1 IMAD.IADD R3, R3, 0x1, -R6 ;  /* 0x0000000103039824 */ /* 0x000fe400078e0a06 */
[----:B------:R-:W-:Y:S01]  /*19db0*/  @!P1 VIADD R4, R4, 0x1 ;  /* 0x0000000104049836 */ /* 0x000fe20000000000 */
[----:B------:R-:W-:Y:S02]  /*19dc0*/  ISETP.NE.AND P1, PT, R25, RZ, PT ;  /* 0x000000ff1900720c */ /* 0x000fe40003f25270 */
[----:B------:R-:W-:Y:S02]  /*19dd0*/  ISETP.GE.U32.AND P0, PT, R3, R6, PT ;  /* 0x000000060300720c */ /* 0x000fe40003f06070 */
[----:B------:R-:W-:-:S04]  /*19de0*/  IABS R6, R5 ;  /* 0x0000000500067213 */ /* 0x000fc80000000000 */
[----:B------:R-:W0:Y:S07]  /*19df0*/  I2F.RP R7, R6 ;  /* 0x0000000600077306 */ /* 0x000e2e0000209400 */
[----:B------:R-:W-:Y:S01]  /*19e00*/  @P0 VIADD R4, R4, 0x1 ;  /* 0x0000000104040836 */ /* 0x000fe20000000000 */
[----:B0-----:R-:W0:Y:S02]  /*19e10*/  MUFU.RCP R7, R7 ;  /* 0x0000000700077308 */ /* 0x001e240000001000 */
[----:B0-----:R-:W-:Y:S01]  /*19e20*/  VIADD R8, R7, 0xffffffe ;  /* 0x0ffffffe07087836 */ /* 0x001fe20000000000 */
[----:B------:R-:W-:-:S05]  /*19e30*/  IABS R7, R5 ;  /* 0x0000000500077213 */ /* 0x000fca0000000000 */
[----:B------:R-:W0:Y:S01]  /*19e40*/  F2I.FTZ.U32.TRUNC.NTZ R3, R8 ;  /* 0x0000000800037305 */ /* 0x000e22000021f000 */
[----:B------:R-:W-:Y:S02]  /*19e50*/  IMAD.MOV R7, RZ, RZ, -R7 ;  /* 0x000000ffff077224 */ /* 0x000fe400078e0a07 */
[----:B0-----:R-:W-:-:S04]  /*19e60*/  IMAD.MOV R9, RZ, RZ, -R3 ;  /* 0x000000ffff097224 */ /* 0x001fc800078e0a03 */
[----:B------:R-:W-:-:S04]  /*19e70*/  IMAD R9, R9, R6, RZ ;  /* 0x0000000609097224 */ /* 0x000fc800078e02ff */
[----:B------:R-:W-:Y:S01]  /*19e80*/  IMAD.HI.U32 R2, R3, R9, R2 ;  /* 0x0000000903027227 */ /* 0x000fe200078e0002 */
[----:B------:R-:W-:-:S04]  /*19e90*/  LOP3.LUT R3, R0, R25, RZ, 0x3c, !PT ;  /* 0x0000001900037212 */ /* 0x000fc800078e3cff */
        /* <DEDUP_REMOVED lines=23> */
.L_x_2920:
[----:B------:R-:W0:Y:S02]  /*1a010*/  LDC.64 R2, c[0x0][0xc90] ;  /* 0x00032400ff027b82 */ /* 0x000e240000000a00 */
[----:B0-----:R-:W-:-:S05]  /*1a020*/  IMAD.WIDE R2, R27, 0x4, R2 ;  /* 0x000000041b027825 */ /* 0x001fca00078e0202 */
[----:B------:R0:W3:Y:S02]  /*1a030*/  LDG.E R6, desc[UR40][R2.64] ;  /* 0x0000002802067981 */ /* 0x0000e4000c1e1900 */
[----:B0-----:R-:W-:Y:S02]  /*1a040*/  IMAD.MOV.U32 R2, RZ, RZ, RZ ;  /* 0x000000ffff027224 */ /* 0x001fe400078e00ff */
[----:B---3--:R-:W-:-:S05]  /*1a050*/  IMAD R5, R25, R6, RZ ;  /* 0x0000000619057224 */ /* 0x008fca00078e02ff */
[----:B--2---:R-:W-:-:S04]  /*1a060*/  IABS R7, R5 ;  /* 0x0000000500077213 */ /* 0x004fc80000000000 */
[----:B------:R-:W0:Y:S08]  /*1a070*/  I2F.RP R8, R7 ;  /* 0x0000000700087306 */ /* 0x000e300000209400 */
[----:B0-----:R-:W1:Y:S02]  /*1a080*/  MUFU.RCP R8, R8 ;  /* 0x0000000800087308 */ /* 0x001e640000001000 */
[----:B-1----:R-:W-:-:S06]  /*1a090*/  VIADD R10, R8, 0xffffffe ;  /* 0x0ffffffe080a7836 */ /* 0x002fcc0000000000 */
        /* <DEDUP_REMOVED lines=16> */
[----:B------:R-:W-:-:S06]  /*1a1a0*/  IMAD.MOV.U32 R2, RZ, RZ, RZ ;  /* 0x000000ffff027224 */ /* 0x000fcc00078e00ff */
[----:B------:R-:W-:-:S04]  /*1a1b0*/  @P0 VIADD R9, R9, 0x1 ;  /* 0x0000000109090836 */ /* 0x000fc80000000000 */
[----:B------:R-:W-:-:S04]  /*1a1c0*/  IMAD.MOV.U32 R7, RZ, RZ, R9 ;  /* 0x000000ffff077224 */ /* 0x000fc800078e0009 */
[----:B------:R-:W-:Y:S01]  /*1a1d0*/  @!P2 IMAD.MOV R7, RZ, RZ, -R7 ;  /* 0x000000ffff07a224 */ /* 0x000fe200078e0a07 */
[----:B------:R-:W-:-:S05]  /*1a1e0*/  @!P1 LOP3.LUT R7, RZ, R5, RZ, 0x33, !PT ;  /* 0x00000005ff079212 */ /* 0x000fca00078e33ff */
[----:B------:R-:W-:Y:S02]  /*1a1f0*/  IMAD R8, R6, R7, RZ ;  /* 0x0000000706087224 */ /* 0x000fe400078e02ff */
[----:B------:R-:W-:Y:S02]  /*1a200*/  IMAD.MOV R7, RZ, RZ, -R7 ;  /* 0x000000ffff077224 */ /* 0x000fe400078e0a07 */
[----:B------:R-:W-:Y:S02]  /*1a210*/  IMAD.MOV R3, RZ, RZ, -R8 ;  /* 0x000000ffff037224 */ /* 0x000fe400078e0a08 */
[----:B------:R-:W-:-:S03]  /*1a220*/  IMAD R5, R5, R7, R0 ;  /* 0x0000000705057224 */ /* 0x000fc600078e0200 */
[----:B------:R-:W-:-:S04]  /*1a230*/  VIADDMNMX R4, R3, R4, R6, PT ;  /* 0x0000000403047246 */ /* 0x000fc80003800106 */
        /* <DEDUP_REMOVED lines=8> */
[----:B------:R-:W-:-:S04]  /*1a2c0*/  IMAD R7, R7, R6, RZ ;  /* 0x0000000607077224 */ /* 0x000fc800078e02ff */
[----:B------:R-:W-:Y:S01]  /*1a2d0*/  IMAD.HI.U32 R2, R3, R7, R2 ;  /* 0x0000000703027227 */ /* 0x000fe200078e0002 */
[----:B------:R-:W-:-:S05]  /*1a2e0*/  IABS R3, R5 ;  /* 0x0000000500037213 */ /* 0x000fca0000000000 */
[----:B------:R-:W-:-:S04]  /*1a2f0*/  IMAD.HI.U32 R2, R2, R3, RZ ;  /* 0x0000000302027227 */ /* 0x000fc800078e00ff */
[----:B------:R-:W-:Y:S01]  /*1a300*/  IMAD R3, R2, R0, R3 ;  /* 0x0000000002037224 */ /* 0x000fe200078e0203 */
[----:B------:R-:W-:Y:S02]  /*1a310*/  LOP3.LUT R0, R5, R4, RZ, 0x3c, !PT ;  /* 0x0000000405007212 */ /* 0x000fe400078e3cff */
[----:B------:R-:W-:Y:S02]  /*1a320*/  IADD3 R5, R8, 0x1000000, R5 ;  /* 0x0100000008057810 */ /* 0x000fe40007ffe005 */
        /* <DEDUP_REMOVED lines=8> */
[----:B------:R-:W-:Y:S01]  /*1a3b0*/  @!P1 LOP3.LUT R2, RZ, R4, RZ, 0x33, !PT ;  /* 0x00000004ff029212 */ /* 0x000fe200078e33ff */
[----:B------:R-:W-:-:S04]  /*1a3c0*/  IMAD.MOV R4, RZ, RZ, -R4 ;  /* 0x000000ffff047224 */ /* 0x000fc800078e0a04 */
[----:B------:R-:W-:-:S07]  /*1a3d0*/  IMAD R26, R2, R4, R5 ;  /* 0x00000004021a7224 */ /* 0x000fce00078e0205 */
.L_x_2921:
[----:B------:R-:W-:-:S05]  /*1a3e0*/  LOP3.LUT R2, RZ, R2, RZ, 0x33, !PT ;  /* 0x00000002ff027212 */ /* 0x000fca00078e33ff */
[----:B------:R-:W-:Y:S01]  /*1a3f0*/  IMAD.IADD R25, R25, 0x1, R2 ;  /* 0x0000000119197824 */ /* 0x000fe200078e0202 */
[----:B------:R-:W-:Y:S06]  /*1a400*/  BRA `(.L_x_2922) ;  /* 0x00000000001c7947 */ /* 0x000fec0003800000 */
.L_x_2914:
[----:B------:R-:W-:Y:S01]  /*1a410*/  UMOV UR4, URZ ;  /* 0x0000003f00047c82 */ /* 0x000fe20008000000 */
[----:B------:R-:W-:Y:S01]  /*1a420*/  UMOV UR5, URZ ;  /* 0x0000003f00057c82 */ /* 0x000fe20008000000 */
[----:B------:R-:W-:Y:S01]  /*1a430*/  ULDC UR6, c[0x0][0xc3c] ;  /* 0x00030f0000067ab9 */ /* 0x000fe20000000800 */
[----:B------:R-:W-:Y:S02]  /*1a440*/  IMAD.MOV.U32 R24, RZ, RZ, R0 ;  /* 0x000000ffff187224 */ /* 0x000fe400078e0000 */
[----:B------:R-:W-:Y:S02]  /*1a450*/  IMAD.U32 R25, RZ, RZ, UR4 ;  /* 0x00000004ff197e24 */ /* 0x000fe4000f8e00ff */
[----:B------:R-:W-:Y:S02]  /*1a460*/  IMAD.U32 R26, RZ, RZ, UR5 ;  /* 0x00000005ff1a7e24 */ /* 0x000fe4000f8e00ff */
[----:B------:R-:W-:-:S07]  /*1a470*/  IMAD.U32 R27, RZ, RZ, UR6 ;  /* 0x00000006ff1b7e24 */ /* 0x000fce000f8e00ff */
.L_x_2922:
        /* <DEDUP_REMOVED lines=10> */
.L_x_2911:
[----:B------:R-:W-:Y:S02]  /*1a520*/  ULDC UR4, c[0x0][0xc3c] ;  /* 0x00030f0000047ab9 */ /* 0x000fe40000000800 */
[----:B----4-:R-:W-:-:S13]  /*1a530*/  ISETP.GE.AND P0, PT, R27, UR4, PT ;  /* 0x000000041b007c0c */ /* 0x010fda000bf06270 */
[----:B------:R-:W-:Y:S05]  /*1a540*/  @!P0 BRA `(.L_x_2923) ;  /* 0xffffff9c000c8947 */ /* 0x000fea000383ffff */
[----:B------:R-:W-:Y:S05]  /*1a550*/  BSYNC B8 ;  /* 0x0000000000087941 */ /* 0x000fea0003800000 */
.L_x_2826:
        /* <DEDUP_REMOVED lines=12> */
.L_x_3155:
[----:B------:R-:W-:Y:S05]  /*1a620*/  BSYNC B0 ;  /* 0x0000000000007941 */ /* 0x000fea0003800000 */
.L_x_2924:
[----:B------:R-:W-:-:S03]  /*1a630*/  UMOV UR4, 0xffffffff ;  /* 0xffffffff00047882 */ /* 0x000fc60000000000 */
[----:B------:R-:W-:Y:S05]  /*1a640*/  BRA.DIV UR4, `(.L_x_2926) ;  /* 0x00000066048c7947 */ /* 0x000fea000b800000 */
[----:B0-----:R-:W0:Y:S02]  /*1a650*/  S2R R0, SR_TID.X ;  /* 0x0000000000007919 */ /* 0x001e240000002100 */
[----:B0-----:R-:W-:-:S04]  /*1a660*/  SHF.R.U32.HI R0, RZ, 0x5, R0 ;  /* 0x00000005ff007819 */ /* 0x001fc80000011600 */
[----:B------:R-:W-:-:S05]  /*1a670*/  LOP3.LUT R0, R0, 0x3, RZ, 0xc0, !PT ;  /* 0x0000000300007812 */ /* 0x000fca00078ec0ff */
[----:B------:R0:W4:Y:S02]  /*1a680*/  SHFL.IDX PT, R14, R0, RZ, 0x1f ;  /* 0x00001fff000e7589 */ /* 0x00012400000e0000 */
.L_x_3158:
[----:B----4-:R-:W-:-:S13]  /*1a690*/  ISETP.NE.AND P0, PT, R14, RZ, PT ;  /* 0x000000ff0e00720c */ /* 0x010fda0003f05270 */
[----:B------:R-:W-:Y:S05]  /*1a6a0*/  @P0 BRA `(.L_x_2661) ;  /* 0x0000000000880947 */ /* 0x000fea0003800000 */
[----:B------:R-:W-:-:S03]  /*1a6b0*/  UMOV UR4, 0xffffffff ;  /* 0xffffffff00047882 */ /* 0x000fc60000000000 */
[----:B------:R-:W-:Y:S05]  /*1a6c0*/  BRA.DIV UR4, `(.L_x_2927) ;  /* 0x0000006604a07947 */ /* 0x000fea000b800000 */
[----:B------:R-:W-:-:S13]  /*1a6d0*/  ELECT P6, URZ, PT ;  /* 0x00000000003f782f */ /* 0x000fda00038c0000 */
.L_x_3161:
[----:B------:R-:W-:Y:S05]  /*1a6e0*/  @!P6 BRA `(.L_x_2661) ;  /* 0x000000000078e947 */ /* 0x000fea0003800000 */
[----:B0-----:R-:W4:Y:S02]  /*1a6f0*/  LDL.LU R0, [R1+0x30] ;  /* 0x0000300001007983 */ /* 0x001f240000300800 */
[----:B----4-:R-:W-:-:S04]  /*1a700*/  LOP3.LUT R0, R0, 0x2, RZ, 0xfc, !PT ;  /* 0x0000000200007812 */ /* 0x010fc800078efcff */
[----:B------:R-:W-:-:S13]  /*1a710*/  ISETP.NE.AND P0, PT, R0, 0x3, PT ;  /* 0x000000030000780c */ /* 0x000fda0003f05270 */
[----:B------:R-:W-:Y:S05]  /*1a720*/  @!P0 BRA `(.L_x_2928) ;  /* 0x0000000000048947 */ /* 0x000fea0003800000 */
[----:B------:R-:W-:Y:S01]  /*1a730*/  BPT.TRAP 0x1 ;  /* 0x000000040000795c */ /* 0x000fe20000300000 */
.L_x_2928:
[----:B------:R-:W-:Y:S01]  /*1a740*/  IMAD R3, R23, 0x8, R5 ;  /* 0x0000000817037824 */ /* 0x000fe200078e0205 */
[----:B------:R-:W-:Y:S01]  /*1a750*/  SHF.L.U32 R2, R29, 0x1f, RZ ;  /* 0x0000001f1d027819 */ /* 0x000fe200000006ff */
[----:B------:R-:W-:-:S03]  /*1a760*/  VIADD R23, R23, 0x1 ;  /* 0x0000000117177836 */ /* 0x000fc60000000000 */
[----:B------:R-:W0:Y:S02]  /*1a770*/  SYNCS.PHASECHK.TRANS64.TRYWAIT P1, [R3+URZ+0x16840], R2 ;  /* 0x01684002030075a7 */ /* 0x000e24000802017f */
[----:B------:R-:W-:-:S04]  /*1a780*/  ISETP.NE.AND P2, PT, R23, 0x2, PT ;  /* 0x000000021700780c */ /* 0x000fc80003f45270 */
[----:B------:R-:W-:Y:S01]  /*1a790*/  SEL R0, RZ, 0x1, P2 ;  /* 0x00000001ff007807 */ /* 0x000fe20001000000 */
[----:B0-----:R-:W-:Y:S08]  /*1a7a0*/  @!P1 BRA `(.L_x_2929) ;  /* 0x0000006400889947 */ /* 0x001ff00003800000 */
.L_x_3162:
[----:B------:R-:W-:Y:S02]  /*1a7b0*/  SEL R23, R23, RZ, P2 ;  /* 0x000000ff17177207 */ /* 0x000fe40001000000 */
[----:B------:R-:W-:Y:S01]  /*1a7c0*/  LOP3.LUT R0, R29, R0, RZ, 0x3c, !PT ;  /* 0x000000001d007212 */ /* 0x000fe200078e3cff */
[----:B------:R-:W-:Y:S06]  /*1a7d0*/  @!P0 BRA `(.L_x_2930) ;  /* 0x0000000000048947 */ /* 0x000fec0003800000 */
[----:B------:R-:W-:Y:S01]  /*1a7e0*/  BPT.TRAP 0x1 ;  /* 0x000000040000795c */ /* 0x000fe20000300000 */
.L_x_2930:
[----:B------:R-:W-:Y:S01]  /*1a7f0*/  IMAD R23, R23, 0x8, R5 ;  /* 0x0000000817177824 */ /* 0x000fe200078e0205 */
[----:B------:R-:W-:-:S04]  /*1a800*/  SHF.L.U32 R0, R0, 0x1f, RZ ;  /* 0x0000001f00007819 */ /* 0x000fc800000006ff */
[----:B------:R-:W4:Y:S02]  /*1a810*/  SYNCS.PHASECHK.TRANS64.TRYWAIT P1, [R23+URZ+0x16840], R0 ;  /* 0x01684000170075a7 */ /* 0x000f24000802017f */
[----:B----4-:R-:W-:Y:S05]  /*1a820*/  @!P1 BRA `(.L_x_2931) ;  /* 0x00000064007c9947 */ /* 0x010fea0003800000 */
.L_x_3163:
[----:B------:R-:W-:Y:S05]  /*1a830*/  @!P0 BRA `(.L_x_2932) ;  /* 0x0000000000048947 */ /* 0x000fea0003800000 */
[----:B------:R-:W-:Y:S01]  /*1a840*/  BPT.TRAP 0x1 ;  /* 0x000000040000795c */ /* 0x000fe20000300000 */
.L_x_2932:
[----:B------:R-:W5:Y:S02]  /*1a850*/  SYNCS.PHASECHK.TRANS64.TRYWAIT P1, [R3+URZ+0x16860], R2 ;  /* 0x01686002030075a7 */ /* 0x000f64000802017f */
[----:B-----5:R-:W-:Y:S05]  /*1a860*/  @!P1 BRA `(.L_x_2933) ;  /* 0x0000006400809947 */ /* 0x020fea0003800000 */
.L_x_3164:
[----:B------:R-:W-:Y:S05]  /*1a870*/  @!P0 BRA `(.L_x_2934) ;  /* 0x0000000000048947 */ /* 0x000fea0003800000 */
[----:B------:R-:W-:Y:S01]  /*1a880*/  BPT.TRAP 0x1 ;  /* 0x000000040000795c */ /* 0x000fe20000300000 */
.L_x_2934:
[----:B------:R0:W0:Y:S02]  /*1a890*/  SYNCS.PHASECHK.TRANS64.TRYWAIT P0, [R23+URZ+0x16860], R0 ;  /* 0x01686000170075a7 */ /* 0x000024000800017f */
[----:B0-----:R-:W-:Y:S05]  /*1a8a0*/  @!P0 NANOSLEEP.SYNCS 0x989680 ;  /* 0x009896800000895d */ /* 0x001fea0003900000 */
[----:B------:R-:W0:Y:S02]  /*1a8b0*/  @!P0 SYNCS.PHASECHK.TRANS64 P0, [R23+URZ+0x16860], R0 ;  /* 0x01686000170085a7 */ /* 0x000e24000800007f */
[----:B0-----:R-:W-:Y:S05]  /*1a8c0*/  @!P0 BRA `(.L_x_2934) ;  /* 0xfffffffc00f08947 */ /* 0x001fea000383ffff */
.L_x_2661:
[----:B------:R-:W-:Y:S05]  /*1a8d0*/  BSYNC B9 ;  /* 0x0000000000097941 */ /* 0x000fea0003800000 */
.L_x_2658:
[----:B------:R-:W-:Y:S05]  /*1a8e0*/  EXIT ;  /* 0x000000000000794d */ /* 0x000fea0003800000 */
.L_x_2681:
[----:B0-----:R0:W1:Y:S02]  /*1a8f0*/  SYNCS.PHASECHK.TRANS64.TRYWAIT P6, [R68+URZ+0x16890], R77 ;  /* 0x0168904d440075a7 */ /* 0x00106400080c017f */
[----:B-1----:R-:W-:Y:S05]  /*1a900*/  @!P6 NANOSLEEP.SYNCS 0x989680 ;  /* 0x009896800000e95d */ /* 0x002fea0003900000 */
[----:B------:R-:W1:Y:S02]  /*1a910*/  @!P6 SYNCS.PHASECHK.TRANS64 P6, [R68+URZ+0x16890], R77 ;  /* 0x0168904d4400e5a7 */ /* 0x000e6400080c007f */
[----:B-1----:R-:W-:Y:S05]  /*1a920*/  @!P6 BRA `(.L_x_2681) ;  /* 0xfffffffc00f0e947 */ /* 0x002fea000383ffff */
[----:B------:R-:W-:Y:S05]  /*1a930*/  BRA `(.L_x_2935) ;  /* 0xfffffe8400247947 */ /* 0x000fea000383ffff */
.L_x_2682:
        /* <DEDUP_REMOVED lines=8> */
.L_x_2937:
[----:B------:R-:W-:Y:S05]  /*1a9c0*/  BSYNC B1 ;  /* 0x0000000000017941 */ /* 0x000fea0003800000 */
.L_x_2936:
        /* <DEDUP_REMOVED lines=8> */
.L_x_2938:
[----:B------:R-:W-:Y:S05]  /*1aa50*/  BRA `(.L_x_2939) ;  /* 0xfffffe8000f07947 */ /* 0x000fea000383ffff */
.L_x_2691:
[----:B------:R-:W-:Y:S01]  /*1aa60*/  BSSY B1, `(.L_x_2940) ;  /* 0x0000008000017945 */ /* 0x000fe20003800000 */
[----:B--2-4-:R-:W-:Y:S01]  /*1aa70*/  MOV R13, R85 ;  /* 0x00000055000d7202 */ /* 0x014fe20000000f00 */
[----:B------:R-:W-:Y:S02]  /*1aa80*/  IMAD.MOV.U32 R12, RZ, RZ, 0x1 ;  /* 0x00000001ff0c7424 */ /* 0x000fe400078e00ff */
[----:B------:R-:W-:Y:S02]  /*1aa90*/  IMAD.MOV.U32 R11, RZ, RZ, 0x1c1f ;  /* 0x00001c1fff0b7424 */ /* 0x000fe400078e00ff */
[----:B------:R-:W-:-:S07]  /*1aaa0*/  IMAD.MOV.U32 R15, RZ, RZ, -0x1 ;  /* 0xffffffffff0f7424 */ /* 0x000fce00078e00ff */
[----:B01-3--:R-:W-:Y:S05]  /*1aab0*/  WARPSYNC.COLLECTIVE R15, `(.L_x_2941) ;  /* 0x000000000f087348 */ /* 0x00bfea0003c00000 */
[----:B---3--:R2:W3:Y:S02]  /*1aac0*/  SHFL.IDX P6, R14, R13, R12, R11 ;  /* 0x0000000c0d0e7389 */ /* 0x0084e400000c000b */
[----:B0123--:R-:W-:Y:S01]  /*1aad0*/  ENDCOLLECTIVE ;  /* 0x000000000000791b */ /* 0x00ffe20003800000 */
.L_x_2941:
[----:B------:R-:W-:Y:S05]  /*1aae0*/  BSYNC B1 ;  /* 0x0000000000017941 */ /* 0x000fea0003800000 */
.L_x_2940:
        /* <DEDUP_REMOVED lines=8> */
.L_x_2942:
[----:B------:R-:W-:Y:S05]  /*1ab70*/  BRA `(.L_x_2943) ;  /* 0xfffffe8800847947 */ /* 0x000fea000383ffff */
.L_x_2703:
[----:B0-----:R0:W1:Y:S02]  /*1ab80*/  SYNCS.PHASECHK.TRANS64.TRYWAIT P4, [R68+URZ+0x16890], R77 ;  /* 0x0168904d440075a7 */ /* 0x001064000808017f */
[----:B-1----:R-:W-:Y:S05]  /*1ab90*/  @!P4 NANOSLEEP.SYNCS 0x989680 ;  /* 0x009896800000c95d */ /* 0x002fea0003900000 */
[----:B------:R-:W1:Y:S02]  /*1aba0*/  @!P4 SYNCS.PHASECHK.TRANS64 P4, [R68+URZ+0x16890], R77 ;  /* 0x0168904d4400c5a7 */ /* 0x000e64000808007f */
[----:B-1----:R-:W-:Y:S05]  /*1abb0*/  @!P4 BRA `(.L_x_2703) ;  /* 0xfffffffc00f0c947 */ /* 0x002fea000383ffff */
[----:B------:R-:W-:Y:S05]  /*1abc0*/  BRA `(.L_x_2944) ;  /* 0xfffffe9400ac7947 */ /* 0x000fea000383ffff */
.L_x_2704:
        /* <DEDUP_REMOVED lines=8> */
.L_x_2946:
[----:B------:R-:W-:Y:S05]  /*1ac50*/  BSYNC B1 ;  /* 0x0000000000017941 */ /* 0x000fea0003800000 */
.L_x_2945:
        /* <DEDUP_REMOVED lines=8> */
.L_x_2947:
[----:B------:R-:W-:Y:S01]  /*1ace0*/  IMAD.MOV.U32 R80, RZ, RZ, R14 ;  /* 0x000000ffff507224 */ /* 0x000fe200078e000e */
[----:B------:R-:W-:Y:S06]  /*1acf0*/  BRA `(.L_x_2948) ;  /* 0xfffffe9400787947 */ /* 0x000fec000383ffff */
.L_x_2709:
[----:B------:R-:W-:Y:S01]  /*1ad00*/  BSSY B1, `(.L_x_2949) ;  /* 0x0000008000017945 */ /* 0x000fe20003800000 */
[----:B---3--:R-:W-:Y:S01]  /*1ad10*/  IMAD.MOV.U32 R13, RZ, RZ, R85 ;  /* 0x000000ffff0d7224 */ /* 0x008fe200078e0055 */
[----:B------:R-:W-:Y:S01]  /*1ad20*/  MOV R15, 0xffffffff ;  /* 0xffffffff000f7802 */ /* 0x000fe20000000f00 */
[----:B------:R-:W-:Y:S02]  /*1ad30*/  IMAD.MOV.U32 R12, RZ, RZ, 0x1 ;  /* 0x00000001ff0c7424 */ /* 0x000fe400078e00ff */
[----:B--2---:R-:W-:-:S07]  /*1ad40*/  IMAD.MOV.U32 R11, RZ, RZ, 0x1c1f ;  /* 0x00001c1fff0b7424 */ /* 0x004fce00078e00ff */
[----:B01----:R-:W-:Y:S05]  /*1ad50*/  WARPSYNC.COLLECTIVE R15, `(.L_x_2950) ;  /* 0x000000000f087348 */ /* 0x003fea0003c00000 */
[----:B------:R2:W3:Y:S02]  /*1ad60*/  SHFL.IDX P6, R14, R13, R12, R11 ;  /* 0x0000000c0d0e7389 */ /* 0x0004e400000c000b */
[----:B0123--:R-:W-:Y:S01]  /*1ad70*/  ENDCOLLECTIVE ;  /* 0x000000000000791b */ /* 0x00ffe20003800000 */
.L_x_2950:
[----:B------:R-:W-:Y:S05]  /*1ad80*/  BSYNC B1 ;  /* 0x0000000000017941 */ /* 0x000fea0003800000 */
.L_x_2949:
        /* <DEDUP_REMOVED lines=8> */
.L_x_2951:
[----:B------:R-:W-:Y:S01]  /*1ae10*/  IMAD.MOV.U32 R84, RZ, RZ, R14 ;  /* 0x000000ffff547224 */ /* 0x000fe200078e000e */
[----:B------:R-:W-:Y:S06]  /*1ae20*/  BRA `(.L_x_2952) ;  /* 0xfffffe9c00307947 */ /* 0x000fec000383ffff */
.L_x_2714:
[----:B0-----:R0:W1:Y:S02]  /*1ae30*/  SYNCS.PHASECHK.TRANS64.TRYWAIT P3, [R68+URZ+0x16890], R77 ;  /* 0x0168904d440075a7 */ /* 0x001064000806017f */
[----:B-1----:R-:W-:Y:S05]  /*1ae40*/  @!P3 NANOSLEEP.SYNCS 0x989680 ;  /* 0x009896800000b95d */ /* 0x002fea0003900000 */
[----:B------:R-:W1:Y:S02]  /*1ae50*/  @!P3 SYNCS.PHASECHK.TRANS64 P3, [R68+URZ+0x16890], R77 ;  /* 0x0168904d4400b5a7 */ /* 0x000e64000806007f */
[----:B-1----:R-:W-:Y:S05]  /*1ae60*/  @!P3 BRA `(.L_x_2714) ;  /* 0xfffffffc00f0b947 */ /* 0x002fea000383ffff */
[----:B------:R-:W-:Y:S05]  /*1ae70*/  BRA `(.L_x_2953) ;  /* 0xfffffea400447947 */ /* 0x000fea000383ffff */
.L_x_2715:
        /* <DEDUP_REMOVED lines=8> */
.L_x_2955:
[----:B------:R-:W-:Y:S05]  /*1af00*/  BSYNC B1 ;  /* 0x0000000000017941 */ /* 0x000fea0003800000 */
.L_x_2954:
        /* <DEDUP_REMOVED lines=8> */
.L_x_2956:
[----:B------:R-:W-:Y:S01]  /*1af90*/  IMAD.MOV.U32 R7, RZ, RZ, R14 ;  /* 0x000000ffff077224 */ /* 0x000fe200078e000e */
[----:B------:R-:W-:Y:S06]  /*1afa0*/  BRA `(.L_x_2957) ;  /* 0xfffffea400607947 */ /* 0x000fec000383ffff */
.L_x_2718:
        /* <DEDUP_REMOVED lines=8> */
.L_x_2959:
[----:B------:R-:W-:Y:S05]  /*1b030*/  BSYNC B1 ;  /* 0x0000000000017941 */ /* 0x000fea0003800000 */
.L_x_2958:
[----:B------:R-:W-:Y:S01]  /*1b040*/  MOV R13, R32 ;  /* 0x00000020000d7202 */ /* 0x000fe20000000f00 */
[----:B------:R-:W-:Y:S02]  /*1b050*/  IMAD.MOV.U32 R12, RZ, RZ, 0x1 ;  /* 0x00000001ff0c7424 */ /* 0x000fe400078e00ff */
[----:B------:R-:W-:Y:S02]  /*1b060*/  IMAD.MOV.U32 R11, RZ, RZ, 0x1c1f ;  /* 0x00001c1fff0b7424 */ /* 0x000fe400078e00ff */
[----:B------:R-:W-:Y:S02]  /*1b070*/  IMAD.MOV.U32 R15, RZ, RZ, -0x1 ;  /* 0xffffffffff0f7424 */ /* 0x000fe400078e00ff */
[----:B------:R-:W-:-:S07]  /*1b080*/  IMAD.MOV.U32 R5, RZ, RZ, R14 ;  /* 0x000000ffff057224 */ /* 0x000fce00078e000e */
[----:B------:R-:W-:Y:S05]  /*1b090*/  WARPSYNC.COLLECTIVE R15, `(.L_x_2960) ;  /* 0x000000000f087348 */ /* 0x000fea0003c00000 */
[----:B------:R0:W1:Y:S02]  /*1b0a0*/  SHFL.IDX P6, R14, R13, R12, R11 ;  /* 0x0000000c0d0e7389 */ /* 0x00006400000c000b */
[----:B01----:R-:W-:Y:S01]  /*1b0b0*/  ENDCOLLECTIVE ;  /* 0x000000000000791b */ /* 0x003fe20003800000 */
.L_x_2960:
[----:B------:R-:W-:Y:S01]  /*1b0c0*/  IMAD.MOV.U32 R7, RZ, RZ, R14 ;  /* 0x000000ffff077224 */ /* 0x000fe200078e000e */
[----:B------:R-:W-:Y:S06]  /*1b0d0*/  BRA `(.L_x_2961) ;  /* 0xfffffea4005c7947 */ /* 0x000fec000383ffff */
.L_x_2722:
[----:B0-----:R0:W2:Y:S02]  /*1b0e0*/  SYNCS.PHASECHK.TRANS64.TRYWAIT P4, [R68+URZ+0x168b0], R77 ;  /* 0x0168b04d440075a7 */ /* 0x0010a4000808017f */
[----:B--2---:R-:W-:Y:S05]  /*1b0f0*/  @!P4 NANOSLEEP.SYNCS 0x989680 ;  /* 0x009896800000c95d */ /* 0x004fea0003900000 */
[----:B------:R-:W2:Y:S02]  /*1b100*/  @!P4 SYNCS.PHASECHK.TRANS64 P4, [R68+URZ+0x168b0], R77 ;  /* 0x0168b04d4400c5a7 */ /* 0x000ea4000808007f */
[----:B--2---:R-:W-:Y:S05]  /*1b110*/  @!P4 BRA `(.L_x_2722) ;  /* 0xfffffffc00f0c947 */ /* 0x004fea000383ffff */
[----:B------:R-:W-:Y:S05]  /*1b120*/  BRA `(.L_x_2962) ;  /* 0xfffffea400d47947 */ /* 0x000fea000383ffff */
.L_x_2732:
[----:B------:R-:W0:Y:S01]  /*1b130*/  S2R R0, SR_TID.X ;  /* 0x0000000000007919 */ /* 0x000e220000002100 */
[----:B------:R-:W-:Y:S01]  /*1b140*/  BSSY B0, `(.L_x_2963) ;  /* 0x000000c000007945 */ /* 0x000fe20003800000 */
[----:B------:R-:W-:Y:S02]  /*1b150*/  IMAD.MOV.U32 R12, RZ, RZ, RZ ;  /* 0x000000ffff0c7224 */ /* 0x000fe400078e00ff */
        /* <DEDUP_REMOVED lines=10> */
.L_x_2964:
[----:B------:R-:W-:Y:S05]  /*1b200*/  BSYNC B0 ;  /* 0x0000000000007941 */ /* 0x000fea0003800000 */
.L_x_2963:
[----:B------:R1:W-:Y:S01]  /*1b210*/  STL [R1+0x20], R14 ;  /* 0x0000200e01007387 */ /* 0x0003e20000100800 */
[----:B------:R-:W-:Y:S05]  /*1b220*/  BRA `(.L_x_2965) ;  /* 0xfffffeb000107947 */ /* 0x000fea000383ffff */
.L_x_2744:
[----:B------:R-:W-:Y:S01]  /*1b230*/  BSSY B1, `(.L_x_2966) ;  /* 0x0000008000017945 */ /* 0x000fe20003800000 */
[----:B--2---:R-:W-:Y:S02]  /*1b240*/  IMAD.MOV.U32 R13, RZ, RZ, R6 ;  /* 0x000000ffff0d7224 */ /* 0x004fe400078e0006 */
[----:B------:R-:W-:Y:S02]  /*1b250*/  IMAD.MOV.U32 R12, RZ, RZ, RZ ;  /* 0x000000ffff0c7224 */ /* 0x000fe400078e00ff */
[----:B------:R-:W-:Y:S02]  /*1b260*/  IMAD.MOV.U32 R11, RZ, RZ, 0x1c1f ;  /* 0x00001c1fff0b7424 */ /* 0x000fe400078e00ff */
[----:B------:R-:W-:-:S07]  /*1b270*/  IMAD.MOV.U32 R15, RZ, RZ, -0x1 ;  /* 0xffffffffff0f7424 */ /* 0x000fce00078e00ff */
[----:B-1----:R-:W-:Y:S05]  /*1b280*/  WARPSYNC.COLLECTIVE R15, `(.L_x_2967) ;  /* 0x000000000f087348 */ /* 0x002fea0003c00000 */
[----:B-1----:R0:W1:Y:S02]  /*1b290*/  SHFL.IDX P6, R14, R13, R12, R11 ;  /* 0x0000000c0d0e7389 */ /* 0x00206400000c000b */
[----:B01----:R-:W-:Y:S01]  /*1b2a0*/  ENDCOLLECTIVE ;  /* 0x000000000000791b */ /* 0x003fe20003800000 */
.L_x_2967:
[----:B------:R-:W-:Y:S05]  /*1b2b0*/  BSYNC B1 ;  /* 0x0000000000017941 */ /* 0x000fea0003800000 */
.L_x_2966:
        /* <DEDUP_REMOVED lines=8> */
.L_x_2968:
[----:B------:R-:W-:Y:S02]  /*1b340*/  IMAD.MOV.U32 R13, RZ, RZ, R8 ;  /* 0x000000ffff0d7224 */ /* 0x000fe400078e0008 */
[----:B------:R-:W-:-:S07]  /*1b350*/  IMAD.MOV.U32 R0, RZ, RZ, R14 ;  /* 0x000000ffff007224 */ /* 0x000fce00078e000e */
[----:B------:R-:W-:Y:S05]  /*1b360*/  WARPSYNC.COLLECTIVE R15, `(.L_x_2969) ;  /* 0x000000000f087348 */ /* 0x000fea0003c00000 */
[----:B------:R0:W1:Y:S02]  /*1b370*/  SHFL.IDX P6, R14, R13, R12, R11 ;  /* 0x0000000c0d0e7389 */ /* 0x00006400000c000b */
[----:B01----:R-:W-:Y:S01]  /*1b380*/  ENDCOLLECTIVE ;  /* 0x000000000000791b */ /* 0x003fe20003800000 */
.L_x_2969:
[----:B------:R-:W-:Y:S01]  /*1b390*/  MOV R13, R7 ;  /* 0x00000007000d7202 */ /* 0x000fe20000000f00 */
[----:B------:R-:W-:-:S07]  /*1b3a0*/  IMAD.MOV.U32 R5, RZ, RZ, R14 ;  /* 0x000000ffff057224 */ /* 0x000fce00078e000e */
[----:B------:R-:W-:Y:S05]  /*1b3b0*/  WARPSYNC.COLLECTIVE R15, `(.L_x_2970) ;  /* 0x000000000f087348 */ /* 0x000fea0003c00000 */
[----:B------:R0:W1:Y:S02]  /*1b3c0*/  SHFL.IDX P6, R14, R13, R12, R11 ;  /* 0x0000000c0d0e7389 */ /* 0x00006400000c000b */
[----:B01----:R-:W-:Y:S01]  /*1b3d0*/  ENDCOLLECTIVE ;  /* 0x000000000000791b */ /* 0x003fe20003800000 */
.L_x_2970:
[----:B------:R-:W-:Y:S05]  /*1b3e0*/  BRA `(.L_x_2971) ;  /* 0xfffffeb4009c7947 */ /* 0x000fea000383ffff */
.L_x_2747:
[----:B------:R-:W-:Y:S01]  /*1b3f0*/  BSSY B1, `(.L_x_2972) ;  /* 0x0000008000017945 */ /* 0x000fe20003800000 */
[----:B--2---:R-:W-:Y:S02]  /*1b400*/  IMAD.MOV.U32 R13, RZ, RZ, R6 ;  /* 0x000000ffff0d7224 */ /* 0x004fe400078e0006 */
[----:B------:R-:W-:Y:S02]  /*1b410*/  IMAD.MOV.U32 R12, RZ, RZ, 0x1 ;  /* 0x00000001ff0c7424 */ /* 0x000fe400078e00ff */
[----:B------:R-:W-:Y:S02]  /*1b420*/  IMAD.MOV.U32 R11, RZ, RZ, 0x1c1f ;  /* 0x00001c1fff0b7424 */ /* 0x000fe400078e00ff */
[----:B------:R-:W-:-:S07]  /*1b430*/  IMAD.MOV.U32 R15, RZ, RZ, -0x1 ;  /* 0xffffffffff0f7424 */ /* 0x000fce00078e00ff */
[----:B-1----:R-:W-:Y:S05]  /*1b440*/  WARPSYNC.COLLECTIVE R15, `(.L_x_2973) ;  /* 0x000000000f087348 */ /* 0x002fea0003c00000 */
[----:B------:R0:W2:Y:S02]  /*1b450*/  SHFL.IDX P6, R14, R13, R12, R11 ;  /* 0x0000000c0d0e7389 */ /* 0x0000a400000c000b */
[----:B012---:R-:W-:Y:S01]  /*1b460*/  ENDCOLLECTIVE ;  /* 0x000000000000791b */ /* 0x007fe20003800000 */
.L_x_2973:
[----:B------:R-:W-:Y:S05]  /*1b470*/  BSYNC B1 ;  /* 0x0000000000017941 */ /* 0x000fea0003800000 */
.L_x_2972:
        /* <DEDUP_REMOVED lines=8> */
.L_x_2974:
[----:B------:R-:W-:Y:S02]  /*1b500*/  IMAD.MOV.U32 R13, RZ, RZ, R8 ;  /* 0x000000ffff0d7224 */ /* 0x000fe400078e0008 */
[----:B------:R-:W-:-:S07]  /*1b510*/  IMAD.MOV.U32 R0, RZ, RZ, R14 ;  /* 0x000000ffff007224 */ /* 0x000fce00078e000e */
[----:B------:R-:W-:Y:S05]  /*1b520*/  WARPSYNC.COLLECTIVE R15, `(.L_x_2975) ;  /* 0x000000000f087348 */ /* 0x000fea0003c00000 */
[----:B------:R0:W1:Y:S02]  /*1b530*/  SHFL.IDX P6, R14, R13, R12, R11 ;  /* 0x0000000c0d0e7389 */ /* 0x00006400000c000b */
[----:B01----:R-:W-:Y:S01]  /*1b540*/  ENDCOLLECTIVE ;  /* 0x000000000000791b */ /* 0x003fe20003800000 */
.L_x_2975:
[----:B------:R-:W-:Y:S02]  /*1b550*/  IMAD.MOV.U32 R13, RZ, RZ, R7 ;  /* 0x000000ffff0d7224 */ /* 0x000fe400078e0007 */
[----:B------:R-:W-:-:S07]  /*1b560*/  IMAD.MOV.U32 R5, RZ, RZ, R14 ;  /* 0x000000ffff057224 */ /* 0x000fce00078e000e */
[----:B------:R-:W-:Y:S05]  /*1b570*/  WARPSYNC.COLLECTIVE R15, `(.L_x_2976) ;  /* 0x000000000f087348 */ /* 0x000fea0003c00000 */
[----:B------:R0:W1:Y:S02]  /*1b580*/  SHFL.IDX P6, R14, R13, R12, R11 ;  /* 0x0000000c0d0e7389 */ /* 0x00006400000c000b */
[----:B01----:R-:W-:Y:S01]  /*1b590*/  ENDCOLLECTIVE ;  /* 0x000000000000791b */ /* 0x003fe20003800000 */
.L_x_2976:
[----:B------:R-:W-:Y:S05]  /*1b5a0*/  BRA `(.L_x_2977) ;  /* 0xfffffeb800087947 */ /* 0x000fea000383ffff */
.L_x_2751:
[----:B0-----:R0:W1:Y:S02]  /*1b5b0*/  SYNCS.PHASECHK.TRANS64.TRYWAIT P0, [R2+URZ+0x16800], R41 ;  /* 0x01680029020075a7 */ /* 0x001064000800017f */
[----:B-1----:R-:W-:Y:S05]  /*1b5c0*/  @!P0 NANOSLEEP.SYNCS 0x989680 ;  /* 0x009896800000895d */ /* 0x002fea0003900000 */
[----:B------:R-:W1:Y:S02]  /*1b5d0*/  @!P0 SYNCS.PHASECHK.TRANS64 P0, [R2+URZ+0x16800], R41 ;  /* 0x01680029020085a7 */ /* 0x000e64000800007f */
[----:B-1----:R-:W-:Y:S05]  /*1b5e0*/  @!P0 BRA `(.L_x_2751) ;  /* 0xfffffffc00f08947 */ /* 0x002fea000383ffff */
[----:B------:R-:W-:Y:S05]  /*1b5f0*/  BRA `(.L_x_2978) ;  /* 0xfffffebc00147947 */ /* 0x000fea000383ffff */
.L_x_2759:
[----:B------:R-:W0:Y:S01]  /*1b600*/  LDC R41, c[0x0][0x3f4] ;  /* 0x0000fd00ff297b82 */ /* 0x000e220000000800 */
[----:B------:R-:W-:Y:S01]  /*1b610*/  BSSY B1, `(.L_x_2979) ;  /* 0x0000008000017945 */ /* 0x000fe20003800000 */
[----:B--2---:R-:W-:Y:S02]  /*1b620*/  IMAD.MOV.U32 R13, RZ, RZ, R26 ;  /* 0x000000ffff0d7224 */ /* 0x004fe400078e001a */
[----:B------:R-:W-:Y:S02]  /*1b630*/  IMAD.MOV.U32 R12, RZ, RZ, RZ ;  /* 0x000000ffff0c7224 */ /* 0x000fe400078e00ff */
[----:B----4-:R-:W-:Y:S02]  /*1b640*/  IMAD.MOV.U32 R11, RZ, RZ, 0x1c1f ;  /* 0x00001c1fff0b7424 */ /* 0x010fe400078e00ff */
[----:B------:R-:W-:-:S07]  /*1b650*/  IMAD.MOV.U32 R15, RZ, RZ, -0x1 ;  /* 0xffffffffff0f7424 */ /* 0x000fce00078e00ff */
[----:B01----:R-:W-:Y:S05]  /*1b660*/  WARPSYNC.COLLECTIVE R15, `(.L_x_2980) ;  /* 0x000000000f087348 */ /* 0x003fea0003c00000 */
[----:B-1----:R1:W2:Y:S02]  /*1b670*/  SHFL.IDX P6, R14, R13, R12, R11 ;  /* 0x0000000c0d0e7389 */ /* 0x0022a400000c000b */
[----:B012---:R-:W-:Y:S01]  /*1b680*/  ENDCOLLECTIVE ;  /* 0x000000000000791b */ /* 0x007fe20003800000 */
.L_x_2980:
[----:B------:R-:W-:Y:S05]  /*1b690*/  BSYNC B1 ;  /* 0x0000000000017941 */ /* 0x000fea0003800000 */
.L_x_2979:
[----:B------:R0:W5:Y:S01]  /*1b6a0*/  LDL R10, [R1+0xc] ;  /* 0x00000c00010a7983 */ /* 0x0001620000100800 */
[----:B------:R-:W-:Y:S01]  /*1b6b0*/  IMAD.MOV.U32 R13, RZ, RZ, R25 ;  /* 0x000000ffff0d7224 */ /* 0x000fe200078e0019 */
[----:B------:R-:W-:Y:S01]  /*1b6c0*/  MOV R15, 0xffffffff ;  /* 0xffffffff000f7802 */ /* 0x000fe20000000f00 */
[----:B------:R-:W-:Y:S01]  /*1b6d0*/  IMAD.MOV.U32 R12, RZ, RZ, RZ ;  /* 0x000000ffff0c7224 */ /* 0x000fe200078e00ff */
[----:B------:R-:W-:Y:S01]  /*1b6e0*/  ISETP.GE.AND P0, PT, R16, R41, PT ;  /* 0x000000291000720c */ /* 0x000fe20003f06270 */
[----:B------:R-:W-:Y:S02]  /*1b6f0*/  IMAD.MOV.U32 R11, RZ, RZ, 0x1c1f ;  /* 0x00001c1fff0b7424 */ /* 0x000fe400078e00ff */
[----:B------:R-:W-:-:S10]  /*1b700*/  IMAD.MOV.U32 R0, RZ, RZ, R14 ;  /* 0x000000ffff007224 */ /* 0x000fd400078e000e */
[----:B0----5:R-:W-:Y:S05]  /*1b710*/  WARPSYNC.COLLECTIVE R15, `(.L_x_2981) ;  /* 0x000000000f087348 */ /* 0x021fea0003c00000 */
[----:B------:R1:W2:Y:S02]  /*1b720*/  SHFL.IDX P6, R14, R13, R12, R11 ;  /* 0x0000000c0d0e7389 */ /* 0x0002a400000c000b */
[----:B012--5:R-:W-:Y:S01]  /*1b730*/  ENDCOLLECTIVE ;  /* 0x000000000000791b */ /* 0x027fe20003800000 */
.L_x_2981:
[----:B------:R-:W-:Y:S02]  /*1b740*/  IMAD.MOV.U32 R13, RZ, RZ, R24 ;  /* 0x000000ffff0d7224 */ /* 0x000fe400078e0018 */
[----:B------:R-:W-:-:S07]  /*1b750*/  IMAD.MOV.U32 R3, RZ, RZ, R14 ;  /* 0x000000ffff037224 */ /* 0x000fce00078e000e */
[----:B------:R-:W-:Y:S05]  /*1b760*/  WARPSYNC.COLLECTIVE R15, `(.L_x_2982) ;  /* 0x000000000f087348 */ /* 0x000fea0003c00000 */
[----:B------:R0:W1:Y:S02]  /*1b770*/  SHFL.IDX P6, R14, R13, R12, R11 ;  /* 0x0000000c0d0e7389 */ /* 0x00006400000c000b */
[----:B01----:R-:W-:Y:S01]  /*1b780*/  ENDCOLLECTIVE ;  /* 0x000000000000791b */ /* 0x003fe20003800000 */
.L_x_2982:
[----:B------:R-:W-:Y:S02]  /*1b790*/  IMAD.MOV.U32 R13, RZ, RZ, R27 ;  /* 0x000000ffff0d7224 */ /* 0x000fe400078e001b */
[----:B------:R-:W-:-:S07]  /*1b7a0*/  IMAD.MOV.U32 R4, RZ, RZ, R14 ;  /* 0x000000ffff047224 */ /* 0x000fce00078e000e */
[----:B------:R-:W-:Y:S05]  /*1b7b0*/  WARPSYNC.COLLECTIVE R15, `(.L_x_2983) ;  /* 0x000000000f087348 */ /* 0x000fea0003c00000 */
[----:B------:R0:W1:Y:S02]  /*1b7c0*/  SHFL.IDX P6, R14, R13, R12, R11 ;  /* 0x0000000c0d0e7389 */ /* 0x00006400000c000b */
[----:B01----:R-:W-:Y:S01]  /*1b7d0*/  ENDCOLLECTIVE ;  /* 0x000000000000791b */ /* 0x003fe20003800000 */
.L_x_2983:
[----:B------:R-:W-:-:S05]  /*1b7e0*/  IMAD R32, R10, R32, RZ ;  /* 0x000000200a207224 */ /* 0x000fca00078e02ff */
[----:B------:R-:W-:-:S13]  /*1b7f0*/  ISETP.GE.OR P1, PT, R35, R32, P0 ;  /* 0x000000202300720c */ /* 0x000fda0000726670 */
[C---:B------:R-:W-:Y:S01]  /*1b800*/  @!P1 IMAD.SHL.U32 R5, R16.reuse, 0x2, RZ ;  /* 0x0000000210059824 */ /* 0x040fe200078e00ff */
[----:B------:R-:W-:-:S04]  /*1b810*/  @!P1 SHF.L.U64.HI R21, R16, 0x1, R17 ;  /* 0x0000000110159819 */ /* 0x000fc80000010211 */
[----:B------:R-:W-:-:S05]  /*1b820*/  @!P1 IADD3 R6, P2, R3, R5, RZ ;  /* 0x0000000503069210 */ /* 0x000fca0007f5e0ff */
[----:B------:R-:W-:-:S05]  /*1b830*/  @!P1 IMAD.X R7, R0, 0x1, R21, P2 ;  /* 0x0000000100079824 */ /* 0x000fca00010e0615 */
        /* <DEDUP_REMOVED lines=19> */
.L_x_2984:
[----:B------:R-:W-:Y:S02]  /*1b970*/  IMAD.MOV.U32 R0, RZ, RZ, R36 ;  /* 0x000000ffff007224 */ /* 0x000fe400078e0024 */
[----:B------:R-:W-:Y:S02]  /*1b980*/  IMAD.MOV.U32 R3, RZ, RZ, R37 ;  /* 0x000000ffff037224 */ /* 0x000fe400078e0025 */
[----:B------:R-:W-:Y:S01]  /*1b990*/  @!P1 IMAD.MOV.U32 R38, RZ, RZ, R10 ;  /* 0x000000ffff269224 */ /* 0x000fe200078e000a */
[----:B------:R-:W-:Y:S01]  /*1b9a0*/  PRMT R48, R0, 0x7610, R48 ;  /* 0x0000761000307816 */ /* 0x000fe20000000030 */
[----:B------:R-:W-:Y:S01]  /*1b9b0*/  IMAD.MOV.U32 R9, RZ, RZ, R39 ;  /* 0x000000ffff097224 */ /* 0x000fe200078e0027 */
[----:B------:R-:W-:Y:S01]  /*1b9c0*/  PRMT R34, R34, 0x5410, R3 ;  /* 0x0000541022227816 */ /* 0x000fe20000000003 */
[----:B------:R-:W-:Y:S02]  /*1b9d0*/  @!P1 IMAD.MOV.U32 R30, RZ, RZ, R4 ;  /* 0x000000ffff1e9224 */ /* 0x000fe400078e0004 */
[----:B------:R-:W-:Y:S01]  /*1b9e0*/  @!P1 IMAD.MOV.U32 R31, RZ, RZ, R5 ;  /* 0x000000ffff1f9224 */ /* 0x000fe200078e0005 */
[----:B------:R-:W-:Y:S01]  /*1b9f0*/  PRMT R34, R9, 0x7610, R34 ;  /* 0x0000761009227816 */ /* 0x000fe20000000022 */
[----:B------:R-:W-:-:S02]  /*1ba00*/  IMAD.MOV.U32 R8, RZ, RZ, R38 ;  /* 0x000000ffff087224 */ /* 0x000fc400078e0026 */
[----:B------:R-:W-:Y:S02]  /*1ba10*/  IMAD.MOV.U32 R13, RZ, RZ, R25 ;  /* 0x000000ffff0d7224 */ /* 0x000fe400078e0019 */
[----:B------:R-:W-:Y:S01]  /*1ba20*/  @!P1 IMAD.MOV.U32 R20, RZ, RZ, R6 ;  /* 0x000000ffff149224 */ /* 0x000fe200078e0006 */
[----:B------:R-:W-:Y:S01]  /*1ba30*/  PRMT R33, R8, 0x7610, R33 ;  /* 0x0000761008217816 */ /* 0x000fe20000000021 */
[----:B------:R-:W-:Y:S02]  /*1ba40*/  @!P1 IMAD.MOV.U32 R21, RZ, RZ, R7 ;  /* 0x000000ffff159224 */ /* 0x000fe400078e0007 */
[----:B------:R-:W-:Y:S02]  /*1ba50*/  IMAD.MOV.U32 R4, RZ, RZ, R30 ;  /* 0x000000ffff047224 */ /* 0x000fe400078e001e */
[----:B------:R-:W-:Y:S02]  /*1ba60*/  IMAD.MOV.U32 R5, RZ, RZ, R31 ;  /* 0x000000ffff057224 */ /* 0x000fe400078e001f */
[----:B------:R-:W-:Y:S01]  /*1ba70*/  IMAD.MOV.U32 R0, RZ, RZ, R14 ;  /* 0x000000ffff007224 */ /* 0x000fe200078e000e */
[----:B------:R-:W-:-:S07]  /*1ba80*/  PRMT R50, R4, 0x7610, R50 ;  /* 0x0000761004327816 */ /* 0x000fce0000000032 */
[----:B------:R-:W-:Y:S05]  /*1ba90*/  WARPSYNC.COLLECTIVE R15, `(.L_x_2985) ;  /* 0x000000000f087348 */ /* 0x000fea0003c00000 */
[----:B------:R0:W1:Y:S02]  /*1baa0*/  SHFL.IDX P6, R14, R13, R12, R11 ;  /* 0x0000000c0d0e7389 */ /* 0x00006400000c000b */
[----:B01----:R-:W-:Y:S01]  /*1bab0*/  ENDCOLLECTIVE ;  /* 0x000000000000791b */ /* 0x003fe20003800000 */
.L_x_2985:
[----:B------:R-:W-:Y:S01]  /*1bac0*/  IMAD.MOV.U32 R6, RZ, RZ, R20 ;  /* 0x000000ffff067224 */ /* 0x000fe200078e0014 */
[----:B------:R-:W-:Y:S01]  /*1bad0*/  PRMT R54, R5, 0x7610, R54 ;  /* 0x0000761005367816 */ /* 0x000fe20000000036 */
[----:B------:R-:W-:Y:S01]  /*1bae0*/  IMAD.MOV.U32 R7, RZ, RZ, R21 ;  /* 0x000000ffff077224 */ /* 0x000fe200078e0015 */
[----:B------:R-:W-:Y:S02]  /*1baf0*/  CS2R R4, SRZ ;  /* 0x0000000000047805 */ /* 0x000fe4000001ff00 */
[----:B------:R-:W-:Y:S02]  /*1bb00*/  PRMT R33, R33, 0x5410, R6 ;  /* 0x0000541021217816 */ /* 0x000fe40000000006 */
[----:B------:R-:W-:Y:S02]  /*1bb10*/  PRMT R55, R7, 0x7610, R55 ;  /* 0x0000761007377816 */ /* 0x000fe40000000037 */
[----:B------:R-:W-:Y:S01]  /*1bb20*/  MOV R13, R24 ;  /* 0x00000018000d7202 */ /* 0x000fe20000000f00 */
[----:B------:R-:W-:-:S07]  /*1bb30*/  IMAD.MOV.U32 R3, RZ, RZ, R14 ;  /* 0x000000ffff037224 */ /* 0x000fce00078e000e */
[----:B------:R-:W-:Y:S05]  /*1bb40*/  WARPSYNC.COLLECTIVE R15, `(.L_x_2986) ;  /* 0x000000000f087348 */ /* 0x000fea0003c00000 */
[----:B------:R0:W1:Y:S02]  /*1bb50*/  SHFL.IDX P6, R14, R13, R12, R11 ;  /* 0x0000000c0d0e7389 */ /* 0x00006400000c000b */
[----:B01----:R-:W-:Y:S01]  /*1bb60*/  ENDCOLLECTIVE ;  /* 0x000000000000791b */ /* 0x003fe20003800000 */
.L_x_2986:
[----:B------:R-:W-:Y:S02]  /*1bb70*/  IMAD.MOV.U32 R13, RZ, RZ, R27 ;  /* 0x000000ffff0d7224 */ /* 0x000fe400078e001b */
[----:B------:R-:W-:-:S07]  /*1bb80*/  IMAD.MOV.U32 R24, RZ, RZ, R14 ;  /* 0x000000ffff187224 */ /* 0x000fce00078e000e */
[----:B------:R-:W-:Y:S05]  /*1bb90*/  WARPSYNC.COLLECTIVE R15, `(.L_x_2987) ;  /* 0x000000000f087348 */ /* 0x000fea0003c00000 */
[----:B------:R0:W1:Y:S02]  /*1bba0*/  SHFL.IDX P6, R14, R13, R12, R11 ;  /* 0x0000000c0d0e7389 */ /* 0x00006400000c000b */
[----:B01----:R-:W-:Y:S01]  /*1bbb0*/  ENDCOLLECTIVE ;  /* 0x000000000000791b */ /* 0x003fe20003800000 */
.L_x_2987:
[----:B------:R-:W-:Y:S05]  /*1bbc0*/  BRA `(.L_x_2988) ;  /* 0xfffffec800447947 */ /* 0x000fea000383ffff */
.L_x_2763:
[----:B0-----:R0:W1:Y:S02]  /*1bbd0*/  SYNCS.PHASECHK.TRANS64.TRYWAIT P1, [R2+URZ+0x16800], R13 ;  /* 0x0168000d020075a7 */ /* 0x001064000802017f */
[----:B-1----:R-:W-:Y:S05]  /*1bbe0*/  @!P1 NANOSLEEP.SYNCS 0x989680 ;  /* 0x009896800000995d */ /* 0x002fea0003900000 */
[----:B------:R-:W1:Y:S02]  /*1bbf0*/  @!P1 SYNCS.PHASECHK.TRANS64 P1, [R2+URZ+0x16800], R13 ;  /* 0x0168000d020095a7 */ /* 0x000e64000802007f */
[----:B-1----:R-:W-:Y:S05]  /*1bc00*/  @!P1 BRA `(.L_x_2763) ;  /* 0xfffffffc00f09947 */ /* 0x002fea000383ffff */
[----:B------:R-:W-:Y:S05]  /*1bc10*/  BRA `(.L_x_2989) ;  /* 0xfffffec800ec7947 */ /* 0x000fea000383ffff */
.L_x_2769:
[----:B-1----:R1:W3:Y:S02]  /*1bc20*/  SYNCS.PHASECHK.TRANS64.TRYWAIT P1, [R8+URZ+0x16830], R3 ;  /* 0x01683003080075a7 */ /* 0x0022e4000802017f */
[----:B---3--:R-:W-:Y:S05]  /*1bc30*/  @!P1 NANOSLEEP.SYNCS 0x989680 ;  /* 0x009896800000995d */ /* 0x008fea0003900000 */
[----:B------:R-:W3:Y:S02]  /*1bc40*/  @!P1 SYNCS.PHASECHK.TRANS64 P1, [R8+URZ+0x16830], R3 ;  /* 0x01683003080095a7 */ /* 0x000ee4000802007f */
[----:B---3--:R-:W-:Y:S05]  /*1bc50*/  @!P1 BRA `(.L_x_2769) ;  /* 0xfffffffc00f09947 */ /* 0x008fea000383ffff */
[----:B------:R-:W-:Y:S05]  /*1bc60*/  BRA `(.L_x_2768) ;  /* 0xfffffed800c47947 */ /* 0x000fea000383ffff */
.L_x_2776:
[----:B-1----:R1:W2:Y:S02]  /*1bc70*/  SYNCS.PHASECHK.TRANS64.TRYWAIT P2, [R3+URZ+0x16830], R0 ;  /* 0x01683000030075a7 */ /* 0x0022a4000804017f */
[----:B--2---:R-:W-:Y:S05]  /*1bc80*/  @!P2 NANOSLEEP.SYNCS 0x989680 ;  /* 0x009896800000a95d */ /* 0x004fea0003900000 */
[----:B------:R-:W2:Y:S02]  /*1bc90*/  @!P2 SYNCS.PHASECHK.TRANS64 P2, [R3+URZ+0x16830], R0 ;  /* 0x016830000300a5a7 */ /* 0x000ea4000804007f */
[----:B--2---:R-:W-:Y:S05]  /*1bca0*/  @!P2 BRA `(.L_x_2776) ;  /* 0xfffffffc00f0a947 */ /* 0x004fea000383ffff */
[----:B------:R-:W-:Y:S05]  /*1bcb0*/  BRA `(.L_x_2775) ;  /* 0xfffffefc00707947 */ /* 0x000fea000383ffff */
.L_x_2780:
[----:B-1----:R1:W2:Y:S02]  /*1bcc0*/  SYNCS.PHASECHK.TRANS64.TRYWAIT P1, [R3+URZ+0x16850], R0 ;  /* 0x01685000030075a7 */ /* 0x0022a4000802017f */
[----:B--2---:R-:W-:Y:S05]  /*1bcd0*/  @!P1 NANOSLEEP.SYNCS 0x989680 ;  /* 0x009896800000995d */ /* 0x004fea0003900000 */
[----:B------:R-:W2:Y:S02]  /*1bce0*/  @!P1 SYNCS.PHASECHK.TRANS64 P1, [R3+URZ+0x16850], R0 ;  /* 0x01685000030095a7 */ /* 0x000ea4000802007f */
[----:B--2---:R-:W-:Y:S05]  /*1bcf0*/  @!P1 BRA `(.L_x_2780) ;  /* 0xfffffffc00f09947 */ /* 0x004fea000383ffff */
[----:B------:R-:W-:Y:S05]  /*1bd00*/  BRA `(.L_x_2777) ;  /* 0xffffff00004c7947 */ /* 0x000fea000383ffff */
.L_x_2789:
[----:B-1----:R1:W2:Y:S02]  /*1bd10*/  SYNCS.PHASECHK.TRANS64.TRYWAIT P1, [R0+URZ+0x16830], R3 ;  /* 0x01683003000075a7 */ /* 0x0022a4000802017f */
[----:B--2---:R-:W-:Y:S05]  /*1bd20*/  @!P1 NANOSLEEP.SYNCS 0x989680 ;  /* 0x009896800000995d */ /* 0x004fea0003900000 */
[----:B------:R-:W2:Y:S02]  /*1bd30*/  @!P1 SYNCS.PHASECHK.TRANS64 P1, [R0+URZ+0x16830], R3 ;  /* 0x01683003000095a7 */ /* 0x000ea4000802007f */
[----:B--2---:R-:W-:Y:S05]  /*1bd40*/  @!P1 BRA `(.L_x_2789) ;  /* 0xfffffffc00f09947 */ /* 0x004fea000383ffff */
[----:B------:R-:W-:Y:S05]  /*1bd50*/  BRA `(.L_x_2788) ;  /* 0xffffff2400c47947 */ /* 0x000fea000383ffff */
.L_x_2793:
[----:B-1----:R1:W2:Y:S02]  /*1bd60*/  SYNCS.PHASECHK.TRANS64.TRYWAIT P1, [R3+URZ+0x16850], R0 ;  /* 0x01685000030075a7 */ /* 0x0022a4000802017f */
[----:B--2---:R-:W-:Y:S05]  /*1bd70*/  @!P1 NANOSLEEP.SYNCS 0x989680 ;  /* 0x009896800000995d */ /* 0x004fea0003900000 */
[----:B------:R-:W2:Y:S02]  /*1bd80*/  @!P1 SYNCS.PHASECHK.TRANS64 P1, [R3+URZ+0x16850], R0 ;  /* 0x01685000030095a7 */ /* 0x000ea4000802007f */
[----:B--2---:R-:W-:Y:S05]  /*1bd90*/  @!P1 BRA `(.L_x_2793) ;  /* 0xfffffffc00f09947 */ /* 0x004fea000383ffff */
[----:B------:R-:W-:Y:S05]  /*1bda0*/  BRA `(.L_x_2790) ;  /* 0xffffff2800947947 */ /* 0x000fea000383ffff */
.L_x_2800:
[----:B-1----:R1:W2:Y:S02]  /*1bdb0*/  SYNCS.PHASECHK.TRANS64.TRYWAIT P1, [R10+URZ+0x16850], R7 ;  /* 0x016850070a0075a7 */ /* 0x0022a4000802017f */
[----:B--2---:R-:W-:Y:S05]  /*1bdc0*/  @!P1 NANOSLEEP.SYNCS 0x989680 ;  /* 0x009896800000995d */ /* 0x004fea0003900000 */
[----:B------:R-:W2:Y:S02]  /*1bdd0*/  @!P1 SYNCS.PHASECHK.TRANS64 P1, [R10+URZ+0x16850], R7 ;  /* 0x016850070a0095a7 */ /* 0x000ea4000802007f */
[----:B--2---:R-:W-:Y:S05]  /*1bde0*/  @!P1 BRA `(.L_x_2800) ;  /* 0xfffffffc00f09947 */ /* 0x004fea000383ffff */
[----:B------:R-:W-:Y:S05]  /*1bdf0*/  BRA `(.L_x_2799) ;  /* 0xffffff44005c7947 */ /* 0x000fea000383ffff */
.L_x_2806:
        /* <DEDUP_REMOVED lines=8> */
.L_x_2990:
[----:B------:R-:W-:Y:S02]  /*1be80*/  VIADD R20, R42, 0x30 ;  /* 0x000000302a147836 */ /* 0x000fe40000000000 */
[----:B------:R-:W-:Y:S02]  /*1be90*/  IMAD.MOV.U32 R13, RZ, RZ, R40 ;  /* 0x000000ffff0d7224 */ /* 0x000fe400078e0028 */
[----:B------:R-:W-:-:S07]  /*1bea0*/  IMAD.MOV.U32 R0, RZ, RZ, R14 ;  /* 0x000000ffff007224 */ /* 0x000fce00078e000e */
[----:B------:R-:W-:Y:S05]  /*1beb0*/  WARPSYNC.COLLECTIVE R15, `(.L_x_2991) ;  /* 0x000000000f087348 */ /* 0x000fea0003c00000 */
[----:B------:R0:W1:Y:S02]  /*1bec0*/  SHFL.IDX P6, R14, R13, R12, R11 ;  /* 0x0000000c0d0e7389 */ /* 0x00006400000c000b */
[----:B01----:R-:W-:Y:S01]  /*1bed0*/  ENDCOLLECTIVE ;  /* 0x000000000000791b */ /* 0x003fe20003800000 */
.L_x_2991:
        /* <DEDUP_REMOVED lines=12> */
.L_x_2992:
[----:B------:R-:W-:-:S04]  /*1bfa0*/  @!P3 LEA R28, P5, R43, R3, 0x1 ;  /* 0x000000032b1cb211 */ /* 0x000fc800078a08ff */
[----:B------:R-:W-:Y:S01]  /*1bfb0*/  @!P3 LEA.HI.X R3, R43, R0, R44, 0x1, P5 ;  /* 0x000000002b03b211 */ /* 0x000fe200028f0c2c */
[----:B------:R-:W-:Y:S01]  /*1bfc0*/  IMAD.MOV.U32 R13, RZ, RZ, R40 ;  /* 0x000000ffff0d7224 */ /* 0x000fe200078e0028 */
[----:B------:R-:W-:-:S07]  /*1bfd0*/  MOV R8, R14 ;  /* 0x0000000e00087202 */ /* 0x000fce0000000f00 */
[----:B------:R-:W-:Y:S05]  /*1bfe0*/  WARPSYNC.COLLECTIVE R15, `(.L_x_2993) ;  /* 0x000000000f087348 */ /* 0x000fea0003c00000 */
[----:B------:R0:W1:Y:S02]  /*1bff0*/  SHFL.IDX P6, R14, R13, R12, R11 ;  /* 0x0000000c0d0e7389 */ /* 0x00006400000c000b */
[----:B01----:R-:W-:Y:S01]  /*1c000*/  ENDCOLLECTIVE ;  /* 0x000000000000791b */ /* 0x003fe20003800000 */
.L_x_2993:
[----:B------:R-:W-:Y:S02]  /*1c010*/  IMAD.MOV.U32 R13, RZ, RZ, R41 ;  /* 0x000000ffff0d7224 */ /* 0x000fe400078e0029 */
[----:B------:R-:W-:Y:S02]  /*1c020*/  IMAD.MOV.U32 R12, RZ, RZ, 0x2 ;  /* 0x00000002ff0c7424 */ /* 0x000fe400078e00ff */
[----:B------:R-:W-:-:S07]  /*1c030*/  IMAD.MOV.U32 R9, RZ, RZ, R14 ;  /* 0x000000ffff097224 */ /* 0x000fce00078e000e */
[----:B------:R-:W-:Y:S05]  /*1c040*/  WARPSYNC.COLLECTIVE R15, `(.L_x_2994) ;  /* 0x000000000f087348 */ /* 0x000fea0003c00000 */
[----:B------:R0:W1:Y:S02]  /*1c050*/  SHFL.IDX P6, R14, R13, R12, R11 ;  /* 0x0000000c0d0e7389 */ /* 0x00006400000c000b */
[----:B01----:R-:W-:Y:S01]  /*1c060*/  ENDCOLLECTIVE ;  /* 0x000000000000791b */ /* 0x003fe20003800000 */
.L_x_2994:
        /* <DEDUP_REMOVED lines=11> */
.L_x_2995:
[----:B------:R-:W-:Y:S02]  /*1c120*/  IMAD.MOV.U32 R13, RZ, RZ, R41 ;  /* 0x000000ffff0d7224 */ /* 0x000fe400078e0029 */
[----:B------:R-:W-:Y:S01]  /*1c130*/  IMAD.MOV.U32 R12, RZ, RZ, 0x3 ;  /* 0x00000003ff0c7424 */ /* 0x000fe200078e00ff */
[----:B------:R-:W-:-:S13]  /*1c140*/  @!P2 LEA R46, P5, R43, R14, 0x1 ;  /* 0x0000000e2b2ea211 */ /* 0x000fda00078a08ff */
[----:B------:R-:W-:Y:S05]  /*1c150*/  WARPSYNC.COLLECTIVE R15, `(.L_x_2996) ;  /* 0x000000000f087348 */ /* 0x000fea0003c00000 */
[----:B------:R0:W1:Y:S02]  /*1c160*/  SHFL.IDX P6, R14, R13, R12, R11 ;  /* 0x0000000c0d0e7389 */ /* 0x00006400000c000b */
[----:B01----:R-:W-:Y:S01]  /*1c170*/  ENDCOLLECTIVE ;  /* 0x000000000000791b */ /* 0x003fe20003800000 */
.L_x_2996:
        /* <DEDUP_REMOVED lines=9> */
.L_x_2997:
[----:B------:R-:W-:Y:S05]  /*1c210*/  BRA `(.L_x_2998) ;  /* 0xffffff5800947947 */ /* 0x000fea000383ffff */
.L_x_2808:
[----:B------:R-:W-:Y:S02]  /*1c220*/  IMAD.MOV.U32 R13, RZ, RZ, R4 ;  /* 0x000000ffff0d7224 */ /* 0x000fe400078e0004 */
[----:B------:R-:W-:Y:S02]  /*1c230*/  IMAD.MOV.U32 R12, RZ, RZ, RZ ;  /* 0x000000ffff0c7224 */ /* 0x000fe400078e00ff */
[----:B------:R-:W-:Y:S02]  /*1c240*/  IMAD.MOV.U32 R11, RZ, RZ, 0x1c1f ;  /* 0x00001c1fff0b7424 */ /* 0x000fe400078e00ff */
[----:B------:R-:W-:-:S07]  /*1c250*/  IMAD.MOV.U32 R15, RZ, RZ, -0x1 ;  /* 0xffffffffff0f7424 */ /* 0x000fce00078e00ff */
[----:B------:R-:W-:Y:S05]  /*1c260*/  WARPSYNC.COLLECTIVE R15, `(.L_x_2999) ;  /* 0x000000000f087348 */ /* 0x000fea0003c00000 */
[----:B------:R0:W1:Y:S02]  /*1c270*/  SHFL.IDX P6, R14, R13, R12, R11 ;  /* 0x0000000c0d0e7389 */ /* 0x00006400000c000b */
[----:B01----:R-:W-:Y:S01]  /*1c280*/  ENDCOLLECTIVE ;  /* 0x000000000000791b */ /* 0x003fe20003800000 */
.L_x_2999:
[----:B------:R-:W-:Y:S01]  /*1c290*/  IMAD.MOV.U32 R13, RZ, RZ, R0 ;  /* 0x000000ffff0d7224 */ /* 0x000fe200078e0000 */
[----:B------:R-:W-:-:S07]  /*1c2a0*/  MOV R3, R14 ;  /* 0x0000000e00037202 */ /* 0x000fce0000000f00 */
[----:B------:R-:W-:Y:S05]  /*1c2b0*/  WARPSYNC.COLLECTIVE R15, `(.L_x_3000) ;  /* 0x000000000f087348 */ /* 0x000fea0003c00000 */
[----:B------:R0:W1:Y:S02]  /*1c2c0*/  SHFL.IDX P6, R14, R13, R12, R11 ;  /* 0x0000000c0d0e7389 */ /* 0x00006400000c000b */
[----:B01----:R-:W-:Y:S01]  /*1c2d0*/  ENDCOLLECTIVE ;  /* 0x000000000000791b */ /* 0x003fe20003800000 */
.L_x_3000:
[----:B------:R-:W-:Y:S05]  /*1c2e0*/  BRA `(.L_x_3001) ;  /* 0xffffff5c00707947 */ /* 0x000fea000383ffff */
.L_x_2811:
        /* <DEDUP_REMOVED lines=8> */
.L_x_3003:
[----:B------:R-:W-:Y:S05]  /*1c370*/  BSYNC B1 ;  /* 0x0000000000017941 */ /* 0x000fea0003800000 */
.L_x_3002:
        /* <DEDUP_REMOVED lines=8> */
.L_x_3004:
[----:B------:R-:W-:Y:S05]  /*1c400*/  BRA `(.L_x_3005) ;  /* 0xffffff5c00cc7947 */ /* 0x000fea000383ffff */
.L_x_2815:
        /* <DEDUP_REMOVED lines=9> */
.L_x_3006:
        /* <DEDUP_REMOVED lines=10> */
.L_x_3007:
[----:B------:R-:W-:Y:S02]  /*1c540*/  IMAD.MOV.U32 R13, RZ, RZ, R20 ;  /* 0x000000ffff0d7224 */ /* 0x000fe400078e0014 */
[----:B------:R-:W-:Y:S02]  /*1c550*/  IMAD.MOV.U32 R12, RZ, RZ, 0x1 ;  /* 0x00000001ff0c7424 */ /* 0x000fe400078e00ff */
[----:B------:R-:W-:-:S07]  /*1c560*/  IMAD.MOV.U32 R3, RZ, RZ, R14 ;  /* 0x000000ffff037224 */ /* 0x000fce00078e000e */
[----:B------:R-:W-:Y:S05]  /*1c570*/  WARPSYNC.COLLECTIVE R15, `(.L_x_3008) ;  /* 0x000000000f087348 */ /* 0x000fea0003c00000 */
[----:B------:R0:W1:Y:S02]  /*1c580*/  SHFL.IDX P6, R14, R13, R12, R11 ;  /* 0x0000000c0d0e7389 */ /* 0x00006400000c000b */
[----:B01----:R-:W-:Y:S01]  /*1c590*/  ENDCOLLECTIVE ;  /* 0x000000000000791b */ /* 0x003fe20003800000 */
.L_x_3008:
[----:B------:R-:W-:-:S04]  /*1c5a0*/  @!P3 LEA R10, P5, R43, R3, 0x1 ;  /* 0x000000032b0ab211 */ /* 0x000fc800078a08ff */
[----:B------:R-:W-:Y:S01]  /*1c5b0*/  @!P3 LEA.HI.X R3, R43, R0, R44, 0x1, P5 ;  /* 0x000000002b03b211 */ /* 0x000fe200028f0c2c */
[----:B------:R-:W-:Y:S02]  /*1c5c0*/  IMAD.MOV.U32 R13, RZ, RZ, R7 ;  /* 0x000000ffff0d7224 */ /* 0x000fe400078e0007 */
[----:B------:R-:W-:-:S07]  /*1c5d0*/  IMAD.MOV.U32 R4, RZ, RZ, R14 ;  /* 0x000000ffff047224 */ /* 0x000fce00078e000e */
[----:B------:R-:W-:Y:S05]  /*1c5e0*/  WARPSYNC.COLLECTIVE R15, `(.L_x_3009) ;  /* 0x000000000f087348 */ /* 0x000fea0003c00000 */
[----:B------:R0:W1:Y:S02]  /*1c5f0*/  SHFL.IDX P6, R14, R13, R12, R11 ;  /* 0x0000000c0d0e7389 */ /* 0x00006400000c000b */
[----:B01----:R-:W-:Y:S01]  /*1c600*/  ENDCOLLECTIVE ;  /* 0x000000000000791b */ /* 0x003fe20003800000 */
.L_x_3009:
[----:B------:R-:W-:Y:S02]  /*1c610*/  IMAD.MOV.U32 R13, RZ, RZ, R20 ;  /* 0x000000ffff0d7224 */ /* 0x000fe400078e0014 */
[----:B------:R-:W-:Y:S01]  /*1c620*/  IMAD.MOV.U32 R12, RZ, RZ, 0x2 ;  /* 0x00000002ff0c7424 */ /* 0x000fe200078e00ff */
[----:B------:R-:W-:-:S07]  /*1c630*/  MOV R5, R14 ;  /* 0x0000000e00057202 */ /* 0x000fce0000000f00 */
[----:B------:R-:W-:Y:S05]  /*1c640*/  WARPSYNC.COLLECTIVE R15, `(.L_x_3010) ;  /* 0x000000000f087348 */ /* 0x000fea0003c00000 */
[----:B------:R0:W1:Y:S02]  /*1c650*/  SHFL.IDX P6, R14, R13, R12, R11 ;  /* 0x0000000c0d0e7389 */ /* 0x00006400000c000b */
[----:B01----:R-:W-:Y:S01]  /*1c660*/  ENDCOLLECTIVE ;  /* 0x000000000000791b */ /* 0x003fe20003800000 */
.L_x_3010:
[----:B------:R-:W-:-:S04]  /*1c670*/  @!P4 LEA R8, P1, R43, R5, 0x1 ;  /* 0x000000052b08c211 */ /* 0x000fc800078208ff */
[----:B------:R-:W-:Y:S01]  /*1c680*/  @!P4 LEA.HI.X R9, R43, R4, R44, 0x1, P1 ;  /* 0x000000042b09c211 */ /* 0x000fe200008f0c2c */
[----:B------:R-:W-:Y:S02]  /*1c690*/  IMAD.MOV.U32 R13, RZ, RZ, R7 ;  /* 0x000000ffff0d7224 */ /* 0x000fe400078e0007 */
[----:B------:R-:W-:-:S07]  /*1c6a0*/  IMAD.MOV.U32 R6, RZ, RZ, R14 ;  /* 0x000000ffff067224 */ /* 0x000fce00078e000e */
[----:B------:R-:W-:Y:S05]  /*1c6b0*/  WARPSYNC.COLLECTIVE R15, `(.L_x_3011) ;  /* 0x000000000f087348 */ /* 0x000fea0003c00000 */
[----:B------:R0:W1:Y:S02]  /*1c6c0*/  SHFL.IDX P6, R14, R13, R12, R11 ;  /* 0x0000000c0d0e7389 */ /* 0x00006400000c000b */
[----:B01----:R-:W-:Y:S01]  /*1c6d0*/  ENDCOLLECTIVE ;  /* 0x000000000000791b */ /* 0x003fe20003800000 */
.L_x_3011:
        /* <DEDUP_REMOVED lines=12> */
.L_x_3012:
[----:B------:R0:W-:Y:S01]  /*1c7a0*/  @!P2 ST.E.128 desc[UR40][R4.64], RZ ;  /* 0x000000ff0400a985 */ /* 0x0001e2000c101d28 */
[----:B------:R-:W-:Y:S02]  /*1c7b0*/  IMAD.MOV.U32 R13, RZ, RZ, R7 ;  /* 0x000000ffff0d7224 */ /* 0x000fe400078e0007 */
[----:B------:R-:W-:-:S07]  /*1c7c0*/  IMAD.MOV.U32 R0, RZ, RZ, R14 ;  /* 0x000000ffff007224 */ /* 0x000fce00078e000e */
[----:B0-----:R-:W-:Y:S05]  /*1c7d0*/  WARPSYNC.COLLECTIVE R15, `(.L_x_3013) ;  /* 0x000000000f087348 */ /* 0x001fea0003c00000 */
[----:B------:R1:W2:Y:S02]  /*1c7e0*/  SHFL.IDX P6, R14, R13, R12, R11 ;  /* 0x0000000c0d0e7389 */ /* 0x0002a400000c000b */
[----:B012---:R-:W-:Y:S01]  /*1c7f0*/  ENDCOLLECTIVE ;  /* 0x000000000000791b */ /* 0x007fe20003800000 */
.L_x_3013:
[----:B------:R-:W-:Y:S05]  /*1c800*/  BRA `(.L_x_3014) ;  /* 0xffffff6400dc7947 */ /* 0x000fea000383ffff */
.L_x_2834:
        /* <DEDUP_REMOVED lines=11> */
.L_x_3016:
[----:B------:R-:W-:Y:S05]  /*1c8c0*/  BSYNC B1 ;  /* 0x0000000000017941 */ /* 0x000fea0003800000 */
.L_x_3015:
[----:B------:R-:W-:Y:S05]  /*1c8d0*/  BRA `(.L_x_3017) ;  /* 0xffffff8000c07947 */ /* 0x000fea000383ffff */
.L_x_2836:
[----:B------:R-:W-:Y:S01]  /*1c8e0*/  BSSY B1, `(.L_x_3018) ;  /* 0x0000006000017945 */ /* 0x000fe20003800000 */
[----:B------:R-:W-:-:S07]  /*1c8f0*/  IMAD.MOV.U32 R15, RZ, RZ, -0x1 ;  /* 0xffffffffff0f7424 */ /* 0x000fce00078e00ff */
[----:B012---:R-:W-:Y:S05]  /*1c900*/  WARPSYNC.COLLECTIVE R15, `(.L_x_3019) ;  /* 0x000000000f0c7348 */ /* 0x007fea0003c00000 */
[----:B------:R-:W-:Y:S02]  /*1c910*/  ELECT P6, UR62, PT ;  /* 0x00000000003e782f */ /* 0x000fe400038c0000 */
[----:B------:R-:W-:Y:S01]  /*1c920*/  MOV R14, UR62 ;  /* 0x0000003e000e7c02 */ /* 0x000fe20008000f00 */
[----:B012---:R-:W-:Y:S10]  /*1c930*/  ENDCOLLECTIVE ;  /* 0x000000000000791b */ /* 0x007ff40003800000 */
.L_x_3019:
[----:B------:R-:W-:Y:S05]  /*1c940*/  BSYNC B1 ;  /* 0x0000000000017941 */ /* 0x000fea0003800000 */
.L_x_3018:
[----:B------:R-:W-:Y:S05]  /*1c950*/  BRA `(.L_x_2835) ;  /* 0xffffff8000b87947 */ /* 0x000fea000383ffff */
.L_x_2838:
[----:B--2---:R2:W3:Y:S02]  /*1c960*/  SYNCS.PHASECHK.TRANS64.TRYWAIT P0, [R16+URZ+0x16820], R6 ;  /* 0x01682006100075a7 */ /* 0x0044e4000800017f */
[----:B---3--:R-:W-:Y:S05]  /*1c970*/  @!P0 NANOSLEEP.SYNCS 0x989680 ;  /* 0x009896800000895d */ /* 0x008fea0003900000 */
[----:B------:R-:W3:Y:S02]  /*1c980*/  @!P0 SYNCS.PHASECHK.TRANS64 P0, [R16+URZ+0x16820], R6 ;  /* 0x01682006100085a7 */ /* 0x000ee4000800007f */
[----:B---3--:R-:W-:Y:S05]  /*1c990*/  @!P0 BRA `(.L_x_2838) ;  /* 0xfffffffc00f08947 */ /* 0x008fea000383ffff */
[----:B------:R-:W-:Y:S05]  /*1c9a0*/  BRA `(.L_x_3020) ;  /* 0xffffff8000c87947 */ /* 0x000fea000383ffff */
.L_x_2842:
[----:B--2---:R2:W3:Y:S02]  /*1c9b0*/  SYNCS.PHASECHK.TRANS64.TRYWAIT P0, [R6+URZ+0x168a0], R7 ;  /* 0x0168a007060075a7 */ /* 0x0044e4000800017f */
[----:B---3--:R-:W-:Y:S05]  /*1c9c0*/  @!P0 NANOSLEEP.SYNCS 0x989680 ;  /* 0x009896800000895d */ /* 0x008fea0003900000 */
[----:B------:R-:W3:Y:S02]  /*1c9d0*/  @!P0 SYNCS.PHASECHK.TRANS64 P0, [R6+URZ+0x168a0], R7 ;  /* 0x0168a007060085a7 */ /* 0x000ee4000800007f */
[----:B---3--:R-:W-:Y:S05]  /*1c9e0*/  @!P0 BRA `(.L_x_2842) ;  /* 0xfffffffc00f08947 */ /* 0x008fea000383ffff */
[----:B------:R-:W-:Y:S05]  /*1c9f0*/  BRA `(.L_x_3021) ;  /* 0xffffff8000e47947 */ /* 0x000fea000383ffff */
.L_x_2847:
[----:B0-----:R0:W1:Y:S02]  /*1ca00*/  SYNCS.PHASECHK.TRANS64.TRYWAIT P0, [R6+URZ+0x168c0], R7 ;  /* 0x0168c007060075a7 */ /* 0x001064000800017f */
[----:B-1----:R-:W-:Y:S05]  /*1ca10*/  @!P0 NANOSLEEP.SYNCS 0x989680 ;  /* 0x009896800000895d */ /* 0x002fea0003900000 */
[----:B------:R-:W1:Y:S02]  /*1ca20*/  @!P0 SYNCS.PHASECHK.TRANS64 P0, [R6+URZ+0x168c0], R7 ;  /* 0x0168c007060085a7 */ /* 0x000e64000800007f */
[----:B-1----:R-:W-:Y:S05]  /*1ca30*/  @!P0 BRA `(.L_x_2847) ;  /* 0xfffffffc00f08947 */ /* 0x002fea000383ffff */
[----:B------:R-:W-:Y:S05]  /*1ca40*/  BRA `(.L_x_3022) ;  /* 0xffffff8400647947 */ /* 0x000fea000383ffff */
.L_x_2854:
[----:B0-----:R0:W3:Y:S02]  /*1ca50*/  SYNCS.PHASECHK.TRANS64.TRYWAIT P1, [R6+URZ+0x168a0], R7 ;  /* 0x0168a007060075a7 */ /* 0x0010e4000802017f */
[----:B---3--:R-:W-:Y:S05]  /*1ca60*/  @!P1 NANOSLEEP.SYNCS 0x989680 ;  /* 0x009896800000995d */ /* 0x008fea0003900000 */
[----:B------:R-:W3:Y:S02]  /*1ca70*/  @!P1 SYNCS.PHASECHK.TRANS64 P1, [R6+URZ+0x168a0], R7 ;  /* 0x0168a007060095a7 */ /* 0x000ee4000802007f */
[----:B---3--:R-:W-:Y:S05]  /*1ca80*/  @!P1 BRA `(.L_x_2854) ;  /* 0xfffffffc00f09947 */ /* 0x008fea000383ffff */
[----:B------:R-:W-:Y:S05]  /*1ca90*/  BRA `(.L_x_3023) ;  /* 0xffffff8800307947 */ /* 0x000fea000383ffff */
.L_x_2859:
[----:B-1----:R1:W2:Y:S02]  /*1caa0*/  SYNCS.PHASECHK.TRANS64.TRYWAIT P1, [R6+URZ+0x168c0], R7 ;  /* 0x0168c007060075a7 */ /* 0x0022a4000802017f */
[----:B--2---:R-:W-:Y:S05]  /*1cab0*/  @!P1 NANOSLEEP.SYNCS 0x989680 ;  /* 0x009896800000995d */ /* 0x004fea0003900000 */
[----:B------:R-:W2:Y:S02]  /*1cac0*/  @!P1 SYNCS.PHASECHK.TRANS64 P1, [R6+URZ+0x168c0], R7 ;  /* 0x0168c007060095a7 */ /* 0x000ea4000802007f */
[----:B--2---:R-:W-:Y:S05]  /*1cad0*/  @!P1 BRA `(.L_x_2859) ;  /* 0xfffffffc00f09947 */ /* 0x004fea000383ffff */
[----:B------:R-:W-:Y:S05]  /*1cae0*/  BRA `(.L_x_3024) ;  /* 0xffffff8800a87947 */ /* 0x000fea000383ffff */
.L_x_2874:
[----:B------:R-:W0:Y:S01]  /*1caf0*/  S2R R20, SR_TID.X ;  /* 0x0000000000147919 */ /* 0x000e220000002100 */
[----:B------:R-:W-:Y:S01]  /*1cb00*/  BSSY B0, `(.L_x_3025) ;  /* 0x000000a000007945 */ /* 0x000fe20003800000 */
[----:B------:R-:W-:Y:S01]  /*1cb10*/  IMAD.MOV.U32 R12, RZ, RZ, RZ ;  /* 0x000000ffff0c7224 */ /* 0x000fe200078e00ff */
[----:B------:R-:W-:Y:S01]  /*1cb20*/  MOV R11, 0x1f ;  /* 0x0000001f000b7802 */ /* 0x000fe20000000f00 */
[----:B------:R-:W-:Y:S01]  /*1cb30*/  IMAD.MOV.U32 R15, RZ, RZ, -0x1 ;  /* 0xffffffffff0f7424 */ /* 0x000fe200078e00ff */
[----:B0-----:R-:W-:-:S04]  /*1cb40*/  SHF.R.U32.HI R9, RZ, 0x5, R20 ;  /* 0x00000005ff097819 */ /* 0x001fc80000011614 */
[----:B------:R-:W-:-:S05]  /*1cb50*/  LOP3.LUT R9, R9, 0x3, RZ, 0xc0, !PT ;  /* 0x0000000309097812 */ /* 0x000fca00078ec0ff */
[----:B------:R-:W-:-:S07]  /*1cb60*/  IMAD.MOV.U32 R13, RZ, RZ, R9 ;  /* 0x000000ffff0d7224 */ /* 0x000fce00078e0009 */
[----:B-----5:R-:W-:Y:S05]  /*1cb70*/  WARPSYNC.COLLECTIVE R15, `(.L_x_3026) ;  /* 0x000000000f087348 */ /* 0x020fea0003c00000 */
[----:B------:R0:W1:Y:S02]  /*1cb80*/  SHFL.IDX P6, R14, R13, R12, R11 ;  /* 0x0000000c0d0e7389 */ /* 0x00006400000c000b */
[----:B01---5:R-:W-:Y:S01]  /*1cb90*/  ENDCOLLECTIVE ;  /* 0x000000000000791b */ /* 0x023fe20003800000 */
.L_x_3026:
[----:B------:R-:W-:Y:S05]  /*1cba0*/  BSYNC B0 ;  /* 0x0000000000007941 */ /* 0x000fea0003800000 */
.L_x_3025:
[----:B------:R-:W-:Y:S05]  /*1cbb0*/  BRA `(.L_x_3027) ;  /* 0xffffff9400ec7947 */ /* 0x000fea000383ffff */
.L_x_2877:
[----:B0-----:R0:W1:Y:S02]  /*1cbc0*/  SYNCS.PHASECHK.TRANS64.TRYWAIT P0, [R3+URZ+0x16840], R4 ;  /* 0x01684004030075a7 */ /* 0x001064000800017f */
[----:B-1----:R-:W-:Y:S05]  /*1cbd0*/  @!P0 NANOSLEEP.SYNCS 0x989680 ;  /* 0x009896800000895d */ /* 0x002fea0003900000 */
[----:B------:R-:W1:Y:S02]  /*1cbe0*/  @!P0 SYNCS.PHASECHK.TRANS64 P0, [R3+URZ+0x16840], R4 ;  /* 0x01684004030085a7 */ /* 0x000e64000800007f */
[----:B-1----:R-:W-:Y:S05]  /*1cbf0*/  @!P0 BRA `(.L_x_2877) ;  /* 0xfffffffc00f08947 */ /* 0x002fea000383ffff */
[----:B------:R-:W-:Y:S05]  /*1cc00*/  BRA `(.L_x_3028) ;  /* 0xffffff98003c7947 */ /* 0x000fea000383ffff */
.L_x_2878:
        /* <DEDUP_REMOVED lines=8> */
.L_x_3030:
[----:B------:R-:W-:Y:S05]  /*1cc90*/  BSYNC B0 ;  /* 0x0000000000007941 */ /* 0x000fea0003800000 */
.L_x_3029:
        /* <DEDUP_REMOVED lines=9> */
.L_x_3031:
[----:B------:R-:W-:Y:S02]  /*1cd30*/  IMAD.MOV.U32 R13, RZ, RZ, R2 ;  /* 0x000000ffff0d7224 */ /* 0x000fe400078e0002 */
[----:B------:R-:W-:Y:S02]  /*1cd40*/  IMAD.MOV.U32 R12, RZ, RZ, 0x1 ;  /* 0x00000001ff0c7424 */ /* 0x000fe400078e00ff */
[----:B------:R-:W-:-:S07]  /*1cd50*/  IMAD.MOV.U32 R7, RZ, RZ, R14 ;  /* 0x000000ffff077224 */ /* 0x000fce00078e000e */
[----:B------:R-:W-:Y:S05]  /*1cd60*/  WARPSYNC.COLLECTIVE R15, `(.L_x_3032) ;  /* 0x000000000f087348 */ /* 0x000fea0003c00000 */
[----:B------:R0:W1:Y:S02]  /*1cd70*/  SHFL.IDX P6, R14, R13, R12, R11 ;  /* 0x0000000c0d0e7389 */ /* 0x00006400000c000b */
[----:B01----:R-:W-:Y:S01]  /*1cd80*/  ENDCOLLECTIVE ;  /* 0x000000000000791b */ /* 0x003fe20003800000 */
.L_x_3032:
        /* <DEDUP_REMOVED lines=15> */
.L_x_3033:
[----:B------:R-:W-:Y:S02]  /*1ce80*/  @P0 IMAD R8, R5, 0x2, R16 ;  /* 0x0000000205080824 */ /* 0x000fe400078e0210 */
[----:B------:R-:W-:Y:S01]  /*1ce90*/  IMAD.MOV.U32 R13, RZ, RZ, R2 ;  /* 0x000000ffff0d7224 */ /* 0x000fe200078e0002 */
[----:B------:R-:W-:Y:S01]  /*1cea0*/  MOV R12, 0x2 ;  /* 0x00000002000c7802 */ /* 0x000fe20000000f00 */
[----:B------:R-:W-:-:S07]  /*1ceb0*/  IMAD.MOV.U32 R7, RZ, RZ, R14 ;  /* 0x000000ffff077224 */ /* 0x000fce00078e000e */
[----:B------:R-:W-:Y:S05]  /*1cec0*/  WARPSYNC.COLLECTIVE R15, `(.L_x_3034) ;  /* 0x000000000f087348 */ /* 0x000fea0003c00000 */
[----:B------:R0:W1:Y:S02]  /*1ced0*/  SHFL.IDX P6, R14, R13, R12, R11 ;  /* 0x0000000c0d0e7389 */ /* 0x00006400000c000b */
[----:B01----:R-:W-:Y:S01]  /*1cee0*/  ENDCOLLECTIVE ;  /* 0x000000000000791b */ /* 0x003fe20003800000 */
.L_x_3034:
        /* <DEDUP_REMOVED lines=15> */
.L_x_3035:
[----:B------:R-:W-:Y:S02]  /*1cfe0*/  @P0 IMAD R8, R5, 0x2, R16 ;  /* 0x0000000205080824 */ /* 0x000fe400078e0210 */
[----:B------:R-:W-:Y:S02]  /*1cff0*/  IMAD.MOV.U32 R13, RZ, RZ, R2 ;  /* 0x000000ffff0d7224 */ /* 0x000fe400078e0002 */
[----:B------:R-:W-:Y:S02]  /*1d000*/  IMAD.MOV.U32 R12, RZ, RZ, 0x3 ;  /* 0x00000003ff0c7424 */ /* 0x000fe400078e00ff */
[----:B------:R-:W-:-:S07]  /*1d010*/  IMAD.MOV.U32 R7, RZ, RZ, R14 ;  /* 0x000000ffff077224 */ /* 0x000fce00078e000e */
[----:B------:R-:W-:Y:S05]  /*1d020*/  WARPSYNC.COLLECTIVE R15, `(.L_x_3036) ;  /* 0x000000000f087348 */ /* 0x000fea0003c00000 */
[----:B------:R0:W1:Y:S02]  /*1d030*/  SHFL.IDX P6, R14, R13, R12, R11 ;  /* 0x0000000c0d0e7389 */ /* 0x00006400000c000b */
[----:B01----:R-:W-:Y:S01]  /*1d040*/  ENDCOLLECTIVE ;  /* 0x000000000000791b */ /* 0x003fe20003800000 */
.L_x_3036:
        /* <DEDUP_REMOVED lines=15> */
.L_x_3037:
[----:B------:R-:W-:Y:S02]  /*1d140*/  @P0 IMAD R8, R5, 0x2, R16 ;  /* 0x0000000205080824 */ /* 0x000fe400078e0210 */
[----:B------:R-:W-:Y:S02]  /*1d150*/  IMAD.MOV.U32 R13, RZ, RZ, R2 ;  /* 0x000000ffff0d7224 */ /* 0x000fe400078e0002 */
[----:B------:R-:W-:Y:S02]  /*1d160*/  IMAD.MOV.U32 R12, RZ, RZ, 0x4 ;  /* 0x00000004ff0c7424 */ /* 0x000fe400078e00ff */
[----:B------:R-:W-:-:S07]  /*1d170*/  IMAD.MOV.U32 R7, RZ, RZ, R14 ;  /* 0x000000ffff077224 */ /* 0x000fce00078e000e */
[----:B------:R-:W-:Y:S05]  /*1d180*/  WARPSYNC.COLLECTIVE R15, `(.L_x_3038) ;  /* 0x000000000f087348 */ /* 0x000fea0003c00000 */
[----:B------:R0:W1:Y:S02]  /*1d190*/  SHFL.IDX P6, R14, R13, R12, R11 ;  /* 0x0000000c0d0e7389 */ /* 0x00006400000c000b */
[----:B01----:R-:W-:Y:S01]  /*1d1a0*/  ENDCOLLECTIVE ;  /* 0x000000000000791b */ /* 0x003fe20003800000 */
.L_x_3038:
        /* <DEDUP_REMOVED lines=15> */
.L_x_3039:
[----:B------:R-:W-:Y:S02]  /*1d2a0*/  @P0 IMAD R8, R5, 0x2, R16 ;  /* 0x0000000205080824 */ /* 0x000fe400078e0210 */
[----:B------:R-:W-:Y:S02]  /*1d2b0*/  IMAD.MOV.U32 R13, RZ, RZ, R2 ;  /* 0x000000ffff0d7224 */ /* 0x000fe400078e0002 */
[----:B------:R-:W-:Y:S02]  /*1d2c0*/  IMAD.MOV.U32 R12, RZ, RZ, 0x5 ;  /* 0x00000005ff0c7424 */ /* 0x000fe400078e00ff */
[----:B------:R-:W-:-:S07]  /*1d2d0*/  IMAD.MOV.U32 R7, RZ, RZ, R14 ;  /* 0x000000ffff077224 */ /* 0x000fce00078e000e */
[----:B------:R-:W-:Y:S05]  /*1d2e0*/  WARPSYNC.COLLECTIVE R15, `(.L_x_3040) ;  /* 0x000000000f087348 */ /* 0x000fea0003c00000 */
[----:B------:R0:W1:Y:S02]  /*1d2f0*/  SHFL.IDX P6, R14, R13, R12, R11 ;  /* 0x0000000c0d0e7389 */ /* 0x00006400000c000b */
[----:B01----:R-:W-:Y:S01]  /*1d300*/  ENDCOLLECTIVE ;  /* 0x000000000000791b */ /* 0x003fe20003800000 */
.L_x_3040:
        /* <DEDUP_REMOVED lines=15> */
.L_x_3041:
[----:B------:R-:W-:Y:S02]  /*1d400*/  @P0 IMAD R8, R5, 0x2, R16 ;  /* 0x0000000205080824 */ /* 0x000fe400078e0210 */
[----:B------:R-:W-:Y:S02]  /*1d410*/  IMAD.MOV.U32 R13, RZ, RZ, R2 ;  /* 0x000000ffff0d7224 */ /* 0x000fe400078e0002 */
[----:B------:R-:W-:Y:S02]  /*1d420*/  IMAD.MOV.U32 R12, RZ, RZ, 0x6 ;  /* 0x00000006ff0c7424 */ /* 0x000fe400078e00ff */
[----:B------:R-:W-:-:S07]  /*1d430*/  IMAD.MOV.U32 R7, RZ, RZ, R14 ;  /* 0x000000ffff077224 */ /* 0x000fce00078e000e */
[----:B------:R-:W-:Y:S05]  /*1d440*/  WARPSYNC.COLLECTIVE R15, `(.L_x_3042) ;  /* 0x000000000f087348 */ /* 0x000fea0003c00000 */
[----:B------:R0:W1:Y:S02]  /*1d450*/  SHFL.IDX P6, R14, R13, R12, R11 ;  /* 0x0000000c0d0e7389 */ /* 0x00006400000c000b */
[----:B01----:R-:W-:Y:S01]  /*1d460*/  ENDCOLLECTIVE ;  /* 0x000000000000791b */ /* 0x003fe20003800000 */
.L_x_3042:
        /* <DEDUP_REMOVED lines=15> */
.L_x_3043:
[----:B------:R-:W-:Y:S02]  /*1d560*/  @P0 IMAD R8, R5, 0x2, R16 ;  /* 0x0000000205080824 */ /* 0x000fe400078e0210 */
[----:B------:R-:W-:Y:S02]  /*1d570*/  IMAD.MOV.U32 R13, RZ, RZ, R2 ;  /* 0x000000ffff0d7224 */ /* 0x000fe400078e0002 */
[----:B------:R-:W-:Y:S02]  /*1d580*/  IMAD.MOV.U32 R12, RZ, RZ, 0x7 ;  /* 0x00000007ff0c7424 */ /* 0x000fe400078e00ff */
[----:B------:R-:W-:-:S07]  /*1d590*/  IMAD.MOV.U32 R7, RZ, RZ, R14 ;  /* 0x000000ffff077224 */ /* 0x000fce00078e000e */
[----:B------:R-:W-:Y:S05]  /*1d5a0*/  WARPSYNC.COLLECTIVE R15, `(.L_x_3044) ;  /* 0x000000000f087348 */ /* 0x000fea0003c00000 */
[----:B------:R0:W1:Y:S02]  /*1d5b0*/  SHFL.IDX P6, R14, R13, R12, R11 ;  /* 0x0000000c0d0e7389 */ /* 0x00006400000c000b */
[----:B01----:R-:W-:Y:S01]  /*1d5c0*/  ENDCOLLECTIVE ;  /* 0x000000000000791b */ /* 0x003fe20003800000 */
.L_x_3044:
        /* <DEDUP_REMOVED lines=10> */
.L_x_3045:
[----:B------:R-:W-:Y:S01]  /*1d670*/  @!PT LDS RZ, [RZ] ;  /* 0x00000000fffff984 */ /* 0x000fe20000000800 */
[----:B------:R-:W-:Y:S01]  /*1d680*/  @!PT LDS RZ, [RZ] ;  /* 0x00000000fffff984 */ /* 0x000fe20000000800 */
[----:B------:R-:W-:Y:S01]  /*1d690*/  @!PT LDS RZ, [RZ] ;  /* 0x00000000fffff984 */ /* 0x000fe20000000800 */
[----:B------:R1:W-:Y:S01]  /*1d6a0*/  @P0 LDGSTS.E.BYPASS.LTC128B.128 [R8+0x11400], desc[UR40][R6.64], !P2 ;  /* 0x1140000006080fae */ /* 0x0003e2000d101d68 */
[----:B------:R-:W-:Y:S01]  /*1d6b0*/  IMAD.MOV.U32 R0, RZ, RZ, R14 ;  /* 0x000000ffff007224 */ /* 0x000fe200078e000e */
[----:B------:R-:W-:Y:S06]  /*1d6c0*/  BRA `(.L_x_3046) ;  /* 0xffffff9400447947 */ /* 0x000fec000383ffff */
.L_x_2883:
[----:B------:R-:W2:Y:S01]  /*1d6d0*/  LDL.LU R11, [R1+0x38] ;  /* 0x00003800010b7983 */ /* 0x000ea20000300800 */
[----:B------:R-:W-:Y:S02]  /*1d6e0*/  IMAD.MOV.U32 R13, RZ, RZ, R0 ;  /* 0x000000ffff0d7224 */ /* 0x000fe400078e0000 */
[----:B------:R-:W-:Y:S02]  /*1d6f0*/  IMAD.MOV.U32 R12, RZ, RZ, RZ ;  /* 0x000000ffff0c7224 */ /* 0x000fe400078e00ff */
[----:B------:R-:W-:Y:S02]  /*1d700*/  IMAD.MOV.U32 R15, RZ, RZ, -0x1 ;  /* 0xffffffffff0f7424 */ /* 0x000fe400078e00ff */
[----:B------:R-:W-:-:S04]  /*1d710*/  IMAD R25, R25, 0xc0, R9 ;  /* 0x000000c019197824 */ /* 0x000fc800078e0209 */
[----:B------:R-:W-:Y:S02]  /*1d720*/  VIADD R8, R25, 0x10 ;  /* 0x0000001019087836 */ /* 0x000fe40000000000 */
[----:B--2---:R-:W-:Y:S02]  /*1d730*/  IMAD R3, R11, R10, RZ ;  /* 0x0000000a0b037224 */ /* 0x004fe400078e02ff */
[----:B------:R-:W-:-:S03]  /*1d740*/  IMAD.MOV.U32 R11, RZ, RZ, 0x181f ;  /* 0x0000181fff0b7424 */ /* 0x000fc600078e00ff */
[----:B------:R-:W-:-:S13]  /*1d750*/  ISETP.GE.AND P1, PT, R25, R3, PT ;  /* 0x000000031900720c */ /* 0x000fda0003f26270 */
[----:B-----5:R-:W-:Y:S05]  /*1d760*/  WARPSYNC.COLLECTIVE R15, `(.L_x_3047) ;  /* 0x000000000f087348 */ /* 0x020fea0003c00000 */
[----:B------:R0:W1:Y:S02]  /*1d770*/  SHFL.IDX P6, R14, R13, R12, R11 ;  /* 0x0000000c0d0e7389 */ /* 0x00006400000c000b */
[----:B01---5:R-:W-:Y:S01]  /*1d780*/  ENDCOLLECTIVE ;  /* 0x000000000000791b */ /* 0x023fe20003800000 */
.L_x_3047:
[----:B------:R-:W-:Y:S01]  /*1d790*/  MOV R13, R2 ;  /* 0x00000002000d7202 */ /* 0x000fe20000000f00 */
[----:B------:R-:W-:-:S07]  /*1d7a0*/  IMAD.MOV.U32 R7, RZ, RZ, R14 ;  /* 0x000000ffff077224 */ /* 0x000fce00078e000e */
[----:B------:R-:W-:Y:S05]  /*1d7b0*/  WARPSYNC.COLLECTIVE R15, `(.L_x_3048) ;  /* 0x000000000f087348 */ /* 0x000fea0003c00000 */
[----:B------:R0:W1:Y:S02]  /*1d7c0*/  SHFL.IDX P6, R14, R13, R12, R11 ;  /* 0x0000000c0d0e7389 */ /* 0x00006400000c000b */
[----:B01----:R-:W-:Y:S01]  /*1d7d0*/  ENDCOLLECTIVE ;  /* 0x000000000000791b */ /* 0x003fe20003800000 */
.L_x_3048:
[----:B------:R-:W-:Y:S02]  /*1d7e0*/  IMAD.MOV.U32 R13, RZ, RZ, R0 ;  /* 0x000000ffff0d7224 */ /* 0x000fe400078e0000 */
[----:B------:R-:W-:Y:S02]  /*1d7f0*/  IMAD.MOV.U32 R12, RZ, RZ, 0x1 ;  /* 0x00000001ff0c7424 */ /* 0x000fe400078e00ff */
[----:B------:R-:W-:-:S07]  /*1d800*/  IMAD.MOV.U32 R6, RZ, RZ, R14 ;  /* 0x000000ffff067224 */ /* 0x000fce00078e000e */
[----:B------:R-:W-:Y:S05]  /*1d810*/  WARPSYNC.COLLECTIVE R15, `(.L_x_3049) ;  /* 0x000000000f087348 */ /* 0x000fea0003c00000 */
[----:B------:R0:W1:Y:S02]  /*1d820*/  SHFL.IDX P6, R14, R13, R12, R11 ;  /* 0x0000000c0d0e7389 */ /* 0x00006400000c000b */
[----:B01----:R-:W-:Y:S01]  /*1d830*/  ENDCOLLECTIVE ;  /* 0x000000000000791b */ /* 0x003fe20003800000 */
.L_x_3049:
        /* <DEDUP_REMOVED lines=8> */
[----:B0-----:R-:W-:-:S12]  /*1d8c0*/  IMAD.MOV.U32 R6, RZ, RZ, R14 ;  /* 0x000000ffff067224 */ /* 0x001fd800078e000e */
[----:B------:R-:W-:Y:S05]  /*1d8d0*/  WARPSYNC.COLLECTIVE R15, `(.L_x_3050) ;  /* 0x000000000f087348 */ /* 0x000fea0003c00000 */
[----:B------:R0:W1:Y:S02]  /*1d8e0*/  SHFL.IDX P6, R14, R13, R12, R11 ;  /* 0x0000000c0d0e7389 */ /* 0x00006400000c000b */
[----:B01----:R-:W-:Y:S01]  /*1d8f0*/  ENDCOLLECTIVE ;  /* 0x000000000000791b */ /* 0x003fe20003800000 */
.L_x_3050:
[----:B------:R-:W-:Y:S02]  /*1d900*/  IMAD.MOV.U32 R13, RZ, RZ, R0 ;  /* 0x000000ffff0d7224 */ /* 0x000fe400078e0000 */
[----:B------:R-:W-:Y:S02]  /*1d910*/  IMAD.MOV.U32 R12, RZ, RZ, 0x2 ;  /* 0x00000002ff0c7424 */ /* 0x000fe400078e00ff */
[----:B------:R-:W-:-:S07]  /*1d920*/  IMAD.MOV.U32 R7, RZ, RZ, R14 ;  /* 0x000000ffff077224 */ /* 0x000fce00078e000e */
[----:B------:R-:W-:Y:S05]  /*1d930*/  WARPSYNC.COLLECTIVE R15, `(.L_x_3051) ;  /* 0x000000000f087348 */ /* 0x000fea0003c00000 */
[----:B------:R0:W1:Y:S02]  /*1d940*/  SHFL.IDX P6, R14, R13, R12, R11 ;  /* 0x0000000c0d0e7389 */ /* 0x00006400000c000b */
[----:B01----:R-:W-:Y:S01]  /*1d950*/  ENDCOLLECTIVE ;  /* 0x000000000000791b */ /* 0x003fe20003800000 */
.L_x_3051:
        /* <DEDUP_REMOVED lines=16> */
.L_x_3052:
[----:B------:R-:W-:Y:S02]  /*1da60*/  IMAD.MOV.U32 R13, RZ, RZ, R0 ;  /* 0x000000ffff0d7224 */ /* 0x000fe400078e0000 */
[----:B------:R-:W-:Y:S02]  /*1da70*/  IMAD.MOV.U32 R12, RZ, RZ, 0x3 ;  /* 0x00000003ff0c7424 */ /* 0x000fe400078e00ff */
[----:B------:R-:W-:-:S07]  /*1da80*/  IMAD.MOV.U32 R7, RZ, RZ, R14 ;  /* 0x000000ffff077224 */ /* 0x000fce00078e000e */
[----:B------:R-:W-:Y:S05]  /*1da90*/  WARPSYNC.COLLECTIVE R15, `(.L_x_3053) ;  /* 0x000000000f087348 */ /* 0x000fea0003c00000 */
[----:B------:R0:W1:Y:S02]  /*1daa0*/  SHFL.IDX P6, R14, R13, R12, R11 ;  /* 0x0000000c0d0e7389 */ /* 0x00006400000c000b */
[----:B01----:R-:W-:Y:S01]  /*1dab0*/  ENDCOLLECTIVE ;  /* 0x000000000000791b */ /* 0x003fe20003800000 */
.L_x_3053:
        /* <DEDUP_REMOVED lines=16> */
.L_x_3054:
[----:B------:R-:W-:Y:S02]  /*1dbc0*/  IMAD.MOV.U32 R13, RZ, RZ, R0 ;  /* 0x000000ffff0d7224 */ /* 0x000fe400078e0000 */
[----:B------:R-:W-:Y:S01]  /*1dbd0*/  IMAD.MOV.U32 R12, RZ, RZ, 0x4 ;  /* 0x00000004ff0c7424 */ /* 0x000fe200078e00ff */
[----:B------:R-:W-:-:S07]  /*1dbe0*/  MOV R7, R14 ;  /* 0x0000000e00077202 */ /* 0x000fce0000000f00 */
[----:B------:R-:W-:Y:S05]  /*1dbf0*/  WARPSYNC.COLLECTIVE R15, `(.L_x_3055) ;  /* 0x000000000f087348 */ /* 0x000fea0003c00000 */
[----:B------:R0:W1:Y:S02]  /*1dc00*/  SHFL.IDX P6, R14, R13, R12, R11 ;  /* 0x0000000c0d0e7389 */ /* 0x00006400000c000b */
[----:B01----:R-:W-:Y:S01]  /*1dc10*/  ENDCOLLECTIVE ;  /* 0x000000000000791b */ /* 0x003fe20003800000 */
.L_x_3055:
        /* <DEDUP_REMOVED lines=16> */
.L_x_3056:
[----:B------:R-:W-:Y:S02]  /*1dd20*/  IMAD.MOV.U32 R13, RZ, RZ, R0 ;  /* 0x000000ffff0d7224 */ /* 0x000fe400078e0000 */
[----:B------:R-:W-:Y:S02]  /*1dd30*/  IMAD.MOV.U32 R12, RZ, RZ, 0x5 ;  /* 0x00000005ff0c7424 */ /* 0x000fe400078e00ff */
[----:B------:R-:W-:-:S07]  /*1dd40*/  IMAD.MOV.U32 R7, RZ, RZ, R14 ;  /* 0x000000ffff077224 */ /* 0x000fce00078e000e */
[----:B------:R-:W-:Y:S05]  /*1dd50*/  WARPSYNC.COLLECTIVE R15, `(.L_x_3057) ;  /* 0x000000000f087348 */ /* 0x000fea0003c00000 */
[----:B------:R0:W1:Y:S02]  /*1dd60*/  SHFL.IDX P6, R14, R13, R12, R11 ;  /* 0x0000000c0d0e7389 */ /* 0x00006400000c000b */
[----:B01----:R-:W-:Y:S01]  /*1dd70*/  ENDCOLLECTIVE ;  /* 0x000000000000791b */ /* 0x003fe20003800000 */
.L_x_3057:
        /* <DEDUP_REMOVED lines=16> */
.L_x_3058:
[----:B------:R-:W-:Y:S02]  /*1de80*/  IMAD.MOV.U32 R13, RZ, RZ, R0 ;  /* 0x000000ffff0d7224 */ /* 0x000fe400078e0000 */
[----:B------:R-:W-:Y:S02]  /*1de90*/  IMAD.MOV.U32 R12, RZ, RZ, 0x6 ;  /* 0x00000006ff0c7424 */ /* 0x000fe400078e00ff */
[----:B------:R-:W-:-:S07]  /*1dea0*/  IMAD.MOV.U32 R7, RZ, RZ, R14 ;  /* 0x000000ffff077224 */ /* 0x000fce00078e000e */
[----:B------:R-:W-:Y:S05]  /*1deb0*/  WARPSYNC.COLLECTIVE R15, `(.L_x_3059) ;  /* 0x000000000f087348 */ /* 0x000fea0003c00000 */
[----:B------:R0:W1:Y:S02]  /*1dec0*/  SHFL.IDX P6, R14, R13, R12, R11 ;  /* 0x0000000c0d0e7389 */ /* 0x00006400000c000b */
[----:B01----:R-:W-:Y:S01]  /*1ded0*/  ENDCOLLECTIVE ;  /* 0x000000000000791b */ /* 0x003fe20003800000 */
.L_x_3059:
        /* <DEDUP_REMOVED lines=16> */
.L_x_3060:
[----:B------:R-:W-:Y:S02]  /*1dfe0*/  IMAD.MOV.U32 R13, RZ, RZ, R0 ;  /* 0x000000ffff0d7224 */ /* 0x000fe400078e0000 */
[----:B------:R-:W-:Y:S02]  /*1dff0*/  IMAD.MOV.U32 R12, RZ, RZ, 0x7 ;  /* 0x00000007ff0c7424 */ /* 0x000fe400078e00ff */
[----:B------:R-:W-:-:S07]  /*1e000*/  IMAD.MOV.U32 R7, RZ, RZ, R14 ;  /* 0x000000ffff077224 */ /* 0x000fce00078e000e */
[----:B------:R-:W-:Y:S05]  /*1e010*/  WARPSYNC.COLLECTIVE R15, `(.L_x_3061) ;  /* 0x000000000f087348 */ /* 0x000fea0003c00000 */
[----:B------:R0:W1:Y:S02]  /*1e020*/  SHFL.IDX P6, R14, R13, R12, R11 ;  /* 0x0000000c0d0e7389 */ /* 0x00006400000c000b */
[----:B01----:R-:W-:Y:S01]  /*1e030*/  ENDCOLLECTIVE ;  /* 0x000000000000791b */ /* 0x003fe20003800000 */
.L_x_3061:
[----:B------:R-:W-:-:S04]  /*1e040*/  @!P1 LEA R7, P2, R21, R7, 0x1 ;  /* 0x0000000715079211 */ /* 0x000fc800078408ff */
[----:B------:R-:W-:-:S04]  /*1e050*/  @!P1 IADD3.X R6, RZ, R6, RZ, P2, !PT ;  /* 0x00000006ff069210 */ /* 0x000fc800017fe4ff */
[----:B------:R-:W-:Y:S01]  /*1e060*/  @!P1 LOP3.LUT R7, R7, R6, RZ, 0x3c, !PT ;  /* 0x0000000607079212 */ /* 0x000fe200078e3cff */
[----:B------:R-:W-:-:S03]  /*1e070*/  IMAD.MOV.U32 R13, RZ, RZ, R2 ;  /* 0x000000ffff0d7224 */ /* 0x000fc600078e0002 */
[----:B------:R-:W-:Y:S01]  /*1e080*/  @!P1 LOP3.LUT R6, R7, R6, RZ, 0x3c, !PT ;  /* 0x0000000607069212 */ /* 0x000fe200078e3cff */
[----:B------:R-:W-:-:S03]  /*1e090*/  VIADD R2, R25, 0x70 ;  /* 0x0000007019027836 */ /* 0x000fc60000000000 */
[----:B------:R-:W-:Y:S01]  /*1e0a0*/  @!P1 LOP3.LUT R7, R7, R6, RZ, 0x3c, !PT ;  /* 0x0000000607079212 */ /* 0x000fe200078e3cff */
[----:B------:R-:W-:-:S04]  /*1e0b0*/  IMAD.MOV.U32 R0, RZ, RZ, R14 ;  /* 0x000000ffff007224 */ /* 0x000fc800078e000e */
[----:B------:R-:W-:Y:S01]  /*1e0c0*/  @!PT LDS RZ, [RZ] ;  /* 0x00000000fffff984 */ /* 0x000fe20000000800 */
[----:B------:R-:W-:Y:S01]  /*1e0d0*/  @!PT LDS RZ, [RZ] ;  /* 0x00000000fffff984 */ /* 0x000fe20000000800 */
[----:B------:R-:W-:Y:S01]  /*1e0e0*/  @!PT LDS RZ, [RZ] ;  /* 0x00000000fffff984 */ /* 0x000fe20000000800 */
[----:B------:R0:W-:Y:S01]  /*1e0f0*/  @!P1 LDGSTS.E.BYPASS.LTC128B.128 [R20+0xb400], desc[UR40][R6.64], !P0 ;  /* 0x0b40000006149fae */ /* 0x0001e2000c101d68 */
[----:B------:R-:W-:-:S13]  /*1e100*/  ISETP.GE.AND P1, PT, R2, R3, PT ;  /* 0x000000030200720c */ /* 0x000fda0003f26270 */
[----:B0-----:R-:W-:Y:S05]  /*1e110*/  WARPSYNC.COLLECTIVE R15, `(.L_x_3062) ;  /* 0x000000000f087348 */ /* 0x001fea0003c00000 */
[----:B------:R1:W2:Y:S02]  /*1e120*/  SHFL.IDX P6, R14, R13, R12, R11 ;  /* 0x0000000c0d0e7389 */ /* 0x0002a400000c000b */
[----:B012---:R-:W-:Y:S01]  /*1e130*/  ENDCOLLECTIVE ;  /* 0x000000000000791b */ /* 0x007fe20003800000 */
.L_x_3062:
[----:B------:R-:W-:Y:S02]  /*1e140*/  IMAD.MOV.U32 R13, RZ, RZ, R4 ;  /* 0x000000ffff0d7224 */ /* 0x000fe400078e0004 */
[----:B------:R-:W-:Y:S02]  /*1e150*/  IMAD.MOV.U32 R12, RZ, RZ, RZ ;  /* 0x000000ffff0c7224 */ /* 0x000fe400078e00ff */
[----:B------:R-:W-:-:S07]  /*1e160*/  IMAD.MOV.U32 R6, RZ, RZ, R14 ;  /* 0x000000ffff067224 */ /* 0x000fce00078e000e */
[----:B------:R-:W-:Y:S05]  /*1e170*/  WARPSYNC.COLLECTIVE R15, `(.L_x_3063) ;  /* 0x000000000f087348 */ /* 0x000fea0003c00000 */
[----:B------:R0:W1:Y:S02]  /*1e180*/  SHFL.IDX P6, R14, R13, R12, R11 ;  /* 0x0000000c0d0e7389 */ /* 0x00006400000c000b */
[----:B01----:R-:W-:Y:S01]  /*1e190*/  ENDCOLLECTIVE ;  /* 0x000000000000791b */ /* 0x003fe20003800000 */
.L_x_3063:
        /* <DEDUP_REMOVED lines=10> */
[----:B------:R-:W-:-:S02]  /*1e240*/  VIADD R0, R25, 0x90 ;  /* 0x0000009019007836 */ /* 0x000fc40000000000 */
[----:B------:R-:W-:-:S10]  /*1e250*/  IMAD.MOV.U32 R8, RZ, RZ, R14 ;  /* 0x000000ffff087224 */ /* 0x000fd400078e000e */
[----:B0-----:R-:W-:Y:S05]  /*1e260*/  WARPSYNC.COLLECTIVE R15, `(.L_x_3064) ;  /* 0x000000000f087348 */ /* 0x001fea0003c00000 */
[----:B------:R1:W2:Y:S02]  /*1e270*/  SHFL.IDX P6, R14, R13, R12, R11 ;  /* 0x0000000c0d0e7389 */ /* 0x0002a400000c000b */
[----:B012---:R-:W-:Y:S01]  /*1e280*/  ENDCOLLECTIVE ;  /* 0x000000000000791b */ /* 0x007fe20003800000 */
.L_x_3064:
[----:B------:R-:W-:Y:S02]  /*1e290*/  IMAD.MOV.U32 R13, RZ, RZ, R4 ;  /* 0x000000ffff0d7224 */ /* 0x000fe400078e0004 */
[----:B------:R-:W-:Y:S02]  /*1e2a0*/  IMAD.MOV.U32 R12, RZ, RZ, 0x1 ;  /* 0x00000001ff0c7424 */ /* 0x000fe400078e00ff */
[----:B------:R-:W-:-:S07]  /*1e2b0*/  IMAD.MOV.U32 R2, RZ, RZ, R14 ;  /* 0x000000ffff027224 */ /* 0x000fce00078e000e */
[----:B------:R-:W-:Y:S05]  /*1e2c0*/  WARPSYNC.COLLECTIVE R15, `(.L_x_3065) ;  /* 0x000000000f087348 */ /* 0x000fea0003c00000 */
[----:B------:R0:W1:Y:S02]  /*1e2d0*/  SHFL.IDX P6, R14, R13, R12, R11 ;  /* 0x0000000c0d0e7389 */ /* 0x00006400000c000b */
[----:B01----:R-:W-:Y:S01]  /*1e2e0*/  ENDCOLLECTIVE ;  /* 0x000000000000791b */ /* 0x003fe20003800000 */
.L_x_3065:
[----:B------:R-:W-:-:S05]  /*1e2f0*/  @!P1 LEA R2, P2, R21, R2, 0x1 ;  /* 0x0000000215029211 */ /* 0x000fca00078408ff */
[----:B------:R-:W-:-:S04]  /*1e300*/  @!P1 IMAD.X R6, RZ, RZ, R8, P2 ;  /* 0x000000ffff069224 */ /* 0x000fc800010e0608 */
[----:B------:R-:W-:Y:S02]  /*1e310*/  @!P1 IMAD.MOV.U32 R7, RZ, RZ, R6 ;  /* 0x000000ffff079224 */ /* 0x000fe400078e0006 */
[----:B------:R-:W-:Y:S01]  /*1e320*/  @!P1 IMAD.MOV.U32 R6, RZ, RZ, R2 ;  /* 0x000000ffff069224 */ /* 0x000fe200078e0002 */
[----:B------:R-:W-:Y:S01]  /*1e330*/  MOV R13, R5 ;  /* 0x00000005000d7202 */ /* 0x000fe20000000f00 */
[----:B------:R-:W-:-:S03]  /*1e340*/  VIADD R2, R25, 0xa0 ;  /* 0x000000a019027836 */ /* 0x000fc60000000000 */
        /* <DEDUP_REMOVED lines=9> */
.L_x_3066:
[----:B------:R-:W-:Y:S02]  /*1e3e0*/  IMAD.MOV.U32 R13, RZ, RZ, R4 ;  /* 0x000000ffff0d7224 */ /* 0x000fe400078e0004 */
[----:B------:R-:W-:Y:S02]  /*1e3f0*/  IMAD.MOV.U32 R12, RZ, RZ, 0x2 ;  /* 0x00000002ff0c7424 */ /* 0x000fe400078e00ff */
[----:B------:R-:W-:-:S07]  /*1e400*/  IMAD.MOV.U32 R6, RZ, RZ, R14 ;  /* 0x000000ffff067224 */ /* 0x000fce00078e000e */
[----:B------:R-:W-:Y:S05]  /*1e410*/  WARPSYNC.COLLECTIVE R15, `(.L_x_3067) ;  /* 0x000000000f087348 */ /* 0x000fea0003c00000 */
[----:B------:R0:W1:Y:S02]  /*1e420*/  SHFL.IDX P6, R14, R13, R12, R11 ;  /* 0x0000000c0d0e7389 */ /* 0x00006400000c000b */
[----:B01----:R-:W-:Y:S01]  /*1e430*/  ENDCOLLECTIVE ;  /* 0x000000000000791b */ /* 0x003fe20003800000 */
.L_x_3067:
        /* <DEDUP_REMOVED lines=13> */
.L_x_3068:
[----:B------:R-:W-:Y:S02]  /*1e510*/  IMAD.MOV.U32 R13, RZ, RZ, R4 ;  /* 0x000000ffff0d7224 */ /* 0x000fe400078e0004 */
[----:B------:R-:W-:Y:S02]  /*1e520*/  IMAD.MOV.U32 R12, RZ, RZ, 0x3 ;  /* 0x00000003ff0c7424 */ /* 0x000fe400078e00ff */
[----:B------:R-:W-:-:S07]  /*1e530*/  IMAD.MOV.U32 R6, RZ, RZ, R14 ;  /* 0x000000ffff067224 */ /* 0x000fce00078e000e */
[----:B------:R-:W-:Y:S05]  /*1e540*/  WARPSYNC.COLLECTIVE R15, `(.L_x_3069) ;  /* 0x000000000f087348 */ /* 0x000fea0003c00000 */
[----:B------:R0:W1:Y:S02]  /*1e550*/  SHFL.IDX P6, R14, R13, R12, R11 ;  /* 0x0000000c0d0e7389 */ /* 0x00006400000c000b */
[----:B01----:R-:W-:Y:S01]  /*1e560*/  ENDCOLLECTIVE ;  /* 0x000000000000791b */ /* 0x003fe20003800000 */
.L_x_3069:
        /* <DEDUP_REMOVED lines=12> */
.L_x_3070:
[----:B------:R-:W-:Y:S01]  /*1e630*/  IMAD.MOV.U32 R2, RZ, RZ, R14 ;  /* 0x000000ffff027224 */ /* 0x000fe200078e000e */
[----:B------:R-:W-:Y:S06]  /*1e640*/  BRA `(.L_x_3071) ;  /* 0xffffff9400347947 */ /* 0x000fec000383ffff */
.L_x_2886:
[----:B-1----:R1:W2:Y:S02]  /*1e650*/  SYNCS.PHASECHK.TRANS64.TRYWAIT P0, [R16+URZ+0x16820], R0 ;  /* 0x01682000100075a7 */ /* 0x0022a4000800017f */
[----:B--2---:R-:W-:Y:S05]  /*1e660*/  @!P0 NANOSLEEP.SYNCS 0x989680 ;  /* 0x009896800000895d */ /* 0x004fea0003900000 */
[----:B------:R-:W2:Y:S02]  /*1e670*/  @!P0 SYNCS.PHASECHK.TRANS64 P0, [R16+URZ+0x16820], R0 ;  /* 0x01682000100085a7 */ /* 0x000ea4000800007f */
[----:B--2---:R-:W-:Y:S05]  /*1e680*/  @!P0 BRA `(.L_x_2886) ;  /* 0xfffffffc00f08947 */ /* 0x004fea000383ffff */
[----:B------:R-:W-:Y:S05]  /*1e690*/  BRA `(.L_x_3072) ;  /* 0xffffff9400907947 */ /* 0x000fea000383ffff */
.L_x_2891:
[----:B0-----:R0:W1:Y:S02]  /*1e6a0*/  SYNCS.PHASECHK.TRANS64.TRYWAIT P0, [R5+URZ+0x16840], R2 ;  /* 0x01684002050075a7 */ /* 0x001064000800017f */
[----:B-1----:R-:W-:Y:S05]  /*1e6b0*/  @!P0 NANOSLEEP.SYNCS 0x989680 ;  /* 0x009896800000895d */ /* 0x002fea0003900000 */
[----:B------:R-:W1:Y:S02]  /*1e6c0*/  @!P0 SYNCS.PHASECHK.TRANS64 P0, [R5+URZ+0x16840], R2 ;  /* 0x01684002050085a7 */ /* 0x000e64000800007f */
[----:B-1----:R-:W-:Y:S05]  /*1e6d0*/  @!P0 BRA `(.L_x_2891) ;  /* 0xfffffffc00f08947 */ /* 0x002fea000383ffff */
[----:B------:R-:W-:Y:S05]  /*1e6e0*/  BRA `(.L_x_3073) ;  /* 0xffffff9800707947 */ /* 0x000fea000383ffff */
.L_x_2892:
        /* <DEDUP_REMOVED lines=8> */
.L_x_3075:
[----:B------:R-:W-:Y:S05]  /*1e770*/  BSYNC B1 ;  /* 0x0000000000017941 */ /* 0x000fea0003800000 */
.L_x_3074:
[----:B------:R-:W0:Y:S01]  /*1e780*/  S2R R7, SR_TID.X ;  /* 0x0000000000077919 */ /* 0x000e220000002100 */
[----:B------:R-:W-:Y:S01]  /*1e790*/  MOV R13, R8 ;  /* 0x00000008000d7202 */ /* 0x000fe20000000f00 */
        /* <DEDUP_REMOVED lines=8> */
.L_x_3076:
[----:B------:R-:W-:Y:S02]  /*1e820*/  IMAD.MOV.U32 R13, RZ, RZ, R10 ;  /* 0x000000ffff0d7224 */ /* 0x000fe400078e000a */
[----:B------:R-:W-:Y:S02]  /*1e830*/  IMAD.MOV.U32 R12, RZ, RZ, 0x1 ;  /* 0x00000001ff0c7424 */ /* 0x000fe400078e00ff */
[----:B------:R-:W-:Y:S02]  /*1e840*/  IMAD.SHL.U32 R7, R7, 0x8, RZ ;  /* 0x0000000807077824 */ /* 0x000fe400078e00ff */
[----:B------:R-:W-:-:S07]  /*1e850*/  IMAD.MOV.U32 R2, RZ, RZ, R14 ;  /* 0x000000ffff027224 */ /* 0x000fce00078e000e */
[----:B------:R-:W-:Y:S05]  /*1e860*/  WARPSYNC.COLLECTIVE R15, `(.L_x_3077) ;  /* 0x000000000f087348 */ /* 0x000fea0003c00000 */
[----:B------:R0:W1:Y:S02]  /*1e870*/  SHFL.IDX P6, R14, R13, R12, R11 ;  /* 0x0000000c0d0e7389 */ /* 0x00006400000c000b */
[----:B01----:R-:W-:Y:S01]  /*1e880*/  ENDCOLLECTIVE ;  /* 0x000000000000791b */ /* 0x003fe20003800000 */
.L_x_3077:
        /* <DEDUP_REMOVED lines=13> */
.L_x_3078:
[----:B------:R-:W-:Y:S02]  /*1e960*/  IMAD.MOV.U32 R13, RZ, RZ, R10 ;  /* 0x000000ffff0d7224 */ /* 0x000fe400078e000a */
[----:B------:R-:W-:Y:S02]  /*1e970*/  IMAD.MOV.U32 R12, RZ, RZ, 0x2 ;  /* 0x00000002ff0c7424 */ /* 0x000fe400078e00ff */
[----:B------:R-:W-:-:S07]  /*1e980*/  IMAD.MOV.U32 R2, RZ, RZ, R14 ;  /* 0x000000ffff027224 */ /* 0x000fce00078e000e */
[----:B------:R-:W-:Y:S05]  /*1e990*/  WARPSYNC.COLLECTIVE R15, `(.L_x_3079) ;  /* 0x000000000f087348 */ /* 0x000fea0003c00000 */
[----:B------:R0:W1:Y:S02]  /*1e9a0*/  SHFL.IDX P6, R14, R13, R12, R11 ;  /* 0x0000000c0d0e7389 */ /* 0x00006400000c000b */
[----:B01----:R-:W-:Y:S01]  /*1e9b0*/  ENDCOLLECTIVE ;  /* 0x000000000000791b */ /* 0x003fe20003800000 */
.L_x_3079:
        /* <DEDUP_REMOVED lines=11> */
.L_x_3080:
[----:B------:R-:W-:Y:S01]  /*1ea70*/  IMAD.MOV.U32 R13, RZ, RZ, R10 ;  /* 0x000000ffff0d7224 */ /* 0x000fe200078e000a */
[----:B------:R-:W-:Y:S01]  /*1ea80*/  MOV R12, 0x3 ;  /* 0x00000003000c7802 */ /* 0x000fe20000000f00 */
[----:B------:R-:W-:-:S07]  /*1ea90*/  IMAD.MOV.U32 R2, RZ, RZ, R14 ;  /* 0x000000ffff027224 */ /* 0x000fce00078e000e */
[----:B------:R-:W-:Y:S05]  /*1eaa0*/  WARPSYNC.COLLECTIVE R15, `(.L_x_3081) ;  /* 0x000000000f087348 */ /* 0x000fea0003c00000 */
[----:B------:R0:W1:Y:S02]  /*1eab0*/  SHFL.IDX P6, R14, R13, R12, R11 ;  /* 0x0000000c0d0e7389 */ /* 0x00006400000c000b */
[----:B01----:R-:W-:Y:S01]  /*1eac0*/  ENDCOLLECTIVE ;  /* 0x000000000000791b */ /* 0x003fe20003800000 */
.L_x_3081:
        /* <DEDUP_REMOVED lines=11> */
.L_x_3082:
[----:B------:R-:W-:Y:S02]  /*1eb80*/  IMAD.MOV.U32 R13, RZ, RZ, R10 ;  /* 0x000000ffff0d7224 */ /* 0x000fe400078e000a */
[----:B------:R-:W-:Y:S02]  /*1eb90*/  IMAD.MOV.U32 R12, RZ, RZ, 0x4 ;  /* 0x00000004ff0c7424 */ /* 0x000fe400078e00ff */
[----:B------:R-:W-:-:S07]  /*1eba0*/  IMAD.MOV.U32 R2, RZ, RZ, R14 ;  /* 0x000000ffff027224 */ /* 0x000fce00078e000e */
[----:B------:R-:W-:Y:S05]  /*1ebb0*/  WARPSYNC.COLLECTIVE R15, `(.L_x_3083) ;  /* 0x000000000f087348 */ /* 0x000fea0003c00000 */
[----:B------:R0:W1:Y:S02]  /*1ebc0*/  SHFL.IDX P6, R14, R13, R12, R11 ;  /* 0x0000000c0d0e7389 */ /* 0x00006400000c000b */
[----:B01----:R-:W-:Y:S01]  /*1ebd0*/  ENDCOLLECTIVE ;  /* 0x000000000000791b */ /* 0x003fe20003800000 */
.L_x_3083:
        /* <DEDUP_REMOVED lines=11> */
.L_x_3084:
[----:B------:R-:W-:Y:S02]  /*1ec90*/  IMAD.MOV.U32 R13, RZ, RZ, R10 ;  /* 0x000000ffff0d7224 */ /* 0x000fe400078e000a */
[----:B------:R-:W-:Y:S02]  /*1eca0*/  IMAD.MOV.U32 R12, RZ, RZ, 0x5 ;  /* 0x00000005ff0c7424 */ /* 0x000fe400078e00ff */
[----:B------:R-:W-:-:S07]  /*1ecb0*/  IMAD.MOV.U32 R2, RZ, RZ, R14 ;  /* 0x000000ffff027224 */ /* 0x000fce00078e000e */
[----:B------:R-:W-:Y:S05]  /*1ecc0*/  WARPSYNC.COLLECTIVE R15, `(.L_x_3085) ;  /* 0x000000000f087348 */ /* 0x000fea0003c00000 */
[----:B------:R0:W1:Y:S02]  /*1ecd0*/  SHFL.IDX P6, R14, R13, R12, R11 ;  /* 0x0000000c0d0e7389 */ /* 0x00006400000c000b */
[----:B01----:R-:W-:Y:S01]  /*1ece0*/  ENDCOLLECTIVE ;  /* 0x000000000000791b */ /* 0x003fe20003800000 */
.L_x_3085:
        /* <DEDUP_REMOVED lines=11> */
.L_x_3086:
[----:B------:R-:W-:Y:S02]  /*1eda0*/  IMAD.MOV.U32 R13, RZ, RZ, R10 ;  /* 0x000000ffff0d7224 */ /* 0x000fe400078e000a */
[----:B------:R-:W-:Y:S02]  /*1edb0*/  IMAD.MOV.U32 R12, RZ, RZ, 0x6 ;  /* 0x00000006ff0c7424 */ /* 0x000fe400078e00ff */
[----:B------:R-:W-:-:S07]  /*1edc0*/  IMAD.MOV.U32 R2, RZ, RZ, R14 ;  /* 0x000000ffff027224 */ /* 0x000fce00078e000e */
[----:B------:R-:W-:Y:S05]  /*1edd0*/  WARPSYNC.COLLECTIVE R15, `(.L_x_3087) ;  /* 0x000000000f087348 */ /* 0x000fea0003c00000 */
[----:B------:R0:W1:Y:S02]  /*1ede0*/  SHFL.IDX P6, R14, R13, R12, R11 ;  /* 0x0000000c0d0e7389 */ /* 0x00006400000c000b */
[----:B01----:R-:W-:Y:S01]  /*1edf0*/  ENDCOLLECTIVE ;  /* 0x000000000000791b */ /* 0x003fe20003800000 */
.L_x_3087:
        /* <DEDUP_REMOVED lines=11> */
.L_x_3088:
[----:B------:R-:W-:Y:S02]  /*1eeb0*/  IMAD.MOV.U32 R13, RZ, RZ, R10 ;  /* 0x000000ffff0d7224 */ /* 0x000fe400078e000a */
[----:B------:R-:W-:Y:S02]  /*1eec0*/  IMAD.MOV.U32 R12, RZ, RZ, 0x7 ;  /* 0x00000007ff0c7424 */ /* 0x000fe400078e00ff */
[----:B------:R-:W-:-:S07]  /*1eed0*/  IMAD.MOV.U32 R2, RZ, RZ, R14 ;  /* 0x000000ffff027224 */ /* 0x000fce00078e000e */
[----:B------:R-:W-:Y:S05]  /*1eee0*/  WARPSYNC.COLLECTIVE R15, `(.L_x_3089) ;  /* 0x000000000f087348 */ /* 0x000fea0003c00000 */
[----:B------:R0:W1:Y:S02]  /*1eef0*/  SHFL.IDX P6, R14, R13, R12, R11 ;  /* 0x0000000c0d0e7389 */ /* 0x00006400000c000b */
[----:B01----:R-:W-:Y:S01]  /*1ef00*/  ENDCOLLECTIVE ;  /* 0x000000000000791b */ /* 0x003fe20003800000 */
.L_x_3089:
[----:B------:R-:W-:-:S04]  /*1ef10*/  IADD3 R2, P0, R2, R7, RZ ;  /* 0x0000000702027210 */ /* 0x000fc80007f1e0ff */
[----:B------:R-:W-:-:S05]  /*1ef20*/  IADD3.X R3, RZ, R3, RZ, P0, !PT ;  /* 0x00000003ff037210 */ /* 0x000fca00007fe4ff */
        /* <DEDUP_REMOVED lines=9> */
.L_x_3090:
[----:B------:R-:W-:Y:S01]  /*1efc0*/  IMAD.MOV.U32 R2, RZ, RZ, R14 ;  /* 0x000000ffff027224 */ /* 0x000fe200078e000e */
[----:B------:R-:W-:Y:S06]  /*1efd0*/  BRA `(.L_x_3091) ;  /* 0xffffff9400547947 */ /* 0x000fec000383ffff */
.L_x_2897:
[----:B-1----:R1:W2:Y:S02]  /*1efe0*/  SYNCS.PHASECHK.TRANS64.TRYWAIT P0, [R5+URZ+0x16860], R2 ;  /* 0x01686002050075a7 */ /* 0x0022a4000800017f */
[----:B--2---:R-:W-:Y:S05]  /*1eff0*/  @!P0 NANOSLEEP.SYNCS 0x989680 ;  /* 0x009896800000895d */ /* 0x004fea0003900000 */
[----:B------:R-:W2:Y:S02]  /*1f000*/  @!P0 SYNCS.PHASECHK.TRANS64 P0, [R5+URZ+0x16860], R2 ;  /* 0x01686002050085a7 */ /* 0x000ea4000800007f */
[----:B--2---:R-:W-:Y:S05]  /*1f010*/  @!P0 BRA `(.L_x_2897) ;  /* 0xfffffffc00f08947 */ /* 0x004fea000383ffff */
[----:B------:R-:W-:Y:S05]  /*1f020*/  BRA `(.L_x_3092) ;  /* 0xffffff9400ac7947 */ /* 0x000fea000383ffff */
.L_x_2898:
        /* <DEDUP_REMOVED lines=8> */
.L_x_3094:
[----:B------:R-:W-:Y:S05]  /*1f0b0*/  BSYNC B1 ;  /* 0x0000000000017941 */ /* 0x000fea0003800000 */
.L_x_3093:
        /* <DEDUP_REMOVED lines=10> */
.L_x_3095:
[----:B------:R-:W-:Y:S02]  /*1f160*/  IMAD.MOV.U32 R13, RZ, RZ, R22 ;  /* 0x000000ffff0d7224 */ /* 0x000fe400078e0016 */
[----:B------:R-:W-:Y:S02]  /*1f170*/  IMAD.MOV.U32 R12, RZ, RZ, 0x1 ;  /* 0x00000001ff0c7424 */ /* 0x000fe400078e00ff */
[----:B------:R-:W-:-:S07]  /*1f180*/  IMAD.MOV.U32 R2, RZ, RZ, R14 ;  /* 0x000000ffff027224 */ /* 0x000fce00078e000e */
[----:B------:R-:W-:Y:S05]  /*1f190*/  WARPSYNC.COLLECTIVE R15, `(.L_x_3096) ;  /* 0x000000000f087348 */ /* 0x000fea0003c00000 */
[----:B------:R0:W1:Y:S02]  /*1f1a0*/  SHFL.IDX P6, R14, R13, R12, R11 ;  /* 0x0000000c0d0e7389 */ /* 0x00006400000c000b */
[----:B01----:R-:W-:Y:S01]  /*1f1b0*/  ENDCOLLECTIVE ;  /* 0x000000000000791b */ /* 0x003fe20003800000 */
.L_x_3096:
        /* <DEDUP_REMOVED lines=12> */
.L_x_3097:
[----:B------:R-:W-:Y:S02]  /*1f280*/  IMAD.MOV.U32 R13, RZ, RZ, R22 ;  /* 0x000000ffff0d7224 */ /* 0x000fe400078e0016 */
[----:B------:R-:W-:Y:S01]  /*1f290*/  IMAD.MOV.U32 R12, RZ, RZ, 0x2 ;  /* 0x00000002ff0c7424 */ /* 0x000fe200078e00ff */
[----:B------:R-:W-:-:S07]  /*1f2a0*/  MOV R2, R14 ;  /* 0x0000000e00027202 */ /* 0x000fce0000000f00 */
[----:B------:R-:W-:Y:S05]  /*1f2b0*/  WARPSYNC.COLLECTIVE R15, `(.L_x_3098) ;  /* 0x000000000f087348 */ /* 0x000fea0003c00000 */
[----:B------:R0:W1:Y:S02]  /*1f2c0*/  SHFL.IDX P6, R14, R13, R12, R11 ;  /* 0x0000000c0d0e7389 */ /* 0x00006400000c000b */
[----:B01----:R-:W-:Y:S01]  /*1f2d0*/  ENDCOLLECTIVE ;  /* 0x000000000000791b */ /* 0x003fe20003800000 */
.L_x_3098:
        /* <DEDUP_REMOVED lines=12> */
.L_x_3099:
[----:B------:R-:W-:Y:S02]  /*1f3a0*/  IMAD.MOV.U32 R13, RZ, RZ, R22 ;  /* 0x000000ffff0d7224 */ /* 0x000fe400078e0016 */
[----:B------:R-:W-:Y:S02]  /*1f3b0*/  IMAD.MOV.U32 R12, RZ, RZ, 0x3 ;  /* 0x00000003ff0c7424 */ /* 0x000fe400078e00ff */
[----:B------:R-:W-:-:S07]  /*1f3c0*/  IMAD.MOV.U32 R2, RZ, RZ, R14 ;  /* 0x000000ffff027224 */ /* 0x000fce00078e000e */
[----:B------:R-:W-:Y:S05]  /*1f3d0*/  WARPSYNC.COLLECTIVE R15, `(.L_x_3100) ;  /* 0x000000000f087348 */ /* 0x000fea0003c00000 */
[----:B------:R0:W1:Y:S02]  /*1f3e0*/  SHFL.IDX P6, R14, R13, R12, R11 ;  /* 0x0000000c0d0e7389 */ /* 0x00006400000c000b */
[----:B01----:R-:W-:Y:S01]  /*1f3f0*/  ENDCOLLECTIVE ;  /* 0x000000000000791b */ /* 0x003fe20003800000 */
.L_x_3100:
        /* <DEDUP_REMOVED lines=12> */
.L_x_3101:
[----:B------:R-:W-:Y:S02]  /*1f4c0*/  IMAD.MOV.U32 R13, RZ, RZ, R22 ;  /* 0x000000ffff0d7224 */ /* 0x000fe400078e0016 */
[----:B------:R-:W-:Y:S02]  /*1f4d0*/  IMAD.MOV.U32 R12, RZ, RZ, 0x4 ;  /* 0x00000004ff0c7424 */ /* 0x000fe400078e00ff */
[----:B------:R-:W-:-:S07]  /*1f4e0*/  IMAD.MOV.U32 R2, RZ, RZ, R14 ;  /* 0x000000ffff027224 */ /* 0x000fce00078e000e */
[----:B------:R-:W-:Y:S05]  /*1f4f0*/  WARPSYNC.COLLECTIVE R15, `(.L_x_3102) ;  /* 0x000000000f087348 */ /* 0x000fea0003c00000 */
[----:B------:R0:W1:Y:S02]  /*1f500*/  SHFL.IDX P6, R14, R13, R12, R11 ;  /* 0x0000000c0d0e7389 */ /* 0x00006400000c000b */
[----:B01----:R-:W-:Y:S01]  /*1f510*/  ENDCOLLECTIVE ;  /* 0x000000000000791b */ /* 0x003fe20003800000 */
.L_x_3102:
        /* <DEDUP_REMOVED lines=12> */
.L_x_3103:
[----:B------:R-:W-:Y:S02]  /*1f5e0*/  IMAD.MOV.U32 R13, RZ, RZ, R22 ;  /* 0x000000ffff0d7224 */ /* 0x000fe400078e0016 */
[----:B------:R-:W-:Y:S02]  /*1f5f0*/  IMAD.MOV.U32 R12, RZ, RZ, 0x5 ;  /* 0x00000005ff0c7424 */ /* 0x000fe400078e00ff */
[----:B------:R-:W-:-:S07]  /*1f600*/  IMAD.MOV.U32 R2, RZ, RZ, R14 ;  /* 0x000000ffff027224 */ /* 0x000fce00078e000e */
[----:B------:R-:W-:Y:S05]  /*1f610*/  WARPSYNC.COLLECTIVE R15, `(.L_x_3104) ;  /* 0x000000000f087348 */ /* 0x000fea0003c00000 */
[----:B------:R0:W1:Y:S02]  /*1f620*/  SHFL.IDX P6, R14, R13, R12, R11 ;  /* 0x0000000c0d0e7389 */ /* 0x00006400000c000b */
[----:B01----:R-:W-:Y:S01]  /*1f630*/  ENDCOLLECTIVE ;  /* 0x000000000000791b */ /* 0x003fe20003800000 */
.L_x_3104:
        /* <DEDUP_REMOVED lines=8> */
[----:B0-----:R-:W-:-:S11]  /*1f6c0*/  MOV R3, R14 ;  /* 0x0000000e00037202 */ /* 0x001fd60000000f00 */
[----:B------:R-:W-:Y:S05]  /*1f6d0*/  WARPSYNC.COLLECTIVE R15, `(.L_x_3105) ;  /* 0x000000000f087348 */ /* 0x000fea0003c00000 */
[----:B------:R0:W1:Y:S02]  /*1f6e0*/  SHFL.IDX P6, R14, R13, R12, R11 ;  /* 0x0000000c0d0e7389 */ /* 0x00006400000c000b */
[----:B01----:R-:W-:Y:S01]  /*1f6f0*/  ENDCOLLECTIVE ;  /* 0x000000000000791b */ /* 0x003fe20003800000 */
.L_x_3105:
[----:B------:R-:W-:Y:S02]  /*1f700*/  IMAD.MOV.U32 R13, RZ, RZ, R22 ;  /* 0x000000ffff0d7224 */ /* 0x000fe400078e0016 */
[----:B------:R-:W-:Y:S02]  /*1f710*/  IMAD.MOV.U32 R12, RZ, RZ, 0x6 ;  /* 0x00000006ff0c7424 */ /* 0x000fe400078e00ff */
[----:B------:R-:W-:-:S07]  /*1f720*/  IMAD.MOV.U32 R2, RZ, RZ, R14 ;  /* 0x000000ffff027224 */ /* 0x000fce00078e000e */
[----:B------:R-:W-:Y:S05]  /*1f730*/  WARPSYNC.COLLECTIVE R15, `(.L_x_3106) ;  /* 0x000000000f087348 */ /* 0x000fea0003c00000 */
[----:B------:R0:W1:Y:S02]  /*1f740*/  SHFL.IDX P6, R14, R13, R12, R11 ;  /* 0x0000000c0d0e7389 */ /* 0x00006400000c000b */
[----:B01----:R-:W-:Y:S01]  /*1f750*/  ENDCOLLECTIVE ;  /* 0x000000000000791b */ /* 0x003fe20003800000 */
.L_x_3106:
        /* <DEDUP_REMOVED lines=12> */
.L_x_3107:
[----:B------:R-:W-:Y:S02]  /*1f820*/  IMAD.MOV.U32 R13, RZ, RZ, R22 ;  /* 0x000000ffff0d7224 */ /* 0x000fe400078e0016 */
[----:B------:R-:W-:Y:S02]  /*1f830*/  IMAD.MOV.U32 R12, RZ, RZ, 0x7 ;  /* 0x00000007ff0c7424 */ /* 0x000fe400078e00ff */
[----:B------:R-:W-:-:S07]  /*1f840*/  IMAD.MOV.U32 R2, RZ, RZ, R14 ;  /* 0x000000ffff027224 */ /* 0x000fce00078e000e */
[----:B------:R-:W-:Y:S05]  /*1f850*/  WARPSYNC.COLLECTIVE R15, `(.L_x_3108) ;  /* 0x000000000f087348 */ /* 0x000fea0003c00000 */
[----:B------:R0:W1:Y:S02]  /*1f860*/  SHFL.IDX P6, R14, R13, R12, R11 ;  /* 0x0000000c0d0e7389 */ /* 0x00006400000c000b */
[----:B01----:R-:W-:Y:S01]  /*1f870*/  ENDCOLLECTIVE ;  /* 0x000000000000791b */ /* 0x003fe20003800000 */
.L_x_3108:
        /* <DEDUP_REMOVED lines=11> */
.L_x_3109:
[----:B------:R-:W-:Y:S01]  /*1f930*/  IMAD.MOV.U32 R2, RZ, RZ, R14 ;  /* 0x000000ffff027224 */ /* 0x000fe200078e000e */
[----:B------:R-:W-:Y:S06]  /*1f940*/  BRA `(.L_x_3110) ;  /* 0xffffff90005c7947 */ /* 0x000fec000383ffff */
.L_x_2906:
[----:B0-----:R0:W1:Y:S02]  /*1f950*/  SYNCS.PHASECHK.TRANS64.TRYWAIT P0, [R0+URZ+0x16860], R3 ;  /* 0x01686003000075a7 */ /* 0x001064000800017f */
[----:B-1----:R-:W-:Y:S05]  /*1f960*/  @!P0 NANOSLEEP.SYNCS 0x989680 ;  /* 0x009896800000895d */ /* 0x002fea0003900000 */
[----:B------:R-:W1:Y:S02]  /*1f970*/  @!P0 SYNCS.PHASECHK.TRANS64 P0, [R0+URZ+0x16860], R3 ;  /* 0x01686003000085a7 */ /* 0x000e64000800007f */
[----:B-1----:R-:W-:Y:S05]  /*1f980*/  @!P0 BRA `(.L_x_2906) ;  /* 0xfffffffc00f08947 */ /* 0x002fea000383ffff */
[----:B------:R-:W-:Y:S05]  /*1f990*/  BRA `(.L_x_3111) ;  /* 0xffffff9400747947 */ /* 0x000fea000383ffff */
.L_x_2907:
        /* <DEDUP_REMOVED lines=8> */
.L_x_3113:
[----:B------:R-:W-:Y:S05]  /*1fa20*/  BSYNC B0 ;  /* 0x0000000000007941 */ /* 0x000fea0003800000 */
.L_x_3112:
[----:B------:R-:W-:Y:S01]  /*1fa30*/  IMAD.MOV.U32 R13, RZ, RZ, R18 ;  /* 0x000000ffff0d7224 */ /* 0x000fe200078e0012 */
[----:B------:R-:W-:Y:S01]  /*1fa40*/  MOV R11, 0x181f ;  /* 0x0000181f000b7802 */ /* 0x000fe20000000f00 */
[----:B------:R-:W-:Y:S01]  /*1fa50*/  IMAD.MOV.U32 R12, RZ, RZ, RZ ;  /* 0x000000ffff0c7224 */ /* 0x000fe200078e00ff */
[----:B------:R-:W-:Y:S01]  /*1fa60*/  ISETP.LT.OR P2, PT, R6, 0x1, P0 ;  /* 0x000000010600780c */ /* 0x000fe20000741670 */
[----:B------:R-:W-:Y:S02]  /*1fa70*/  IMAD.MOV.U32 R15, RZ, RZ, -0x1 ;  /* 0xffffffffff0f7424 */ /* 0x000fe400078e00ff */
[----:B------:R-:W-:Y:S02]  /*1fa80*/  IMAD.MOV.U32 R3, RZ, RZ, R14 ;  /* 0x000000ffff037224 */ /* 0x000fe400078e000e */
[----:B------:R-:W-:-:S08]  /*1fa90*/  IMAD.SHL.U32 R5, R7, 0x2, RZ ;  /* 0x0000000207057824 */ /* 0x000fd000078e00ff */
[----:B------:R-:W-:Y:S05]  /*1faa0*/  WARPSYNC.COLLECTIVE R15, `(.L_x_3114) ;  /* 0x000000000f087348 */ /* 0x000fea0003c00000 */
[----:B------:R0:W1:Y:S02]  /*1fab0*/  SHFL.IDX P6, R14, R13, R12, R11 ;  /* 0x0000000c0d0e7389 */ /* 0x00006400000c000b */
[----:B01----:R-:W-:Y:S01]  /*1fac0*/  ENDCOLLECTIVE ;  /* 0x000000000000791b */ /* 0x003fe20003800000 */
.L_x_3114:
[----:B------:R-:W-:Y:S02]  /*1fad0*/  IMAD R4, R4, 0x2, R16 ;  /* 0x0000000204047824 */ /* 0x000fe400078e0210 */
[----:B------:R-:W-:Y:S02]  /*1fae0*/  IMAD.MOV.U32 R13, RZ, RZ, R22 ;  /* 0x000000ffff0d7224 */ /* 0x000fe400078e0016 */
[----:B------:R-:W-:Y:S01]  /*1faf0*/  IMAD.MOV.U32 R12, RZ, RZ, 0x1 ;  /* 0x00000001ff0c7424 */ /* 0x000fe200078e00ff */
[----:B------:R-:W-:-:S13]  /*1fb00*/  IADD3 R2, P1, R14, R5, RZ ;  /* 0x000000050e027210 */ /* 0x000fda0007f3e0ff */
[----:B------:R-:W-:Y:S05]  /*1fb10*/  WARPSYNC.COLLECTIVE R15, `(.L_x_3115) ;  /* 0x000000000f087348 */ /* 0x000fea0003c00000 */
[----:B------:R0:W1:Y:S02]  /*1fb20*/  SHFL.IDX P6, R14, R13, R12, R11 ;  /* 0x0000000c0d0e7389 */ /* 0x00006400000c000b */
[----:B01----:R-:W-:Y:S01]  /*1fb30*/  ENDCOLLECTIVE ;  /* 0x000000000000791b */ /* 0x003fe20003800000 */
.L_x_3115:
        /* <DEDUP_REMOVED lines=11> */
.L_x_3116:
[----:B------:R-:W-:Y:S02]  /*1fbf0*/  IMAD.MOV.U32 R13, RZ, RZ, R22 ;  /* 0x000000ffff0d7224 */ /* 0x000fe400078e0016 */
[----:B------:R-:W-:Y:S01]  /*1fc00*/  IMAD.MOV.U32 R12, RZ, RZ, 0x2 ;  /* 0x00000002ff0c7424 */ /* 0x000fe200078e00ff */
[----:B------:R-:W-:-:S13]  /*1fc10*/  IADD3 R2, P1, R14, R5, RZ ;  /* 0x000000050e027210 */ /* 0x000fda0007f3e0ff */
[----:B------:R-:W-:Y:S05]  /*1fc20*/  WARPSYNC.COLLECTIVE R15, `(.L_x_3117) ;  /* 0x000000000f087348 */ /* 0x000fea0003c00000 */
[----:B------:R0:W1:Y:S02]  /*1fc30*/  SHFL.IDX P6, R14, R13, R12, R11 ;  /* 0x0000000c0d0e7389 */ /* 0x00006400000c000b */
[----:B01----:R-:W-:Y:S01]  /*1fc40*/  ENDCOLLECTIVE ;  /* 0x000000000000791b */ /* 0x003fe20003800000 */
.L_x_3117:
        /* <DEDUP_REMOVED lines=11> */
.L_x_3118:
[----:B------:R-:W-:Y:S02]  /*1fd00*/  IMAD.MOV.U32 R13, RZ, RZ, R22 ;  /* 0x000000ffff0d7224 */ /* 0x000fe400078e0016 */
[----:B------:R-:W-:Y:S01]  /*1fd10*/  IMAD.MOV.U32 R12, RZ, RZ, 0x3 ;  /* 0x00000003ff0c7424 */ /* 0x000fe200078e00ff */
[----:B------:R-:W-:-:S13]  /*1fd20*/  IADD3 R2, P1, R14, R5, RZ ;  /* 0x000000050e027210 */ /* 0x000fda0007f3e0ff */
[----:B------:R-:W-:Y:S05]  /*1fd30*/  WARPSYNC.COLLECTIVE R15, `(.L_x_3119) ;  /* 0x000000000f087348 */ /* 0x000fea0003c00000 */
[----:B------:R0:W1:Y:S02]  /*1fd40*/  SHFL.IDX P6, R14, R13, R12, R11 ;  /* 0x0000000c0d0e7389 */ /* 0x00006400000c000b */
[----:B01----:R-:W-:Y:S01]  /*1fd50*/  ENDCOLLECTIVE ;  /* 0x000000000000791b */ /* 0x003fe20003800000 */
.L_x_3119:
        /* <DEDUP_REMOVED lines=11> */
.L_x_3120:
[----:B------:R-:W-:Y:S02]  /*1fe10*/  IMAD.MOV.U32 R13, RZ, RZ, R22 ;  /* 0x000000ffff0d7224 */ /* 0x000fe400078e0016 */
[----:B------:R-:W-:Y:S01]  /*1fe20*/  IMAD.MOV.U32 R12, RZ, RZ, 0x4 ;  /* 0x00000004ff0c7424 */ /* 0x000fe200078e00ff */
[----:B------:R-:W-:-:S13]  /*1fe30*/  IADD3 R2, P1, R14, R5, RZ ;  /* 0x000000050e027210 */ /* 0x000fda0007f3e0ff */
[----:B------:R-:W-:Y:S05]  /*1fe40*/  WARPSYNC.COLLECTIVE R15, `(.L_x_3121) ;  /* 0x000000000f087348 */ /* 0x000fea0003c00000 */
[----:B------:R0:W1:Y:S02]  /*1fe50*/  SHFL.IDX P6, R14, R13, R12, R11 ;  /* 0x0000000c0d0e7389 */ /* 0x00006400000c000b */
[----:B01----:R-:W-:Y:S01]  /*1fe60*/  ENDCOLLECTIVE ;  /* 0x000000000000791b */ /* 0x003fe20003800000 */
.L_x_3121:
        /* <DEDUP_REMOVED lines=11> */
.L_x_3122:
[----:B------:R-:W-:Y:S02]  /*1ff20*/  IMAD.MOV.U32 R13, RZ, RZ, R22 ;  /* 0x000000ffff0d7224 */ /* 0x000fe400078e0016 */
[----:B------:R-:W-:Y:S01]  /*1ff30*/  IMAD.MOV.U32 R12, RZ, RZ, 0x5 ;  /* 0x00000005ff0c7424 */ /* 0x000fe200078e00ff */
[----:B------:R-:W-:-:S13]  /*1ff40*/  IADD3 R2, P1, R14, R5, RZ ;  /* 0x000000050e027210 */ /* 0x000fda0007f3e0ff */
[----:B------:R-:W-:Y:S05]  /*1ff50*/  WARPSYNC.COLLECTIVE R15, `(.L_x_3123) ;  /* 0x000000000f087348 */ /* 0x000fea0003c00000 */
[----:B------:R0:W1:Y:S02]  /*1ff60*/  SHFL.IDX P6, R14, R13, R12, R11 ;  /* 0x0000000c0d0e7389 */ /* 0x00006400000c000b */
[----:B01----:R-:W-:Y:S01]  /*1ff70*/  ENDCOLLECTIVE ;  /* 0x000000000000791b */ /* 0x003fe20003800000 */
.L_x_3123:
        /* <DEDUP_REMOVED lines=11> */
.L_x_3124:
[----:B------:R-:W-:Y:S02]  /*20030*/  IMAD.MOV.U32 R13, RZ, RZ, R22 ;  /* 0x000000ffff0d7224 */ /* 0x000fe400078e0016 */
[----:B------:R-:W-:Y:S01]  /*20040*/  IMAD.MOV.U32 R12, RZ, RZ, 0x6 ;  /* 0x00000006ff0c7424 */ /* 0x000fe200078e00ff */
[----:B------:R-:W-:-:S13]  /*20050*/  IADD3 R2, P1, R14, R5, RZ ;  /* 0x000000050e027210 */ /* 0x000fda0007f3e0ff */
[----:B------:R-:W-:Y:S05]  /*20060*/  WARPSYNC.COLLECTIVE R15, `(.L_x_3125) ;  /* 0x000000000f087348 */ /* 0x000fea0003c00000 */
[----:B------:R0:W1:Y:S02]  /*20070*/  SHFL.IDX P6, R14, R13, R12, R11 ;  /* 0x0000000c0d0e7389 */ /* 0x00006400000c000b */
[----:B01----:R-:W-:Y:S01]  /*20080*/  ENDCOLLECTIVE ;  /* 0x000000000000791b */ /* 0x003fe20003800000 */
.L_x_3125:
        /* <DEDUP_REMOVED lines=11> */
.L_x_3126:
[----:B------:R-:W-:Y:S02]  /*20140*/  IMAD.MOV.U32 R13, RZ, RZ, R22 ;  /* 0x000000ffff0d7224 */ /* 0x000fe400078e0016 */
[----:B------:R-:W-:Y:S01]  /*20150*/  IMAD.MOV.U32 R12, RZ, RZ, 0x7 ;  /* 0x00000007ff0c7424 */ /* 0x000fe200078e00ff */
[----:B------:R-:W-:-:S13]  /*20160*/  IADD3 R2, P1, R14, R5, RZ ;  /* 0x000000050e027210 */ /* 0x000fda0007f3e0ff */
[----:B------:R-:W-:Y:S05]  /*20170*/  WARPSYNC.COLLECTIVE R15, `(.L_x_3127) ;  /* 0x000000000f087348 */ /* 0x000fea0003c00000 */
[----:B------:R0:W1:Y:S02]  /*20180*/  SHFL.IDX P6, R14, R13, R12, R11 ;  /* 0x0000000c0d0e7389 */ /* 0x00006400000c000b */
[----:B01----:R-:W-:Y:S01]  /*20190*/  ENDCOLLECTIVE ;  /* 0x000000000000791b */ /* 0x003fe20003800000 */
.L_x_3127:
        /* <DEDUP_REMOVED lines=10> */
.L_x_3128:
[----:B------:R-:W-:Y:S05]  /*20240*/  BRA `(.L_x_3129) ;  /* 0xffffff9000447947 */ /* 0x000fea000383ffff */
.L_x_2912:
[----:B------:R-:W-:Y:S01]  /*20250*/  BSSY B0, `(.L_x_3130) ;  /* 0x0000008000007945 */ /* 0x000fe20003800000 */
[----:B------:R-:W-:Y:S02]  /*20260*/  IMAD.MOV.U32 R13, RZ, RZ, R24 ;  /* 0x000000ffff0d7224 */ /* 0x000fe400078e0018 */
[----:B------:R-:W-:Y:S02]  /*20270*/  IMAD.MOV.U32 R12, RZ, RZ, RZ ;  /* 0x000000ffff0c7224 */ /* 0x000fe400078e00ff */
[----:B------:R-:W-:Y:S02]  /*20280*/  IMAD.MOV.U32 R11, RZ, RZ, 0x1f ;  /* 0x0000001fff0b7424 */ /* 0x000fe400078e00ff */
[----:B------:R-:W-:-:S07]  /*20290*/  IMAD.MOV.U32 R15, RZ, RZ, -0x1 ;  /* 0xffffffffff0f7424 */ /* 0x000fce00078e00ff */
[----:B-123--:R-:W-:Y:S05]  /*202a0*/  WARPSYNC.COLLECTIVE R15, `(.L_x_3131) ;  /* 0x000000000f087348 */ /* 0x00efea0003c00000 */
[----:B------:R0:W4:Y:S02]  /*202b0*/  SHFL.IDX P6, R14, R13, R12, R11 ;  /* 0x0000000c0d0e7389 */ /* 0x00012400000c000b */
[----:B01234-:R-:W-:Y:S01]  /*202c0*/  ENDCOLLECTIVE ;  /* 0x000000000000791b */ /* 0x01ffe20003800000 */
.L_x_3131:
[----:B------:R-:W-:Y:S05]  /*202d0*/  BSYNC B0 ;  /* 0x0000000000007941 */ /* 0x000fea0003800000 */
.L_x_3130:
[----:B------:R-:W-:Y:S01]  /*202e0*/  MOV R13, R24 ;  /* 0x00000018000d7202 */ /* 0x000fe20000000f00 */
        /* <DEDUP_REMOVED lines=8> */
.L_x_3132:
        /* <DEDUP_REMOVED lines=23> */
.L_x_3133:
[----:B------:R-:W-:Y:S01]  /*204e0*/  IMAD.MOV.U32 R12, RZ, RZ, 0x2 ;  /* 0x00000002ff0c7424 */ /* 0x000fe200078e00ff */
[----:B------:R-:W-:-:S05]  /*204f0*/  SEL R4, R14, RZ, P1 ;  /* 0x000000ff0e047207 */ /* 0x000fca0000800000 */
[----:B------:R-:W-:-:S04]  /*20500*/  IMAD.IADD R4, R13, 0x1, R4 ;  /* 0x000000010d047824 */ /* 0x000fc800078e0204 */
[----:B------:R-:W-:-:S07]  /*20510*/  IMAD.MOV.U32 R13, RZ, RZ, R4 ;  /* 0x000000ffff0d7224 */ /* 0x000fce00078e0004 */
[----:B------:R-:W-:Y:S05]  /*20520*/  WARPSYNC.COLLECTIVE R15, `(.L_x_3134) ;  /* 0x000000000f087348 */ /* 0x000fea0003c00000 */
[----:B------:R0:W1:Y:S02]  /*20530*/  SHFL.UP P6, R14, R13, R12, R11 ;  /* 0x0400000c0d0e7389 */ /* 0x00006400000c000b */
[----:B01----:R-:W-:Y:S01]  /*20540*/  ENDCOLLECTIVE ;  /* 0x000000000000791b */ /* 0x003fe20003800000 */
.L_x_3134:
[----:B------:R-:W-:Y:S01]  /*20550*/  IMAD.MOV.U32 R12, RZ, RZ, 0x4 ;  /* 0x00000004ff0c7424 */ /* 0x000fe200078e00ff */
[----:B------:R-:W-:-:S05]  /*20560*/  SEL R3, R14, RZ, P2 ;  /* 0x000000ff0e037207 */ /* 0x000fca0001000000 */
[----:B------:R-:W-:-:S04]  /*20570*/  IMAD.IADD R2, R4, 0x1, R3 ;  /* 0x0000000104027824 */ /* 0x000fc800078e0203 */
[----:B------:R-:W-:-:S07]  /*20580*/  IMAD.MOV.U32 R13, RZ, RZ, R2 ;  /* 0x000000ffff0d7224 */ /* 0x000fce00078e0002 */
[----:B------:R-:W-:Y:S05]  /*20590*/  WARPSYNC.COLLECTIVE R15, `(.L_x_3135) ;  /* 0x000000000f087348 */ /* 0x000fea0003c00000 */
[----:B------:R0:W1:Y:S02]  /*205a0*/  SHFL.UP P6, R14, R13, R12, R11 ;  /* 0x0400000c0d0e7389 */ /* 0x00006400000c000b */
[----:B01----:R-:W-:Y:S01]  /*205b0*/  ENDCOLLECTIVE ;  /* 0x000000000000791b */ /* 0x003fe20003800000 */
.L_x_3135:
[----:B------:R-:W-:Y:S01]  /*205c0*/  IMAD.MOV.U32 R12, RZ, RZ, 0x8 ;  /* 0x00000008ff0c7424 */ /* 0x000fe200078e00ff */
[----:B------:R-:W-:-:S05]  /*205d0*/  SEL R3, R14, RZ, P3 ;  /* 0x000000ff0e037207 */ /* 0x000fca0001800000 */
[----:B------:R-:W-:-:S04]  /*205e0*/  IMAD.IADD R3, R2, 0x1, R3 ;  /* 0x0000000102037824 */ /* 0x000fc800078e0203 */
[----:B------:R-:W-:-:S07]  /*205f0*/  IMAD.MOV.U32 R13, RZ, RZ, R3 ;  /* 0x000000ffff0d7224 */ /* 0x000fce00078e0003 */
[----:B------:R-:W-:Y:S05]  /*20600*/  WARPSYNC.COLLECTIVE R15, `(.L_x_3136) ;  /* 0x000000000f087348 */ /* 0x000fea0003c00000 */
[----:B------:R0:W1:Y:S02]  /*20610*/  SHFL.UP P6, R14, R13, R12, R11 ;  /* 0x0400000c0d0e7389 */ /* 0x00006400000c000b */
[----:B01----:R-:W-:Y:S01]  /*20620*/  ENDCOLLECTIVE ;  /* 0x000000000000791b */ /* 0x003fe20003800000 */
.L_x_3136:
[----:B------:R-:W-:Y:S01]  /*20630*/  IMAD.MOV.U32 R12, RZ, RZ, 0x10 ;  /* 0x00000010ff0c7424 */ /* 0x000fe200078e00ff */
[----:B------:R-:W-:-:S05]  /*20640*/  SEL R4, R14, RZ, P4 ;  /* 0x000000ff0e047207 */ /* 0x000fca0002000000 */
[----:B------:R-:W-:-:S04]  /*20650*/  IMAD.IADD R4, R3, 0x1, R4 ;  /* 0x0000000103047824 */ /* 0x000fc800078e0204 */
[----:B------:R-:W-:-:S07]  /*20660*/  IMAD.MOV.U32 R13, RZ, RZ, R4 ;  /* 0x000000ffff0d7224 */ /* 0x000fce00078e0004 */
[----:B------:R-:W-:Y:S05]  /*20670*/  WARPSYNC.COLLECTIVE R15, `(.L_x_3137) ;  /* 0x000000000f087348 */ /* 0x000fea0003c00000 */
[----:B------:R0:W1:Y:S02]  /*20680*/  SHFL.UP P6, R14, R13, R12, R11 ;  /* 0x0400000c0d0e7389 */ /* 0x00006400000c000b */
[----:B01----:R-:W-:Y:S01]  /*20690*/  ENDCOLLECTIVE ;  /* 0x000000000000791b */ /* 0x003fe20003800000 */
.L_x_3137:
[----:B------:R-:W-:Y:S02]  /*206a0*/  IMAD.MOV.U32 R12, RZ, RZ, 0x1f ;  /* 0x0000001fff0c7424 */ /* 0x000fe400078e00ff */
[----:B------:R-:W-:Y:S01]  /*206b0*/  IMAD.MOV.U32 R11, RZ, RZ, 0x1f ;  /* 0x0000001fff0b7424 */ /* 0x000fe200078e00ff */
[----:B------:R-:W-:-:S04]  /*206c0*/  SEL R3, R14, RZ, P5 ;  /* 0x000000ff0e037207 */ /* 0x000fc80002800000 */
[----:B------:R-:W-:-:S05]  /*206d0*/  IADD3 R2, R4, R3, RZ ;  /* 0x0000000304027210 */ /* 0x000fca0007ffe0ff */
[----:B------:R-:W-:-:S07]  /*206e0*/  IMAD.MOV.U32 R13, RZ, RZ, R2 ;  /* 0x000000ffff0d7224 */ /* 0x000fce00078e0002 */
[----:B------:R-:W-:Y:S05]  /*206f0*/  WARPSYNC.COLLECTIVE R15, `(.L_x_3138) ;  /* 0x000000000f087348 */ /* 0x000fea0003c00000 */
[----:B------:R0:W1:Y:S02]  /*20700*/  SHFL.IDX P6, R14, R13, R12, R11 ;  /* 0x0000000c0d0e7389 */ /* 0x00006400000c000b */
[----:B01----:R-:W-:Y:S01]  /*20710*/  ENDCOLLECTIVE ;  /* 0x000000000000791b */ /* 0x003fe20003800000 */
.L_x_3138:
[----:B------:R-:W-:Y:S05]  /*20720*/  BRA `(.L_x_3139) ;  /* 0xffffff9000507947 */ /* 0x000fea000383ffff */
.L_x_2915:
[----:B------:R-:W-:Y:S01]  /*20730*/  BSSY B0, `(.L_x_3140) ;  /* 0x0000007000007945 */ /* 0x000fe20003800000 */
[----:B------:R-:W-:Y:S02]  /*20740*/  IMAD.MOV.U32 R12, RZ, RZ, 0x1 ;  /* 0x00000001ff0c7424 */ /* 0x000fe400078e00ff */
[----:B------:R-:W-:Y:S02]  /*20750*/  IMAD.MOV.U32 R11, RZ, RZ, RZ ;  /* 0x000000ffff0b7224 */ /* 0x000fe400078e00ff */
[----:B------:R-:W-:-:S07]  /*20760*/  IMAD.MOV.U32 R15, RZ, RZ, -0x1 ;  /* 0xffffffffff0f7424 */ /* 0x000fce00078e00ff */
[----:B-1----:R-:W-:Y:S05]  /*20770*/  WARPSYNC.COLLECTIVE R15, `(.L_x_3141) ;  /* 0x000000000f087348 */ /* 0x002fea0003c00000 */
[----:B------:R0:W2:Y:S02]  /*20780*/  SHFL.UP P6, R14, R13, R12, R11 ;  /* 0x0400000c0d0e7389 */ /* 0x0000a400000c000b */
[----:B012---:R-:W-:Y:S01]  /*20790*/  ENDCOLLECTIVE ;  /* 0x000000000000791b */ /* 0x007fe20003800000 */
.L_x_3141:
[----:B------:R-:W-:Y:S05]  /*207a0*/  BSYNC B0 ;  /* 0x0000000000007941 */ /* 0x000fea0003800000 */
.L_x_3140:
        /* <DEDUP_REMOVED lines=8> */
.L_x_3142:
[----:B------:R-:W-:Y:S01]  /*20830*/  IMAD.MOV.U32 R12, RZ, RZ, 0x4 ;  /* 0x00000004ff0c7424 */ /* 0x000fe200078e00ff */
[----:B------:R-:W-:-:S05]  /*20840*/  SEL R14, R14, RZ, P2 ;  /* 0x000000ff0e0e7207 */ /* 0x000fca0001000000 */
[----:B------:R-:W-:-:S04]  /*20850*/  IMAD.IADD R3, R13, 0x1, R14 ;  /* 0x000000010d037824 */ /* 0x000fc800078e020e */
[----:B------:R-:W-:-:S07]  /*20860*/  IMAD.MOV.U32 R13, RZ, RZ, R3 ;  /* 0x000000ffff0d7224 */ /* 0x000fce00078e0003 */
[----:B------:R-:W-:Y:S05]  /*20870*/  WARPSYNC.COLLECTIVE R15, `(.L_x_3143) ;  /* 0x000000000f087348 */ /* 0x000fea0003c00000 */
[----:B------:R0:W1:Y:S02]  /*20880*/  SHFL.UP P6, R14, R13, R12, R11 ;  /* 0x0400000c0d0e7389 */ /* 0x00006400000c000b */
[----:B01----:R-:W-:Y:S01]  /*20890*/  ENDCOLLECTIVE ;  /* 0x000000000000791b */ /* 0x003fe20003800000 */
.L_x_3143:
[----:B------:R-:W-:Y:S01]  /*208a0*/  IMAD.MOV.U32 R12, RZ, RZ, 0x8 ;  /* 0x00000008ff0c7424 */ /* 0x000fe200078e00ff */
[----:B------:R-:W-:-:S05]  /*208b0*/  SEL R4, R14, RZ, P3 ;  /* 0x000000ff0e047207 */ /* 0x000fca0001800000 */
[----:B------:R-:W-:-:S04]  /*208c0*/  IMAD.IADD R4, R3, 0x1, R4 ;  /* 0x0000000103047824 */ /* 0x000fc800078e0204 */
[----:B------:R-:W-:-:S07]  /*208d0*/  IMAD.MOV.U32 R13, RZ, RZ, R4 ;  /* 0x000000ffff0d7224 */ /* 0x000fce00078e0004 */
[----:B------:R-:W-:Y:S05]  /*208e0*/  WARPSYNC.COLLECTIVE R15, `(.L_x_3144) ;  /* 0x000000000f087348 */ /* 0x000fea0003c00000 */
[----:B------:R0:W1:Y:S02]  /*208f0*/  SHFL.UP P6, R14, R13, R12, R11 ;  /* 0x0400000c0d0e7389 */ /* 0x00006400000c000b */
[----:B01----:R-:W-:Y:S01]  /*20900*/  ENDCOLLECTIVE ;  /* 0x000000000000791b */ /* 0x003fe20003800000 */
.L_x_3144:
[----:B------:R-:W-:Y:S01]  /*20910*/  IMAD.MOV.U32 R12, RZ, RZ, 0x10 ;  /* 0x00000010ff0c7424 */ /* 0x000fe200078e00ff */
[----:B------:R-:W-:-:S05]  /*20920*/  SEL R7, R14, RZ, P4 ;  /* 0x000000ff0e077207 */ /* 0x000fca0002000000 */
[----:B------:R-:W-:-:S04]  /*20930*/  IMAD.IADD R7, R4, 0x1, R7 ;  /* 0x0000000104077824 */ /* 0x000fc800078e0207 */
[----:B------:R-:W-:-:S07]  /*20940*/  IMAD.MOV.U32 R13, RZ, RZ, R7 ;  /* 0x000000ffff0d7224 */ /* 0x000fce00078e0007 */
[----:B------:R-:W-:Y:S05]  /*20950*/  WARPSYNC.COLLECTIVE R15, `(.L_x_3145) ;  /* 0x000000000f087348 */ /* 0x000fea0003c00000 */
[----:B------:R0:W1:Y:S02]  /*20960*/  SHFL.UP P6, R14, R13, R12, R11 ;  /* 0x0400000c0d0e7389 */ /* 0x00006400000c000b */
[----:B01----:R-:W-:Y:S01]  /*20970*/  ENDCOLLECTIVE ;  /* 0x000000000000791b */ /* 0x003fe20003800000 */
.L_x_3145:
[----:B------:R-:W-:Y:S01]  /*20980*/  MOV R12, 0x1f ;  /* 0x0000001f000c7802 */ /* 0x000fe20000000f00 */
[----:B------:R-:W-:Y:S01]  /*20990*/  IMAD.MOV.U32 R11, RZ, RZ, 0x1f ;  /* 0x0000001fff0b7424 */ /* 0x000fe200078e00ff */
[----:B------:R-:W-:-:S05]  /*209a0*/  SEL R2, R14, RZ, P5 ;  /* 0x000000ff0e027207 */ /* 0x000fca0002800000 */
[----:B------:R-:W-:-:S04]  /*209b0*/  IMAD.IADD R2, R7, 0x1, R2 ;  /* 0x0000000107027824 */ /* 0x000fc800078e0202 */
[----:B------:R-:W-:-:S07]  /*209c0*/  IMAD.MOV.U32 R13, RZ, RZ, R2 ;  /* 0x000000ffff0d7224 */ /* 0x000fce00078e0002 */
[----:B------:R-:W-:Y:S05]  /*209d0*/  WARPSYNC.COLLECTIVE R15, `(.L_x_3146) ;  /* 0x000000000f087348 */ /* 0x000fea0003c00000 */
[----:B------:R0:W1:Y:S02]  /*209e0*/  SHFL.IDX P6, R14, R13, R12, R11 ;  /* 0x0000000c0d0e7389 */ /* 0x00006400000c000b */
[----:B01----:R-:W-:Y:S01]  /*209f0*/  ENDCOLLECTIVE ;  /* 0x000000000000791b */ /* 0x003fe20003800000 */
.L_x_3146:
[----:B------:R-:W-:Y:S05]  /*20a00*/  BRA `(.L_x_3147) ;  /* 0xffffff90003c7947 */ /* 0x000fea000383ffff */
.L_x_2917:
[----:B------:R-:W-:Y:S01]  /*20a10*/  BSSY B0, `(.L_x_3148) ;  /* 0x0000006000007945 */ /* 0x000fe20003800000 */
[----:B------:R-:W-:Y:S01]  /*20a20*/  PLOP3.LUT P6, PT, P6, PT, PT, 0x8, 0x0 ;  /* 0x000000000000781c */ /* 0x000fe200037ce170 */
[----:B------:R-:W-:-:S12]  /*20a30*/  IMAD.MOV.U32 R15, RZ, RZ, -0x1 ;  /* 0xffffffffff0f7424 */ /* 0x000fd800078e00ff */
[----:B01----:R-:W-:Y:S05]  /*20a40*/  WARPSYNC.COLLECTIVE R15, `(.L_x_3149) ;  /* 0x000000000f087348 */ /* 0x003fea0003c00000 */
[----:B------:R-:W-:Y:S01]  /*20a50*/  VOTE.ANY R14, PT, P6 ;  /* 0x00000000000e7806 */ /* 0x000fe200030e0100 */
[----:B01----:R-:W-:Y:S06]  /*20a60*/  ENDCOLLECTIVE ;  /* 0x000000000000791b */ /* 0x003fec0003800000 */
.L_x_3149:
[----:B------:R-:W-:Y:S05]  /*20a70*/  BSYNC B0 ;  /* 0x0000000000007941 */ /* 0x000fea0003800000 */
.L_x_3148:
        /* <DEDUP_REMOVED lines=10> */
.L_x_3150:
[----:B------:R-:W-:Y:S02]  /*20b20*/  IMAD.MOV.U32 R13, RZ, RZ, R5 ;  /* 0x000000ffff0d7224 */ /* 0x000fe400078e0005 */
[----:B------:R-:W-:-:S07]  /*20b30*/  IMAD.MOV.U32 R25, RZ, RZ, R14 ;  /* 0x000000ffff197224 */ /* 0x000fce00078e000e */
[----:B------:R-:W-:Y:S05]  /*20b40*/  WARPSYNC.COLLECTIVE R15, `(.L_x_3151) ;  /* 0x000000000f087348 */ /* 0x000fea0003c00000 */
[----:B------:R0:W1:Y:S02]  /*20b50*/  SHFL.IDX P6, R14, R13, R12, R11 ;  /* 0x0000000c0d0e7389 */ /* 0x00006400000c000b */
[----:B01----:R-:W-:Y:S01]  /*20b60*/  ENDCOLLECTIVE ;  /* 0x000000000000791b */ /* 0x003fe20003800000 */
.L_x_3151:
[----:B------:R-:W-:Y:S01]  /*20b70*/  IMAD.MOV.U32 R5, RZ, RZ, R14 ;  /* 0x000000ffff057224 */ /* 0x000fe200078e000e */
[----:B------:R-:W-:Y:S06]  /*20b80*/  BRA `(.L_x_3152) ;  /* 0xffffff90001c7947 */ /* 0x000fec000383ffff */
.L_x_2919:
[----:B------:R-:W-:Y:S01]  /*20b90*/  BSSY B0, `(.L_x_3153) ;  /* 0x0000007000007945 */ /* 0x000fe20003800000 */
[----:B------:R-:W-:Y:S02]  /*20ba0*/  IMAD.MOV.U32 R13, RZ, RZ, R2 ;  /* 0x000000ffff0d7224 */ /* 0x000fe400078e0002 */
[----:B------:R-:W-:Y:S02]  /*20bb0*/  IMAD.MOV.U32 R11, RZ, RZ, 0x1f ;  /* 0x0000001fff0b7424 */ /* 0x000fe400078e00ff */
[----:B------:R-:W-:-:S07]  /*20bc0*/  IMAD.MOV.U32 R15, RZ, RZ, -0x1 ;  /* 0xffffffffff0f7424 */ /* 0x000fce00078e00ff */
[----:B01234-:R-:W-:Y:S05]  /*20bd0*/  WARPSYNC.COLLECTIVE R15, `(.L_x_3154) ;  /* 0x000000000f087348 */ /* 0x01ffea0003c00000 */
[----:B------:R0:W0:Y:S02]  /*20be0*/  SHFL.IDX P6, R14, R13, R12, R11 ;  /* 0x0000000c0d0e7389 */ /* 0x00002400000c000b */
[----:B01234-:R-:W-:Y:S01]  /*20bf0*/  ENDCOLLECTIVE ;  /* 0x000000000000791b */ /* 0x01ffe20003800000 */
.L_x_3154:
[----:B------:R-:W-:Y:S05]  /*20c00*/  BSYNC B0 ;  /* 0x0000000000007941 */ /* 0x000fea0003800000 */
.L_x_3153:
[----:B------:R-:W-:Y:S01]  /*20c10*/  IMAD.MOV.U32 R24, RZ, RZ, R14 ;  /* 0x000000ffff187224 */ /* 0x000fe200078e000e */
[----:B------:R-:W-:Y:S06]  /*20c20*/  BRA `(.L_x_2918) ;  /* 0xffffff90000c7947 */ /* 0x000fec000383ffff */
.L_x_2925:
[----:B0-----:R0:W4:Y:S02]  /*20c30*/  SYNCS.PHASECHK.TRANS64.TRYWAIT P0, [R5+URZ+0x16820], R0 ;  /* 0x01682000050075a7 */ /* 0x001124000800017f */
[----:B----4-:R-:W-:Y:S05]  /*20c40*/  @!P0 NANOSLEEP.SYNCS 0x989680 ;  /* 0x009896800000895d */ /* 0x010fea0003900000 */
[----:B------:R-:W4:Y:S02]  /*20c50*/  @!P0 SYNCS.PHASECHK.TRANS64 P0, [R5+URZ+0x16820], R0 ;  /* 0x01682000050085a7 */ /* 0x000f24000800007f */
[----:B----4-:R-:W-:Y:S05]  /*20c60*/  @!P0 BRA `(.L_x_2925) ;  /* 0xfffffffc00f08947 */ /* 0x010fea000383ffff */
[----:B------:R-:W-:Y:S05]  /*20c70*/  BRA `(.L_x_3155) ;  /* 0xffffff9800687947 */ /* 0x000fea000383ffff */
.L_x_2926:
[----:B------:R-:W4:Y:S01]  /*20c80*/  S2R R2, SR_TID.X ;  /* 0x0000000000027919 */ /* 0x000f220000002100 */
[----:B------:R-:W-:Y:S01]  /*20c90*/  BSSY B0, `(.L_x_3156) ;  /* 0x000000a000007945 */ /* 0x000fe20003800000 */
[----:B------:R-:W-:Y:S02]  /*20ca0*/  IMAD.MOV.U32 R12, RZ, RZ, RZ ;  /* 0x000000ffff0c7224 */ /* 0x000fe400078e00ff */
[----:B------:R-:W-:Y:S02]  /*20cb0*/  IMAD.MOV.U32 R11, RZ, RZ, 0x1f ;  /* 0x0000001fff0b7424 */ /* 0x000fe400078e00ff */
[----:B------:R-:W-:Y:S01]  /*20cc0*/  IMAD.MOV.U32 R15, RZ, RZ, -0x1 ;  /* 0xffffffffff0f7424 */ /* 0x000fe200078e00ff */
[----:B----4-:R-:W-:-:S04]  /*20cd0*/  SHF.R.U32.HI R2, RZ, 0x5, R2 ;  /* 0x00000005ff027819 */ /* 0x010fc80000011602 */
[----:B------:R-:W-:-:S05]  /*20ce0*/  LOP3.LUT R2, R2, 0x3, RZ, 0xc0, !PT ;  /* 0x0000000302027812 */ /* 0x000fca00078ec0ff */
[----:B------:R-:W-:-:S07]  /*20cf0*/  IMAD.MOV.U32 R13, RZ, RZ, R2 ;  /* 0x000000ffff0d7224 */ /* 0x000fce00078e0002 */
[----:B0123--:R-:W-:Y:S05]  /*20d00*/  WARPSYNC.COLLECTIVE R15, `(.L_x_3157) ;  /* 0x000000000f087348 */ /* 0x00ffea0003c00000 */
[----:B------:R4:W0:Y:S02]  /*20d10*/  SHFL.IDX P6, R14, R13, R12, R11 ;  /* 0x0000000c0d0e7389 */ /* 0x00082400000c000b */
[----:B01234-:R-:W-:Y:S01]  /*20d20*/  ENDCOLLECTIVE ;  /* 0x000000000000791b */ /* 0x01ffe20003800000 */
.L_x_3157:
[----:B------:R-:W-:Y:S05]  /*20d30*/  BSYNC B0 ;  /* 0x0000000000007941 */ /* 0x000fea0003800000 */
.L_x_3156:
[----:B------:R-:W-:Y:S05]  /*20d40*/  BRA `(.L_x_3158) ;  /* 0xffffff9800507947 */ /* 0x000fea000383ffff */
.L_x_2927:
[----:B------:R-:W-:Y:S01]  /*20d50*/  BSSY B0, `(.L_x_3159) ;  /* 0x0000006000007945 */ /* 0x000fe20003800000 */
[----:B------:R-:W-:-:S07]  /*20d60*/  IMAD.MOV.U32 R15, RZ, RZ, -0x1 ;  /* 0xffffffffff0f7424 */ /* 0x000fce00078e00ff */
[----:B0123--:R-:W-:Y:S05]  /*20d70*/  WARPSYNC.COLLECTIVE R15, `(.L_x_3160) ;  /* 0x000000000f0c7348 */ /* 0x00ffea0003c00000 */
[----:B------:R-:W-:Y:S02]  /*20d80*/  ELECT P6, UR62, PT ;  /* 0x00000000003e782f */ /* 0x000fe400038c0000 */
[----:B------:R-:W-:Y:S01]  /*20d90*/  MOV R14, UR62 ;  /* 0x0000003e000e7c02 */ /* 0x000fe20008000f00 */
[----:B0123--:R-:W-:Y:S10]  /*20da0*/  ENDCOLLECTIVE ;  /* 0x000000000000791b */ /* 0x00fff40003800000 */
.L_x_3160:
[----:B------:R-:W-:Y:S05]  /*20db0*/  BSYNC B0 ;  /* 0x0000000000007941 */ /* 0x000fea0003800000 */
.L_x_3159:
[----:B------:R-:W-:Y:S05]  /*20dc0*/  BRA `(.L_x_3161) ;  /* 0xffffff9800447947 */ /* 0x000fea000383ffff */
.L_x_2929:
[----:B0-----:R0:W4:Y:S02]  /*20dd0*/  SYNCS.PHASECHK.TRANS64.TRYWAIT P1, [R3+URZ+0x16840], R2 ;  /* 0x01684002030075a7 */ /* 0x001124000802017f */
[----:B----4-:R-:W-:Y:S05]  /*20de0*/  @!P1 NANOSLEEP.SYNCS 0x989680 ;  /* 0x009896800000995d */ /* 0x010fea0003900000 */
[----:B------:R-:W4:Y:S02]  /*20df0*/  @!P1 SYNCS.PHASECHK.TRANS64 P1, [R3+URZ+0x16840], R2 ;  /* 0x01684002030095a7 */ /* 0x000f24000802007f */
[----:B----4-:R-:W-:Y:S05]  /*20e00*/  @!P1 BRA `(.L_x_2929) ;  /* 0xfffffffc00f09947 */ /* 0x010fea000383ffff */
[----:B------:R-:W-:Y:S05]  /*20e10*/  BRA `(.L_x_3162) ;  /* 0xffffff9800647947 */ /* 0x000fea000383ffff */
.L_x_2931:
[----:B----4-:R4:W0:Y:S02]  /*20e20*/  SYNCS.PHASECHK.TRANS64.TRYWAIT P1, [R23+URZ+0x16840], R0 ;  /* 0x01684000170075a7 */ /* 0x010824000802017f */
[----:B0-----:R-:W-:Y:S05]  /*20e30*/  @!P1 NANOSLEEP.SYNCS 0x989680 ;  /* 0x009896800000995d */ /* 0x001fea0003900000 */
[----:B------:R-:W0:Y:S02]  /*20e40*/  @!P1 SYNCS.PHASECHK.TRANS64 P1, [R23+URZ+0x16840], R0 ;  /* 0x01684000170095a7 */ /* 0x000e24000802007f */
[----:B0-----:R-:W-:Y:S05]  /*20e50*/  @!P1 BRA `(.L_x_2931) ;  /* 0xfffffffc00f09947 */ /* 0x001fea000383ffff */
[----:B------:R-:W-:Y:S05]  /*20e60*/  BRA `(.L_x_3163) ;  /* 0xffffff9800707947 */ /* 0x000fea000383ffff */
.L_x_2933:
[----:B------:R0:W0:Y:S02]  /*20e70*/  SYNCS.PHASECHK.TRANS64.TRYWAIT P1, [R3+URZ+0x16860], R2 ;  /* 0x01686002030075a7 */ /* 0x000024000802017f */
[----:B0-----:R-:W-:Y:S05]  /*20e80*/  @!P1 NANOSLEEP.SYNCS 0x989680 ;  /* 0x009896800000995d */ /* 0x001fea0003900000 */
[----:B------:R-:W0:Y:S02]  /*20e90*/  @!P1 SYNCS.PHASECHK.TRANS64 P1, [R3+URZ+0x16860], R2 ;  /* 0x01686002030095a7 */ /* 0x000e24000802007f */
[----:B0-----:R-:W-:Y:S05]  /*20ea0*/  @!P1 BRA `(.L_x_2933) ;  /* 0xfffffffc00f09947 */ /* 0x001fea000383ffff */
[----:B------:R-:W-:Y:S05]  /*20eb0*/  BRA `(.L_x_3164) ;  /* 0xffffff98006c7947 */ /* 0x000fea000383ffff */
.L_x_3165:
        /* <DEDUP_REMOVED lines=12> */
.L_x_3174:


//--------------------- .nv.global.init           --------------------------
	.section	.nv.global.init,"aw",@progbits
.nv.global.init:
	.type		$str$23,@object
	.size		$str$23,($str$24 - $str$23)
$str$23:
        /*0000*/ 	.byte	0x28, 0x61, 0x64, 0x64, 0x72, 0x65, 0x73, 0x73, 0x20, 0x26, 0x20, 0x6d, 0x61, 0x73, 0x6b, 0x29
        /*0010*/ 	.byte	0x20, 0x3d, 0x3d, 0x20, 0x30, 0x00
	.type		$str$24,@object
	.size		$str$24,(__unnamed_4 - $str$24)
$str$24:
        /*0016*/ 	.byte	0x2f, 0x74, 0x6d, 0x70, 0x2f, 0x6f, 0x73, 0x73, 0x5f, 0x6b, 0x65, 0x72, 0x6e, 0x65, 0x6c, 0x73
        /*0026*/ 	.byte	0x5f, 0x73, 0x72, 0x63, 0x2f, 0x66, 0x6c, 0x61, 0x73, 0x68, 0x5f, 0x61, 0x74, 0x74, 0x65, 0x6e
        /*0036*/ 	.byte	0x74, 0x69, 0x6f, 0x6e, 0x2f, 0x63, 0x73, 0x72, 0x63, 0x2f, 0x63, 0x75, 0x74, 0x6c, 0x61, 0x73
        /*0046*/ 	.byte	0x73, 0x2f, 0x69, 0x6e, 0x63, 0x6c, 0x75, 0x64, 0x65, 0x2f, 0x63, 0x75, 0x74, 0x65, 0x2f, 0x70
        /*0056*/ 	.byte	0x6f, 0x69, 0x6e, 0x74, 0x65, 0x72, 0x5f, 0x66, 0x6c, 0x61, 0x67, 0x67, 0x65, 0x64, 0x2e, 0x68
        /*0066*/ 	.byte	0x70, 0x70, 0x00
	.type		__unnamed_4,@object
	.size		__unnamed_4,(__unnamed_5 - __unnamed_4)
__unnamed_4:
        /* <DEDUP_REMOVED lines=24> */
        /*01e9*/ 	.byte	0x00
	.type		__unnamed_5,@object
	.size		__unnamed_5,(__unnamed_3 - __unnamed_5)
__unnamed_5:
        /* <DEDUP_REMOVED lines=24> */
        /*036a*/ 	.byte	0x3e, 0x20, 0x26, 0x5d, 0x00
	.type		__unnamed_3,@object
	.size		__unnamed_3,(__unnamed_2 - __unnamed_3)
__unnamed_3:
        /* <DEDUP_REMOVED lines=29> */
	.type		__unnamed_2,@object
	.size		__unnamed_2,(__unnamed_1 - __unnamed_2)
__unnamed_2:
        /* <DEDUP_REMOVED lines=29> */
	.type		__unnamed_1,@object
	.size		__unnamed_1,(.L_0 - __unnamed_1)
__unnamed_1:
        /* <DEDUP_REMOVED lines=28> */
        /*08c7*/ 	.byte	0x3c, 0x38, 0x31, 0x39, 0x32, 0x3e, 0x3e, 0x3e, 0x3e, 0x3e, 0x20, 0x26, 0x5d, 0x00
.L_0:


//--------------------- .nv.shared._ZN7cutlass13device_kernelIN5flash11enable_sm90INS1_16FlashAttnFwdSm90INS1_25CollectiveMainloopFwdSm90ILi2EN4cute5tupleIJNS5_1CILi1EEES8_S8_EEENS6_IJNS7_ILi192EEENS7_ILi128EEENS7_ILi64EEEEEELi64ENS_10bfloat16_tEfNS_4arch4Sm90ELb0ELb0ELb0ELb0ELb1ELb0ELb0ELb1ELb1ELb1ELb1ELb0EEENS1_21CollectiveEpilogueFwdINS6_IJSA_SC_SB_EEES9_SE_SG_Li384ELb0ELb1ELb1ELb0EEENS1_19SingleTileSchedulerILb0ELb1ELb1ELi192EEEEEEEEEvNT_6ParamsE --------------------------
	.section	.nv.shared._ZN7cutlass13device_kernelIN5flash11enable_sm90INS1_16FlashAttnFwdSm90INS1_25CollectiveMainloopFwdSm90ILi2EN4cute5tupleIJNS5_1CILi1EEES8_S8_EEENS6_IJNS7_ILi192EEENS7_ILi128EEENS7_ILi64EEEEEELi64ENS_10bfloat16_tEfNS_4arch4Sm90ELb0ELb0ELb0ELb0ELb1ELb0ELb0ELb1ELb1ELb1ELb1ELb0EEENS1_21CollectiveEpilogueFwdINS6_IJSA_SC_SB_EEES9_SE_SG_Li384ELb0ELb1ELb1ELb0EEENS1_19SingleTileSchedulerILb0ELb1ELb1ELi192EEEEEEEEEvNT_6ParamsE,"aw",@nobits
	.sectionflags	@""
	.align	16
	.zero		1024


//--------------------- .nv.shared.reserved.0     --------------------------
	.section	.nv.shared.reserved.0,"aw",@nobits
	.weak		__nv_reservedSMEM_offset_0_alias
	.size		__nv_reservedSMEM_offset_0_alias, 0, 0
	.other		__nv_reservedSMEM_offset_0_alias,@"STO_CUDA_RESERVED_SHARED STV_DEFAULT"
__nv_reservedSMEM_offset_0_alias:
	.zero		0


//--------------------- .nv.global                --------------------------
	.section	.nv.global,"aw",@nobits
.nv.global:
	.type		_ZN77_INTERNAL_fecbdeca_41_flash_fwd_hdim64_bf16_paged_split_sm90_cu_49158569_34734cute1_E,@object
	.size		_ZN77_INTERNAL_fecbdeca_41_flash_fwd_hdim64_bf16_paged_split_sm90_cu_49158569_34734cute1_E,(_ZN77_INTERNAL_fecbdeca_41_flash_fwd_hdim64_bf16_paged_split_sm90_cu_49158569_34734cuda3std3__45__cpo6cbeginE - _ZN77_INTERNAL_fecbdeca_41_flash_fwd_hdim64_bf16_paged_split_sm90_cu_49158569_34734cute1_E)
_ZN77_INTERNAL_fecbdeca_41_flash_fwd_hdim64_bf16_paged_split_sm90_cu_49158569_34734cute1_E:
	.zero		1
	.type		_ZN77_INTERNAL_fecbdeca_41_flash_fwd_hdim64_bf16_paged_split_sm90_cu_49158569_34734cuda3std3__45__cpo6cbeginE,@object
	.size		_ZN77_INTERNAL_fecbdeca_41_flash_fwd_hdim64_bf16_paged_split_sm90_cu_49158569_34734cuda3std3__45__cpo6cbeginE,(_ZN77_INTERNAL_fecbdeca_41_flash_fwd_hdim64_bf16_paged_split_sm90_cu_49158569_34734cuda3std3__48in_placeE - _ZN77_INTERNAL_fecbdeca_41_flash_fwd_hdim64_bf16_paged_split_sm90_cu_49158569_34734cuda3std3__45__cpo6cbeginE)
_ZN77_INTERNAL_fecbdeca_41_flash_fwd_hdim64_bf16_paged_split_sm90_cu_49158569_34734cuda3std3__45__cpo6cbeginE:
	.zero		1
	.type		_ZN77_INTERNAL_fecbdeca_41_flash_fwd_hdim64_bf16_paged_split_sm90_cu_49158569_34734cuda3std3__48in_placeE,@object
	.size		_ZN77_INTERNAL_fecbdeca_41_flash_fwd_hdim64_bf16_paged_split_sm90_cu_49158569_34734cuda3std3__48in_placeE,(_ZN77_INTERNAL_fecbdeca_41_flash_fwd_hdim64_bf16_paged_split_sm90_cu_49158569_34734cuda3std6ranges3__45__cpo9iter_moveE - _ZN77_INTERNAL_fecbdeca_41_flash_fwd_hdim64_bf16_paged_split_sm90_cu_49158569_34734cuda3std3__48in_placeE)
_ZN77_INTERNAL_fecbdeca_41_flash_fwd_hdim64_bf16_paged_split_sm90_cu_49158569_34734cuda3std3__48in_placeE:
	.zero		1
	.type		_ZN77_INTERNAL_fecbdeca_41_flash_fwd_hdim64_bf16_paged_split_sm90_cu_49158569_34734cuda3std6ranges3__45__cpo9iter_moveE,@object
	.size		_ZN77_INTERNAL_fecbdeca_41_flash_fwd_hdim64_bf16_paged_split_sm90_cu_49158569_34734cuda3std6ranges3__45__cpo9iter_moveE,(_ZN77_INTERNAL_fecbdeca_41_flash_fwd_hdim64_bf16_paged_split_sm90_cu_49158569_34734cuda3std3__45__cpo5beginE - _ZN77_INTERNAL_fecbdeca_41_flash_fwd_hdim64_bf16_paged_split_sm90_cu_49158569_34734cuda3std6ranges3__45__cpo9iter_moveE)
_ZN77_INTERNAL_fecbdeca_41_flash_fwd_hdim64_bf16_paged_split_sm90_cu_49158569_34734cuda3std6ranges3__45__cpo9iter_moveE:
	.zero		1
	.type		_ZN77_INTERNAL_fecbdeca_41_flash_fwd_hdim64_bf16_paged_split_sm90_cu_49158569_34734cuda3std3__45__cpo5beginE,@object
	.size		_ZN77_INTERNAL_fecbdeca_41_flash_fwd_hdim64_bf16_paged_split_sm90_cu_49158569_34734cuda3std3__45__cpo5beginE,(_ZN77_INTERNAL_fecbdeca_41_flash_fwd_hdim64_bf16_paged_split_sm90_cu_49158569_34734cuda3std3__479_GLOBAL__N__fecbdeca_41_flash_fwd_hdim64_bf16_paged_split_sm90_cu_49158569_34736ignoreE - _ZN77_INTERNAL_fecbdeca_41_flash_fwd_hdim64_bf16_paged_split_sm90_cu_49158569_34734cuda3std3__45__cpo5beginE)
_ZN77_INTERNAL_fecbdeca_41_flash_fwd_hdim64_bf16_paged_split_sm90_cu_49158569_34734cuda3std3__45__cpo5beginE:
	.zero		1
	.type		_ZN77_INTERNAL_fecbdeca_41_flash_fwd_hdim64_bf16_paged_split_sm90_cu_49158569_34734cuda3std3__479_GLOBAL__N__fecbdeca_41_flash_fwd_hdim64_bf16_paged_split_sm90_cu_49158569_34736ignoreE,@object
	.size		_ZN77_INTERNAL_fecbdeca_41_flash_fwd_hdim64_bf16_paged_split_sm90_cu_49158569_34734cuda3std3__479_GLOBAL__N__fecbdeca_41_flash_fwd_hdim64_bf16_paged_split_sm90_cu_49158569_34736ignoreE,(_ZN77_INTERNAL_fecbdeca_41_flash_fwd_hdim64_bf16_paged_split_sm90_cu_49158569_34734cute7productE - _ZN77_INTERNAL_fecbdeca_41_flash_fwd_hdim64_bf16_paged_split_sm90_cu_49158569_34734cuda3std3__479_GLOBAL__N__fecbdeca_41_flash_fwd_hdim64_bf16_paged_split_sm90_cu_49158569_34736ignoreE)
_ZN77_INTERNAL_fecbdeca_41_flash_fwd_hdim64_bf16_paged_split_sm90_cu_49158569_34734cuda3std3__479_GLOBAL__N__fecbdeca_41_flash_fwd_hdim64_bf16_paged_split_sm90_cu_49158569_34736ignoreE:
	.zero		1
	.type		_ZN77_INTERNAL_fecbdeca_41_flash_fwd_hdim64_bf16_paged_split_sm90_cu_49158569_34734cute7productE,@object
	.size		_ZN77_INTERNAL_fecbdeca_41_flash_fwd_hdim64_bf16_paged_split_sm90_cu_49158569_34734cute7productE,(_ZN77_INTERNAL_fecbdeca_41_flash_fwd_hdim64_bf16_paged_split_sm90_cu_49158569_34734cuda3std3__45__cpo3endE - _ZN77_INTERNAL_fecbdeca_41_flash_fwd_hdim64_bf16_paged_split_sm90_cu_49158569_34734cute7productE)
_ZN77_INTERNAL_fecbdeca_41_flash_fwd_hdim64_bf16_paged_split_sm90_cu_49158569_34734cute7productE:
	.zero		1
	.type		_ZN77_INTERNAL_fecbdeca_41_flash_fwd_hdim64_bf16_paged_split_sm90_cu_49158569_34734cuda3std3__45__cpo3endE,@object
	.size		_ZN77_INTERNAL_fecbdeca_41_flash_fwd_hdim64_bf16_paged_split_sm90_cu_49158569_34734cuda3std3__45__cpo3endE,(_ZN77_INTERNAL_fecbdeca_41_flash_fwd_hdim64_bf16_paged_split_sm90_cu_49158569_34734cuda3std3__419piecewise_constructE - _ZN77_INTERNAL_fecbdeca_41_flash_fwd_hdim64_bf16_paged_split_sm90_cu_49158569_34734cuda3std3__45__cpo3endE)
_ZN77_INTERNAL_fecbdeca_41_flash_fwd_hdim64_bf16_paged_split_sm90_cu_49158569_34734cuda3std3__45__cpo3endE:
	.zero		1
	.type		_ZN77_INTERNAL_fecbdeca_41_flash_fwd_hdim64_bf16_paged_split_sm90_cu_49158569_34734cuda3std3__419piecewise_constructE,@object
	.size		_ZN77_INTERNAL_fecbdeca_41_flash_fwd_hdim64_bf16_paged_split_sm90_cu_49158569_34734cuda3std3__419piecewise_constructE,(_ZN77_INTERNAL_fecbdeca_41_flash_fwd_hdim64_bf16_paged_split_sm90_cu_49158569_34734cuda3std3__45__cpo4cendE - _ZN77_INTERNAL_fecbdeca_41_flash_fwd_hdim64_bf16_paged_split_sm90_cu_49158569_34734cuda3std3__419piecewise_constructE)
_ZN77_INTERNAL_fecbdeca_41_flash_fwd_hdim64_bf16_paged_split_sm90_cu_49158569_34734cuda3std3__419piecewise_constructE:
	.zero		1
	.type		_ZN77_INTERNAL_fecbdeca_41_flash_fwd_hdim64_bf16_paged_split_sm90_cu_49158569_34734cuda3std3__45__cpo4cendE,@object
	.size		_ZN77_INTERNAL_fecbdeca_41_flash_fwd_hdim64_bf16_paged_split_sm90_cu_49158569_34734cuda3std3__45__cpo4cendE,(_ZN77_INTERNAL_fecbdeca_41_flash_fwd_hdim64_bf16_paged_split_sm90_cu_49158569_34734cuda3std6ranges3__45__cpo4swapE - _ZN77_INTERNAL_fecbdeca_41_flash_fwd_hdim64_bf16_paged_split_sm90_cu_49158569_34734cuda3std3__45__cpo4cendE)
_ZN77_INTERNAL_fecbdeca_41_flash_fwd_hdim64_bf16_paged_split_sm90_cu_49158569_34734cuda3std3__45__cpo4cendE:
	.zero		1
	.type		_ZN77_INTERNAL_fecbdeca_41_flash_fwd_hdim64_bf16_paged_split_sm90_cu_49158569_34734cuda3std6ranges3__45__cpo4swapE,@object
	.size		_ZN77_INTERNAL_fecbdeca_41_flash_fwd_hdim64_bf16_paged_split_sm90_cu_49158569_34734cuda3std6ranges3__45__cpo4swapE,(.L_12 - _ZN77_INTERNAL_fecbdeca_41_flash_fwd_hdim64_bf16_paged_split_sm90_cu_49158569_34734cuda3std6ranges3__45__cpo4swapE)
_ZN77_INTERNAL_fecbdeca_41_flash_fwd_hdim64_bf16_paged_split_sm90_cu_49158569_34734cuda3std6ranges3__45__cpo4swapE:
	.zero		1
.L_12:


//--------------------- .nv.shared._ZN7cutlass13device_kernelIN5flash11enable_sm90INS1_16FlashAttnFwdSm90INS1_25CollectiveMainloopFwdSm90ILi2EN4cute5tupleIJNS5_1CILi1EEES8_S8_EEENS6_IJNS7_ILi192EEENS7_ILi128EEENS7_ILi64EEEEEELi64ENS_10bfloat16_tEfNS_4arch4Sm90ELb0ELb0ELb0ELb1ELb1ELb0ELb0ELb1ELb1ELb1ELb1ELb0EEENS1_21CollectiveEpilogueFwdINS6_IJSA_SC_SB_EEES9_SE_SG_Li384ELb1ELb1ELb1ELb0EEENS1_36VarlenDynamicPersistentTileSchedulerILi192ELi128ELi384ELi128ELb1ELb1ELb1ELb0ELb1ELb1EEEEEEEEEvNT_6ParamsE --------------------------
	.section	.nv.shared._ZN7cutlass13device_kernelIN5flash11enable_sm90INS1_16FlashAttnFwdSm90INS1_25CollectiveMainloopFwdSm90ILi2EN4cute5tupleIJNS5_1CILi1EEES8_S8_EEENS6_IJNS7_ILi192EEENS7_ILi128EEENS7_ILi64EEEEEELi64ENS_10bfloat16_tEfNS_4arch4Sm90ELb0ELb0ELb0ELb1ELb1ELb0ELb0ELb1ELb1ELb1ELb1ELb0EEENS1_21CollectiveEpilogueFwdINS6_IJSA_SC_SB_EEES9_SE_SG_Li384ELb1ELb1ELb1ELb0EEENS1_36VarlenDynamicPersistentTileSchedulerILi192ELi128ELi384ELi128ELb1ELb1ELb1ELb0ELb1ELb1EEEEEEEEEvNT_6ParamsE,"aw",@nobits
	.sectionflags	@""
	.align	16
	.zero		1024


//--------------------- .nv.shared._ZN7cutlass13device_kernelIN5flash11enable_sm90INS1_16FlashAttnFwdSm90INS1_25CollectiveMainloopFwdSm90ILi2EN4cute5tupleIJNS5_1CILi1EEES8_S8_EEENS6_IJNS7_ILi192EEENS7_ILi128EEENS7_ILi64EEEEEELi64ENS_10bfloat16_tEfNS_4arch4Sm90ELb0ELb0ELb0ELb1ELb1ELb1ELb0ELb1ELb1ELb1ELb1ELb0EEENS1_21CollectiveEpilogueFwdINS6_IJSA_SC_SB_EEES9_SE_SG_Li384ELb1ELb1ELb1ELb0EEENS1_36VarlenDynamicPersistentTileSchedulerILi192ELi128ELi384ELi128ELb1ELb1ELb1ELb0ELb1ELb1EEEEEEEEEvNT_6ParamsE --------------------------
	.section	.nv.shared._ZN7cutlass13device_kernelIN5flash11enable_sm90INS1_16FlashAttnFwdSm90INS1_25CollectiveMainloopFwdSm90ILi2EN4cute5tupleIJNS5_1CILi1EEES8_S8_EEENS6_IJNS7_ILi192EEENS7_ILi128EEENS7_ILi64EEEEEELi64ENS_10bfloat16_tEfNS_4arch4Sm90ELb0ELb0ELb0ELb1ELb1ELb1ELb0ELb1ELb1ELb1ELb1ELb0EEENS1_21CollectiveEpilogueFwdINS6_IJSA_SC_SB_EEES9_SE_SG_Li384ELb1ELb1ELb1ELb0EEENS1_36VarlenDynamicPersistentTileSchedulerILi192ELi128ELi384ELi128ELb1ELb1ELb1ELb0ELb1ELb1EEEEEEEEEvNT_6ParamsE,"aw",@nobits
	.sectionflags	@""
	.align	16
	.zero		1024


//--------------------- .nv.shared._ZN7cutlass13device_kernelIN5flash11enable_sm90INS1_16FlashAttnFwdSm90INS1_25CollectiveMainloopFwdSm90ILi2EN4cute5tupleIJNS5_1CILi1EEES8_S8_EEENS6_IJNS7_ILi192EEENS7_ILi128EEENS7_ILi64EEEEEELi64ENS_10bfloat16_tEfNS_4arch4Sm90ELb0ELb1ELb0ELb0ELb1ELb0ELb0ELb1ELb1ELb1ELb1ELb0EEENS1_21CollectiveEpilogueFwdINS6_IJSA_SC_SB_EEES9_SE_SG_Li384ELb0ELb1ELb1ELb0EEENS1_19SingleTileSchedulerILb0ELb1ELb1ELi192EEEEEEEEEvNT_6ParamsE --------------------------
	.section	.nv.shared._ZN7cutlass13device_kernelIN5flash11enable_sm90INS1_16FlashAttnFwdSm90INS1_25CollectiveMainloopFwdSm90ILi2EN4cute5tupleIJNS5_1CILi1EEES8_S8_EEENS6_IJNS7_ILi192EEENS7_ILi128EEENS7_ILi64EEEEEELi64ENS_10bfloat16_tEfNS_4arch4Sm90ELb0ELb1ELb0ELb0ELb1ELb0ELb0ELb1ELb1ELb1ELb1ELb0EEENS1_21CollectiveEpilogueFwdINS6_IJSA_SC_SB_EEES9_SE_SG_Li384ELb0ELb1ELb1ELb0EEENS1_19SingleTileSchedulerILb0ELb1ELb1ELi192EEEEEEEEEvNT_6ParamsE,"aw",@nobits
	.sectionflags	@""
	.align	16
	.zero		1024


//--------------------- .nv.shared._ZN7cutlass13device_kernelIN5flash11enable_sm90INS1_16FlashAttnFwdSm90INS1_25CollectiveMainloopFwdSm90ILi2EN4cute5tupleIJNS5_1CILi1EEES8_S8_EEENS6_IJNS7_ILi192EEENS7_ILi128EEENS7_ILi64EEEEEELi64ENS_10bfloat16_tEfNS_4arch4Sm90ELb0ELb1ELb0ELb1ELb1ELb0ELb0ELb1ELb1ELb1ELb1ELb0EEENS1_21CollectiveEpilogueFwdINS6_IJSA_SC_SB_EEES9_SE_SG_Li384ELb1ELb1ELb1ELb0EEENS1_36VarlenDynamicPersistentTileSchedulerILi192ELi128ELi384ELi128ELb1ELb1ELb1ELb1ELb0ELb1EEEEEEEEEvNT_6ParamsE --------------------------
	.section	.nv.shared._ZN7cutlass13device_kernelIN5flash11enable_sm90INS1_16FlashAttnFwdSm90INS1_25CollectiveMainloopFwdSm90ILi2EN4cute5tupleIJNS5_1CILi1EEES8_S8_EEENS6_IJNS7_ILi192EEENS7_ILi128EEENS7_ILi64EEEEEELi64ENS_10bfloat16_tEfNS_4arch4Sm90ELb0ELb1ELb0ELb1ELb1ELb0ELb0ELb1ELb1ELb1ELb1ELb0EEENS1_21CollectiveEpilogueFwdINS6_IJSA_SC_SB_EEES9_SE_SG_Li384ELb1ELb1ELb1ELb0EEENS1_36VarlenDynamicPersistentTileSchedulerILi192ELi128ELi384ELi128ELb1ELb1ELb1ELb1ELb0ELb1EEEEEEEEEvNT_6ParamsE,"aw",@nobits
	.sectionflags	@""
	.align	16
	.zero		1024


//--------------------- .nv.shared._ZN7cutlass13device_kernelIN5flash11enable_sm90INS1_16FlashAttnFwdSm90INS1_25CollectiveMainloopFwdSm90ILi2EN4cute5tupleIJNS5_1CILi1EEES8_S8_EEENS6_IJNS7_ILi192EEENS7_ILi128EEENS7_ILi64EEEEEELi64ENS_10bfloat16_tEfNS_4arch4Sm90ELb0ELb1ELb0ELb1ELb1ELb1ELb0ELb1ELb1ELb1ELb1ELb0EEENS1_21CollectiveEpilogueFwdINS6_IJSA_SC_SB_EEES9_SE_SG_Li384ELb1ELb1ELb1ELb0EEENS1_36VarlenDynamicPersistentTileSchedulerILi192ELi128ELi384ELi128ELb1ELb1ELb1ELb1ELb0ELb1EEEEEEEEEvNT_6ParamsE --------------------------
	.section	.nv.shared._ZN7cutlass13device_kernelIN5flash11enable_sm90INS1_16FlashAttnFwdSm90INS1_25CollectiveMainloopFwdSm90ILi2EN4cute5tupleIJNS5_1CILi1EEES8_S8_EEENS6_IJNS7_ILi192EEENS7_ILi128EEENS7_ILi64EEEEEELi64ENS_10bfloat16_tEfNS_4arch4Sm90ELb0ELb1ELb0ELb1ELb1ELb1ELb0ELb1ELb1ELb1ELb1ELb0EEENS1_21CollectiveEpilogueFwdINS6_IJSA_SC_SB_EEES9_SE_SG_Li384ELb1ELb1ELb1ELb0EEENS1_36VarlenDynamicPersistentTileSchedulerILi192ELi128ELi384ELi128ELb1ELb1ELb1ELb1ELb0ELb1EEEEEEEEEvNT_6ParamsE,"aw",@nobits
	.sectionflags	@""
	.align	16
	.zero		1024


//--------------------- .nv.shared._ZN7cutlass13device_kernelIN5flash11enable_sm90INS1_16FlashAttnFwdSm90INS1_25CollectiveMainloopFwdSm90ILi2EN4cute5tupleIJNS5_1CILi1EEES8_S8_EEENS6_IJNS7_ILi192EEENS7_ILi128EEENS7_ILi64EEEEEELi64ENS_10bfloat16_tEfNS_4arch4Sm90ELb1ELb0ELb0ELb0ELb1ELb0ELb0ELb1ELb1ELb1ELb1ELb0EEENS1_21CollectiveEpilogueFwdINS6_IJSA_SC_SB_EEES9_SE_SG_Li384ELb0ELb1ELb1ELb0EEENS1_19SingleTileSchedulerILb0ELb1ELb1ELi192EEEEEEEEEvNT_6ParamsE --------------------------
	.section	.nv.shared._ZN7cutlass13device_kernelIN5flash11enable_sm90INS1_16FlashAttnFwdSm90INS1_25CollectiveMainloopFwdSm90ILi2EN4cute5tupleIJNS5_1CILi1EEES8_S8_EEENS6_IJNS7_ILi192EEENS7_ILi128EEENS7_ILi64EEEEEELi64ENS_10bfloat16_tEfNS_4arch4Sm90ELb1ELb0ELb0ELb0ELb1ELb0ELb0ELb1ELb1ELb1ELb1ELb0EEENS1_21CollectiveEpilogueFwdINS6_IJSA_SC_SB_EEES9_SE_SG_Li384ELb0ELb1ELb1ELb0EEENS1_19SingleTileSchedulerILb0ELb1ELb1ELi192EEEEEEEEEvNT_6ParamsE,"aw",@nobits
	.sectionflags	@""
	.align	16
	.zero		1024


//--------------------- .nv.shared._ZN7cutlass13device_kernelIN5flash11enable_sm90INS1_16FlashAttnFwdSm90INS1_25CollectiveMainloopFwdSm90ILi2EN4cute5tupleIJNS5_1CILi1EEES8_S8_EEENS6_IJNS7_ILi192EEENS7_ILi128EEENS7_ILi64EEEEEELi64ENS_10bfloat16_tEfNS_4arch4Sm90ELb1ELb0ELb0ELb1ELb1ELb0ELb0ELb1ELb1ELb1ELb1ELb0EEENS1_21CollectiveEpilogueFwdINS6_IJSA_SC_SB_EEES9_SE_SG_Li384ELb1ELb1ELb1ELb0EEENS1_36VarlenDynamicPersistentTileSchedulerILi192ELi128ELi384ELi128ELb1ELb1ELb1ELb1ELb1ELb1EEEEEEEEEvNT_6ParamsE --------------------------
	.section	.nv.shared._ZN7cutlass13device_kernelIN5flash11enable_sm90INS1_16FlashAttnFwdSm90INS1_25CollectiveMainloopFwdSm90ILi2EN4cute5tupleIJNS5_1CILi1EEES8_S8_EEENS6_IJNS7_ILi192EEENS7_ILi128EEENS7_ILi64EEEEEELi64ENS_10bfloat16_tEfNS_4arch4Sm90ELb1ELb0ELb0ELb1ELb1ELb0ELb0ELb1ELb1ELb1ELb1ELb0EEENS1_21CollectiveEpilogueFwdINS6_IJSA_SC_SB_EEES9_SE_SG_Li384ELb1ELb1ELb1ELb0EEENS1_36VarlenDynamicPersistentTileSchedulerILi192ELi128ELi384ELi128ELb1ELb1ELb1ELb1ELb1ELb1EEEEEEEEEvNT_6ParamsE,"aw",@nobits
	.sectionflags	@""
	.align	16
	.zero		1024


//--------------------- .nv.shared._ZN7cutlass13device_kernelIN5flash11enable_sm90INS1_16FlashAttnFwdSm90INS1_25CollectiveMainloopFwdSm90ILi2EN4cute5tupleIJNS5_1CILi1EEES8_S8_EEENS6_IJNS7_ILi192EEENS7_ILi128EEENS7_ILi64EEEEEELi64ENS_10bfloat16_tEfNS_4arch4Sm90ELb1ELb0ELb0ELb1ELb1ELb1ELb0ELb1ELb1ELb1ELb1ELb0EEENS1_21CollectiveEpilogueFwdINS6_IJSA_SC_SB_EEES9_SE_SG_Li384ELb1ELb1ELb1ELb0EEENS1_36VarlenDynamicPersistentTileSchedulerILi192ELi128ELi384ELi128ELb1ELb1ELb1ELb1ELb1ELb1EEEEEEEEEvNT_6ParamsE --------------------------
	.section	.nv.shared._ZN7cutlass13device_kernelIN5flash11enable_sm90INS1_16FlashAttnFwdSm90INS1_25CollectiveMainloopFwdSm90ILi2EN4cute5tupleIJNS5_1CILi1EEES8_S8_EEENS6_IJNS7_ILi192EEENS7_ILi128EEENS7_ILi64EEEEEELi64ENS_10bfloat16_tEfNS_4arch4Sm90ELb1ELb0ELb0ELb1ELb1ELb1ELb0ELb1ELb1ELb1ELb1ELb0EEENS1_21CollectiveEpilogueFwdINS6_IJSA_SC_SB_EEES9_SE_SG_Li384ELb1ELb1ELb1ELb0EEENS1_36VarlenDynamicPersistentTileSchedulerILi192ELi128ELi384ELi128ELb1ELb1ELb1ELb1ELb1ELb1EEEEEEEEEvNT_6ParamsE,"aw",@nobits
	.sectionflags	@""
	.align	16
	.zero		1024


//--------------------- .nv.constant0._ZN7cutlass13device_kernelIN5flash11enable_sm90INS1_16FlashAttnFwdSm90INS1_25CollectiveMainloopFwdSm90ILi2EN4cute5tupleIJNS5_1CILi1EEES8_S8_EEENS6_IJNS7_ILi192EEENS7_ILi128EEENS7_ILi64EEEEEELi64ENS_10bfloat16_tEfNS_4arch4Sm90ELb0ELb0ELb0ELb0ELb1ELb0ELb0ELb1ELb1ELb1ELb1ELb0EEENS1_21CollectiveEpilogueFwdINS6_IJSA_SC_SB_EEES9_SE_SG_Li384ELb0ELb1ELb1ELb0EEENS1_19SingleTileSchedulerILb0ELb1ELb1ELi192EEEEEEEEEvNT_6ParamsE --------------------------
	.section	.nv.constant0._ZN7cutlass13device_kernelIN5flash11enable_sm90INS1_16FlashAttnFwdSm90INS1_25CollectiveMainloopFwdSm90ILi2EN4cute5tupleIJNS5_1CILi1EEES8_S8_EEENS6_IJNS7_ILi192EEENS7_ILi128EEENS7_ILi64EEEEEELi64ENS_10bfloat16_tEfNS_4arch4Sm90ELb0ELb0ELb0ELb0ELb1ELb0ELb0ELb1ELb1ELb1ELb1ELb0EEENS1_21CollectiveEpilogueFwdINS6_IJSA_SC_SB_EEES9_SE_SG_Li384ELb0ELb1ELb1ELb0EEENS1_19SingleTileSchedulerILb0ELb1ELb1ELi192EEEEEEEEEvNT_6ParamsE,"a",@progbits
	.sectionflags	@""
	.align	4
.nv.constant0._ZN7cutlass13device_kernelIN5flash11enable_sm90INS1_16FlashAttnFwdSm90INS1_25CollectiveMainloopFwdSm90ILi2EN4cute5tupleIJNS5_1CILi1EEES8_S8_EEENS6_IJNS7_ILi192EEENS7_ILi128EEENS7_ILi64EEEEEELi64ENS_10bfloat16_tEfNS_4arch4Sm90ELb0ELb0ELb0ELb0ELb1ELb0ELb0ELb1ELb1ELb1ELb1ELb0EEENS1_21CollectiveEpilogueFwdINS6_IJSA_SC_SB_EEES9_SE_SG_Li384ELb0ELb1ELb1ELb0EEENS1_19SingleTileSchedulerILb0ELb1ELb1ELi192EEEEEEEEEvNT_6ParamsE:
	.zero		3200


//--------------------- .nv.constant0._ZN7cutlass13device_kernelIN5flash11enable_sm90INS1_16FlashAttnFwdSm90INS1_25CollectiveMainloopFwdSm90ILi2EN4cute5tupleIJNS5_1CILi1EEES8_S8_EEENS6_IJNS7_ILi192EEENS7_ILi128EEENS7_ILi64EEEEEELi64ENS_10bfloat16_tEfNS_4arch4Sm90ELb0ELb0ELb0ELb1ELb1ELb0ELb0ELb1ELb1ELb1ELb1ELb0EEENS1_21CollectiveEpilogueFwdINS6_IJSA_SC_SB_EEES9_SE_SG_Li384ELb1ELb1ELb1ELb0EEENS1_36VarlenDynamicPersistentTileSchedulerILi192ELi128ELi384ELi128ELb1ELb1ELb1ELb0ELb1ELb1EEEEEEEEEvNT_6ParamsE --------------------------
	.section	.nv.constant0._ZN7cutlass13device_kernelIN5flash11enable_sm90INS1_16FlashAttnFwdSm90INS1_25CollectiveMainloopFwdSm90ILi2EN4cute5tupleIJNS5_1CILi1EEES8_S8_EEENS6_IJNS7_ILi192EEENS7_ILi128EEENS7_ILi64EEEEEELi64ENS_10bfloat16_tEfNS_4arch4Sm90ELb0ELb0ELb0ELb1ELb1ELb0ELb0ELb1ELb1ELb1ELb1ELb0EEENS1_21CollectiveEpilogueFwdINS6_IJSA_SC_SB_EEES9_SE_SG_Li384ELb1ELb1ELb1ELb0EEENS1_36VarlenDynamicPersistentTileSchedulerILi192ELi128ELi384ELi128ELb1ELb1ELb1ELb0ELb1ELb1EEEEEEEEEvNT_6ParamsE,"a",@progbits
	.sectionflags	@""
	.align	4
.nv.constant0._ZN7cutlass13device_kernelIN5flash11enable_sm90INS1_16FlashAttnFwdSm90INS1_25CollectiveMainloopFwdSm90ILi2EN4cute5tupleIJNS5_1CILi1EEES8_S8_EEENS6_IJNS7_ILi192EEENS7_ILi128EEENS7_ILi64EEEEEELi64ENS_10bfloat16_tEfNS_4arch4Sm90ELb0ELb0ELb0ELb1ELb1ELb0ELb0ELb1ELb1ELb1ELb1ELb0EEENS1_21CollectiveEpilogueFwdINS6_IJSA_SC_SB_EEES9_SE_SG_Li384ELb1ELb1ELb1ELb0EEENS1_36VarlenDynamicPersistentTileSchedulerILi192ELi128ELi384ELi128ELb1ELb1ELb1ELb0ELb1ELb1EEEEEEEEEvNT_6ParamsE:
	.zero		3328


//--------------------- .nv.constant0._ZN7cutlass13device_kernelIN5flash11enable_sm90INS1_16FlashAttnFwdSm90INS1_25CollectiveMainloopFwdSm90ILi2EN4cute5tupleIJNS5_1CILi1EEES8_S8_EEENS6_IJNS7_ILi192EEENS7_ILi128EEENS7_ILi64EEEEEELi64ENS_10bfloat16_tEfNS_4arch4Sm90ELb0ELb0ELb0ELb1ELb1ELb1ELb0ELb1ELb1ELb1ELb1ELb0EEENS1_21CollectiveEpilogueFwdINS6_IJSA_SC_SB_EEES9_SE_SG_Li384ELb1ELb1ELb1ELb0EEENS1_36VarlenDynamicPersistentTileSchedulerILi192ELi128ELi384ELi128ELb1ELb1ELb1ELb0ELb1ELb1EEEEEEEEEvNT_6ParamsE --------------------------
	.section	.nv.constant0._ZN7cutlass13device_kernelIN5flash11enable_sm90INS1_16FlashAttnFwdSm90INS1_25CollectiveMainloopFwdSm90ILi2EN4cute5tupleIJNS5_1CILi1EEES8_S8_EEENS6_IJNS7_ILi192EEENS7_ILi128EEENS7_ILi64EEEEEELi64ENS_10bfloat16_tEfNS_4arch4Sm90ELb0ELb0ELb0ELb1ELb1ELb1ELb0ELb1ELb1ELb1ELb1ELb0EEENS1_21CollectiveEpilogueFwdINS6_IJSA_SC_SB_EEES9_SE_SG_Li384ELb1ELb1ELb1ELb0EEENS1_36VarlenDynamicPersistentTileSchedulerILi192ELi128ELi384ELi128ELb1ELb1ELb1ELb0ELb1ELb1EEEEEEEEEvNT_6ParamsE,"a",@progbits
	.sectionflags	@""
	.align	4
.nv.constant0._ZN7cutlass13device_kernelIN5flash11enable_sm90INS1_16FlashAttnFwdSm90INS1_25CollectiveMainloopFwdSm90ILi2EN4cute5tupleIJNS5_1CILi1EEES8_S8_EEENS6_IJNS7_ILi192EEENS7_ILi128EEENS7_ILi64EEEEEELi64ENS_10bfloat16_tEfNS_4arch4Sm90ELb0ELb0ELb0ELb1ELb1ELb1ELb0ELb1ELb1ELb1ELb1ELb0EEENS1_21CollectiveEpilogueFwdINS6_IJSA_SC_SB_EEES9_SE_SG_Li384ELb1ELb1ELb1ELb0EEENS1_36VarlenDynamicPersistentTileSchedulerILi192ELi128ELi384ELi128ELb1ELb1ELb1ELb0ELb1ELb1EEEEEEEEEvNT_6ParamsE:
	.zero		3328


//--------------------- .nv.constant0._ZN7cutlass13device_kernelIN5flash11enable_sm90INS1_16FlashAttnFwdSm90INS1_25CollectiveMainloopFwdSm90ILi2EN4cute5tupleIJNS5_1CILi1EEES8_S8_EEENS6_IJNS7_ILi192EEENS7_ILi128EEENS7_ILi64EEEEEELi64ENS_10bfloat16_tEfNS_4arch4Sm90ELb0ELb1ELb0ELb0ELb1ELb0ELb0ELb1ELb1ELb1ELb1ELb0EEENS1_21CollectiveEpilogueFwdINS6_IJSA_SC_SB_EEES9_SE_SG_Li384ELb0ELb1ELb1ELb0EEENS1_19SingleTileSchedulerILb0ELb1ELb1ELi192EEEEEEEEEvNT_6ParamsE --------------------------
	.section	.nv.constant0._ZN7cutlass13device_kernelIN5flash11enable_sm90INS1_16FlashAttnFwdSm90INS1_25CollectiveMainloopFwdSm90ILi2EN4cute5tupleIJNS5_1CILi1EEES8_S8_EEENS6_IJNS7_ILi192EEENS7_ILi128EEENS7_ILi64EEEEEELi64ENS_10bfloat16_tEfNS_4arch4Sm90ELb0ELb1ELb0ELb0ELb1ELb0ELb0ELb1ELb1ELb1ELb1ELb0EEENS1_21CollectiveEpilogueFwdINS6_IJSA_SC_SB_EEES9_SE_SG_Li384ELb0ELb1ELb1ELb0EEENS1_19SingleTileSchedulerILb0ELb1ELb1ELi192EEEEEEEEEvNT_6ParamsE,"a",@progbits
	.sectionflags	@""
	.align	4
.nv.constant0._ZN7cutlass13device_kernelIN5flash11enable_sm90INS1_16FlashAttnFwdSm90INS1_25CollectiveMainloopFwdSm90ILi2EN4cute5tupleIJNS5_1CILi1EEES8_S8_EEENS6_IJNS7_ILi192EEENS7_ILi128EEENS7_ILi64EEEEEELi64ENS_10bfloat16_tEfNS_4arch4Sm90ELb0ELb1ELb0ELb0ELb1ELb0ELb0ELb1ELb1ELb1ELb1ELb0EEENS1_21CollectiveEpilogueFwdINS6_IJSA_SC_SB_EEES9_SE_SG_Li384ELb0ELb1ELb1ELb0EEENS1_19SingleTileSchedulerILb0ELb1ELb1ELi192EEEEEEEEEvNT_6ParamsE:
	.zero		3200


//--------------------- .nv.constant0._ZN7cutlass13device_kernelIN5flash11enable_sm90INS1_16FlashAttnFwdSm90INS1_25CollectiveMainloopFwdSm90ILi2EN4cute5tupleIJNS5_1CILi1EEES8_S8_EEENS6_IJNS7_ILi192EEENS7_ILi128EEENS7_ILi64EEEEEELi64ENS_10bfloat16_tEfNS_4arch4Sm90ELb0ELb1ELb0ELb1ELb1ELb0ELb0ELb1ELb1ELb1ELb1ELb0EEENS1_21CollectiveEpilogueFwdINS6_IJSA_SC_SB_EEES9_SE_SG_Li384ELb1ELb1ELb1ELb0EEENS1_36VarlenDynamicPersistentTileSchedulerILi192ELi128ELi384ELi128ELb1ELb1ELb1ELb1ELb0ELb1EEEEEEEEEvNT_6ParamsE --------------------------
	.section	.nv.constant0._ZN7cutlass13device_kernelIN5flash11enable_sm90INS1_16FlashAttnFwdSm90INS1_25CollectiveMainloopFwdSm90ILi2EN4cute5tupleIJNS5_1CILi1EEES8_S8_EEENS6_IJNS7_ILi192EEENS7_ILi128EEENS7_ILi64EEEEEELi64ENS_10bfloat16_tEfNS_4arch4Sm90ELb0ELb1ELb0ELb1ELb1ELb0ELb0ELb1ELb1ELb1ELb1ELb0EEENS1_21CollectiveEpilogueFwdINS6_IJSA_SC_SB_EEES9_SE_SG_Li384ELb1ELb1ELb1ELb0EEENS1_36VarlenDynamicPersistentTileSchedulerILi192ELi128ELi384ELi128ELb1ELb1ELb1ELb1ELb0ELb1EEEEEEEEEvNT_6ParamsE,"a",@progbits
	.sectionflags	@""
	.align	4
.nv.constant0._ZN7cutlass13device_kernelIN5flash11enable_sm90INS1_16FlashAttnFwdSm90INS1_25CollectiveMainloopFwdSm90ILi2EN4cute5tupleIJNS5_1CILi1EEES8_S8_EEENS6_IJNS7_ILi192EEENS7_ILi128EEENS7_ILi64EEEEEELi64ENS_10bfloat16_tEfNS_4arch4Sm90ELb0ELb1ELb0ELb1ELb1ELb0ELb0ELb1ELb1ELb1ELb1ELb0EEENS1_21CollectiveEpilogueFwdINS6_IJSA_SC_SB_EEES9_SE_SG_Li384ELb1ELb1ELb1ELb0EEENS1_36VarlenDynamicPersistentTileSchedulerILi192ELi128ELi384ELi128ELb1ELb1ELb1ELb1ELb0ELb1EEEEEEEEEvNT_6ParamsE:
	.zero		3328


//--------------------- .nv.constant0._ZN7cutlass13device_kernelIN5flash11enable_sm90INS1_16FlashAttnFwdSm90INS1_25CollectiveMainloopFwdSm90ILi2EN4cute5tupleIJNS5_1CILi1EEES8_S8_EEENS6_IJNS7_ILi192EEENS7_ILi128EEENS7_ILi64EEEEEELi64ENS_10bfloat16_tEfNS_4arch4Sm90ELb0ELb1ELb0ELb1ELb1ELb1ELb0ELb1ELb1ELb1ELb1ELb0EEENS1_21CollectiveEpilogueFwdINS6_IJSA_SC_SB_EEES9_SE_SG_Li384ELb1ELb1ELb1ELb0EEENS1_36VarlenDynamicPersistentTileSchedulerILi192ELi128ELi384ELi128ELb1ELb1ELb1ELb1ELb0ELb1EEEEEEEEEvNT_6ParamsE --------------------------
	.section	.nv.constant0._ZN7cutlass13device_kernelIN5flash11enable_sm90INS1_16FlashAttnFwdSm90INS1_25CollectiveMainloopFwdSm90ILi2EN4cute5tupleIJNS5_1CILi1EEES8_S8_EEENS6_IJNS7_ILi192EEENS7_ILi128EEENS7_ILi64EEEEEELi64ENS_10bfloat16_tEfNS_4arch4Sm90ELb0ELb1ELb0ELb1ELb1ELb1ELb0ELb1ELb1ELb1ELb1ELb0EEENS1_21CollectiveEpilogueFwdINS6_IJSA_SC_SB_EEES9_SE_SG_Li384ELb1ELb1ELb1ELb0EEENS1_36VarlenDynamicPersistentTileSchedulerILi192ELi128ELi384ELi128ELb1ELb1ELb1ELb1ELb0ELb1EEEEEEEEEvNT_6ParamsE,"a",@progbits
	.sectionflags	@""
	.align	4
.nv.constant0._ZN7cutlass13device_kernelIN5flash11enable_sm90INS1_16FlashAttnFwdSm90INS1_25CollectiveMainloopFwdSm90ILi2EN4cute5tupleIJNS5_1CILi1EEES8_S8_EEENS6_IJNS7_ILi192EEENS7_ILi128EEENS7_ILi64EEEEEELi64ENS_10bfloat16_tEfNS_4arch4Sm90ELb0ELb1ELb0ELb1ELb1ELb1ELb0ELb1ELb1ELb1ELb1ELb0EEENS1_21CollectiveEpilogueFwdINS6_IJSA_SC_SB_EEES9_SE_SG_Li384ELb1ELb1ELb1ELb0EEENS1_36VarlenDynamicPersistentTileSchedulerILi192ELi128ELi384ELi128ELb1ELb1ELb1ELb1ELb0ELb1EEEEEEEEEvNT_6ParamsE:
	.zero		3328


//--------------------- .nv.constant0._ZN7cutlass13device_kernelIN5flash11enable_sm90INS1_16FlashAttnFwdSm90INS1_25CollectiveMainloopFwdSm90ILi2EN4cute5tupleIJNS5_1CILi1EEES8_S8_EEENS6_IJNS7_ILi192EEENS7_ILi128EEENS7_ILi64EEEEEELi64ENS_10bfloat16_tEfNS_4arch4Sm90ELb1ELb0ELb0ELb0ELb1ELb0ELb0ELb1ELb1ELb1ELb1ELb0EEENS1_21CollectiveEpilogueFwdINS6_IJSA_SC_SB_EEES9_SE_SG_Li384ELb0ELb1ELb1ELb0EEENS1_19SingleTileSchedulerILb0ELb1ELb1ELi192EEEEEEEEEvNT_6ParamsE --------------------------
	.section	.nv.constant0._ZN7cutlass13device_kernelIN5flash11enable_sm90INS1_16FlashAttnFwdSm90INS1_25CollectiveMainloopFwdSm90ILi2EN4cute5tupleIJNS5_1CILi1EEES8_S8_EEENS6_IJNS7_ILi192EEENS7_ILi128EEENS7_ILi64EEEEEELi64ENS_10bfloat16_tEfNS_4arch4Sm90ELb1ELb0ELb0ELb0ELb1ELb0ELb0ELb1ELb1ELb1ELb1ELb0EEENS1_21CollectiveEpilogueFwdINS6_IJSA_SC_SB_EEES9_SE_SG_Li384ELb0ELb1ELb1ELb0EEENS1_19SingleTileSchedulerILb0ELb1ELb1ELi192EEEEEEEEEvNT_6ParamsE,"a",@progbits
	.sectionflags	@""
	.align	4
.nv.constant0._ZN7cutlass13device_kernelIN5flash11enable_sm90INS1_16FlashAttnFwdSm90INS1_25CollectiveMainloopFwdSm90ILi2EN4cute5tupleIJNS5_1CILi1EEES8_S8_EEENS6_IJNS7_ILi192EEENS7_ILi128EEENS7_ILi64EEEEEELi64ENS_10bfloat16_tEfNS_4arch4Sm90ELb1ELb0ELb0ELb0ELb1ELb0ELb0ELb1ELb1ELb1ELb1ELb0EEENS1_21CollectiveEpilogueFwdINS6_IJSA_SC_SB_EEES9_SE_SG_Li384ELb0ELb1ELb1ELb0EEENS1_19SingleTileSchedulerILb0ELb1ELb1ELi192EEEEEEEEEvNT_6ParamsE:
	.zero		3200


//--------------------- .nv.constant0._ZN7cutlass13device_kernelIN5flash11enable_sm90INS1_16FlashAttnFwdSm90INS1_25CollectiveMainloopFwdSm90ILi2EN4cute5tupleIJNS5_1CILi1EEES8_S8_EEENS6_IJNS7_ILi192EEENS7_ILi128EEENS7_ILi64EEEEEELi64ENS_10bfloat16_tEfNS_4arch4Sm90ELb1ELb0ELb0ELb1ELb1ELb0ELb0ELb1ELb1ELb1ELb1ELb0EEENS1_21CollectiveEpilogueFwdINS6_IJSA_SC_SB_EEES9_SE_SG_Li384ELb1ELb1ELb1ELb0EEENS1_36VarlenDynamicPersistentTileSchedulerILi192ELi128ELi384ELi128ELb1ELb1ELb1ELb1ELb1ELb1EEEEEEEEEvNT_6ParamsE --------------------------
	.section	.nv.constant0._ZN7cutlass13device_kernelIN5flash11enable_sm90INS1_16FlashAttnFwdSm90INS1_25CollectiveMainloopFwdSm90ILi2EN4cute5tupleIJNS5_1CILi1EEES8_S8_EEENS6_IJNS7_ILi192EEENS7_ILi128EEENS7_ILi64EEEEEELi64ENS_10bfloat16_tEfNS_4arch4Sm90ELb1ELb0ELb0ELb1ELb1ELb0ELb0ELb1ELb1ELb1ELb1ELb0EEENS1_21CollectiveEpilogueFwdINS6_IJSA_SC_SB_EEES9_SE_SG_Li384ELb1ELb1ELb1ELb0EEENS1_36VarlenDynamicPersistentTileSchedulerILi192ELi128ELi384ELi128ELb1ELb1ELb1ELb1ELb1ELb1EEEEEEEEEvNT_6ParamsE,"a",@progbits
	.sectionflags	@""
	.align	4
.nv.constant0._ZN7cutlass13device_kernelIN5flash11enable_sm90INS1_16FlashAttnFwdSm90INS1_25CollectiveMainloopFwdSm90ILi2EN4cute5tupleIJNS5_1CILi1EEES8_S8_EEENS6_IJNS7_ILi192EEENS7_ILi128EEENS7_ILi64EEEEEELi64ENS_10bfloat16_tEfNS_4arch4Sm90ELb1ELb0ELb0ELb1ELb1ELb0ELb0ELb1ELb1ELb1ELb1ELb0EEENS1_21CollectiveEpilogueFwdINS6_IJSA_SC_SB_EEES9_SE_SG_Li384ELb1ELb1ELb1ELb0EEENS1_36VarlenDynamicPersistentTileSchedulerILi192ELi128ELi384ELi128ELb1ELb1ELb1ELb1ELb1ELb1EEEEEEEEEvNT_6ParamsE:
	.zero		3328


//--------------------- .nv.constant0._ZN7cutlass13device_kernelIN5flash11enable_sm90INS1_16FlashAttnFwdSm90INS1_25CollectiveMainloopFwdSm90ILi2EN4cute5tupleIJNS5_1CILi1EEES8_S8_EEENS6_IJNS7_ILi192EEENS7_ILi128EEENS7_ILi64EEEEEELi64ENS_10bfloat16_tEfNS_4arch4Sm90ELb1ELb0ELb0ELb1ELb1ELb1ELb0ELb1ELb1ELb1ELb1ELb0EEENS1_21CollectiveEpilogueFwdINS6_IJSA_SC_SB_EEES9_SE_SG_Li384ELb1ELb1ELb1ELb0EEENS1_36VarlenDynamicPersistentTileSchedulerILi192ELi128ELi384ELi128ELb1ELb1ELb1ELb1ELb1ELb1EEEEEEEEEvNT_6ParamsE --------------------------
	.section	.nv.constant0._ZN7cutlass13device_kernelIN5flash11enable_sm90INS1_16FlashAttnFwdSm90INS1_25CollectiveMainloopFwdSm90ILi2EN4cute5tupleIJNS5_1CILi1EEES8_S8_EEENS6_IJNS7_ILi192EEENS7_ILi128EEENS7_ILi64EEEEEELi64ENS_10bfloat16_tEfNS_4arch4Sm90ELb1ELb0ELb0ELb1ELb1ELb1ELb0ELb1ELb1ELb1ELb1ELb0EEENS1_21CollectiveEpilogueFwdINS6_IJSA_SC_SB_EEES9_SE_SG_Li384ELb1ELb1ELb1ELb0EEENS1_36VarlenDynamicPersistentTileSchedulerILi192ELi128ELi384ELi128ELb1ELb1ELb1ELb1ELb1ELb1EEEEEEEEEvNT_6ParamsE,"a",@progbits
	.sectionflags	@""
	.align	4
.nv.constant0._ZN7cutlass13device_kernelIN5flash11enable_sm90INS1_16FlashAttnFwdSm90INS1_25CollectiveMainloopFwdSm90ILi2EN4cute5tupleIJNS5_1CILi1EEES8_S8_EEENS6_IJNS7_ILi192EEENS7_ILi128EEENS7_ILi64EEEEEELi64ENS_10bfloat16_tEfNS_4arch4Sm90ELb1ELb0ELb0ELb1ELb1ELb1ELb0ELb1ELb1ELb1ELb1ELb0EEENS1_21CollectiveEpilogueFwdINS6_IJSA_SC_SB_EEES9_SE_SG_Li384ELb1ELb1ELb1ELb0EEENS1_36VarlenDynamicPersistentTileSchedulerILi192ELi128ELi384ELi128ELb1ELb1ELb1ELb1ELb1ELb1EEEEEEEEEvNT_6ParamsE:
	.zero		3328


//--------------------- SYMBOLS --------------------------

	.type		.nv.reservedSmem.offset0,@object
	.size		.nv.reservedSmem.offset0,0x4
	.type		__assertfail,@function
